// Copyright (c) 2024, Jay Shah, Ganesh Bikshandi, Ying Zhang, Vijay Thakkar, Pradeep Ramani, Tri Dao.
// Splitting the different template instantiations to different files to speed up compilation.
// This file is auto-generated. See "generate_kernels.py"

#include "flash_fwd_launch_template.h"

#ifndef FLASHATTENTION_DISABLE_HDIM96
template void run_mha_fwd_<90, cutlass::half_t, 96, 96, true, false, false, true>(Flash_fwd_params &params, cudaStream_t stream);
#endif


// ===== COMPILED SASS (sm_90a) =====

	.target	sm_90a

	.elftype	@"ET_EXEC"


//--------------------- .note.nv.tkinfo           --------------------------
	.section	.note.nv.tkinfo,"",@"SHT_NOTE"
	.sectionflags	@"SHF_NOTE_NV_TKINFO"
	.tkinfo
        /*0018*/ 	.word	0x00000002
        /*0030*/ 	.string	""
        /*0030*/ 	.string	"ptxas"
        /*0030*/ 	.string	"Cuda compilation tools, release 13.0, V13.0.88"
        /*0030*/ 	.string	"Build cuda_13.0.r13.0/compiler.36424714_0"
        /*0030*/ 	.string	"-arch sm_90a -m 64 "



//--------------------- .note.nv.cuinfo           --------------------------
	.section	.note.nv.cuinfo,"",@"SHT_NOTE"
	.sectionflags	@"SHF_NOTE_NV_CUINFO"
        /*0018*/ 	.short	0x0002
        /*001a*/ 	.short	0x005a
        /*001c*/ 	.short	0x0082
	.zero		2


//--------------------- .nv.info                  --------------------------
	.section	.nv.info,"",@"SHT_CUDA_INFO"
	.align	4


	//----- nvinfo : EIATTR_REGCOUNT
	.align		4
        /*0000*/ 	.byte	0x04, 0x2f
        /*0002*/ 	.short	(.L_23 - .L_22)
	.align		4
.L_22:
        /*0004*/ 	.word	index@(_ZN7cutlass13device_kernelIN5flash11enable_sm90INS1_16FlashAttnFwdSm90INS1_25CollectiveMainloopFwdSm90ILi2EN4cute5tupleIJNS5_1CILi1EEES8_S8_EEENS6_IJNS7_ILi192EEENS7_ILi144EEENS7_ILi96EEEEEELi96ENS_6half_tEfNS_4arch4Sm90ELb1ELb0ELb0ELb1ELb0ELb1ELb0ELb0ELb1ELb1ELb1ELb0EEENS1_21CollectiveEpilogueFwdINS6_IJSA_SC_SB_EEES9_SE_SG_Li384ELb1ELb1ELb1ELb0EEENS1_36VarlenDynamicPersistentTileSchedulerILi192ELi144ELi384ELi128ELb1ELb1ELb1ELb1ELb1ELb1EEEEEEEEEvNT_6ParamsE)
        /*0008*/ 	.word	0x00000080


	//----- nvinfo : EIATTR_FRAME_SIZE
	.align		4
.L_23:
        /*000c*/ 	.byte	0x04, 0x11
        /*000e*/ 	.short	(.L_25 - .L_24)
	.align		4
.L_24:
        /*0010*/ 	.word	index@(_ZN7cutlass13device_kernelIN5flash11enable_sm90INS1_16FlashAttnFwdSm90INS1_25CollectiveMainloopFwdSm90ILi2EN4cute5tupleIJNS5_1CILi1EEES8_S8_EEENS6_IJNS7_ILi192EEENS7_ILi144EEENS7_ILi96EEEEEELi96ENS_6half_tEfNS_4arch4Sm90ELb1ELb0ELb0ELb1ELb0ELb1ELb0ELb0ELb1ELb1ELb1ELb0EEENS1_21CollectiveEpilogueFwdINS6_IJSA_SC_SB_EEES9_SE_SG_Li384ELb1ELb1ELb1ELb0EEENS1_36VarlenDynamicPersistentTileSchedulerILi192ELi144ELi384ELi128ELb1ELb1ELb1ELb1ELb1ELb1EEEEEEEEEvNT_6ParamsE)
        /*0014*/ 	.word	0x00000168


	//----- nvinfo : EIATTR_REGCOUNT
	.align		4
.L_25:
        /*0018*/ 	.byte	0x04, 0x2f
        /*001a*/ 	.short	(.L_27 - .L_26)
	.align		4
.L_26:
        /*001c*/ 	.word	index@(_ZN7cutlass13device_kernelIN5flash11enable_sm90INS1_16FlashAttnFwdSm90INS1_25CollectiveMainloopFwdSm90ILi2EN4cute5tupleIJNS5_1CILi1EEES8_S8_EEENS6_IJNS7_ILi192EEENS7_ILi144EEENS7_ILi96EEEEEELi96ENS_6half_tEfNS_4arch4Sm90ELb1ELb0ELb0ELb1ELb0ELb0ELb0ELb0ELb1ELb1ELb1ELb0EEENS1_21CollectiveEpilogueFwdINS6_IJSA_SC_SB_EEES9_SE_SG_Li384ELb1ELb1ELb1ELb0EEENS1_36VarlenDynamicPersistentTileSchedulerILi192ELi144ELi384ELi128ELb1ELb1ELb1ELb1ELb1ELb1EEEEEEEEEvNT_6ParamsE)
        /*0020*/ 	.word	0x00000080


	//----- nvinfo : EIATTR_FRAME_SIZE
	.align		4
.L_27:
        /*0024*/ 	.byte	0x04, 0x11
        /*0026*/ 	.short	(.L_29 - .L_28)
	.align		4
.L_28:
        /*0028*/ 	.word	index@(_ZN7cutlass13device_kernelIN5flash11enable_sm90INS1_16FlashAttnFwdSm90INS1_25CollectiveMainloopFwdSm90ILi2EN4cute5tupleIJNS5_1CILi1EEES8_S8_EEENS6_IJNS7_ILi192EEENS7_ILi144EEENS7_ILi96EEEEEELi96ENS_6half_tEfNS_4arch4Sm90ELb1ELb0ELb0ELb1ELb0ELb0ELb0ELb0ELb1ELb1ELb1ELb0EEENS1_21CollectiveEpilogueFwdINS6_IJSA_SC_SB_EEES9_SE_SG_Li384ELb1ELb1ELb1ELb0EEENS1_36VarlenDynamicPersistentTileSchedulerILi192ELi144ELi384ELi128ELb1ELb1ELb1ELb1ELb1ELb1EEEEEEEEEvNT_6ParamsE)
        /*002c*/ 	.word	0x00000048


	//----- nvinfo : EIATTR_REGCOUNT
	.align		4
.L_29:
        /*0030*/ 	.byte	0x04, 0x2f
        /*0032*/ 	.short	(.L_31 - .L_30)
	.align		4
.L_30:
        /*0034*/ 	.word	index@(_ZN7cutlass13device_kernelIN5flash11enable_sm90INS1_16FlashAttnFwdSm90INS1_25CollectiveMainloopFwdSm90ILi2EN4cute5tupleIJNS5_1CILi1EEES8_S8_EEENS6_IJNS7_ILi192EEENS7_ILi144EEENS7_ILi96EEEEEELi96ENS_6half_tEfNS_4arch4Sm90ELb1ELb0ELb0ELb0ELb0ELb0ELb0ELb0ELb1ELb1ELb1ELb0EEENS1_21CollectiveEpilogueFwdINS6_IJSA_SC_SB_EEES9_SE_SG_Li384ELb0ELb1ELb1ELb0EEENS1_19SingleTileSchedulerILb0ELb1ELb1ELi192EEEEEEEEEvNT_6ParamsE)
        /*0038*/ 	.word	0x00000080


	//----- nvinfo : EIATTR_FRAME_SIZE
	.align		4
.L_31:
        /*003c*/ 	.byte	0x04, 0x11
        /*003e*/ 	.short	(.L_33 - .L_32)
	.align		4
.L_32:
        /*0040*/ 	.word	index@(_ZN7cutlass13device_kernelIN5flash11enable_sm90INS1_16FlashAttnFwdSm90INS1_25CollectiveMainloopFwdSm90ILi2EN4cute5tupleIJNS5_1CILi1EEES8_S8_EEENS6_IJNS7_ILi192EEENS7_ILi144EEENS7_ILi96EEEEEELi96ENS_6half_tEfNS_4arch4Sm90ELb1ELb0ELb0ELb0ELb0ELb0ELb0ELb0ELb1ELb1ELb1ELb0EEENS1_21CollectiveEpilogueFwdINS6_IJSA_SC_SB_EEES9_SE_SG_Li384ELb0ELb1ELb1ELb0EEENS1_19SingleTileSchedulerILb0ELb1ELb1ELi192EEEEEEEEEvNT_6ParamsE)
        /*0044*/ 	.word	0x00000010


	//----- nvinfo : EIATTR_REGCOUNT
	.align		4
.L_33:
        /*0048*/ 	.byte	0x04, 0x2f
        /*004a*/ 	.short	(.L_35 - .L_34)
	.align		4
.L_34:
        /*004c*/ 	.word	index@(_ZN7cutlass13device_kernelIN5flash11enable_sm90INS1_16FlashAttnFwdSm90INS1_25CollectiveMainloopFwdSm90ILi2EN4cute5tupleIJNS5_1CILi1EEES8_S8_EEENS6_IJNS7_ILi192EEENS7_ILi128EEENS7_ILi96EEEEEELi96ENS_6half_tEfNS_4arch4Sm90ELb0ELb1ELb0ELb1ELb0ELb1ELb0ELb0ELb1ELb1ELb1ELb0EEENS1_21CollectiveEpilogueFwdINS6_IJSA_SC_SB_EEES9_SE_SG_Li384ELb1ELb1ELb1ELb0EEENS1_36VarlenDynamicPersistentTileSchedulerILi192ELi128ELi384ELi128ELb1ELb1ELb1ELb1ELb0ELb1EEEEEEEEEvNT_6ParamsE)
        /*0050*/ 	.word	0x00000080


	//----- nvinfo : EIATTR_FRAME_SIZE
	.align		4
.L_35:
        /*0054*/ 	.byte	0x04, 0x11
        /*0056*/ 	.short	(.L_37 - .L_36)
	.align		4
.L_36:
        /*0058*/ 	.word	index@(_ZN7cutlass13device_kernelIN5flash11enable_sm90INS1_16FlashAttnFwdSm90INS1_25CollectiveMainloopFwdSm90ILi2EN4cute5tupleIJNS5_1CILi1EEES8_S8_EEENS6_IJNS7_ILi192EEENS7_ILi128EEENS7_ILi96EEEEEELi96ENS_6half_tEfNS_4arch4Sm90ELb0ELb1ELb0ELb1ELb0ELb1ELb0ELb0ELb1ELb1ELb1ELb0EEENS1_21CollectiveEpilogueFwdINS6_IJSA_SC_SB_EEES9_SE_SG_Li384ELb1ELb1ELb1ELb0EEENS1_36VarlenDynamicPersistentTileSchedulerILi192ELi128ELi384ELi128ELb1ELb1ELb1ELb1ELb0ELb1EEEEEEEEEvNT_6ParamsE)
        /*005c*/ 	.word	0x00000070


	//----- nvinfo : EIATTR_REGCOUNT
	.align		4
.L_37:
        /*0060*/ 	.byte	0x04, 0x2f
        /*0062*/ 	.short	(.L_39 - .L_38)
	.align		4
.L_38:
        /*0064*/ 	.word	index@(_ZN7cutlass13device_kernelIN5flash11enable_sm90INS1_16FlashAttnFwdSm90INS1_25CollectiveMainloopFwdSm90ILi2EN4cute5tupleIJNS5_1CILi1EEES8_S8_EEENS6_IJNS7_ILi192EEENS7_ILi128EEENS7_ILi96EEEEEELi96ENS_6half_tEfNS_4arch4Sm90ELb0ELb1ELb0ELb1ELb0ELb0ELb0ELb0ELb1ELb1ELb1ELb0EEENS1_21CollectiveEpilogueFwdINS6_IJSA_SC_SB_EEES9_SE_SG_Li384ELb1ELb1ELb1ELb0EEENS1_36VarlenDynamicPersistentTileSchedulerILi192ELi128ELi384ELi128ELb1ELb1ELb1ELb1ELb0ELb1EEEEEEEEEvNT_6ParamsE)
        /*0068*/ 	.word	0x00000080


	//----- nvinfo : EIATTR_FRAME_SIZE
	.align		4
.L_39:
        /*006c*/ 	.byte	0x04, 0x11
        /*006e*/ 	.short	(.L_41 - .L_40)
	.align		4
.L_40:
        /*0070*/ 	.word	index@(_ZN7cutlass13device_kernelIN5flash11enable_sm90INS1_16FlashAttnFwdSm90INS1_25CollectiveMainloopFwdSm90ILi2EN4cute5tupleIJNS5_1CILi1EEES8_S8_EEENS6_IJNS7_ILi192EEENS7_ILi128EEENS7_ILi96EEEEEELi96ENS_6half_tEfNS_4arch4Sm90ELb0ELb1ELb0ELb1ELb0ELb0ELb0ELb0ELb1ELb1ELb1ELb0EEENS1_21CollectiveEpilogueFwdINS6_IJSA_SC_SB_EEES9_SE_SG_Li384ELb1ELb1ELb1ELb0EEENS1_36VarlenDynamicPersistentTileSchedulerILi192ELi128ELi384ELi128ELb1ELb1ELb1ELb1ELb0ELb1EEEEEEEEEvNT_6ParamsE)
        /*0074*/ 	.word	0x00000048


	//----- nvinfo : EIATTR_REGCOUNT
	.align		4
.L_41:
        /*0078*/ 	.byte	0x04, 0x2f
        /*007a*/ 	.short	(.L_43 - .L_42)
	.align		4
.L_42:
        /*007c*/ 	.word	index@(_ZN7cutlass13device_kernelIN5flash11enable_sm90INS1_16FlashAttnFwdSm90INS1_25CollectiveMainloopFwdSm90ILi2EN4cute5tupleIJNS5_1CILi1EEES8_S8_EEENS6_IJNS7_ILi192EEENS7_ILi128EEENS7_ILi96EEEEEELi96ENS_6half_tEfNS_4arch4Sm90ELb0ELb1ELb0ELb0ELb0ELb0ELb0ELb0ELb1ELb1ELb1ELb0EEENS1_21CollectiveEpilogueFwdINS6_IJSA_SC_SB_EEES9_SE_SG_Li384ELb0ELb1ELb1ELb0EEENS1_19SingleTileSchedulerILb0ELb1ELb1ELi192EEEEEEEEEvNT_6ParamsE)
        /*0080*/ 	.word	0x00000080


	//----- nvinfo : EIATTR_FRAME_SIZE
	.align		4
.L_43:
        /*0084*/ 	.byte	0x04, 0x11
        /*0086*/ 	.short	(.L_45 - .L_44)
	.align		4
.L_44:
        /*0088*/ 	.word	index@(_ZN7cutlass13device_kernelIN5flash11enable_sm90INS1_16FlashAttnFwdSm90INS1_25CollectiveMainloopFwdSm90ILi2EN4cute5tupleIJNS5_1CILi1EEES8_S8_EEENS6_IJNS7_ILi192EEENS7_ILi128EEENS7_ILi96EEEEEELi96ENS_6half_tEfNS_4arch4Sm90ELb0ELb1ELb0ELb0ELb0ELb0ELb0ELb0ELb1ELb1ELb1ELb0EEENS1_21CollectiveEpilogueFwdINS6_IJSA_SC_SB_EEES9_SE_SG_Li384ELb0ELb1ELb1ELb0EEENS1_19SingleTileSchedulerILb0ELb1ELb1ELi192EEEEEEEEEvNT_6ParamsE)
        /*008c*/ 	.word	0x00000000


	//----- nvinfo : EIATTR_REGCOUNT
	.align		4
.L_45:
        /*0090*/ 	.byte	0x04, 0x2f
        /*0092*/ 	.short	(.L_47 - .L_46)
	.align		4
.L_46:
        /*0094*/ 	.word	index@(_ZN7cutlass13device_kernelIN5flash11enable_sm90INS1_16FlashAttnFwdSm90INS1_25CollectiveMainloopFwdSm90ILi2EN4cute5tupleIJNS5_1CILi1EEES8_S8_EEENS6_IJNS7_ILi192EEENS7_ILi144EEENS7_ILi96EEEEEELi96ENS_6half_tEfNS_4arch4Sm90ELb0ELb0ELb0ELb1ELb0ELb1ELb0ELb0ELb1ELb1ELb1ELb0EEENS1_21CollectiveEpilogueFwdINS6_IJSA_SC_SB_EEES9_SE_SG_Li384ELb1ELb1ELb1ELb0EEENS1_36VarlenDynamicPersistentTileSchedulerILi192ELi144ELi384ELi128ELb1ELb1ELb1ELb0ELb1ELb1EEEEEEEEEvNT_6ParamsE)
        /*0098*/ 	.word	0x00000080


	//----- nvinfo : EIATTR_FRAME_SIZE
	.align		4
.L_47:
        /*009c*/ 	.byte	0x04, 0x11
        /*009e*/ 	.short	(.L_49 - .L_48)
	.align		4
.L_48:
        /*00a0*/ 	.word	index@(_ZN7cutlass13device_kernelIN5flash11enable_sm90INS1_16FlashAttnFwdSm90INS1_25CollectiveMainloopFwdSm90ILi2EN4cute5tupleIJNS5_1CILi1EEES8_S8_EEENS6_IJNS7_ILi192EEENS7_ILi144EEENS7_ILi96EEEEEELi96ENS_6half_tEfNS_4arch4Sm90ELb0ELb0ELb0ELb1ELb0ELb1ELb0ELb0ELb1ELb1ELb1ELb0EEENS1_21CollectiveEpilogueFwdINS6_IJSA_SC_SB_EEES9_SE_SG_Li384ELb1ELb1ELb1ELb0EEENS1_36VarlenDynamicPersistentTileSchedulerILi192ELi144ELi384ELi128ELb1ELb1ELb1ELb0ELb1ELb1EEEEEEEEEvNT_6ParamsE)
        /*00a4*/ 	.word	0x00000120


	//----- nvinfo : EIATTR_REGCOUNT
	.align		4
.L_49:
        /*00a8*/ 	.byte	0x04, 0x2f
        /*00aa*/ 	.short	(.L_51 - .L_50)
	.align		4
.L_50:
        /*00ac*/ 	.word	index@(_ZN7cutlass13device_kernelIN5flash11enable_sm90INS1_16FlashAttnFwdSm90INS1_25CollectiveMainloopFwdSm90ILi2EN4cute5tupleIJNS5_1CILi1EEES8_S8_EEENS6_IJNS7_ILi192EEENS7_ILi144EEENS7_ILi96EEEEEELi96ENS_6half_tEfNS_4arch4Sm90ELb0ELb0ELb0ELb1ELb0ELb0ELb0ELb0ELb1ELb1ELb1ELb0EEENS1_21CollectiveEpilogueFwdINS6_IJSA_SC_SB_EEES9_SE_SG_Li384ELb1ELb1ELb1ELb0EEENS1_36VarlenDynamicPersistentTileSchedulerILi192ELi144ELi384ELi128ELb1ELb1ELb1ELb0ELb1ELb1EEEEEEEEEvNT_6ParamsE)
        /*00b0*/ 	.word	0x00000080


	//----- nvinfo : EIATTR_FRAME_SIZE
	.align		4
.L_51:
        /*00b4*/ 	.byte	0x04, 0x11
        /*00b6*/ 	.short	(.L_53 - .L_52)
	.align		4
.L_52:
        /*00b8*/ 	.word	index@(_ZN7cutlass13device_kernelIN5flash11enable_sm90INS1_16FlashAttnFwdSm90INS1_25CollectiveMainloopFwdSm90ILi2EN4cute5tupleIJNS5_1CILi1EEES8_S8_EEENS6_IJNS7_ILi192EEENS7_ILi144EEENS7_ILi96EEEEEELi96ENS_6half_tEfNS_4arch4Sm90ELb0ELb0ELb0ELb1ELb0ELb0ELb0ELb0ELb1ELb1ELb1ELb0EEENS1_21CollectiveEpilogueFwdINS6_IJSA_SC_SB_EEES9_SE_SG_Li384ELb1ELb1ELb1ELb0EEENS1_36VarlenDynamicPersistentTileSchedulerILi192ELi144ELi384ELi128ELb1ELb1ELb1ELb0ELb1ELb1EEEEEEEEEvNT_6ParamsE)
        /*00bc*/ 	.word	0x00000050


	//----- nvinfo : EIATTR_REGCOUNT
	.align		4
.L_53:
        /*00c0*/ 	.byte	0x04, 0x2f
        /*00c2*/ 	.short	(.L_55 - .L_54)
	.align		4
.L_54:
        /*00c4*/ 	.word	index@(_ZN7cutlass13device_kernelIN5flash11enable_sm90INS1_16FlashAttnFwdSm90INS1_25CollectiveMainloopFwdSm90ILi2EN4cute5tupleIJNS5_1CILi1EEES8_S8_EEENS6_IJNS7_ILi192EEENS7_ILi144EEENS7_ILi96EEEEEELi96ENS_6half_tEfNS_4arch4Sm90ELb0ELb0ELb0ELb0ELb0ELb0ELb0ELb0ELb1ELb1ELb1ELb0EEENS1_21CollectiveEpilogueFwdINS6_IJSA_SC_SB_EEES9_SE_SG_Li384ELb0ELb1ELb1ELb0EEENS1_19SingleTileSchedulerILb0ELb1ELb1ELi192EEEEEEEEEvNT_6ParamsE)
        /*00c8*/ 	.word	0x00000080


	//----- nvinfo : EIATTR_FRAME_SIZE
	.align		4
.L_55:
        /*00cc*/ 	.byte	0x04, 0x11
        /*00ce*/ 	.short	(.L_57 - .L_56)
	.align		4
.L_56:
        /*00d0*/ 	.word	index@(_ZN7cutlass13device_kernelIN5flash11enable_sm90INS1_16FlashAttnFwdSm90INS1_25CollectiveMainloopFwdSm90ILi2EN4cute5tupleIJNS5_1CILi1EEES8_S8_EEENS6_IJNS7_ILi192EEENS7_ILi144EEENS7_ILi96EEEEEELi96ENS_6half_tEfNS_4arch4Sm90ELb0ELb0ELb0ELb0ELb0ELb0ELb0ELb0ELb1ELb1ELb1ELb0EEENS1_21CollectiveEpilogueFwdINS6_IJSA_SC_SB_EEES9_SE_SG_Li384ELb0ELb1ELb1ELb0EEENS1_19SingleTileSchedulerILb0ELb1ELb1ELi192EEEEEEEEEvNT_6ParamsE)
        /*00d4*/ 	.word	0x00000000


	//----- nvinfo : EIATTR_MIN_STACK_SIZE
	.align		4
.L_57:
        /*00d8*/ 	.byte	0x04, 0x12
        /*00da*/ 	.short	(.L_59 - .L_58)
	.align		4
.L_58:
        /*00dc*/ 	.word	index@(_ZN7cutlass13device_kernelIN5flash11enable_sm90INS1_16FlashAttnFwdSm90INS1_25CollectiveMainloopFwdSm90ILi2EN4cute5tupleIJNS5_1CILi1EEES8_S8_EEENS6_IJNS7_ILi192EEENS7_ILi144EEENS7_ILi96EEEEEELi96ENS_6half_tEfNS_4arch4Sm90ELb0ELb0ELb0ELb0ELb0ELb0ELb0ELb0ELb1ELb1ELb1ELb0EEENS1_21CollectiveEpilogueFwdINS6_IJSA_SC_SB_EEES9_SE_SG_Li384ELb0ELb1ELb1ELb0EEENS1_19SingleTileSchedulerILb0ELb1ELb1ELi192EEEEEEEEEvNT_6ParamsE)
        /*00e0*/ 	.word	0x00000000


	//----- nvinfo : EIATTR_MIN_STACK_SIZE
	.align		4
.L_59:
        /*00e4*/ 	.byte	0x04, 0x12
        /*00e6*/ 	.short	(.L_61 - .L_60)
	.align		4
.L_60:
        /*00e8*/ 	.word	index@(_ZN7cutlass13device_kernelIN5flash11enable_sm90INS1_16FlashAttnFwdSm90INS1_25CollectiveMainloopFwdSm90ILi2EN4cute5tupleIJNS5_1CILi1EEES8_S8_EEENS6_IJNS7_ILi192EEENS7_ILi144EEENS7_ILi96EEEEEELi96ENS_6half_tEfNS_4arch4Sm90ELb0ELb0ELb0ELb1ELb0ELb0ELb0ELb0ELb1ELb1ELb1ELb0EEENS1_21CollectiveEpilogueFwdINS6_IJSA_SC_SB_EEES9_SE_SG_Li384ELb1ELb1ELb1ELb0EEENS1_36VarlenDynamicPersistentTileSchedulerILi192ELi144ELi384ELi128ELb1ELb1ELb1ELb0ELb1ELb1EEEEEEEEEvNT_6ParamsE)
        /*00ec*/ 	.word	0x00000050


	//----- nvinfo : EIATTR_MIN_STACK_SIZE
	.align		4
.L_61:
        /*00f0*/ 	.byte	0x04, 0x12
        /*00f2*/ 	.short	(.L_63 - .L_62)
	.align		4
.L_62:
        /*00f4*/ 	.word	index@(_ZN7cutlass13device_kernelIN5flash11enable_sm90INS1_16FlashAttnFwdSm90INS1_25CollectiveMainloopFwdSm90ILi2EN4cute5tupleIJNS5_1CILi1EEES8_S8_EEENS6_IJNS7_ILi192EEENS7_ILi144EEENS7_ILi96EEEEEELi96ENS_6half_tEfNS_4arch4Sm90ELb0ELb0ELb0ELb1ELb0ELb1ELb0ELb0ELb1ELb1ELb1ELb0EEENS1_21CollectiveEpilogueFwdINS6_IJSA_SC_SB_EEES9_SE_SG_Li384ELb1ELb1ELb1ELb0EEENS1_36VarlenDynamicPersistentTileSchedulerILi192ELi144ELi384ELi128ELb1ELb1ELb1ELb0ELb1ELb1EEEEEEEEEvNT_6ParamsE)
        /*00f8*/ 	.word	0x00000120


	//----- nvinfo : EIATTR_MIN_STACK_SIZE
	.align		4
.L_63:
        /*00fc*/ 	.byte	0x04, 0x12
        /*00fe*/ 	.short	(.L_65 - .L_64)
	.align		4
.L_64:
        /*0100*/ 	.word	index@(_ZN7cutlass13device_kernelIN5flash11enable_sm90INS1_16FlashAttnFwdSm90INS1_25CollectiveMainloopFwdSm90ILi2EN4cute5tupleIJNS5_1CILi1EEES8_S8_EEENS6_IJNS7_ILi192EEENS7_ILi128EEENS7_ILi96EEEEEELi96ENS_6half_tEfNS_4arch4Sm90ELb0ELb1ELb0ELb0ELb0ELb0ELb0ELb0ELb1ELb1ELb1ELb0EEENS1_21CollectiveEpilogueFwdINS6_IJSA_SC_SB_EEES9_SE_SG_Li384ELb0ELb1ELb1ELb0EEENS1_19SingleTileSchedulerILb0ELb1ELb1ELi192EEEEEEEEEvNT_6ParamsE)
        /*0104*/ 	.word	0x00000000


	//----- nvinfo : EIATTR_MIN_STACK_SIZE
	.align		4
.L_65:
        /*0108*/ 	.byte	0x04, 0x12
        /*010a*/ 	.short	(.L_67 - .L_66)
	.align		4
.L_66:
        /*010c*/ 	.word	index@(_ZN7cutlass13device_kernelIN5flash11enable_sm90INS1_16FlashAttnFwdSm90INS1_25CollectiveMainloopFwdSm90ILi2EN4cute5tupleIJNS5_1CILi1EEES8_S8_EEENS6_IJNS7_ILi192EEENS7_ILi128EEENS7_ILi96EEEEEELi96ENS_6half_tEfNS_4arch4Sm90ELb0ELb1ELb0ELb1ELb0ELb0ELb0ELb0ELb1ELb1ELb1ELb0EEENS1_21CollectiveEpilogueFwdINS6_IJSA_SC_SB_EEES9_SE_SG_Li384ELb1ELb1ELb1ELb0EEENS1_36VarlenDynamicPersistentTileSchedulerILi192ELi128ELi384ELi128ELb1ELb1ELb1ELb1ELb0ELb1EEEEEEEEEvNT_6ParamsE)
        /*0110*/ 	.word	0x00000048


	//----- nvinfo : EIATTR_MIN_STACK_SIZE
	.align		4
.L_67:
        /*0114*/ 	.byte	0x04, 0x12
        /*0116*/ 	.short	(.L_69 - .L_68)
	.align		4
.L_68:
        /*0118*/ 	.word	index@(_ZN7cutlass13device_kernelIN5flash11enable_sm90INS1_16FlashAttnFwdSm90INS1_25CollectiveMainloopFwdSm90ILi2EN4cute5tupleIJNS5_1CILi1EEES8_S8_EEENS6_IJNS7_ILi192EEENS7_ILi128EEENS7_ILi96EEEEEELi96ENS_6half_tEfNS_4arch4Sm90ELb0ELb1ELb0ELb1ELb0ELb1ELb0ELb0ELb1ELb1ELb1ELb0EEENS1_21CollectiveEpilogueFwdINS6_IJSA_SC_SB_EEES9_SE_SG_Li384ELb1ELb1ELb1ELb0EEENS1_36VarlenDynamicPersistentTileSchedulerILi192ELi128ELi384ELi128ELb1ELb1ELb1ELb1ELb0ELb1EEEEEEEEEvNT_6ParamsE)
        /*011c*/ 	.word	0x00000070


	//----- nvinfo : EIATTR_MIN_STACK_SIZE
	.align		4
.L_69:
        /*0120*/ 	.byte	0x04, 0x12
        /*0122*/ 	.short	(.L_71 - .L_70)
	.align		4
.L_70:
        /*0124*/ 	.word	index@(_ZN7cutlass13device_kernelIN5flash11enable_sm90INS1_16FlashAttnFwdSm90INS1_25CollectiveMainloopFwdSm90ILi2EN4cute5tupleIJNS5_1CILi1EEES8_S8_EEENS6_IJNS7_ILi192EEENS7_ILi144EEENS7_ILi96EEEEEELi96ENS_6half_tEfNS_4arch4Sm90ELb1ELb0ELb0ELb0ELb0ELb0ELb0ELb0ELb1ELb1ELb1ELb0EEENS1_21CollectiveEpilogueFwdINS6_IJSA_SC_SB_EEES9_SE_SG_Li384ELb0ELb1ELb1ELb0EEENS1_19SingleTileSchedulerILb0ELb1ELb1ELi192EEEEEEEEEvNT_6ParamsE)
        /*0128*/ 	.word	0x00000010


	//----- nvinfo : EIATTR_MIN_STACK_SIZE
	.align		4
.L_71:
        /*012c*/ 	.byte	0x04, 0x12
        /*012e*/ 	.short	(.L_73 - .L_72)
	.align		4
.L_72:
        /*0130*/ 	.word	index@(_ZN7cutlass13device_kernelIN5flash11enable_sm90INS1_16FlashAttnFwdSm90INS1_25CollectiveMainloopFwdSm90ILi2EN4cute5tupleIJNS5_1CILi1EEES8_S8_EEENS6_IJNS7_ILi192EEENS7_ILi144EEENS7_ILi96EEEEEELi96ENS_6half_tEfNS_4arch4Sm90ELb1ELb0ELb0ELb1ELb0ELb0ELb0ELb0ELb1ELb1ELb1ELb0EEENS1_21CollectiveEpilogueFwdINS6_IJSA_SC_SB_EEES9_SE_SG_Li384ELb1ELb1ELb1ELb0EEENS1_36VarlenDynamicPersistentTileSchedulerILi192ELi144ELi384ELi128ELb1ELb1ELb1ELb1ELb1ELb1EEEEEEEEEvNT_6ParamsE)
        /*0134*/ 	.word	0x00000048


	//----- nvinfo : EIATTR_MIN_STACK_SIZE
	.align		4
.L_73:
        /*0138*/ 	.byte	0x04, 0x12
        /*013a*/ 	.short	(.L_75 - .L_74)
	.align		4
.L_74:
        /*013c*/ 	.word	index@(_ZN7cutlass13device_kernelIN5flash11enable_sm90INS1_16FlashAttnFwdSm90INS1_25CollectiveMainloopFwdSm90ILi2EN4cute5tupleIJNS5_1CILi1EEES8_S8_EEENS6_IJNS7_ILi192EEENS7_ILi144EEENS7_ILi96EEEEEELi96ENS_6half_tEfNS_4arch4Sm90ELb1ELb0ELb0ELb1ELb0ELb1ELb0ELb0ELb1ELb1ELb1ELb0EEENS1_21CollectiveEpilogueFwdINS6_IJSA_SC_SB_EEES9_SE_SG_Li384ELb1ELb1ELb1ELb0EEENS1_36VarlenDynamicPersistentTileSchedulerILi192ELi144ELi384ELi128ELb1ELb1ELb1ELb1ELb1ELb1EEEEEEEEEvNT_6ParamsE)
        /*0140*/ 	.word	0x00000168
.L_75:


//--------------------- .nv.compat                --------------------------
	.section	.nv.compat,"",@"SHT_CUDA_COMPAT_INFO"
	.align	4
        /*0000*/ 	.byte	0x02, 0x09, 0x01, 0x00, 0x02, 0x02, 0x04, 0x00, 0x02, 0x05, 0x05, 0x00, 0x03, 0x07, 0x01, 0x01
        /*0010*/ 	.byte	0x02, 0x03, 0x01, 0x00, 0x02, 0x06, 0x01, 0x00, 0x04, 0x0b, 0x08, 0x00, 0x00, 0x00, 0x00, 0x00
        /*0020*/ 	.byte	0x00, 0x00, 0x00, 0x00


//--------------------- .nv.info._ZN7cutlass13device_kernelIN5flash11enable_sm90INS1_16FlashAttnFwdSm90INS1_25CollectiveMainloopFwdSm90ILi2EN4cute5tupleIJNS5_1CILi1EEES8_S8_EEENS6_IJNS7_ILi192EEENS7_ILi144EEENS7_ILi96EEEEEELi96ENS_6half_tEfNS_4arch4Sm90ELb0ELb0ELb0ELb0ELb0ELb0ELb0ELb0ELb1ELb1ELb1ELb0EEENS1_21CollectiveEpilogueFwdINS6_IJSA_SC_SB_EEES9_SE_SG_Li384ELb0ELb1ELb1ELb0EEENS1_19SingleTileSchedulerILb0ELb1ELb1ELi192EEEEEEEEEvNT_6ParamsE --------------------------
	.section	.nv.info._ZN7cutlass13device_kernelIN5flash11enable_sm90INS1_16FlashAttnFwdSm90INS1_25CollectiveMainloopFwdSm90ILi2EN4cute5tupleIJNS5_1CILi1EEES8_S8_EEENS6_IJNS7_ILi192EEENS7_ILi144EEENS7_ILi96EEEEEELi96ENS_6half_tEfNS_4arch4Sm90ELb0ELb0ELb0ELb0ELb0ELb0ELb0ELb0ELb1ELb1ELb1ELb0EEENS1_21CollectiveEpilogueFwdINS6_IJSA_SC_SB_EEES9_SE_SG_Li384ELb0ELb1ELb1ELb0EEENS1_19SingleTileSchedulerILb0ELb1ELb1ELi192EEEEEEEEEvNT_6ParamsE,"",@"SHT_CUDA_INFO"
	.sectionflags	@""
	.align	4


	//----- nvinfo : EIATTR_CUDA_API_VERSION
	.align		4
        /*0000*/ 	.byte	0x04, 0x37
        /*0002*/ 	.short	(.L_77 - .L_76)
.L_76:
        /*0004*/ 	.word	0x00000082


	//----- nvinfo : EIATTR_KPARAM_INFO
	.align		4
.L_77:
        /*0008*/ 	.byte	0x04, 0x17
        /*000a*/ 	.short	(.L_79 - .L_78)
.L_78:
        /*000c*/ 	.word	0x00000000
        /*0010*/ 	.short	0x0000
        /*0012*/ 	.short	0x0070
        /*0014*/ 	.byte	0x00, 0xf0, 0x01, 0x28


	//----- nvinfo : EIATTR_SPARSE_MMA_MASK
	.align		4
.L_79:
        /*0018*/ 	.byte	0x03, 0x50
        /*001a*/ 	.short	0x0000


	//----- nvinfo : EIATTR_MAXREG_COUNT
	.align		4
        /*001c*/ 	.byte	0x03, 0x1b
        /*001e*/ 	.short	0x0080


	//----- nvinfo : EIATTR_NUM_BARRIERS
	.align		4
        /*0020*/ 	.byte	0x02, 0x4c
        /*0022*/ 	.byte	0x10
	.zero		1


	//----- nvinfo : EIATTR_EXTERNS
	.align		4
        /*0024*/ 	.byte	0x04, 0x0f
        /*0026*/ 	.short	(.L_81 - .L_80)


	//   ....[0]....
	.align		4
.L_80:
        /*0028*/ 	.word	index@(__assertfail)


	//----- nvinfo : EIATTR_MERCURY_ISA_VERSION
	.align		4
.L_81:
        /*002c*/ 	.byte	0x03, 0x5f
        /*002e*/ 	.short	0x0101


	//----- nvinfo : EIATTR_INT_WARP_WIDE_INSTR_OFFSETS
	.align		4
        /*0030*/ 	.byte	0x04, 0x31
        /*0032*/ 	.short	(.L_83 - .L_82)


	//   ....[0]....
.L_82:
        /*0034*/ 	.word	0x00000110


	//   ....[1]....
        /*0038*/ 	.word	0x000001b0


	//   ....[2]....
        /*003c*/ 	.word	0x00000220


	//----- nvinfo : EIATTR_COOP_GROUP_MASK_REGIDS
	.align		4
.L_83:
        /*0040*/ 	.byte	0x04, 0x29
        /*0042*/ 	.short	(.L_85 - .L_84)


	//   ....[0]....
.L_84:
        /*0044*/ 	.word	0xffffffff


	//   ....[1]....
        /*0048*/ 	.word	0xffffffff


	//   ....[2]....
        /*004c*/ 	.word	0xffffffff


	//   ....[3]....
        /*0050*/ 	.word	0xffffffff


	//   ....[4]....
        /*0054*/ 	.word	0xffffffff


	//   ....[5]....
        /*0058*/ 	.word	0xffffffff


	//   ....[6]....
        /*005c*/ 	.word	0xffffffff


	//   ....[7]....
        /*0060*/ 	.word	0xffffffff


	//   ....[8]....
        /*0064*/ 	.word	0xffffffff


	//   ....[9]....
        /*0068*/ 	.word	0xffffffff


	//   ....[10]....
        /*006c*/ 	.word	0xffffffff


	//   ....[11]....
        /*0070*/ 	.word	0xffffffff


	//   ....[12]....
        /*0074*/ 	.word	0xffffffff


	//   ....[13]....
        /*0078*/ 	.word	0xffffffff


	//   ....[14]....
        /*007c*/ 	.word	0xffffffff


	//   ....[15]....
        /*0080*/ 	.word	0xffffffff


	//   ....[16]....
        /*0084*/ 	.word	0xffffffff


	//   ....[17]....
        /*0088*/ 	.word	0xffffffff


	//   ....[18]....
        /*008c*/ 	.word	0xffffffff


	//   ....[19]....
        /*0090*/ 	.word	0xffffffff


	//   ....[20]....
        /*0094*/ 	.word	0xffffffff


	//   ....[21]....
        /*0098*/ 	.word	0xffffffff


	//   ....[22]....
        /*009c*/ 	.word	0xffffffff


	//   ....[23]....
        /*00a0*/ 	.word	0xffffffff


	//   ....[24]....
        /*00a4*/ 	.word	0xffffffff


	//   ....[25]....
        /*00a8*/ 	.word	0xffffffff


	//   ....[26]....
        /*00ac*/ 	.word	0xffffffff


	//   ....[27]....
        /*00b0*/ 	.word	0xffffffff


	//   ....[28]....
        /*00b4*/ 	.word	0xffffffff


	//   ....[29]....
        /*00b8*/ 	.word	0xffffffff


	//   ....[30]....
        /*00bc*/ 	.word	0xffffffff


	//   ....[31]....
        /*00c0*/ 	.word	0xffffffff


	//   ....[32]....
        /*00c4*/ 	.word	0xffffffff


	//   ....[33]....
        /*00c8*/ 	.word	0xffffffff


	//   ....[34]....
        /*00cc*/ 	.word	0xffffffff


	//   ....[35]....
        /*00d0*/ 	.word	0xffffffff


	//   ....[36]....
        /*00d4*/ 	.word	0xffffffff


	//   ....[37]....
        /*00d8*/ 	.word	0xffffffff


	//   ....[38]....
        /*00dc*/ 	.word	0xffffffff


	//   ....[39]....
        /*00e0*/ 	.word	0xffffffff


	//   ....[40]....
        /*00e4*/ 	.word	0xffffffff


	//   ....[41]....
        /*00e8*/ 	.word	0xffffffff


	//   ....[42]....
        /*00ec*/ 	.word	0xffffffff


	//   ....[43]....
        /*00f0*/ 	.word	0xffffffff


	//   ....[44]....
        /*00f4*/ 	.word	0xffffffff


	//   ....[45]....
        /*00f8*/ 	.word	0x0500000f


	//   ....[46]....
        /*00fc*/ 	.word	0x0500000f


	//   ....[47]....
        /*0100*/ 	.word	0x0500000f


	//   ....[48]....
        /*0104*/ 	.word	0x0500000f


	//   ....[49]....
        /*0108*/ 	.word	0x0500000f


	//   ....[50]....
        /*010c*/ 	.word	0x0500000f


	//   ....[51]....
        /*0110*/ 	.word	0x0500000f


	//   ....[52]....
        /*0114*/ 	.word	0x0500000f


	//   ....[53]....
        /*0118*/ 	.word	0x0500000f


	//   ....[54]....
        /*011c*/ 	.word	0x0500000f


	//   ....[55]....
        /*0120*/ 	.word	0x0500000f


	//   ....[56]....
        /*0124*/ 	.word	0x0500000f


	//   ....[57]....
        /*0128*/ 	.word	0x0500000f


	//   ....[58]....
        /*012c*/ 	.word	0x0500000f


	//----- nvinfo : EIATTR_COOP_GROUP_INSTR_OFFSETS
	.align		4
.L_85:
        /*0130*/ 	.byte	0x04, 0x28
        /*0132*/ 	.short	(.L_87 - .L_86)


	//   ....[0]....
.L_86:
        /*0134*/ 	.word	0x00000050


	//   ....[1]....
        /*0138*/ 	.word	0x00000120


	//   ....[2]....
        /*013c*/ 	.word	0x000001d0


	//   ....[3]....
        /*0140*/ 	.word	0x00000390


	//   ....[4]....
        /*0144*/ 	.word	0x000004f0


	//   ....[5]....
        /*0148*/ 	.word	0x00000610


	//   ....[6]....
        /*014c*/ 	.word	0x00000770


	//   ....[7]....
        /*0150*/ 	.word	0x00000ff0


	//   ....[8]....
        /*0154*/ 	.word	0x00003490


	//   ....[9]....
        /*0158*/ 	.word	0x00003580


	//   ....[10]....
        /*015c*/ 	.word	0x00003840


	//   ....[11]....
        /*0160*/ 	.word	0x000039a0


	//   ....[12]....
        /*0164*/ 	.word	0x00004cd0


	//   ....[13]....
        /*0168*/ 	.word	0x00006af0


	//   ....[14]....
        /*016c*/ 	.word	0x00006b10


	//   ....[15]....
        /*0170*/ 	.word	0x00007110


	//   ....[16]....
        /*0174*/ 	.word	0x000071c0


	//   ....[17]....
        /*0178*/ 	.word	0x00008580


	//   ....[18]....
        /*017c*/ 	.word	0x000086a0


	//   ....[19]....
        /*0180*/ 	.word	0x000086e0


	//   ....[20]....
        /*0184*/ 	.word	0x000087f0


	//   ....[21]....
        /*0188*/ 	.word	0x00008800


	//   ....[22]....
        /*018c*/ 	.word	0x000096c0


	//   ....[23]....
        /*0190*/ 	.word	0x00009720


	//   ....[24]....
        /*0194*/ 	.word	0x00009760


	//   ....[25]....
        /*0198*/ 	.word	0x00009790


	//   ....[26]....
        /*019c*/ 	.word	0x000097c0


	//   ....[27]....
        /*01a0*/ 	.word	0x000097d0


	//   ....[28]....
        /*01a4*/ 	.word	0x00009ca0


	//   ....[29]....
        /*01a8*/ 	.word	0x00009cb0


	//   ....[30]....
        /*01ac*/ 	.word	0x0000a530


	//   ....[31]....
        /*01b0*/ 	.word	0x0000aef0


	//   ....[32]....
        /*01b4*/ 	.word	0x0000ba40


	//   ....[33]....
        /*01b8*/ 	.word	0x0000ba50


	//   ....[34]....
        /*01bc*/ 	.word	0x0000ba60


	//   ....[35]....
        /*01c0*/ 	.word	0x0000ba80


	//   ....[36]....
        /*01c4*/ 	.word	0x0000bab0


	//   ....[37]....
        /*01c8*/ 	.word	0x0000bb60


	//   ....[38]....
        /*01cc*/ 	.word	0x0000bb90


	//   ....[39]....
        /*01d0*/ 	.word	0x0000bc10


	//   ....[40]....
        /*01d4*/ 	.word	0x0000bc40


	//   ....[41]....
        /*01d8*/ 	.word	0x0000bc50


	//   ....[42]....
        /*01dc*/ 	.word	0x0000bcb0


	//   ....[43]....
        /*01e0*/ 	.word	0x0000bcc0


	//   ....[44]....
        /*01e4*/ 	.word	0x0000e200


	//   ....[45]....
        /*01e8*/ 	.word	0x0000e670


	//   ....[46]....
        /*01ec*/ 	.word	0x0000e7f0


	//   ....[47]....
        /*01f0*/ 	.word	0x0000e840


	//   ....[48]....
        /*01f4*/ 	.word	0x0000e8f0


	//   ....[49]....
        /*01f8*/ 	.word	0x0000e9c0


	//   ....[50]....
        /*01fc*/ 	.word	0x0000ea40


	//   ....[51]....
        /*0200*/ 	.word	0x0000eb10


	//   ....[52]....
        /*0204*/ 	.word	0x0000eb90


	//   ....[53]....
        /*0208*/ 	.word	0x0000ec50


	//   ....[54]....
        /*020c*/ 	.word	0x0000ed00


	//   ....[55]....
        /*0210*/ 	.word	0x0000edd0


	//   ....[56]....
        /*0214*/ 	.word	0x0000ee50


	//   ....[57]....
        /*0218*/ 	.word	0x0000ef30


	//   ....[58]....
        /*021c*/ 	.word	0x0000f300


	//----- nvinfo : EIATTR_REG_RECONFIG
	.align		4
.L_87:
        /*0220*/ 	.byte	0x01, 0x54
	.zero		2


	//----- nvinfo : EIATTR_SYSCALL_OFFSETS
	.align		4
        /*0224*/ 	.byte	0x04, 0x46
        /*0226*/ 	.short	(.L_89 - .L_88)


	//   ....[0]....
.L_88:
        /*0228*/ 	.word	0x000011b0


	//   ....[1]....
        /*022c*/ 	.word	0x0000aba0


	//   ....[2]....
        /*0230*/ 	.word	0x0000ace0


	//   ....[3]....
        /*0234*/ 	.word	0x0000add0


	//   ....[4]....
        /*0238*/ 	.word	0x0000b540


	//----- nvinfo : EIATTR_MBARRIER_INSTR_OFFSETS
	.align		4
.L_89:
        /*023c*/ 	.byte	0x04, 0x39
        /*023e*/ 	.short	(.L_91 - .L_90)


	//   ....[0]....
.L_90:
        /*0240*/ 	.word	0x00000240
        /*0244*/ 	.word	0x000000ff
        /*0248*/ 	.word	0x00031c00
        /*024c*/ 	.short	0x0100
        /*024e*/ 	.byte	0x08
	.zero		1


	//   ....[1]....
        /*0250*/ 	.word	0x00000250
        /*0254*/ 	.word	0x000000ff
        /*0258*/ 	.word	0x00031c20
        /*025c*/ 	.short	0x0100
        /*025e*/ 	.byte	0x08
	.zero		1


	//   ....[2]....
        /*0260*/ 	.word	0x00000340
        /*0264*/ 	.word	0x000000ff
        /*0268*/ 	.word	0x00031c30
        /*026c*/ 	.short	0x0100
        /*026e*/ 	.byte	0x08
	.zero		1


	//   ....[3]....
        /*0270*/ 	.word	0x00000350
        /*0274*/ 	.word	0x000000ff
        /*0278*/ 	.word	0x00031c40
        /*027c*/ 	.short	0x0100
        /*027e*/ 	.byte	0x08
	.zero		1


	//   ....[4]....
        /*0280*/ 	.word	0x00000360
        /*0284*/ 	.word	0x000000ff
        /*0288*/ 	.word	0x00031c38
        /*028c*/ 	.short	0x0100
        /*028e*/ 	.byte	0x08
	.zero		1


	//   ....[5]....
        /*0290*/ 	.word	0x00000370
        /*0294*/ 	.word	0x000000ff
        /*0298*/ 	.word	0x00031c48
        /*029c*/ 	.short	0x0100
        /*029e*/ 	.byte	0x08
	.zero		1


	//   ....[6]....
        /*02a0*/ 	.word	0x000004a0
        /*02a4*/ 	.word	0x000000ff
        /*02a8*/ 	.word	0x00031c50
        /*02ac*/ 	.short	0x0100
        /*02ae*/ 	.byte	0x08
	.zero		1


	//   ....[7]....
        /*02b0*/ 	.word	0x000004b0
        /*02b4*/ 	.word	0x000000ff
        /*02b8*/ 	.word	0x00031c60
        /*02bc*/ 	.short	0x0100
        /*02be*/ 	.byte	0x08
	.zero		1


	//   ....[8]....
        /*02c0*/ 	.word	0x000004c0
        /*02c4*/ 	.word	0x000000ff
        /*02c8*/ 	.word	0x00031c58
        /*02cc*/ 	.short	0x0100
        /*02ce*/ 	.byte	0x08
	.zero		1


	//   ....[9]....
        /*02d0*/ 	.word	0x000004d0
        /*02d4*/ 	.word	0x000000ff
        /*02d8*/ 	.word	0x00031c68
        /*02dc*/ 	.short	0x0100
        /*02de*/ 	.byte	0x08
	.zero		1


	//   ....[10]....
        /*02e0*/ 	.word	0x000005c0
        /*02e4*/ 	.word	0x000000ff
        /*02e8*/ 	.word	0x00031c70
        /*02ec*/ 	.short	0x0100
        /*02ee*/ 	.byte	0x06
	.zero		1


	//   ....[11]....
        /*02f0*/ 	.word	0x000005d0
        /*02f4*/ 	.word	0x000000ff
        /*02f8*/ 	.word	0x00031c80
        /*02fc*/ 	.short	0x0100
        /*02fe*/ 	.byte	0x06
	.zero		1


	//   ....[12]....
        /*0300*/ 	.word	0x000005e0
        /*0304*/ 	.word	0x000000ff
        /*0308*/ 	.word	0x00031c78
        /*030c*/ 	.short	0x0100
        /*030e*/ 	.byte	0x06
	.zero		1


	//   ....[13]....
        /*0310*/ 	.word	0x000005f0
        /*0314*/ 	.word	0x000000ff
        /*0318*/ 	.word	0x00031c88
        /*031c*/ 	.short	0x0100
        /*031e*/ 	.byte	0x06
	.zero		1


	//   ....[14]....
        /*0320*/ 	.word	0x00000720
        /*0324*/ 	.word	0x000000ff
        /*0328*/ 	.word	0x00031c90
        /*032c*/ 	.short	0x0100
        /*032e*/ 	.byte	0x08
	.zero		1


	//   ....[15]....
        /*0330*/ 	.word	0x00000730
        /*0334*/ 	.word	0x000000ff
        /*0338*/ 	.word	0x00031ca0
        /*033c*/ 	.short	0x0100
        /*033e*/ 	.byte	0x08
	.zero		1


	//   ....[16]....
        /*0340*/ 	.word	0x00000740
        /*0344*/ 	.word	0x000000ff
        /*0348*/ 	.word	0x00031c98
        /*034c*/ 	.short	0x0100
        /*034e*/ 	.byte	0x08
	.zero		1


	//   ....[17]....
        /*0350*/ 	.word	0x00000750
        /*0354*/ 	.word	0x000000ff
        /*0358*/ 	.word	0x00031ca8
        /*035c*/ 	.short	0x0100
        /*035e*/ 	.byte	0x08
	.zero		1


	//   ....[18]....
        /*0360*/ 	.word	0x00000880
        /*0364*/ 	.word	0x000000ff
        /*0368*/ 	.word	0x00031cb0
        /*036c*/ 	.short	0x0100
        /*036e*/ 	.byte	0x08
	.zero		1


	//   ....[19]....
        /*0370*/ 	.word	0x00000890
        /*0374*/ 	.word	0x000000ff
        /*0378*/ 	.word	0x00031cc0
        /*037c*/ 	.short	0x0100
        /*037e*/ 	.byte	0x08
	.zero		1


	//   ....[20]....
        /*0380*/ 	.word	0x000008a0
        /*0384*/ 	.word	0x000000ff
        /*0388*/ 	.word	0x00031cb8
        /*038c*/ 	.short	0x0100
        /*038e*/ 	.byte	0x08
	.zero		1


	//   ....[21]....
        /*0390*/ 	.word	0x000008b0
        /*0394*/ 	.word	0x000000ff
        /*0398*/ 	.word	0x00031cc8
        /*039c*/ 	.short	0x0100
        /*039e*/ 	.byte	0x08
	.zero		1


	//   ....[22]....
        /*03a0*/ 	.word	0x000011e0
        /*03a4*/ 	.word	0x000000ff
        /*03a8*/ 	.word	0x00031c00
        /*03ac*/ 	.short	0x010a
        /*03ae*/ 	.byte	0x25
	.zero		1


	//   ....[23]....
        /*03b0*/ 	.word	0x00001230
        /*03b4*/ 	.word	0x000000ff
        /*03b8*/ 	.word	0x00031c30
        /*03bc*/ 	.short	0x010a
        /*03be*/ 	.byte	0x25
	.zero		1


	//   ....[24]....
        /*03c0*/ 	.word	0x00001270
        /*03c4*/ 	.word	0x000000ff
        /*03c8*/ 	.word	0x00031c30
        /*03cc*/ 	.short	0x010a
        /*03ce*/ 	.byte	0x25
	.zero		1


	//   ....[25]....
        /*03d0*/ 	.word	0x00003da0
        /*03d4*/ 	.word	0x00000008
        /*03d8*/ 	.word	0x00000000
        /*03dc*/ 	.short	0x0101
        /*03de*/ 	.byte	0x3f
	.zero		1


	//   ....[26]....
        /*03e0*/ 	.word	0x00004f70
        /*03e4*/ 	.word	0x00000005
        /*03e8*/ 	.word	0x00031c30
        /*03ec*/ 	.short	0x010a
        /*03ee*/ 	.byte	0x3f
	.zero		1


	//   ....[27]....
        /*03f0*/ 	.word	0x00004fb0
        /*03f4*/ 	.word	0x00000005
        /*03f8*/ 	.word	0x00031c30
        /*03fc*/ 	.short	0x010a
        /*03fe*/ 	.byte	0x3f
	.zero		1


	//   ....[28]....
        /*0400*/ 	.word	0x00006640
        /*0404*/ 	.word	0x000000ff
        /*0408*/ 	.word	0x00031c50
        /*040c*/ 	.short	0x010a
        /*040e*/ 	.byte	0x06
	.zero		1


	//   ....[29]....
        /*0410*/ 	.word	0x00006680
        /*0414*/ 	.word	0x000000ff
        /*0418*/ 	.word	0x00031c50
        /*041c*/ 	.short	0x010a
        /*041e*/ 	.byte	0x06
	.zero		1


	//   ....[30]....
        /*0420*/ 	.word	0x000079a0
        /*0424*/ 	.word	0x0000000e
        /*0428*/ 	.word	0x00000000
        /*042c*/ 	.short	0x0101
        /*042e*/ 	.byte	0x3f
	.zero		1


	//   ....[31]....
        /*0430*/ 	.word	0x00007a20
        /*0434*/ 	.word	0x0000007e
        /*0438*/ 	.word	0x00000000
        /*043c*/ 	.short	0x0101
        /*043e*/ 	.byte	0x3f
	.zero		1


	//   ....[32]....
        /*0440*/ 	.word	0x000085f0
        /*0444*/ 	.word	0x0000000c
        /*0448*/ 	.word	0x00031c50
        /*044c*/ 	.short	0x010a
        /*044e*/ 	.byte	0x3f
	.zero		1


	//   ....[33]....
        /*0450*/ 	.word	0x00008630
        /*0454*/ 	.word	0x0000000c
        /*0458*/ 	.word	0x00031c50
        /*045c*/ 	.short	0x010a
        /*045e*/ 	.byte	0x3f
	.zero		1


	//   ....[34]....
        /*0460*/ 	.word	0x00008d20
        /*0464*/ 	.word	0x00000009
        /*0468*/ 	.word	0x00000000
        /*046c*/ 	.short	0x0101
        /*046e*/ 	.byte	0x3f
	.zero		1


	//   ....[35]....
        /*0470*/ 	.word	0x000097e0
        /*0474*/ 	.word	0x000000ff
        /*0478*/ 	.word	0x00000000
        /*047c*/ 	.short	0x0101
        /*047e*/ 	.byte	0x04
	.zero		1


	//   ....[36]....
        /*0480*/ 	.word	0x0000b0f0
        /*0484*/ 	.word	0x000000ff
        /*0488*/ 	.word	0x00031c40
        /*048c*/ 	.short	0x010a
        /*048e*/ 	.byte	0x28
	.zero		1


	//   ....[37]....
        /*0490*/ 	.word	0x0000beb0
        /*0494*/ 	.word	0x000000ff
        /*0498*/ 	.word	0x00031c00
        /*049c*/ 	.short	0x0107
        /*049e*/ 	.byte	0x28
	.zero		1


	//   ....[38]....
        /*04a0*/ 	.word	0x0000bf00
        /*04a4*/ 	.word	0x000000ff
        /*04a8*/ 	.word	0x00031c00
        /*04ac*/ 	.short	0x0101
        /*04ae*/ 	.byte	0x28
	.zero		1


	//   ....[39]....
        /*04b0*/ 	.word	0x0000bf30
        /*04b4*/ 	.word	0x000000ff
        /*04b8*/ 	.word	0x00031c20
        /*04bc*/ 	.short	0x010a
        /*04be*/ 	.byte	0x28
	.zero		1


	//   ....[40]....
        /*04c0*/ 	.word	0x0000c270
        /*04c4*/ 	.word	0x000000ff
        /*04c8*/ 	.word	0x00031c48
        /*04cc*/ 	.short	0x010a
        /*04ce*/ 	.byte	0x28
	.zero		1


	//   ....[41]....
        /*04d0*/ 	.word	0x0000c640
        /*04d4*/ 	.word	0x000000ff
        /*04d8*/ 	.word	0x00031c60
        /*04dc*/ 	.short	0x010a
        /*04de*/ 	.byte	0x28
	.zero		1


	//   ....[42]....
        /*04e0*/ 	.word	0x0000cbc0
        /*04e4*/ 	.word	0x000000ff
        /*04e8*/ 	.word	0x00031c40
        /*04ec*/ 	.short	0x010a
        /*04ee*/ 	.byte	0x28
	.zero		1


	//   ....[43]....
        /*04f0*/ 	.word	0x0000cfa0
        /*04f4*/ 	.word	0x000000ff
        /*04f8*/ 	.word	0x00031c68
        /*04fc*/ 	.short	0x010a
        /*04fe*/ 	.byte	0x28
	.zero		1


	//   ....[44]....
        /*0500*/ 	.word	0x0000d560
        /*0504*/ 	.word	0x000000ff
        /*0508*/ 	.word	0x00031c48
        /*050c*/ 	.short	0x010a
        /*050e*/ 	.byte	0x28
	.zero		1


	//   ....[45]....
        /*0510*/ 	.word	0x0000d920
        /*0514*/ 	.word	0x000000ff
        /*0518*/ 	.word	0x00031c60
        /*051c*/ 	.short	0x010a
        /*051e*/ 	.byte	0x28
	.zero		1


	//   ....[46]....
        /*0520*/ 	.word	0x0000dd60
        /*0524*/ 	.word	0x00000003
        /*0528*/ 	.word	0x00031c60
        /*052c*/ 	.short	0x010a
        /*052e*/ 	.byte	0x3f
	.zero		1


	//   ....[47]....
        /*0530*/ 	.word	0x0000e1c0
        /*0534*/ 	.word	0x00000007
        /*0538*/ 	.word	0x00031c20
        /*053c*/ 	.short	0x010a
        /*053e*/ 	.byte	0x3f
	.zero		1


	//   ....[48]....
        /*0540*/ 	.word	0x0000e300
        /*0544*/ 	.word	0x00000005
        /*0548*/ 	.word	0x00000000
        /*054c*/ 	.short	0x010a
        /*054e*/ 	.byte	0x3f
	.zero		1


	//   ....[49]....
        /*0550*/ 	.word	0x0000e370
        /*0554*/ 	.word	0x00000003
        /*0558*/ 	.word	0x00000000
        /*055c*/ 	.short	0x010a
        /*055e*/ 	.byte	0x3f
	.zero		1


	//   ....[50]....
        /*0560*/ 	.word	0x0000e3d0
        /*0564*/ 	.word	0x00000005
        /*0568*/ 	.word	0x00000000
        /*056c*/ 	.short	0x010a
        /*056e*/ 	.byte	0x3f
	.zero		1


	//   ....[51]....
        /*0570*/ 	.word	0x0000e400
        /*0574*/ 	.word	0x00000003
        /*0578*/ 	.word	0x00000000
        /*057c*/ 	.short	0x010a
        /*057e*/ 	.byte	0x3f
	.zero		1


	//   ....[52]....
        /*0580*/ 	.word	0x0000e470
        /*0584*/ 	.word	0x00000003
        /*0588*/ 	.word	0x00031c00
        /*058c*/ 	.short	0x010a
        /*058e*/ 	.byte	0x3f
	.zero		1


	//   ....[53]....
        /*0590*/ 	.word	0x0000e4d0
        /*0594*/ 	.word	0x00000003
        /*0598*/ 	.word	0x00031c30
        /*059c*/ 	.short	0x010a
        /*059e*/ 	.byte	0x3f
	.zero		1


	//   ....[54]....
        /*05a0*/ 	.word	0x0000e520
        /*05a4*/ 	.word	0x00000005
        /*05a8*/ 	.word	0x00031c30
        /*05ac*/ 	.short	0x010a
        /*05ae*/ 	.byte	0x3f
	.zero		1


	//   ....[55]....
        /*05b0*/ 	.word	0x0000e580
        /*05b4*/ 	.word	0x00000005
        /*05b8*/ 	.word	0x00031c50
        /*05bc*/ 	.short	0x010a
        /*05be*/ 	.byte	0x3f
	.zero		1


	//   ....[56]....
        /*05c0*/ 	.word	0x0000e5d0
        /*05c4*/ 	.word	0x0000000c
        /*05c8*/ 	.word	0x00031c50
        /*05cc*/ 	.short	0x010a
        /*05ce*/ 	.byte	0x3f
	.zero		1


	//   ....[57]....
        /*05d0*/ 	.word	0x0000e730
        /*05d4*/ 	.word	0x00000003
        /*05d8*/ 	.word	0x00031c40
        /*05dc*/ 	.short	0x010a
        /*05de*/ 	.byte	0x3f
	.zero		1


	//   ....[58]....
        /*05e0*/ 	.word	0x0000ef70
        /*05e4*/ 	.word	0x00000003
        /*05e8*/ 	.word	0x00031c20
        /*05ec*/ 	.short	0x010a
        /*05ee*/ 	.byte	0x3f
	.zero		1


	//   ....[59]....
        /*05f0*/ 	.word	0x0000efd0
        /*05f4*/ 	.word	0x00000003
        /*05f8*/ 	.word	0x00031c48
        /*05fc*/ 	.short	0x010a
        /*05fe*/ 	.byte	0x3f
	.zero		1


	//   ....[60]....
        /*0600*/ 	.word	0x0000f030
        /*0604*/ 	.word	0x00000003
        /*0608*/ 	.word	0x00031c60
        /*060c*/ 	.short	0x010a
        /*060e*/ 	.byte	0x3f
	.zero		1


	//   ....[61]....
        /*0610*/ 	.word	0x0000f090
        /*0614*/ 	.word	0x00000003
        /*0618*/ 	.word	0x00031c40
        /*061c*/ 	.short	0x010a
        /*061e*/ 	.byte	0x3f
	.zero		1


	//   ....[62]....
        /*0620*/ 	.word	0x0000f0f0
        /*0624*/ 	.word	0x00000003
        /*0628*/ 	.word	0x00031c68
        /*062c*/ 	.short	0x010a
        /*062e*/ 	.byte	0x3f
	.zero		1


	//   ....[63]....
        /*0630*/ 	.word	0x0000f150
        /*0634*/ 	.word	0x00000002
        /*0638*/ 	.word	0x00031c48
        /*063c*/ 	.short	0x010a
        /*063e*/ 	.byte	0x3f
	.zero		1


	//   ....[64]....
        /*0640*/ 	.word	0x0000f1b0
        /*0644*/ 	.word	0x00000002
        /*0648*/ 	.word	0x00031c60
        /*064c*/ 	.short	0x010a
        /*064e*/ 	.byte	0x3f
	.zero		1


	//   ....[65]....
        /*0650*/ 	.word	0x0000f200
        /*0654*/ 	.word	0x00000003
        /*0658*/ 	.word	0x00031c60
        /*065c*/ 	.short	0x010a
        /*065e*/ 	.byte	0x3f
	.zero		1


	//   ....[66]....
        /*0660*/ 	.word	0x0000f250
        /*0664*/ 	.word	0x00000007
        /*0668*/ 	.word	0x00031c20
        /*066c*/ 	.short	0x010a
        /*066e*/ 	.byte	0x3f
	.zero		1


	//   ....[67]....
        /*0670*/ 	.word	0x0000f3c0
        /*0674*/ 	.word	0x00000005
        /*0678*/ 	.word	0x00000000
        /*067c*/ 	.short	0x010a
        /*067e*/ 	.byte	0x3f
	.zero		1


	//   ....[68]....
        /*0680*/ 	.word	0x0000f410
        /*0684*/ 	.word	0x00000003
        /*0688*/ 	.word	0x00000000
        /*068c*/ 	.short	0x010a
        /*068e*/ 	.byte	0x3f
	.zero		1


	//   ....[69]....
        /*0690*/ 	.word	0x0000f460
        /*0694*/ 	.word	0x00000005
        /*0698*/ 	.word	0x00000000
        /*069c*/ 	.short	0x010a
        /*069e*/ 	.byte	0x3f
	.zero		1


	//----- nvinfo : EIATTR_NUM_MBARRIERS
	.align		4
.L_91:
        /*06a0*/ 	.byte	0x03, 0x38
        /*06a2*/ 	.short	0x0016


	//----- nvinfo : EIATTR_EXIT_INSTR_OFFSETS
	.align		4
        /*06a4*/ 	.byte	0x04, 0x1c
        /*06a6*/ 	.short	(.L_93 - .L_92)


	//   ....[0]....
.L_92:
        /*06a8*/ 	.word	0x0000e450


	//----- nvinfo : EIATTR_MAX_THREADS
	.align		4
.L_93:
        /*06ac*/ 	.byte	0x04, 0x05
        /*06ae*/ 	.short	(.L_95 - .L_94)
.L_94:
        /*06b0*/ 	.word	0x00000200
        /*06b4*/ 	.word	0x00000001
        /*06b8*/ 	.word	0x00000001


	//----- nvinfo : EIATTR_CRS_STACK_SIZE
	.align		4
.L_95:
        /*06bc*/ 	.byte	0x04, 0x1e
        /*06be*/ 	.short	(.L_97 - .L_96)
.L_96:
        /*06c0*/ 	.word	0x00000000


	//----- nvinfo : EIATTR_CBANK_PARAM_SIZE
	.align		4
.L_97:
        /*06c4*/ 	.byte	0x03, 0x19
        /*06c6*/ 	.short	0x0a70


	//----- nvinfo : EIATTR_PARAM_CBANK
	.align		4
        /*06c8*/ 	.byte	0x04, 0x0a
        /*06ca*/ 	.short	(.L_99 - .L_98)
	.align		4
.L_98:
        /*06cc*/ 	.word	index@(.nv.constant0._ZN7cutlass13device_kernelIN5flash11enable_sm90INS1_16FlashAttnFwdSm90INS1_25CollectiveMainloopFwdSm90ILi2EN4cute5tupleIJNS5_1CILi1EEES8_S8_EEENS6_IJNS7_ILi192EEENS7_ILi144EEENS7_ILi96EEEEEELi96ENS_6half_tEfNS_4arch4Sm90ELb0ELb0ELb0ELb0ELb0ELb0ELb0ELb0ELb1ELb1ELb1ELb0EEENS1_21CollectiveEpilogueFwdINS6_IJSA_SC_SB_EEES9_SE_SG_Li384ELb0ELb1ELb1ELb0EEENS1_19SingleTileSchedulerILb0ELb1ELb1ELi192EEEEEEEEEvNT_6ParamsE)
        /*06d0*/ 	.short	0x0210
        /*06d2*/ 	.short	0x0a70


	//----- nvinfo : EIATTR_SW_WAR
	.align		4
.L_99:
        /*06d4*/ 	.byte	0x04, 0x36
        /*06d6*/ 	.short	(.L_101 - .L_100)
.L_100:
        /*06d8*/ 	.word	0x00000008
.L_101:


//--------------------- .nv.info._ZN7cutlass13device_kernelIN5flash11enable_sm90INS1_16FlashAttnFwdSm90INS1_25CollectiveMainloopFwdSm90ILi2EN4cute5tupleIJNS5_1CILi1EEES8_S8_EEENS6_IJNS7_ILi192EEENS7_ILi144EEENS7_ILi96EEEEEELi96ENS_6half_tEfNS_4arch4Sm90ELb0ELb0ELb0ELb1ELb0ELb0ELb0ELb0ELb1ELb1ELb1ELb0EEENS1_21CollectiveEpilogueFwdINS6_IJSA_SC_SB_EEES9_SE_SG_Li384ELb1ELb1ELb1ELb0EEENS1_36VarlenDynamicPersistentTileSchedulerILi192ELi144ELi384ELi128ELb1ELb1ELb1ELb0ELb1ELb1EEEEEEEEEvNT_6ParamsE --------------------------
	.section	.nv.info._ZN7cutlass13device_kernelIN5flash11enable_sm90INS1_16FlashAttnFwdSm90INS1_25CollectiveMainloopFwdSm90ILi2EN4cute5tupleIJNS5_1CILi1EEES8_S8_EEENS6_IJNS7_ILi192EEENS7_ILi144EEENS7_ILi96EEEEEELi96ENS_6half_tEfNS_4arch4Sm90ELb0ELb0ELb0ELb1ELb0ELb0ELb0ELb0ELb1ELb1ELb1ELb0EEENS1_21CollectiveEpilogueFwdINS6_IJSA_SC_SB_EEES9_SE_SG_Li384ELb1ELb1ELb1ELb0EEENS1_36VarlenDynamicPersistentTileSchedulerILi192ELi144ELi384ELi128ELb1ELb1ELb1ELb0ELb1ELb1EEEEEEEEEvNT_6ParamsE,"",@"SHT_CUDA_INFO"
	.sectionflags	@""
	.align	4


	//----- nvinfo : EIATTR_CUDA_API_VERSION
	.align		4
        /*0000*/ 	.byte	0x04, 0x37
        /*0002*/ 	.short	(.L_103 - .L_102)
.L_102:
        /*0004*/ 	.word	0x00000082


	//----- nvinfo : EIATTR_KPARAM_INFO
	.align		4
.L_103:
        /*0008*/ 	.byte	0x04, 0x17
        /*000a*/ 	.short	(.L_105 - .L_104)
.L_104:
        /*000c*/ 	.word	0x00000000
        /*0010*/ 	.short	0x0000
        /*0012*/ 	.short	0x0070
        /*0014*/ 	.byte	0x00, 0xf0, 0x01, 0x2a


	//----- nvinfo : EIATTR_SPARSE_MMA_MASK
	.align		4
.L_105:
        /*0018*/ 	.byte	0x03, 0x50
        /*001a*/ 	.short	0x0000


	//----- nvinfo : EIATTR_MAXREG_COUNT
	.align		4
        /*001c*/ 	.byte	0x03, 0x1b
        /*001e*/ 	.short	0x0080


	//----- nvinfo : EIATTR_NUM_BARRIERS
	.align		4
        /*0020*/ 	.byte	0x02, 0x4c
        /*0022*/ 	.byte	0x10
	.zero		1


	//----- nvinfo : EIATTR_EXTERNS
	.align		4
        /*0024*/ 	.byte	0x04, 0x0f
        /*0026*/ 	.short	(.L_107 - .L_106)


	//   ....[0]....
	.align		4
.L_106:
        /*0028*/ 	.word	index@(__assertfail)


	//----- nvinfo : EIATTR_ANNOTATIONS
	.align		4
.L_107:
        /*002c*/ 	.byte	0x04, 0x55
        /*002e*/ 	.short	(.L_109 - .L_108)


	//   ....[0]....
.L_108:
        /*0030*/ 	.word	0x00000001
        /*0034*/ 	.byte	0x50, 0x09, 0x00, 0x00, 0x01, 0x00, 0x00, 0x00, 0xa0, 0x0a, 0x00, 0x00, 0x01, 0x00, 0x00, 0x00
        /* <DEDUP_REMOVED lines=32> */
        /*0244*/ 	.byte	0x60, 0x2a, 0x01, 0x00, 0x01, 0x00, 0x00, 0x00, 0xf0, 0x2f, 0x01, 0x00


	//----- nvinfo : EIATTR_MERCURY_ISA_VERSION
	.align		4
.L_109:
        /*0250*/ 	.byte	0x03, 0x5f
        /*0252*/ 	.short	0x0101


	//----- nvinfo : EIATTR_UNUSED_LOAD_BYTE_OFFSET
	.align		4
        /*0254*/ 	.byte	0x04, 0x44
        /*0256*/ 	.short	(.L_111 - .L_110)


	//   ....[0]....
.L_110:
        /*0258*/ 	.word	0x00000a60
        /*025c*/ 	.word	0x0000fff0


	//   ....[1]....
        /*0260*/ 	.word	0x000098a0
        /*0264*/ 	.word	0x0000fff0


	//----- nvinfo : EIATTR_INT_WARP_WIDE_INSTR_OFFSETS
	.align		4
.L_111:
        /*0268*/ 	.byte	0x04, 0x31
        /*026a*/ 	.short	(.L_113 - .L_112)


	//   ....[0]....
.L_112:
        /*026c*/ 	.word	0x00000130


	//   ....[1]....
        /*0270*/ 	.word	0x00000170


	//   ....[2]....
        /*0274*/ 	.word	0x000001e0


	//   ....[3]....
        /*0278*/ 	.word	0x0000db00


	//   ....[4]....
        /*027c*/ 	.word	0x0000dba0


	//   ....[5]....
        /*0280*/ 	.word	0x000116d0


	//   ....[6]....
        /*0284*/ 	.word	0x00011770


	//----- nvinfo : EIATTR_COOP_GROUP_MASK_REGIDS
	.align		4
.L_113:
        /*0288*/ 	.byte	0x04, 0x29
        /*028a*/ 	.short	(.L_115 - .L_114)


	//   ....[0]....
.L_114:
        /*028c*/ 	.word	0xffffffff


	//   ....[1]....
        /*0290*/ 	.word	0xffffffff


	//   ....[2]....
        /*0294*/ 	.word	0xffffffff


	//   ....[3]....
        /*0298*/ 	.word	0xffffffff


	//   ....[4]....
        /*029c*/ 	.word	0xffffffff


	//   ....[5]....
        /*02a0*/ 	.word	0xffffffff


	//   ....[6]....
        /*02a4*/ 	.word	0xffffffff


	//   ....[7]....
        /*02a8*/ 	.word	0xffffffff


	//   ....[8]....
        /*02ac*/ 	.word	0xffffffff


	//   ....[9]....
        /*02b0*/ 	.word	0xffffffff


	//   ....[10]....
        /*02b4*/ 	.word	0xffffffff


	//   ....[11]....
        /*02b8*/ 	.word	0xffffffff


	//   ....[12]....
        /*02bc*/ 	.word	0xffffffff


	//   ....[13]....
        /*02c0*/ 	.word	0xffffffff


	//   ....[14]....
        /*02c4*/ 	.word	0xffffffff


	//   ....[15]....
        /*02c8*/ 	.word	0xffffffff


	//   ....[16]....
        /*02cc*/ 	.word	0xffffffff


	//   ....[17]....
        /*02d0*/ 	.word	0xffffffff


	//   ....[18]....
        /*02d4*/ 	.word	0xffffffff


	//   ....[19]....
        /*02d8*/ 	.word	0xffffffff


	//   ....[20]....
        /*02dc*/ 	.word	0xffffffff


	//   ....[21]....
        /*02e0*/ 	.word	0xffffffff


	//   ....[22]....
        /*02e4*/ 	.word	0xffffffff


	//   ....[23]....
        /*02e8*/ 	.word	0xffffffff


	//   ....[24]....
        /*02ec*/ 	.word	0xffffffff


	//   ....[25]....
        /*02f0*/ 	.word	0xffffffff


	//   ....[26]....
        /*02f4*/ 	.word	0xffffffff


	//   ....[27]....
        /*02f8*/ 	.word	0xffffffff


	//   ....[28]....
        /*02fc*/ 	.word	0xffffffff


	//   ....[29]....
        /*0300*/ 	.word	0xffffffff


	//   ....[30]....
        /*0304*/ 	.word	0xffffffff


	//   ....[31]....
        /*0308*/ 	.word	0xffffffff


	//   ....[32]....
        /*030c*/ 	.word	0xffffffff


	//   ....[33]....
        /*0310*/ 	.word	0xffffffff


	//   ....[34]....
        /*0314*/ 	.word	0xffffffff


	//   ....[35]....
        /*0318*/ 	.word	0xffffffff


	//   ....[36]....
        /*031c*/ 	.word	0xffffffff


	//   ....[37]....
        /*0320*/ 	.word	0xffffffff


	//   ....[38]....
        /*0324*/ 	.word	0xffffffff


	//   ....[39]....
        /*0328*/ 	.word	0xffffffff


	//   ....[40]....
        /*032c*/ 	.word	0xffffffff


	//   ....[41]....
        /*0330*/ 	.word	0xffffffff


	//   ....[42]....
        /*0334*/ 	.word	0xffffffff


	//   ....[43]....
        /*0338*/ 	.word	0xffffffff


	//   ....[44]....
        /*033c*/ 	.word	0xffffffff


	//   ....[45]....
        /*0340*/ 	.word	0xffffffff


	//   ....[46]....
        /*0344*/ 	.word	0xffffffff


	//   ....[47]....
        /*0348*/ 	.word	0xffffffff


	//   ....[48]....
        /*034c*/ 	.word	0xffffffff


	//   ....[49]....
        /*0350*/ 	.word	0xffffffff


	//   ....[50]....
        /*0354*/ 	.word	0xffffffff


	//   ....[51]....
        /*0358*/ 	.word	0xffffffff


	//   ....[52]....
        /*035c*/ 	.word	0xffffffff


	//   ....[53]....
        /*0360*/ 	.word	0xffffffff


	//   ....[54]....
        /*0364*/ 	.word	0xffffffff


	//   ....[55]....
        /*0368*/ 	.word	0xffffffff


	//   ....[56]....
        /*036c*/ 	.word	0xffffffff


	//   ....[57]....
        /*0370*/ 	.word	0xffffffff


	//   ....[58]....
        /*0374*/ 	.word	0xffffffff


	//   ....[59]....
        /*0378*/ 	.word	0xffffffff


	//   ....[60]....
        /*037c*/ 	.word	0xffffffff


	//   ....[61]....
        /*0380*/ 	.word	0xffffffff


	//   ....[62]....
        /*0384*/ 	.word	0xffffffff


	//   ....[63]....
        /*0388*/ 	.word	0xffffffff


	//   ....[64]....
        /*038c*/ 	.word	0xffffffff


	//   ....[65]....
        /*0390*/ 	.word	0xffffffff


	//   ....[66]....
        /*0394*/ 	.word	0xffffffff


	//   ....[67]....
        /*0398*/ 	.word	0xffffffff


	//   ....[68]....
        /*039c*/ 	.word	0xffffffff


	//   ....[69]....
        /*03a0*/ 	.word	0xffffffff


	//   ....[70]....
        /*03a4*/ 	.word	0xffffffff


	//   ....[71]....
        /*03a8*/ 	.word	0xffffffff


	//   ....[72]....
        /*03ac*/ 	.word	0xffffffff


	//   ....[73]....
        /*03b0*/ 	.word	0xffffffff


	//   ....[74]....
        /*03b4*/ 	.word	0xffffffff


	//   ....[75]....
        /*03b8*/ 	.word	0xffffffff


	//   ....[76]....
        /*03bc*/ 	.word	0xffffffff


	//   ....[77]....
        /*03c0*/ 	.word	0xffffffff


	//   ....[78]....
        /*03c4*/ 	.word	0xffffffff


	//   ....[79]....
        /*03c8*/ 	.word	0xffffffff


	//   ....[80]....
        /*03cc*/ 	.word	0xffffffff


	//   ....[81]....
        /*03d0*/ 	.word	0xffffffff


	//   ....[82]....
        /*03d4*/ 	.word	0xffffffff


	//   ....[83]....
        /*03d8*/ 	.word	0xffffffff


	//   ....[84]....
        /*03dc*/ 	.word	0xffffffff


	//   ....[85]....
        /*03e0*/ 	.word	0xffffffff


	//   ....[86]....
        /*03e4*/ 	.word	0xffffffff


	//   ....[87]....
        /*03e8*/ 	.word	0x0500000f


	//   ....[88]....
        /*03ec*/ 	.word	0x0500000f


	//   ....[89]....
        /*03f0*/ 	.word	0x0500000f


	//   ....[90]....
        /*03f4*/ 	.word	0x0500000f


	//   ....[91]....
        /*03f8*/ 	.word	0x0500000f


	//   ....[92]....
        /*03fc*/ 	.word	0x0500000f


	//   ....[93]....
        /*0400*/ 	.word	0x0500000f


	//   ....[94]....
        /*0404*/ 	.word	0x0500000f


	//   ....[95]....
        /*0408*/ 	.word	0x0500000f


	//   ....[96]....
        /*040c*/ 	.word	0x0500000f


	//   ....[97]....
        /*0410*/ 	.word	0x0500000f


	//   ....[98]....
        /*0414*/ 	.word	0x0500000f


	//   ....[99]....
        /*0418*/ 	.word	0x0500000f


	//   ....[100]....
        /*041c*/ 	.word	0x0500000f


	//   ....[101]....
        /*0420*/ 	.word	0x0500000f


	//   ....[102]....
        /*0424*/ 	.word	0x0500000f


	//   ....[103]....
        /*0428*/ 	.word	0x0500000f


	//   ....[104]....
        /*042c*/ 	.word	0x0500000f


	//   ....[105]....
        /*0430*/ 	.word	0x0500000f


	//   ....[106]....
        /*0434*/ 	.word	0x0500000f


	//   ....[107]....
        /*0438*/ 	.word	0x0500000f


	//   ....[108]....
        /*043c*/ 	.word	0x0500000f


	//   ....[109]....
        /*0440*/ 	.word	0x0500000f


	//   ....[110]....
        /*0444*/ 	.word	0x0500000f


	//   ....[111]....
        /*0448*/ 	.word	0x0500000f


	//   ....[112]....
        /*044c*/ 	.word	0x0500000f


	//   ....[113]....
        /*0450*/ 	.word	0x0500000f


	//   ....[114]....
        /*0454*/ 	.word	0x0500000f


	//   ....[115]....
        /*0458*/ 	.word	0x0500000f


	//   ....[116]....
        /*045c*/ 	.word	0x0500000f


	//   ....[117]....
        /*0460*/ 	.word	0x0500000f


	//   ....[118]....
        /*0464*/ 	.word	0x0500000f


	//----- nvinfo : EIATTR_COOP_GROUP_INSTR_OFFSETS
	.align		4
.L_115:
        /*0468*/ 	.byte	0x04, 0x28
        /*046a*/ 	.short	(.L_117 - .L_116)


	//   ....[0]....
.L_116:
        /*046c*/ 	.word	0x00000070


	//   ....[1]....
        /*0470*/ 	.word	0x00000140


	//   ....[2]....
        /*0474*/ 	.word	0x00000190


	//   ....[3]....
        /*0478*/ 	.word	0x000003c0


	//   ....[4]....
        /*047c*/ 	.word	0x00000520


	//   ....[5]....
        /*0480*/ 	.word	0x00000640


	//   ....[6]....
        /*0484*/ 	.word	0x000007a0


	//   ....[7]....
        /*0488*/ 	.word	0x00001ad0


	//   ....[8]....
        /*048c*/ 	.word	0x00003df0


	//   ....[9]....
        /*0490*/ 	.word	0x00003e20


	//   ....[10]....
        /*0494*/ 	.word	0x000043c0


	//   ....[11]....
        /*0498*/ 	.word	0x00004450


	//   ....[12]....
        /*049c*/ 	.word	0x000054a0


	//   ....[13]....
        /*04a0*/ 	.word	0x00007290


	//   ....[14]....
        /*04a4*/ 	.word	0x000072b0


	//   ....[15]....
        /*04a8*/ 	.word	0x00007a00


	//   ....[16]....
        /*04ac*/ 	.word	0x00007a60


	//   ....[17]....
        /*04b0*/ 	.word	0x00008da0


	//   ....[18]....
        /*04b4*/ 	.word	0x00008ed0


	//   ....[19]....
        /*04b8*/ 	.word	0x00009000


	//   ....[20]....
        /*04bc*/ 	.word	0x00009190


	//   ....[21]....
        /*04c0*/ 	.word	0x000091d0


	//   ....[22]....
        /*04c4*/ 	.word	0x0000a3b0


	//   ....[23]....
        /*04c8*/ 	.word	0x0000a3c0


	//   ....[24]....
        /*04cc*/ 	.word	0x0000a3d0


	//   ....[25]....
        /*04d0*/ 	.word	0x0000a410


	//   ....[26]....
        /*04d4*/ 	.word	0x0000ab00


	//   ....[27]....
        /*04d8*/ 	.word	0x0000ab30


	//   ....[28]....
        /*04dc*/ 	.word	0x0000ac60


	//   ....[29]....
        /*04e0*/ 	.word	0x0000ac80


	//   ....[30]....
        /*04e4*/ 	.word	0x0000b160


	//   ....[31]....
        /*04e8*/ 	.word	0x0000b170


	//   ....[32]....
        /*04ec*/ 	.word	0x0000b4c0


	//   ....[33]....
        /*04f0*/ 	.word	0x0000b4d0


	//   ....[34]....
        /*04f4*/ 	.word	0x0000c290


	//   ....[35]....
        /*04f8*/ 	.word	0x0000c2a0


	//   ....[36]....
        /*04fc*/ 	.word	0x0000c3b0


	//   ....[37]....
        /*0500*/ 	.word	0x0000c3d0


	//   ....[38]....
        /*0504*/ 	.word	0x0000c570


	//   ....[39]....
        /*0508*/ 	.word	0x0000c780


	//   ....[40]....
        /*050c*/ 	.word	0x0000c7b0


	//   ....[41]....
        /*0510*/ 	.word	0x0000c7e0


	//   ....[42]....
        /*0514*/ 	.word	0x0000c810


	//   ....[43]....
        /*0518*/ 	.word	0x0000c840


	//   ....[44]....
        /*051c*/ 	.word	0x0000c870


	//   ....[45]....
        /*0520*/ 	.word	0x0000ca00


	//   ....[46]....
        /*0524*/ 	.word	0x0000ca30


	//   ....[47]....
        /*0528*/ 	.word	0x0000ca60


	//   ....[48]....
        /*052c*/ 	.word	0x0000ca90


	//   ....[49]....
        /*0530*/ 	.word	0x0000cac0


	//   ....[50]....
        /*0534*/ 	.word	0x0000caf0


	//   ....[51]....
        /*0538*/ 	.word	0x0000cb80


	//   ....[52]....
        /*053c*/ 	.word	0x0000cbb0


	//   ....[53]....
        /*0540*/ 	.word	0x0000cbc0


	//   ....[54]....
        /*0544*/ 	.word	0x0000cc60


	//   ....[55]....
        /*0548*/ 	.word	0x0000e0c0


	//   ....[56]....
        /*054c*/ 	.word	0x0000ed60


	//   ....[57]....
        /*0550*/ 	.word	0x0000ed80


	//   ....[58]....
        /*0554*/ 	.word	0x0000ee40


	//   ....[59]....
        /*0558*/ 	.word	0x0000ee60


	//   ....[60]....
        /*055c*/ 	.word	0x0000ef00


	//   ....[61]....
        /*0560*/ 	.word	0x0000ef20


	//   ....[62]....
        /*0564*/ 	.word	0x0000ef30


	//   ....[63]....
        /*0568*/ 	.word	0x0000efc0


	//   ....[64]....
        /*056c*/ 	.word	0x0000f010


	//   ....[65]....
        /*0570*/ 	.word	0x0000f020


	//   ....[66]....
        /*0574*/ 	.word	0x0000f050


	//   ....[67]....
        /*0578*/ 	.word	0x0000f100


	//   ....[68]....
        /*057c*/ 	.word	0x00011e50


	//   ....[69]....
        /*0580*/ 	.word	0x00011e80


	//   ....[70]....
        /*0584*/ 	.word	0x00011ee0


	//   ....[71]....
        /*0588*/ 	.word	0x00011f10


	//   ....[72]....
        /*058c*/ 	.word	0x00011f40


	//   ....[73]....
        /*0590*/ 	.word	0x00011f70


	//   ....[74]....
        /*0594*/ 	.word	0x00011fa0


	//   ....[75]....
        /*0598*/ 	.word	0x00011fd0


	//   ....[76]....
        /*059c*/ 	.word	0x00012180


	//   ....[77]....
        /*05a0*/ 	.word	0x000121b0


	//   ....[78]....
        /*05a4*/ 	.word	0x000121e0


	//   ....[79]....
        /*05a8*/ 	.word	0x00012210


	//   ....[80]....
        /*05ac*/ 	.word	0x00012240


	//   ....[81]....
        /*05b0*/ 	.word	0x00012270


	//   ....[82]....
        /*05b4*/ 	.word	0x00012330


	//   ....[83]....
        /*05b8*/ 	.word	0x00012350


	//   ....[84]....
        /*05bc*/ 	.word	0x00012360


	//   ....[85]....
        /*05c0*/ 	.word	0x000123c0


	//   ....[86]....
        /*05c4*/ 	.word	0x000129e0


	//   ....[87]....
        /*05c8*/ 	.word	0x00012ee0


	//   ....[88]....
        /*05cc*/ 	.word	0x00013090


	//   ....[89]....
        /*05d0*/ 	.word	0x000130e0


	//   ....[90]....
        /*05d4*/ 	.word	0x00013210


	//   ....[91]....
        /*05d8*/ 	.word	0x00013260


	//   ....[92]....
        /*05dc*/ 	.word	0x00013380


	//   ....[93]....
        /*05e0*/ 	.word	0x000133f0


	//   ....[94]....
        /*05e4*/ 	.word	0x00013510


	//   ....[95]....
        /*05e8*/ 	.word	0x00013580


	//   ....[96]....
        /*05ec*/ 	.word	0x00013670


	//   ....[97]....
        /*05f0*/ 	.word	0x000136e0


	//   ....[98]....
        /*05f4*/ 	.word	0x000137f0


	//   ....[99]....
        /*05f8*/ 	.word	0x00013840


	//   ....[100]....
        /*05fc*/ 	.word	0x00013b60


	//   ....[101]....
        /*0600*/ 	.word	0x00013c00


	//   ....[102]....
        /*0604*/ 	.word	0x00013d90


	//   ....[103]....
        /*0608*/ 	.word	0x00013e00


	//   ....[104]....
        /*060c*/ 	.word	0x00013e70


	//   ....[105]....
        /*0610*/ 	.word	0x00013ee0


	//   ....[106]....
        /*0614*/ 	.word	0x00013f50


	//   ....[107]....
        /*0618*/ 	.word	0x00013fd0


	//   ....[108]....
        /*061c*/ 	.word	0x00014050


	//   ....[109]....
        /*0620*/ 	.word	0x000140e0


	//   ....[110]....
        /*0624*/ 	.word	0x00014150


	//   ....[111]....
        /*0628*/ 	.word	0x000141c0


	//   ....[112]....
        /*062c*/ 	.word	0x00014230


	//   ....[113]....
        /*0630*/ 	.word	0x000142b0


	//   ....[114]....
        /*0634*/ 	.word	0x00014320


	//   ....[115]....
        /*0638*/ 	.word	0x000143c0


	//   ....[116]....
        /*063c*/ 	.word	0x00014410


	//   ....[117]....
        /*0640*/ 	.word	0x000144a0


	//   ....[118]....
        /*0644*/ 	.word	0x000145d0


	//----- nvinfo : EIATTR_REG_RECONFIG
	.align		4
.L_117:
        /*0648*/ 	.byte	0x01, 0x54
	.zero		2


	//----- nvinfo : EIATTR_SYSCALL_OFFSETS
	.align		4
        /*064c*/ 	.byte	0x04, 0x46
        /*064e*/ 	.short	(.L_119 - .L_118)


	//   ....[0]....
.L_118:
        /*0650*/ 	.word	0x00001c90


	//   ....[1]....
        /*0654*/ 	.word	0x0000dd00


	//   ....[2]....
        /*0658*/ 	.word	0x0000de50


	//   ....[3]....
        /*065c*/ 	.word	0x0000df50


	//   ....[4]....
        /*0660*/ 	.word	0x0000e810


	//----- nvinfo : EIATTR_MBARRIER_INSTR_OFFSETS
	.align		4
.L_119:
        /*0664*/ 	.byte	0x04, 0x39
        /*0666*/ 	.short	(.L_121 - .L_120)


	//   ....[0]....
.L_120:
        /*0668*/ 	.word	0x00000270
        /*066c*/ 	.word	0x000000ff
        /*0670*/ 	.word	0x00031c00
        /*0674*/ 	.short	0x0100
        /*0676*/ 	.byte	0x08
	.zero		1


	//   ....[1]....
        /*0678*/ 	.word	0x00000280
        /*067c*/ 	.word	0x000000ff
        /*0680*/ 	.word	0x00031c20
        /*0684*/ 	.short	0x0100
        /*0686*/ 	.byte	0x08
	.zero		1


	//   ....[2]....
        /*0688*/ 	.word	0x00000370
        /*068c*/ 	.word	0x000000ff
        /*0690*/ 	.word	0x00031c30
        /*0694*/ 	.short	0x0100
        /*0696*/ 	.byte	0x08
	.zero		1


	//   ....[3]....
        /*0698*/ 	.word	0x00000380
        /*069c*/ 	.word	0x000000ff
        /*06a0*/ 	.word	0x00031c40
        /*06a4*/ 	.short	0x0100
        /*06a6*/ 	.byte	0x08
	.zero		1


	//   ....[4]....
        /*06a8*/ 	.word	0x00000390
        /*06ac*/ 	.word	0x000000ff
        /*06b0*/ 	.word	0x00031c38
        /*06b4*/ 	.short	0x0100
        /*06b6*/ 	.byte	0x08
	.zero		1


	//   ....[5]....
        /*06b8*/ 	.word	0x000003a0
        /*06bc*/ 	.word	0x000000ff
        /*06c0*/ 	.word	0x00031c48
        /*06c4*/ 	.short	0x0100
        /*06c6*/ 	.byte	0x08
	.zero		1


	//   ....[6]....
        /*06c8*/ 	.word	0x000004d0
        /*06cc*/ 	.word	0x000000ff
        /*06d0*/ 	.word	0x00031c50
        /*06d4*/ 	.short	0x0100
        /*06d6*/ 	.byte	0x08
	.zero		1


	//   ....[7]....
        /*06d8*/ 	.word	0x000004e0
        /*06dc*/ 	.word	0x000000ff
        /*06e0*/ 	.word	0x00031c60
        /*06e4*/ 	.short	0x0100
        /*06e6*/ 	.byte	0x08
	.zero		1


	//   ....[8]....
        /*06e8*/ 	.word	0x000004f0
        /*06ec*/ 	.word	0x000000ff
        /*06f0*/ 	.word	0x00031c58
        /*06f4*/ 	.short	0x0100
        /*06f6*/ 	.byte	0x08
	.zero		1


	//   ....[9]....
        /*06f8*/ 	.word	0x00000500
        /*06fc*/ 	.word	0x000000ff
        /*0700*/ 	.word	0x00031c68
        /*0704*/ 	.short	0x0100
        /*0706*/ 	.byte	0x08
	.zero		1


	//   ....[10]....
        /*0708*/ 	.word	0x000005f0
        /*070c*/ 	.word	0x000000ff
        /*0710*/ 	.word	0x00031c70
        /*0714*/ 	.short	0x0100
        /*0716*/ 	.byte	0x06
	.zero		1


	//   ....[11]....
        /*0718*/ 	.word	0x00000600
        /*071c*/ 	.word	0x000000ff
        /*0720*/ 	.word	0x00031c80
        /*0724*/ 	.short	0x0100
        /*0726*/ 	.byte	0x06
	.zero		1


	//   ....[12]....
        /*0728*/ 	.word	0x00000610
        /*072c*/ 	.word	0x000000ff
        /*0730*/ 	.word	0x00031c78
        /*0734*/ 	.short	0x0100
        /*0736*/ 	.byte	0x06
	.zero		1


	//   ....[13]....
        /*0738*/ 	.word	0x00000620
        /*073c*/ 	.word	0x000000ff
        /*0740*/ 	.word	0x00031c88
        /*0744*/ 	.short	0x0100
        /*0746*/ 	.byte	0x06
	.zero		1


	//   ....[14]....
        /*0748*/ 	.word	0x00000750
        /*074c*/ 	.word	0x000000ff
        /*0750*/ 	.word	0x00031c90
        /*0754*/ 	.short	0x0100
        /*0756*/ 	.byte	0x08
	.zero		1


	//   ....[15]....
        /*0758*/ 	.word	0x00000760
        /*075c*/ 	.word	0x000000ff
        /*0760*/ 	.word	0x00031ca0
        /*0764*/ 	.short	0x0100
        /*0766*/ 	.byte	0x08
	.zero		1


	//   ....[16]....
        /*0768*/ 	.word	0x00000770
        /*076c*/ 	.word	0x000000ff
        /*0770*/ 	.word	0x00031c98
        /*0774*/ 	.short	0x0100
        /*0776*/ 	.byte	0x08
	.zero		1


	//   ....[17]....
        /*0778*/ 	.word	0x00000780
        /*077c*/ 	.word	0x000000ff
        /*0780*/ 	.word	0x00031ca8
        /*0784*/ 	.short	0x0100
        /*0786*/ 	.byte	0x08
	.zero		1


	//   ....[18]....
        /*0788*/ 	.word	0x000008b0
        /*078c*/ 	.word	0x000000ff
        /*0790*/ 	.word	0x00031cb0
        /*0794*/ 	.short	0x0100
        /*0796*/ 	.byte	0x08
	.zero		1


	//   ....[19]....
        /*0798*/ 	.word	0x000008c0
        /*079c*/ 	.word	0x000000ff
        /*07a0*/ 	.word	0x00031cc0
        /*07a4*/ 	.short	0x0100
        /*07a6*/ 	.byte	0x08
	.zero		1


	//   ....[20]....
        /*07a8*/ 	.word	0x000008d0
        /*07ac*/ 	.word	0x000000ff
        /*07b0*/ 	.word	0x00031cb8
        /*07b4*/ 	.short	0x0100
        /*07b6*/ 	.byte	0x08
	.zero		1


	//   ....[21]....
        /*07b8*/ 	.word	0x000008e0
        /*07bc*/ 	.word	0x000000ff
        /*07c0*/ 	.word	0x00031cc8
        /*07c4*/ 	.short	0x0100
        /*07c6*/ 	.byte	0x08
	.zero		1


	//   ....[22]....
        /*07c8*/ 	.word	0x00001d50
        /*07cc*/ 	.word	0x000000ff
        /*07d0*/ 	.word	0x00031c00
        /*07d4*/ 	.short	0x010a
        /*07d6*/ 	.byte	0x25
	.zero		1


	//   ....[23]....
        /*07d8*/ 	.word	0x00001dd0
        /*07dc*/ 	.word	0x00000003
        /*07e0*/ 	.word	0x00031c30
        /*07e4*/ 	.short	0x010a
        /*07e6*/ 	.byte	0x3f
	.zero		1


	//   ....[24]....
        /*07e8*/ 	.word	0x00001e40
        /*07ec*/ 	.word	0x00000003
        /*07f0*/ 	.word	0x00031c30
        /*07f4*/ 	.short	0x010a
        /*07f6*/ 	.byte	0x3f
	.zero		1


	//   ....[25]....
        /*07f8*/ 	.word	0x000044f0
        /*07fc*/ 	.word	0x00000004
        /*0800*/ 	.word	0x00000000
        /*0804*/ 	.short	0x0101
        /*0806*/ 	.byte	0x3f
	.zero		1


	//   ....[26]....
        /*0808*/ 	.word	0x00005750
        /*080c*/ 	.word	0x000000ff
        /*0810*/ 	.word	0x00031c30
        /*0814*/ 	.short	0x010a
        /*0816*/ 	.byte	0x04
	.zero		1


	//   ....[27]....
        /*0818*/ 	.word	0x00005790
        /*081c*/ 	.word	0x000000ff
        /*0820*/ 	.word	0x00031c30
        /*0824*/ 	.short	0x010a
        /*0826*/ 	.byte	0x04
	.zero		1


	//   ....[28]....
        /*0828*/ 	.word	0x00006e30
        /*082c*/ 	.word	0x000000ff
        /*0830*/ 	.word	0x00031c50
        /*0834*/ 	.short	0x010a
        /*0836*/ 	.byte	0x04
	.zero		1


	//   ....[29]....
        /*0838*/ 	.word	0x00006e70
        /*083c*/ 	.word	0x000000ff
        /*0840*/ 	.word	0x00031c50
        /*0844*/ 	.short	0x010a
        /*0846*/ 	.byte	0x04
	.zero		1


	//   ....[30]....
        /*0848*/ 	.word	0x00008370
        /*084c*/ 	.word	0x0000000c
        /*0850*/ 	.word	0x00000000
        /*0854*/ 	.short	0x0101
        /*0856*/ 	.byte	0x3f
	.zero		1


	//   ....[31]....
        /*0858*/ 	.word	0x00008520
        /*085c*/ 	.word	0x0000000c
        /*0860*/ 	.word	0x00000000
        /*0864*/ 	.short	0x0101
        /*0866*/ 	.byte	0x3f
	.zero		1


	//   ....[32]....
        /*0868*/ 	.word	0x00008e20
        /*086c*/ 	.word	0x000000ff
        /*0870*/ 	.word	0x00031c50
        /*0874*/ 	.short	0x010a
        /*0876*/ 	.byte	0x09
	.zero		1


	//   ....[33]....
        /*0878*/ 	.word	0x00008e60
        /*087c*/ 	.word	0x000000ff
        /*0880*/ 	.word	0x00031c50
        /*0884*/ 	.short	0x010a
        /*0886*/ 	.byte	0x09
	.zero		1


	//   ....[34]....
        /*0888*/ 	.word	0x00009540
        /*088c*/ 	.word	0x00000006
        /*0890*/ 	.word	0x00000000
        /*0894*/ 	.short	0x0101
        /*0896*/ 	.byte	0x3f
	.zero		1


	//   ....[35]....
        /*0898*/ 	.word	0x0000ab20
        /*089c*/ 	.word	0x000000ff
        /*08a0*/ 	.word	0x00000000
        /*08a4*/ 	.short	0x0101
        /*08a6*/ 	.byte	0x04
	.zero		1


	//   ....[36]....
        /*08a8*/ 	.word	0x0000b120
        /*08ac*/ 	.word	0x000000ff
        /*08b0*/ 	.word	0x00000000
        /*08b4*/ 	.short	0x0101
        /*08b6*/ 	.byte	0x04
	.zero		1


	//   ....[37]....
        /*08b8*/ 	.word	0x0000e2e0
        /*08bc*/ 	.word	0x00000000
        /*08c0*/ 	.word	0x00031c40
        /*08c4*/ 	.short	0x010a
        /*08c6*/ 	.byte	0x3f
	.zero		1


	//   ....[38]....
        /*08c8*/ 	.word	0x0000f1e0
        /*08cc*/ 	.word	0x00000011
        /*08d0*/ 	.word	0x00031c00
        /*08d4*/ 	.short	0x0107
        /*08d6*/ 	.byte	0x3f
	.zero		1


	//   ....[39]....
        /*08d8*/ 	.word	0x0000f2d0
        /*08dc*/ 	.word	0x00000011
        /*08e0*/ 	.word	0x00031c00
        /*08e4*/ 	.short	0x0101
        /*08e6*/ 	.byte	0x3f
	.zero		1


	//   ....[40]....
        /*08e8*/ 	.word	0x0000f2f0
        /*08ec*/ 	.word	0x00000011
        /*08f0*/ 	.word	0x00031c20
        /*08f4*/ 	.short	0x010a
        /*08f6*/ 	.byte	0x3f
	.zero		1


	//   ....[41]....
        /*08f8*/ 	.word	0x0000f690
        /*08fc*/ 	.word	0x00000003
        /*0900*/ 	.word	0x00031c40
        /*0904*/ 	.short	0x010a
        /*0906*/ 	.byte	0x3f
	.zero		1


	//   ....[42]....
        /*0908*/ 	.word	0x0000fb10
        /*090c*/ 	.word	0x00000003
        /*0910*/ 	.word	0x00000060
        /*0914*/ 	.short	0x010a
        /*0916*/ 	.byte	0x3f
	.zero		1


	//   ....[43]....
        /*0918*/ 	.word	0x00010250
        /*091c*/ 	.word	0x00000003
        /*0920*/ 	.word	0x00031c40
        /*0924*/ 	.short	0x010a
        /*0926*/ 	.byte	0x3f
	.zero		1


	//   ....[44]....
        /*0928*/ 	.word	0x000106d0
        /*092c*/ 	.word	0x0000000c
        /*0930*/ 	.word	0x00000060
        /*0934*/ 	.short	0x010a
        /*0936*/ 	.byte	0x3f
	.zero		1


	//   ....[45]....
        /*0938*/ 	.word	0x00010d50
        /*093c*/ 	.word	0x00000002
        /*0940*/ 	.word	0x00031c40
        /*0944*/ 	.short	0x010a
        /*0946*/ 	.byte	0x3f
	.zero		1


	//   ....[46]....
        /*0948*/ 	.word	0x000111e0
        /*094c*/ 	.word	0x00000007
        /*0950*/ 	.word	0x00000060
        /*0954*/ 	.short	0x010a
        /*0956*/ 	.byte	0x3f
	.zero		1


	//   ....[47]....
        /*0958*/ 	.word	0x00011810
        /*095c*/ 	.word	0x00000003
        /*0960*/ 	.word	0x00031c60
        /*0964*/ 	.short	0x010a
        /*0966*/ 	.byte	0x3f
	.zero		1


	//   ....[48]....
        /*0968*/ 	.word	0x00012960
        /*096c*/ 	.word	0x00000009
        /*0970*/ 	.word	0x00031c20
        /*0974*/ 	.short	0x010a
        /*0976*/ 	.byte	0x3f
	.zero		1


	//   ....[49]....
        /*0978*/ 	.word	0x00012b20
        /*097c*/ 	.word	0x00000007
        /*0980*/ 	.word	0x00000000
        /*0984*/ 	.short	0x010a
        /*0986*/ 	.byte	0x3f
	.zero		1


	//   ....[50]....
        /*0988*/ 	.word	0x00012b90
        /*098c*/ 	.word	0x00000003
        /*0990*/ 	.word	0x00000000
        /*0994*/ 	.short	0x010a
        /*0996*/ 	.byte	0x3f
	.zero		1


	//   ....[51]....
        /*0998*/ 	.word	0x00012bf0
        /*099c*/ 	.word	0x00000005
        /*09a0*/ 	.word	0x00000000
        /*09a4*/ 	.short	0x010a
        /*09a6*/ 	.byte	0x3f
	.zero		1


	//   ....[52]....
        /*09a8*/ 	.word	0x00012c20
        /*09ac*/ 	.word	0x00000003
        /*09b0*/ 	.word	0x00000000
        /*09b4*/ 	.short	0x010a
        /*09b6*/ 	.byte	0x3f
	.zero		1


	//   ....[53]....
        /*09b8*/ 	.word	0x00012c90
        /*09bc*/ 	.word	0x00000003
        /*09c0*/ 	.word	0x00031c00
        /*09c4*/ 	.short	0x010a
        /*09c6*/ 	.byte	0x3f
	.zero		1


	//   ....[54]....
        /*09c8*/ 	.word	0x00012ce0
        /*09cc*/ 	.word	0x00000003
        /*09d0*/ 	.word	0x00031c30
        /*09d4*/ 	.short	0x010a
        /*09d6*/ 	.byte	0x3f
	.zero		1


	//   ....[55]....
        /*09d8*/ 	.word	0x00012d40
        /*09dc*/ 	.word	0x00000009
        /*09e0*/ 	.word	0x00031c30
        /*09e4*/ 	.short	0x010a
        /*09e6*/ 	.byte	0x3f
	.zero		1


	//   ....[56]....
        /*09e8*/ 	.word	0x00012da0
        /*09ec*/ 	.word	0x00000006
        /*09f0*/ 	.word	0x00031c50
        /*09f4*/ 	.short	0x010a
        /*09f6*/ 	.byte	0x3f
	.zero		1


	//   ....[57]....
        /*09f8*/ 	.word	0x00012e00
        /*09fc*/ 	.word	0x00000004
        /*0a00*/ 	.word	0x00031c50
        /*0a04*/ 	.short	0x010a
        /*0a06*/ 	.byte	0x3f
	.zero		1


	//   ....[58]....
        /*0a08*/ 	.word	0x00012fa0
        /*0a0c*/ 	.word	0x00000000
        /*0a10*/ 	.word	0x00031c40
        /*0a14*/ 	.short	0x010a
        /*0a16*/ 	.byte	0x3f
	.zero		1


	//   ....[59]....
        /*0a18*/ 	.word	0x00013880
        /*0a1c*/ 	.word	0x00000011
        /*0a20*/ 	.word	0x00031c20
        /*0a24*/ 	.short	0x010a
        /*0a26*/ 	.byte	0x3f
	.zero		1


	//   ....[60]....
        /*0a28*/ 	.word	0x000138d0
        /*0a2c*/ 	.word	0x00000003
        /*0a30*/ 	.word	0x00031c40
        /*0a34*/ 	.short	0x010a
        /*0a36*/ 	.byte	0x3f
	.zero		1


	//   ....[61]....
        /*0a38*/ 	.word	0x00013920
        /*0a3c*/ 	.word	0x00000003
        /*0a40*/ 	.word	0x00000060
        /*0a44*/ 	.short	0x010a
        /*0a46*/ 	.byte	0x3f
	.zero		1


	//   ....[62]....
        /*0a48*/ 	.word	0x00013970
        /*0a4c*/ 	.word	0x00000003
        /*0a50*/ 	.word	0x00031c40
        /*0a54*/ 	.short	0x010a
        /*0a56*/ 	.byte	0x3f
	.zero		1


	//   ....[63]....
        /*0a58*/ 	.word	0x000139c0
        /*0a5c*/ 	.word	0x0000000c
        /*0a60*/ 	.word	0x00000060
        /*0a64*/ 	.short	0x010a
        /*0a66*/ 	.byte	0x3f
	.zero		1


	//   ....[64]....
        /*0a68*/ 	.word	0x00013a10
        /*0a6c*/ 	.word	0x00000002
        /*0a70*/ 	.word	0x00031c40
        /*0a74*/ 	.short	0x010a
        /*0a76*/ 	.byte	0x3f
	.zero		1


	//   ....[65]....
        /*0a78*/ 	.word	0x00013a60
        /*0a7c*/ 	.word	0x00000007
        /*0a80*/ 	.word	0x00000060
        /*0a84*/ 	.short	0x010a
        /*0a86*/ 	.byte	0x3f
	.zero		1


	//   ....[66]....
        /*0a88*/ 	.word	0x00013ab0
        /*0a8c*/ 	.word	0x00000003
        /*0a90*/ 	.word	0x00031c60
        /*0a94*/ 	.short	0x010a
        /*0a96*/ 	.byte	0x3f
	.zero		1


	//   ....[67]....
        /*0a98*/ 	.word	0x000144f0
        /*0a9c*/ 	.word	0x00000009
        /*0aa0*/ 	.word	0x00031c20
        /*0aa4*/ 	.short	0x010a
        /*0aa6*/ 	.byte	0x3f
	.zero		1


	//   ....[68]....
        /*0aa8*/ 	.word	0x00014690
        /*0aac*/ 	.word	0x00000007
        /*0ab0*/ 	.word	0x00000000
        /*0ab4*/ 	.short	0x010a
        /*0ab6*/ 	.byte	0x3f
	.zero		1


	//   ....[69]....
        /*0ab8*/ 	.word	0x000146e0
        /*0abc*/ 	.word	0x00000003
        /*0ac0*/ 	.word	0x00000000
        /*0ac4*/ 	.short	0x010a
        /*0ac6*/ 	.byte	0x3f
	.zero		1


	//   ....[70]....
        /*0ac8*/ 	.word	0x00014730
        /*0acc*/ 	.word	0x00000005
        /*0ad0*/ 	.word	0x00000000
        /*0ad4*/ 	.short	0x010a
        /*0ad6*/ 	.byte	0x3f
	.zero		1


	//----- nvinfo : EIATTR_NUM_MBARRIERS
	.align		4
.L_121:
        /*0ad8*/ 	.byte	0x03, 0x38
        /*0ada*/ 	.short	0x0016


	//----- nvinfo : EIATTR_EXIT_INSTR_OFFSETS
	.align		4
        /*0adc*/ 	.byte	0x04, 0x1c
        /*0ade*/ 	.short	(.L_123 - .L_122)


	//   ....[0]....
.L_122:
        /*0ae0*/ 	.word	0x00000a90


	//   ....[1]....
        /*0ae4*/ 	.word	0x0000c510


	//   ....[2]....
        /*0ae8*/ 	.word	0x00012c70


	//----- nvinfo : EIATTR_MAX_THREADS
	.align		4
.L_123:
        /*0aec*/ 	.byte	0x04, 0x05
        /*0aee*/ 	.short	(.L_125 - .L_124)
.L_124:
        /*0af0*/ 	.word	0x00000200
        /*0af4*/ 	.word	0x00000001
        /*0af8*/ 	.word	0x00000001


	//----- nvinfo : EIATTR_CRS_STACK_SIZE
	.align		4
.L_125:
        /*0afc*/ 	.byte	0x04, 0x1e
        /*0afe*/ 	.short	(.L_127 - .L_126)
.L_126:
        /*0b00*/ 	.word	0x00000000


	//----- nvinfo : EIATTR_CBANK_PARAM_SIZE
	.align		4
.L_127:
        /*0b04*/ 	.byte	0x03, 0x19
        /*0b06*/ 	.short	0x0af0


	//----- nvinfo : EIATTR_PARAM_CBANK
	.align		4
        /*0b08*/ 	.byte	0x04, 0x0a
        /*0b0a*/ 	.short	(.L_129 - .L_128)
	.align		4
.L_128:
        /*0b0c*/ 	.word	index@(.nv.constant0._ZN7cutlass13device_kernelIN5flash11enable_sm90INS1_16FlashAttnFwdSm90INS1_25CollectiveMainloopFwdSm90ILi2EN4cute5tupleIJNS5_1CILi1EEES8_S8_EEENS6_IJNS7_ILi192EEENS7_ILi144EEENS7_ILi96EEEEEELi96ENS_6half_tEfNS_4arch4Sm90ELb0ELb0ELb0ELb1ELb0ELb0ELb0ELb0ELb1ELb1ELb1ELb0EEENS1_21CollectiveEpilogueFwdINS6_IJSA_SC_SB_EEES9_SE_SG_Li384ELb1ELb1ELb1ELb0EEENS1_36VarlenDynamicPersistentTileSchedulerILi192ELi144ELi384ELi128ELb1ELb1ELb1ELb0ELb1ELb1EEEEEEEEEvNT_6ParamsE)
        /*0b10*/ 	.short	0x0210
        /*0b12*/ 	.short	0x0af0


	//----- nvinfo : EIATTR_SW_WAR
	.align		4
.L_129:
        /*0b14*/ 	.byte	0x04, 0x36
        /*0b16*/ 	.short	(.L_131 - .L_130)
.L_130:
        /*0b18*/ 	.word	0x00000008
.L_131:


//--------------------- .nv.info._ZN7cutlass13device_kernelIN5flash11enable_sm90INS1_16FlashAttnFwdSm90INS1_25CollectiveMainloopFwdSm90ILi2EN4cute5tupleIJNS5_1CILi1EEES8_S8_EEENS6_IJNS7_ILi192EEENS7_ILi144EEENS7_ILi96EEEEEELi96ENS_6half_tEfNS_4arch4Sm90ELb0ELb0ELb0ELb1ELb0ELb1ELb0ELb0ELb1ELb1ELb1ELb0EEENS1_21CollectiveEpilogueFwdINS6_IJSA_SC_SB_EEES9_SE_SG_Li384ELb1ELb1ELb1ELb0EEENS1_36VarlenDynamicPersistentTileSchedulerILi192ELi144ELi384ELi128ELb1ELb1ELb1ELb0ELb1ELb1EEEEEEEEEvNT_6ParamsE --------------------------
	.section	.nv.info._ZN7cutlass13device_kernelIN5flash11enable_sm90INS1_16FlashAttnFwdSm90INS1_25CollectiveMainloopFwdSm90ILi2EN4cute5tupleIJNS5_1CILi1EEES8_S8_EEENS6_IJNS7_ILi192EEENS7_ILi144EEENS7_ILi96EEEEEELi96ENS_6half_tEfNS_4arch4Sm90ELb0ELb0ELb0ELb1ELb0ELb1ELb0ELb0ELb1ELb1ELb1ELb0EEENS1_21CollectiveEpilogueFwdINS6_IJSA_SC_SB_EEES9_SE_SG_Li384ELb1ELb1ELb1ELb0EEENS1_36VarlenDynamicPersistentTileSchedulerILi192ELi144ELi384ELi128ELb1ELb1ELb1ELb0ELb1ELb1EEEEEEEEEvNT_6ParamsE,"",@"SHT_CUDA_INFO"
	.sectionflags	@""
	.align	4


	//----- nvinfo : EIATTR_CUDA_API_VERSION
	.align		4
        /*0000*/ 	.byte	0x04, 0x37
        /*0002*/ 	.short	(.L_133 - .L_132)
.L_132:
        /*0004*/ 	.word	0x00000082


	//----- nvinfo : EIATTR_KPARAM_INFO
	.align		4
.L_133:
        /*0008*/ 	.byte	0x04, 0x17
        /*000a*/ 	.short	(.L_135 - .L_134)
.L_134:
        /*000c*/ 	.word	0x00000000
        /*0010*/ 	.short	0x0000
        /*0012*/ 	.short	0x0070
        /*0014*/ 	.byte	0x00, 0xf0, 0x01, 0x2a


	//----- nvinfo : EIATTR_SPARSE_MMA_MASK
	.align		4
.L_135:
        /*0018*/ 	.byte	0x03, 0x50
        /*001a*/ 	.short	0x0000


	//----- nvinfo : EIATTR_MAXREG_COUNT
	.align		4
        /*001c*/ 	.byte	0x03, 0x1b
        /*001e*/ 	.short	0x0080


	//----- nvinfo : EIATTR_NUM_BARRIERS
	.align		4
        /*0020*/ 	.byte	0x02, 0x4c
        /*0022*/ 	.byte	0x10
	.zero		1


	//----- nvinfo : EIATTR_EXTERNS
	.align		4
        /*0024*/ 	.byte	0x04, 0x0f
        /*0026*/ 	.short	(.L_137 - .L_136)


	//   ....[0]....
	.align		4
.L_136:
        /*0028*/ 	.word	index@(__assertfail)


	//----- nvinfo : EIATTR_ANNOTATIONS
	.align		4
.L_137:
        /*002c*/ 	.byte	0x04, 0x55
        /*002e*/ 	.short	(.L_139 - .L_138)


	//   ....[0]....
.L_138:
        /* <DEDUP_REMOVED lines=137> */
        /*08b4*/ 	.byte	0x60, 0x08, 0x02, 0x00


	//----- nvinfo : EIATTR_MERCURY_ISA_VERSION
	.align		4
.L_139:
        /*08b8*/ 	.byte	0x03, 0x5f
        /*08ba*/ 	.short	0x0101


	//----- nvinfo : EIATTR_UNUSED_LOAD_BYTE_OFFSET
	.align		4
        /*08bc*/ 	.byte	0x04, 0x44
        /*08be*/ 	.short	(.L_141 - .L_140)


	//   ....[0]....
.L_140:
        /*08c0*/ 	.word	0x00000ad0
        /*08c4*/ 	.word	0x0000fff0


	//   ....[1]....
        /*08c8*/ 	.word	0x00014ba0
        /*08cc*/ 	.word	0x0000fff0


	//----- nvinfo : EIATTR_INT_WARP_WIDE_INSTR_OFFSETS
	.align		4
.L_141:
        /*08d0*/ 	.byte	0x04, 0x31
        /*08d2*/ 	.short	(.L_143 - .L_142)


	//   ....[0]....
.L_142:
        /*08d4*/ 	.word	0x00000180


	//   ....[1]....
        /*08d8*/ 	.word	0x00000220


	//   ....[2]....
        /*08dc*/ 	.word	0x00000290


	//   ....[3]....
        /*08e0*/ 	.word	0x0001a5a0


	//   ....[4]....
        /*08e4*/ 	.word	0x0001a630


	//   ....[5]....
        /*08e8*/ 	.word	0x0001e130


	//   ....[6]....
        /*08ec*/ 	.word	0x0001e1c0


	//----- nvinfo : EIATTR_COOP_GROUP_MASK_REGIDS
	.align		4
.L_143:
        /*08f0*/ 	.byte	0x04, 0x29
        /*08f2*/ 	.short	(.L_145 - .L_144)


	//   ....[0]....
.L_144:
        /*08f4*/ 	.word	0xffffffff


	//   ....[1]....
        /*08f8*/ 	.word	0xffffffff


	//   ....[2]....
        /*08fc*/ 	.word	0xffffffff


	//   ....[3]....
        /*0900*/ 	.word	0xffffffff


	//   ....[4]....
        /*0904*/ 	.word	0xffffffff


	//   ....[5]....
        /*0908*/ 	.word	0xffffffff


	//   ....[6]....
        /*090c*/ 	.word	0xffffffff


	//   ....[7]....
        /*0910*/ 	.word	0xffffffff


	//   ....[8]....
        /*0914*/ 	.word	0xffffffff


	//   ....[9]....
        /*0918*/ 	.word	0xffffffff


	//   ....[10]....
        /*091c*/ 	.word	0xffffffff


	//   ....[11]....
        /*0920*/ 	.word	0xffffffff


	//   ....[12]....
        /*0924*/ 	.word	0xffffffff


	//   ....[13]....
        /*0928*/ 	.word	0xffffffff


	//   ....[14]....
        /*092c*/ 	.word	0xffffffff


	//   ....[15]....
        /*0930*/ 	.word	0xffffffff


	//   ....[16]....
        /*0934*/ 	.word	0xffffffff


	//   ....[17]....
        /*0938*/ 	.word	0xffffffff


	//   ....[18]....
        /*093c*/ 	.word	0xffffffff


	//   ....[19]....
        /*0940*/ 	.word	0xffffffff


	//   ....[20]....
        /*0944*/ 	.word	0xffffffff


	//   ....[21]....
        /*0948*/ 	.word	0xffffffff


	//   ....[22]....
        /*094c*/ 	.word	0xffffffff


	//   ....[23]....
        /*0950*/ 	.word	0xffffffff


	//   ....[24]....
        /*0954*/ 	.word	0xffffffff


	//   ....[25]....
        /*0958*/ 	.word	0xffffffff


	//   ....[26]....
        /*095c*/ 	.word	0xffffffff


	//   ....[27]....
        /*0960*/ 	.word	0xffffffff


	//   ....[28]....
        /*0964*/ 	.word	0xffffffff


	//   ....[29]....
        /*0968*/ 	.word	0xffffffff


	//   ....[30]....
        /*096c*/ 	.word	0xffffffff


	//   ....[31]....
        /*0970*/ 	.word	0xffffffff


	//   ....[32]....
        /*0974*/ 	.word	0xffffffff


	//   ....[33]....
        /*0978*/ 	.word	0xffffffff


	//   ....[34]....
        /*097c*/ 	.word	0xffffffff


	//   ....[35]....
        /*0980*/ 	.word	0xffffffff


	//   ....[36]....
        /*0984*/ 	.word	0xffffffff


	//   ....[37]....
        /*0988*/ 	.word	0xffffffff


	//   ....[38]....
        /*098c*/ 	.word	0xffffffff


	//   ....[39]....
        /*0990*/ 	.word	0xffffffff


	//   ....[40]....
        /*0994*/ 	.word	0xffffffff


	//   ....[41]....
        /*0998*/ 	.word	0xffffffff


	//   ....[42]....
        /*099c*/ 	.word	0xffffffff


	//   ....[43]....
        /*09a0*/ 	.word	0xffffffff


	//   ....[44]....
        /*09a4*/ 	.word	0xffffffff


	//   ....[45]....
        /*09a8*/ 	.word	0xffffffff


	//   ....[46]....
        /*09ac*/ 	.word	0xffffffff


	//   ....[47]....
        /*09b0*/ 	.word	0xffffffff


	//   ....[48]....
        /*09b4*/ 	.word	0xffffffff


	//   ....[49]....
        /*09b8*/ 	.word	0xffffffff


	//   ....[50]....
        /*09bc*/ 	.word	0xffffffff


	//   ....[51]....
        /*09c0*/ 	.word	0xffffffff


	//   ....[52]....
        /*09c4*/ 	.word	0xffffffff


	//   ....[53]....
        /*09c8*/ 	.word	0xffffffff


	//   ....[54]....
        /*09cc*/ 	.word	0xffffffff


	//   ....[55]....
        /*09d0*/ 	.word	0xffffffff


	//   ....[56]....
        /*09d4*/ 	.word	0xffffffff


	//   ....[57]....
        /*09d8*/ 	.word	0xffffffff


	//   ....[58]....
        /*09dc*/ 	.word	0xffffffff


	//   ....[59]....
        /*09e0*/ 	.word	0xffffffff


	//   ....[60]....
        /*09e4*/ 	.word	0xffffffff


	//   ....[61]....
        /*09e8*/ 	.word	0xffffffff


	//   ....[62]....
        /*09ec*/ 	.word	0xffffffff


	//   ....[63]....
        /*09f0*/ 	.word	0xffffffff


	//   ....[64]....
        /*09f4*/ 	.word	0xffffffff


	//   ....[65]....
        /*09f8*/ 	.word	0xffffffff


	//   ....[66]....
        /*09fc*/ 	.word	0xffffffff


	//   ....[67]....
        /*0a00*/ 	.word	0xffffffff


	//   ....[68]....
        /*0a04*/ 	.word	0xffffffff


	//   ....[69]....
        /*0a08*/ 	.word	0xffffffff


	//   ....[70]....
        /*0a0c*/ 	.word	0xffffffff


	//   ....[71]....
        /*0a10*/ 	.word	0xffffffff


	//   ....[72]....
        /*0a14*/ 	.word	0xffffffff


	//   ....[73]....
        /*0a18*/ 	.word	0xffffffff


	//   ....[74]....
        /*0a1c*/ 	.word	0xffffffff


	//   ....[75]....
        /*0a20*/ 	.word	0xffffffff


	//   ....[76]....
        /*0a24*/ 	.word	0xffffffff


	//   ....[77]....
        /*0a28*/ 	.word	0xffffffff


	//   ....[78]....
        /*0a2c*/ 	.word	0xffffffff


	//   ....[79]....
        /*0a30*/ 	.word	0xffffffff


	//   ....[80]....
        /*0a34*/ 	.word	0xffffffff


	//   ....[81]....
        /*0a38*/ 	.word	0xffffffff


	//   ....[82]....
        /*0a3c*/ 	.word	0xffffffff


	//   ....[83]....
        /*0a40*/ 	.word	0xffffffff


	//   ....[84]....
        /*0a44*/ 	.word	0xffffffff


	//   ....[85]....
        /*0a48*/ 	.word	0xffffffff


	//   ....[86]....
        /*0a4c*/ 	.word	0xffffffff


	//   ....[87]....
        /*0a50*/ 	.word	0xffffffff


	//   ....[88]....
        /*0a54*/ 	.word	0xffffffff


	//   ....[89]....
        /*0a58*/ 	.word	0xffffffff


	//   ....[90]....
        /*0a5c*/ 	.word	0xffffffff


	//   ....[91]....
        /*0a60*/ 	.word	0xffffffff


	//   ....[92]....
        /*0a64*/ 	.word	0xffffffff


	//   ....[93]....
        /*0a68*/ 	.word	0xffffffff


	//   ....[94]....
        /*0a6c*/ 	.word	0xffffffff


	//   ....[95]....
        /*0a70*/ 	.word	0xffffffff


	//   ....[96]....
        /*0a74*/ 	.word	0x0500000f


	//   ....[97]....
        /*0a78*/ 	.word	0x0500000f


	//   ....[98]....
        /*0a7c*/ 	.word	0x0500000f


	//   ....[99]....
        /*0a80*/ 	.word	0x0500000f


	//   ....[100]....
        /*0a84*/ 	.word	0x0500000f


	//   ....[101]....
        /*0a88*/ 	.word	0x0500000f


	//   ....[102]....
        /*0a8c*/ 	.word	0x0500000f


	//   ....[103]....
        /*0a90*/ 	.word	0x0500000f


	//   ....[104]....
        /*0a94*/ 	.word	0x0500000f


	//   ....[105]....
        /*0a98*/ 	.word	0x0500000f


	//   ....[106]....
        /*0a9c*/ 	.word	0x0500000f


	//   ....[107]....
        /*0aa0*/ 	.word	0x0500000f


	//   ....[108]....
        /*0aa4*/ 	.word	0x0500000f


	//   ....[109]....
        /*0aa8*/ 	.word	0x0500000f


	//   ....[110]....
        /*0aac*/ 	.word	0x0500000f


	//   ....[111]....
        /*0ab0*/ 	.word	0x0500000f


	//   ....[112]....
        /*0ab4*/ 	.word	0x0500000f


	//   ....[113]....
        /*0ab8*/ 	.word	0x0500000f


	//   ....[114]....
        /*0abc*/ 	.word	0x0500000f


	//   ....[115]....
        /*0ac0*/ 	.word	0x0500000f


	//   ....[116]....
        /*0ac4*/ 	.word	0x0500000f


	//   ....[117]....
        /*0ac8*/ 	.word	0x0500000f


	//   ....[118]....
        /*0acc*/ 	.word	0x0500000f


	//   ....[119]....
        /*0ad0*/ 	.word	0x0500000f


	//   ....[120]....
        /*0ad4*/ 	.word	0x0500000f


	//   ....[121]....
        /*0ad8*/ 	.word	0x0500000f


	//   ....[122]....
        /*0adc*/ 	.word	0x0500000f


	//   ....[123]....
        /*0ae0*/ 	.word	0x0500000f


	//   ....[124]....
        /*0ae4*/ 	.word	0x0500000f


	//   ....[125]....
        /*0ae8*/ 	.word	0x0500000f


	//   ....[126]....
        /*0aec*/ 	.word	0x0500000f


	//   ....[127]....
        /*0af0*/ 	.word	0x0500000f


	//   ....[128]....
        /*0af4*/ 	.word	0x0500000f


	//   ....[129]....
        /*0af8*/ 	.word	0x0500000f


	//   ....[130]....
        /*0afc*/ 	.word	0x0500000f


	//   ....[131]....
        /*0b00*/ 	.word	0x0500000f


	//   ....[132]....
        /*0b04*/ 	.word	0x0500000f


	//   ....[133]....
        /*0b08*/ 	.word	0x0500000f


	//   ....[134]....
        /*0b0c*/ 	.word	0x0500000f


	//   ....[135]....
        /*0b10*/ 	.word	0x0500000f


	//   ....[136]....
        /*0b14*/ 	.word	0x0500000f


	//   ....[137]....
        /*0b18*/ 	.word	0x0500000f


	//   ....[138]....
        /*0b1c*/ 	.word	0x0500000f


	//   ....[139]....
        /*0b20*/ 	.word	0x0500000f


	//   ....[140]....
        /*0b24*/ 	.word	0x0500000f


	//   ....[141]....
        /*0b28*/ 	.word	0x0500000f


	//   ....[142]....
        /*0b2c*/ 	.word	0x0500000f


	//   ....[143]....
        /*0b30*/ 	.word	0x0500000f


	//   ....[144]....
        /*0b34*/ 	.word	0x0500000f


	//   ....[145]....
        /*0b38*/ 	.word	0x0500000f


	//   ....[146]....
        /*0b3c*/ 	.word	0x0500000f


	//   ....[147]....
        /*0b40*/ 	.word	0x0500000f


	//   ....[148]....
        /*0b44*/ 	.word	0x0500000f


	//   ....[149]....
        /*0b48*/ 	.word	0x0500000f


	//----- nvinfo : EIATTR_COOP_GROUP_INSTR_OFFSETS
	.align		4
.L_145:
        /*0b4c*/ 	.byte	0x04, 0x28
        /*0b4e*/ 	.short	(.L_147 - .L_146)


	//   ....[0]....
.L_146:
        /*0b50*/ 	.word	0x00000060


	//   ....[1]....
        /*0b54*/ 	.word	0x00000190


	//   ....[2]....
        /*0b58*/ 	.word	0x00000240


	//   ....[3]....
        /*0b5c*/ 	.word	0x00000400


	//   ....[4]....
        /*0b60*/ 	.word	0x00000560


	//   ....[5]....
        /*0b64*/ 	.word	0x00000680


	//   ....[6]....
        /*0b68*/ 	.word	0x000007e0


	//   ....[7]....
        /*0b6c*/ 	.word	0x000072f0


	//   ....[8]....
        /*0b70*/ 	.word	0x000078c0


	//   ....[9]....
        /*0b74*/ 	.word	0x000078d0


	//   ....[10]....
        /*0b78*/ 	.word	0x000078e0


	//   ....[11]....
        /*0b7c*/ 	.word	0x000078f0


	//   ....[12]....
        /*0b80*/ 	.word	0x00009490


	//   ....[13]....
        /*0b84*/ 	.word	0x000094a0


	//   ....[14]....
        /*0b88*/ 	.word	0x000094b0


	//   ....[15]....
        /*0b8c*/ 	.word	0x000094c0


	//   ....[16]....
        /*0b90*/ 	.word	0x0000dad0


	//   ....[17]....
        /*0b94*/ 	.word	0x0000daf0


	//   ....[18]....
        /*0b98*/ 	.word	0x0000df10


	//   ....[19]....
        /*0b9c*/ 	.word	0x0000df30


	//   ....[20]....
        /*0ba0*/ 	.word	0x0000f310


	//   ....[21]....
        /*0ba4*/ 	.word	0x00011f70


	//   ....[22]....
        /*0ba8*/ 	.word	0x00011f90


	//   ....[23]....
        /*0bac*/ 	.word	0x00012550


	//   ....[24]....
        /*0bb0*/ 	.word	0x00012570


	//   ....[25]....
        /*0bb4*/ 	.word	0x00013dc0


	//   ....[26]....
        /*0bb8*/ 	.word	0x000145d0


	//   ....[27]....
        /*0bbc*/ 	.word	0x000145e0


	//   ....[28]....
        /*0bc0*/ 	.word	0x00014620


	//   ....[29]....
        /*0bc4*/ 	.word	0x00014630


	//   ....[30]....
        /*0bc8*/ 	.word	0x00015570


	//   ....[31]....
        /*0bcc*/ 	.word	0x00015590


	//   ....[32]....
        /*0bd0*/ 	.word	0x000155a0


	//   ....[33]....
        /*0bd4*/ 	.word	0x000155b0


	//   ....[34]....
        /*0bd8*/ 	.word	0x00015c50


	//   ....[35]....
        /*0bdc*/ 	.word	0x00015c60


	//   ....[36]....
        /*0be0*/ 	.word	0x00015db0


	//   ....[37]....
        /*0be4*/ 	.word	0x00015dc0


	//   ....[38]....
        /*0be8*/ 	.word	0x000161b0


	//   ....[39]....
        /*0bec*/ 	.word	0x000161c0


	//   ....[40]....
        /*0bf0*/ 	.word	0x000166b0


	//   ....[41]....
        /*0bf4*/ 	.word	0x000166c0


	//   ....[42]....
        /*0bf8*/ 	.word	0x00017490


	//   ....[43]....
        /*0bfc*/ 	.word	0x000174a0


	//   ....[44]....
        /*0c00*/ 	.word	0x00017600


	//   ....[45]....
        /*0c04*/ 	.word	0x00017610


	//   ....[46]....
        /*0c08*/ 	.word	0x000177c0


	//   ....[47]....
        /*0c0c*/ 	.word	0x000179e0


	//   ....[48]....
        /*0c10*/ 	.word	0x00017a10


	//   ....[49]....
        /*0c14*/ 	.word	0x00017a40


	//   ....[50]....
        /*0c18*/ 	.word	0x00017a70


	//   ....[51]....
        /*0c1c*/ 	.word	0x00017aa0


	//   ....[52]....
        /*0c20*/ 	.word	0x00017ad0


	//   ....[53]....
        /*0c24*/ 	.word	0x00017c50


	//   ....[54]....
        /*0c28*/ 	.word	0x00017c80


	//   ....[55]....
        /*0c2c*/ 	.word	0x00017cb0


	//   ....[56]....
        /*0c30*/ 	.word	0x00017ce0


	//   ....[57]....
        /*0c34*/ 	.word	0x00017d10


	//   ....[58]....
        /*0c38*/ 	.word	0x00017d40


	//   ....[59]....
        /*0c3c*/ 	.word	0x00017dd0


	//   ....[60]....
        /*0c40*/ 	.word	0x00017e00


	//   ....[61]....
        /*0c44*/ 	.word	0x00017e10


	//   ....[62]....
        /*0c48*/ 	.word	0x00017eb0


	//   ....[63]....
        /*0c4c*/ 	.word	0x00018e80


	//   ....[64]....
        /*0c50*/ 	.word	0x0001ab40


	//   ....[65]....
        /*0c54*/ 	.word	0x0001b800


	//   ....[66]....
        /*0c58*/ 	.word	0x0001b820


	//   ....[67]....
        /*0c5c*/ 	.word	0x0001b8b0


	//   ....[68]....
        /*0c60*/ 	.word	0x0001b8d0


	//   ....[69]....
        /*0c64*/ 	.word	0x0001b970


	//   ....[70]....
        /*0c68*/ 	.word	0x0001b990


	//   ....[71]....
        /*0c6c*/ 	.word	0x0001b9a0


	//   ....[72]....
        /*0c70*/ 	.word	0x0001ba30


	//   ....[73]....
        /*0c74*/ 	.word	0x0001ba50


	//   ....[74]....
        /*0c78*/ 	.word	0x0001ba80


	//   ....[75]....
        /*0c7c*/ 	.word	0x0001bac0


	//   ....[76]....
        /*0c80*/ 	.word	0x0001bb70


	//   ....[77]....
        /*0c84*/ 	.word	0x0001e8b0


	//   ....[78]....
        /*0c88*/ 	.word	0x0001e8e0


	//   ....[79]....
        /*0c8c*/ 	.word	0x0001e940


	//   ....[80]....
        /*0c90*/ 	.word	0x0001e970


	//   ....[81]....
        /*0c94*/ 	.word	0x0001e9a0


	//   ....[82]....
        /*0c98*/ 	.word	0x0001e9d0


	//   ....[83]....
        /*0c9c*/ 	.word	0x0001ea00


	//   ....[84]....
        /*0ca0*/ 	.word	0x0001ea30


	//   ....[85]....
        /*0ca4*/ 	.word	0x0001ebd0


	//   ....[86]....
        /*0ca8*/ 	.word	0x0001ec00


	//   ....[87]....
        /*0cac*/ 	.word	0x0001ec30


	//   ....[88]....
        /*0cb0*/ 	.word	0x0001ec60


	//   ....[89]....
        /*0cb4*/ 	.word	0x0001ec90


	//   ....[90]....
        /*0cb8*/ 	.word	0x0001ecc0


	//   ....[91]....
        /*0cbc*/ 	.word	0x0001ed80


	//   ....[92]....
        /*0cc0*/ 	.word	0x0001eda0


	//   ....[93]....
        /*0cc4*/ 	.word	0x0001edb0


	//   ....[94]....
        /*0cc8*/ 	.word	0x0001ee10


	//   ....[95]....
        /*0ccc*/ 	.word	0x0001f430


	//   ....[96]....
        /*0cd0*/ 	.word	0x0001f830


	//   ....[97]....
        /*0cd4*/ 	.word	0x0001f8e0


	//   ....[98]....
        /*0cd8*/ 	.word	0x0001f970


	//   ....[99]....
        /*0cdc*/ 	.word	0x0001f9c0


	//   ....[100]....
        /*0ce0*/ 	.word	0x0001fa10


	//   ....[101]....
        /*0ce4*/ 	.word	0x0001fb00


	//   ....[102]....
        /*0ce8*/ 	.word	0x0001fb90


	//   ....[103]....
        /*0cec*/ 	.word	0x0001fbf0


	//   ....[104]....
        /*0cf0*/ 	.word	0x0001fc50


	//   ....[105]....
        /*0cf4*/ 	.word	0x0001fe60


	//   ....[106]....
        /*0cf8*/ 	.word	0x0001feb0


	//   ....[107]....
        /*0cfc*/ 	.word	0x0001ff40


	//   ....[108]....
        /*0d00*/ 	.word	0x0001ffd0


	//   ....[109]....
        /*0d04*/ 	.word	0x00020050


	//   ....[110]....
        /*0d08*/ 	.word	0x000200a0


	//   ....[111]....
        /*0d0c*/ 	.word	0x00020130


	//   ....[112]....
        /*0d10*/ 	.word	0x000201c0


	//   ....[113]....
        /*0d14*/ 	.word	0x00020240


	//   ....[114]....
        /*0d18*/ 	.word	0x00020290


	//   ....[115]....
        /*0d1c*/ 	.word	0x00020320


	//   ....[116]....
        /*0d20*/ 	.word	0x000203b0


	//   ....[117]....
        /*0d24*/ 	.word	0x00020470


	//   ....[118]....
        /*0d28*/ 	.word	0x00020750


	//   ....[119]....
        /*0d2c*/ 	.word	0x00020900


	//   ....[120]....
        /*0d30*/ 	.word	0x00020950


	//   ....[121]....
        /*0d34*/ 	.word	0x000209b0


	//   ....[122]....
        /*0d38*/ 	.word	0x00020a90


	//   ....[123]....
        /*0d3c*/ 	.word	0x00020af0


	//   ....[124]....
        /*0d40*/ 	.word	0x00020c10


	//   ....[125]....
        /*0d44*/ 	.word	0x00020c70


	//   ....[126]....
        /*0d48*/ 	.word	0x00020d10


	//   ....[127]....
        /*0d4c*/ 	.word	0x00020dd0


	//   ....[128]....
        /*0d50*/ 	.word	0x00020e50


	//   ....[129]....
        /*0d54*/ 	.word	0x00020f20


	//   ....[130]....
        /*0d58*/ 	.word	0x00020fa0


	//   ....[131]....
        /*0d5c*/ 	.word	0x00021350


	//   ....[132]....
        /*0d60*/ 	.word	0x000213f0


	//   ....[133]....
        /*0d64*/ 	.word	0x00021570


	//   ....[134]....
        /*0d68*/ 	.word	0x000215e0


	//   ....[135]....
        /*0d6c*/ 	.word	0x00021650


	//   ....[136]....
        /*0d70*/ 	.word	0x000216c0


	//   ....[137]....
        /*0d74*/ 	.word	0x00021730


	//   ....[138]....
        /*0d78*/ 	.word	0x000217b0


	//   ....[139]....
        /*0d7c*/ 	.word	0x00021830


	//   ....[140]....
        /*0d80*/ 	.word	0x000218c0


	//   ....[141]....
        /*0d84*/ 	.word	0x00021930


	//   ....[142]....
        /*0d88*/ 	.word	0x000219a0


	//   ....[143]....
        /*0d8c*/ 	.word	0x00021a10


	//   ....[144]....
        /*0d90*/ 	.word	0x00021a90


	//   ....[145]....
        /*0d94*/ 	.word	0x00021b00


	//   ....[146]....
        /*0d98*/ 	.word	0x00021ba0


	//   ....[147]....
        /*0d9c*/ 	.word	0x00021bf0


	//   ....[148]....
        /*0da0*/ 	.word	0x00021c80


	//   ....[149]....
        /*0da4*/ 	.word	0x00021db0


	//----- nvinfo : EIATTR_REG_RECONFIG
	.align		4
.L_147:
        /*0da8*/ 	.byte	0x01, 0x54
	.zero		2


	//----- nvinfo : EIATTR_SYSCALL_OFFSETS
	.align		4
        /*0dac*/ 	.byte	0x04, 0x46
        /*0dae*/ 	.short	(.L_149 - .L_148)


	//   ....[0]....
.L_148:
        /*0db0*/ 	.word	0x00001e00


	//   ....[1]....
        /*0db4*/ 	.word	0x00001f50


	//   ....[2]....
        /*0db8*/ 	.word	0x000074c0


	//   ....[3]....
        /*0dbc*/ 	.word	0x00007840


	//   ....[4]....
        /*0dc0*/ 	.word	0x0001a790


	//   ....[5]....
        /*0dc4*/ 	.word	0x0001a8e0


	//   ....[6]....
        /*0dc8*/ 	.word	0x0001a9e0


	//   ....[7]....
        /*0dcc*/ 	.word	0x0001b2c0


	//----- nvinfo : EIATTR_MBARRIER_INSTR_OFFSETS
	.align		4
.L_149:
        /*0dd0*/ 	.byte	0x04, 0x39
        /*0dd2*/ 	.short	(.L_151 - .L_150)


	//   ....[0]....
.L_150:
        /*0dd4*/ 	.word	0x000002b0
        /*0dd8*/ 	.word	0x000000ff
        /*0ddc*/ 	.word	0x00031c00
        /*0de0*/ 	.short	0x0100
        /*0de2*/ 	.byte	0x08
	.zero		1


	//   ....[1]....
        /*0de4*/ 	.word	0x000002c0
        /*0de8*/ 	.word	0x000000ff
        /*0dec*/ 	.word	0x00031c20
        /*0df0*/ 	.short	0x0100
        /*0df2*/ 	.byte	0x08
	.zero		1


	//   ....[2]....
        /*0df4*/ 	.word	0x000003b0
        /*0df8*/ 	.word	0x000000ff
        /*0dfc*/ 	.word	0x00031c30
        /*0e00*/ 	.short	0x0100
        /*0e02*/ 	.byte	0x08
	.zero		1


	//   ....[3]....
        /*0e04*/ 	.word	0x000003c0
        /*0e08*/ 	.word	0x000000ff
        /*0e0c*/ 	.word	0x00031c40
        /*0e10*/ 	.short	0x0100
        /*0e12*/ 	.byte	0x08
	.zero		1


	//   ....[4]....
        /*0e14*/ 	.word	0x000003d0
        /*0e18*/ 	.word	0x000000ff
        /*0e1c*/ 	.word	0x00031c38
        /*0e20*/ 	.short	0x0100
        /*0e22*/ 	.byte	0x08
	.zero		1


	//   ....[5]....
        /*0e24*/ 	.word	0x000003e0
        /*0e28*/ 	.word	0x000000ff
        /*0e2c*/ 	.word	0x00031c48
        /*0e30*/ 	.short	0x0100
        /*0e32*/ 	.byte	0x08
	.zero		1


	//   ....[6]....
        /*0e34*/ 	.word	0x00000510
        /*0e38*/ 	.word	0x000000ff
        /*0e3c*/ 	.word	0x00031c50
        /*0e40*/ 	.short	0x0100
        /*0e42*/ 	.byte	0x08
	.zero		1


	//   ....[7]....
        /*0e44*/ 	.word	0x00000520
        /*0e48*/ 	.word	0x000000ff
        /*0e4c*/ 	.word	0x00031c60
        /*0e50*/ 	.short	0x0100
        /*0e52*/ 	.byte	0x08
	.zero		1


	//   ....[8]....
        /*0e54*/ 	.word	0x00000530
        /*0e58*/ 	.word	0x000000ff
        /*0e5c*/ 	.word	0x00031c58
        /*0e60*/ 	.short	0x0100
        /*0e62*/ 	.byte	0x08
	.zero		1


	//   ....[9]....
        /*0e64*/ 	.word	0x00000540
        /*0e68*/ 	.word	0x000000ff
        /*0e6c*/ 	.word	0x00031c68
        /*0e70*/ 	.short	0x0100
        /*0e72*/ 	.byte	0x08
	.zero		1


	//   ....[10]....
        /*0e74*/ 	.word	0x00000630
        /*0e78*/ 	.word	0x000000ff
        /*0e7c*/ 	.word	0x00031c70
        /*0e80*/ 	.short	0x0100
        /*0e82*/ 	.byte	0x06
	.zero		1


	//   ....[11]....
        /*0e84*/ 	.word	0x00000640
        /*0e88*/ 	.word	0x000000ff
        /*0e8c*/ 	.word	0x00031c80
        /*0e90*/ 	.short	0x0100
        /*0e92*/ 	.byte	0x06
	.zero		1


	//   ....[12]....
        /*0e94*/ 	.word	0x00000650
        /*0e98*/ 	.word	0x000000ff
        /*0e9c*/ 	.word	0x00031c78
        /*0ea0*/ 	.short	0x0100
        /*0ea2*/ 	.byte	0x06
	.zero		1


	//   ....[13]....
        /*0ea4*/ 	.word	0x00000660
        /*0ea8*/ 	.word	0x000000ff
        /*0eac*/ 	.word	0x00031c88
        /*0eb0*/ 	.short	0x0100
        /*0eb2*/ 	.byte	0x06
	.zero		1


	//   ....[14]....
        /*0eb4*/ 	.word	0x00000790
        /*0eb8*/ 	.word	0x000000ff
        /*0ebc*/ 	.word	0x00031c90
        /*0ec0*/ 	.short	0x0100
        /*0ec2*/ 	.byte	0x08
	.zero		1


	//   ....[15]....
        /*0ec4*/ 	.word	0x000007a0
        /*0ec8*/ 	.word	0x000000ff
        /*0ecc*/ 	.word	0x00031ca0
        /*0ed0*/ 	.short	0x0100
        /*0ed2*/ 	.byte	0x08
	.zero		1


	//   ....[16]....
        /*0ed4*/ 	.word	0x000007b0
        /*0ed8*/ 	.word	0x000000ff
        /*0edc*/ 	.word	0x00031c98
        /*0ee0*/ 	.short	0x0100
        /*0ee2*/ 	.byte	0x08
	.zero		1


	//   ....[17]....
        /*0ee4*/ 	.word	0x000007c0
        /*0ee8*/ 	.word	0x000000ff
        /*0eec*/ 	.word	0x00031ca8
        /*0ef0*/ 	.short	0x0100
        /*0ef2*/ 	.byte	0x08
	.zero		1


	//   ....[18]....
        /*0ef4*/ 	.word	0x000008f0
        /*0ef8*/ 	.word	0x000000ff
        /*0efc*/ 	.word	0x00031cb0
        /*0f00*/ 	.short	0x0100
        /*0f02*/ 	.byte	0x08
	.zero		1


	//   ....[19]....
        /*0f04*/ 	.word	0x00000900
        /*0f08*/ 	.word	0x000000ff
        /*0f0c*/ 	.word	0x00031cc0
        /*0f10*/ 	.short	0x0100
        /*0f12*/ 	.byte	0x08
	.zero		1


	//   ....[20]....
        /*0f14*/ 	.word	0x00000910
        /*0f18*/ 	.word	0x000000ff
        /*0f1c*/ 	.word	0x00031cb8
        /*0f20*/ 	.short	0x0100
        /*0f22*/ 	.byte	0x08
	.zero		1


	//   ....[21]....
        /*0f24*/ 	.word	0x00000920
        /*0f28*/ 	.word	0x000000ff
        /*0f2c*/ 	.word	0x00031cc8
        /*0f30*/ 	.short	0x0100
        /*0f32*/ 	.byte	0x08
	.zero		1


	//   ....[22]....
        /*0f34*/ 	.word	0x00003360
        /*0f38*/ 	.word	0x00000014
        /*0f3c*/ 	.word	0x00031c90
        /*0f40*/ 	.short	0x010a
        /*0f42*/ 	.byte	0x3f
	.zero		1


	//   ....[23]....
        /*0f44*/ 	.word	0x00004d70
        /*0f48*/ 	.word	0x00000014
        /*0f4c*/ 	.word	0x00031c90
        /*0f50*/ 	.short	0x010a
        /*0f52*/ 	.byte	0x3f
	.zero		1


	//   ....[24]....
        /*0f54*/ 	.word	0x00006790
        /*0f58*/ 	.word	0x00000014
        /*0f5c*/ 	.word	0x00031c90
        /*0f60*/ 	.short	0x010a
        /*0f62*/ 	.byte	0x3f
	.zero		1


	//   ....[25]....
        /*0f64*/ 	.word	0x00006a00
        /*0f68*/ 	.word	0x00000020
        /*0f6c*/ 	.word	0x00000000
        /*0f70*/ 	.short	0x0101
        /*0f72*/ 	.byte	0x3f
	.zero		1


	//   ....[26]....
        /*0f74*/ 	.word	0x00006a40
        /*0f78*/ 	.word	0x00000014
        /*0f7c*/ 	.word	0x00031cb0
        /*0f80*/ 	.short	0x010a
        /*0f82*/ 	.byte	0x3f
	.zero		1


	//   ....[27]....
        /*0f84*/ 	.word	0x00006d60
        /*0f88*/ 	.word	0x00000014
        /*0f8c*/ 	.word	0x00000000
        /*0f90*/ 	.short	0x0101
        /*0f92*/ 	.byte	0x3f
	.zero		1


	//   ....[28]....
        /*0f94*/ 	.word	0x00007560
        /*0f98*/ 	.word	0x00000010
        /*0f9c*/ 	.word	0x00031c00
        /*0fa0*/ 	.short	0x010a
        /*0fa2*/ 	.byte	0x3f
	.zero		1


	//   ....[29]....
        /*0fa4*/ 	.word	0x000075b0
        /*0fa8*/ 	.word	0x00000010
        /*0fac*/ 	.word	0x00031c00
        /*0fb0*/ 	.short	0x010a
        /*0fb2*/ 	.byte	0x3f
	.zero		1


	//   ....[30]....
        /*0fb4*/ 	.word	0x00008010
        /*0fb8*/ 	.word	0x00000010
        /*0fbc*/ 	.word	0x00031c00
        /*0fc0*/ 	.short	0x010a
        /*0fc2*/ 	.byte	0x3f
	.zero		1


	//   ....[31]....
        /*0fc4*/ 	.word	0x000099f0
        /*0fc8*/ 	.word	0x00000010
        /*0fcc*/ 	.word	0x00031c00
        /*0fd0*/ 	.short	0x010a
        /*0fd2*/ 	.byte	0x3f
	.zero		1


	//   ....[32]....
        /*0fd4*/ 	.word	0x0000b1f0
        /*0fd8*/ 	.word	0x00000000
        /*0fdc*/ 	.word	0x00031c30
        /*0fe0*/ 	.short	0x010a
        /*0fe2*/ 	.byte	0x3f
	.zero		1


	//   ....[33]....
        /*0fe4*/ 	.word	0x0000b2c0
        /*0fe8*/ 	.word	0x00000000
        /*0fec*/ 	.word	0x00031c30
        /*0ff0*/ 	.short	0x010a
        /*0ff2*/ 	.byte	0x3f
	.zero		1


	//   ....[34]....
        /*0ff4*/ 	.word	0x0000e410
        /*0ff8*/ 	.word	0x00000014
        /*0ffc*/ 	.word	0x00000000
        /*1000*/ 	.short	0x0101
        /*1002*/ 	.byte	0x3f
	.zero		1


	//   ....[35]....
        /*1004*/ 	.word	0x0000f600
        /*1008*/ 	.word	0x0000000e
        /*100c*/ 	.word	0x00031c30
        /*1010*/ 	.short	0x010a
        /*1012*/ 	.byte	0x3f
	.zero		1


	//   ....[36]....
        /*1014*/ 	.word	0x0000f650
        /*1018*/ 	.word	0x0000000e
        /*101c*/ 	.word	0x00031c30
        /*1020*/ 	.short	0x010a
        /*1022*/ 	.byte	0x3f
	.zero		1


	//   ....[37]....
        /*1024*/ 	.word	0x00011c60
        /*1028*/ 	.word	0x0000000f
        /*102c*/ 	.word	0x00031c50
        /*1030*/ 	.short	0x010a
        /*1032*/ 	.byte	0x3f
	.zero		1


	//   ....[38]....
        /*1034*/ 	.word	0x00011cb0
        /*1038*/ 	.word	0x0000000f
        /*103c*/ 	.word	0x00031c50
        /*1040*/ 	.short	0x010a
        /*1042*/ 	.byte	0x3f
	.zero		1


	//   ....[39]....
        /*1044*/ 	.word	0x00012f50
        /*1048*/ 	.word	0x0000004e
        /*104c*/ 	.word	0x00000000
        /*1050*/ 	.short	0x0101
        /*1052*/ 	.byte	0x3f
	.zero		1


	//   ....[40]....
        /*1054*/ 	.word	0x00012fc0
        /*1058*/ 	.word	0x0000004d
        /*105c*/ 	.word	0x00000000
        /*1060*/ 	.short	0x0101
        /*1062*/ 	.byte	0x3f
	.zero		1


	//   ....[41]....
        /*1064*/ 	.word	0x00013ec0
        /*1068*/ 	.word	0x00000000
        /*106c*/ 	.word	0x00031c50
        /*1070*/ 	.short	0x010a
        /*1072*/ 	.byte	0x3f
	.zero		1


	//   ....[42]....
        /*1074*/ 	.word	0x00013f70
        /*1078*/ 	.word	0x00000000
        /*107c*/ 	.word	0x00031c50
        /*1080*/ 	.short	0x010a
        /*1082*/ 	.byte	0x3f
	.zero		1


	//   ....[43]....
        /*1084*/ 	.word	0x00014940
        /*1088*/ 	.word	0x00000004
        /*108c*/ 	.word	0x00000000
        /*1090*/ 	.short	0x0101
        /*1092*/ 	.byte	0x3f
	.zero		1


	//   ....[44]....
        /*1094*/ 	.word	0x00015bb0
        /*1098*/ 	.word	0x00000000
        /*109c*/ 	.word	0x00000000
        /*10a0*/ 	.short	0x0101
        /*10a2*/ 	.byte	0x3f
	.zero		1


	//   ....[45]....
        /*10a4*/ 	.word	0x000160b0
        /*10a8*/ 	.word	0x0000000a
        /*10ac*/ 	.word	0x00000000
        /*10b0*/ 	.short	0x0101
        /*10b2*/ 	.byte	0x3f
	.zero		1


	//   ....[46]....
        /*10b4*/ 	.word	0x00018f60
        /*10b8*/ 	.word	0x00000010
        /*10bc*/ 	.word	0x00031c20
        /*10c0*/ 	.short	0x010a
        /*10c2*/ 	.byte	0x3f
	.zero		1


	//   ....[47]....
        /*10c4*/ 	.word	0x00019020
        /*10c8*/ 	.word	0x00000009
        /*10cc*/ 	.word	0x00031ca0
        /*10d0*/ 	.short	0x010a
        /*10d2*/ 	.byte	0x3f
	.zero		1


	//   ....[48]....
        /*10d4*/ 	.word	0x00019450
        /*10d8*/ 	.word	0x00000009
        /*10dc*/ 	.word	0x00031cc0
        /*10e0*/ 	.short	0x010a
        /*10e2*/ 	.byte	0x3f
	.zero		1


	//   ....[49]....
        /*10e4*/ 	.word	0x000199b0
        /*10e8*/ 	.word	0x00000009
        /*10ec*/ 	.word	0x00031ca0
        /*10f0*/ 	.short	0x010a
        /*10f2*/ 	.byte	0x3f
	.zero		1


	//   ....[50]....
        /*10f4*/ 	.word	0x00019dd0
        /*10f8*/ 	.word	0x00000009
        /*10fc*/ 	.word	0x00031cc0
        /*1100*/ 	.short	0x010a
        /*1102*/ 	.byte	0x3f
	.zero		1


	//   ....[51]....
        /*1104*/ 	.word	0x0001ad70
        /*1108*/ 	.word	0x00000000
        /*110c*/ 	.word	0x00031c40
        /*1110*/ 	.short	0x010a
        /*1112*/ 	.byte	0x3f
	.zero		1


	//   ....[52]....
        /*1114*/ 	.word	0x0001bc40
        /*1118*/ 	.word	0x00000010
        /*111c*/ 	.word	0x00031c00
        /*1120*/ 	.short	0x0107
        /*1122*/ 	.byte	0x3f
	.zero		1


	//   ....[53]....
        /*1124*/ 	.word	0x0001bd30
        /*1128*/ 	.word	0x00000010
        /*112c*/ 	.word	0x00031c00
        /*1130*/ 	.short	0x0101
        /*1132*/ 	.byte	0x3f
	.zero		1


	//   ....[54]....
        /*1134*/ 	.word	0x0001bd50
        /*1138*/ 	.word	0x00000010
        /*113c*/ 	.word	0x00031c20
        /*1140*/ 	.short	0x010a
        /*1142*/ 	.byte	0x3f
	.zero		1


	//   ....[55]....
        /*1144*/ 	.word	0x0001c0f0
        /*1148*/ 	.word	0x00000003
        /*114c*/ 	.word	0x00031c40
        /*1150*/ 	.short	0x010a
        /*1152*/ 	.byte	0x3f
	.zero		1


	//   ....[56]....
        /*1154*/ 	.word	0x0001c570
        /*1158*/ 	.word	0x00000003
        /*115c*/ 	.word	0x00000060
        /*1160*/ 	.short	0x010a
        /*1162*/ 	.byte	0x3f
	.zero		1


	//   ....[57]....
        /*1164*/ 	.word	0x0001ccb0
        /*1168*/ 	.word	0x00000003
        /*116c*/ 	.word	0x00031c40
        /*1170*/ 	.short	0x010a
        /*1172*/ 	.byte	0x3f
	.zero		1


	//   ....[58]....
        /*1174*/ 	.word	0x0001d130
        /*1178*/ 	.word	0x0000000b
        /*117c*/ 	.word	0x00000060
        /*1180*/ 	.short	0x010a
        /*1182*/ 	.byte	0x3f
	.zero		1


	//   ....[59]....
        /*1184*/ 	.word	0x0001d7b0
        /*1188*/ 	.word	0x00000002
        /*118c*/ 	.word	0x00031c40
        /*1190*/ 	.short	0x010a
        /*1192*/ 	.byte	0x3f
	.zero		1


	//   ....[60]....
        /*1194*/ 	.word	0x0001dc40
        /*1198*/ 	.word	0x00000007
        /*119c*/ 	.word	0x00000060
        /*11a0*/ 	.short	0x010a
        /*11a2*/ 	.byte	0x3f
	.zero		1


	//   ....[61]....
        /*11a4*/ 	.word	0x0001e270
        /*11a8*/ 	.word	0x00000003
        /*11ac*/ 	.word	0x00031c60
        /*11b0*/ 	.short	0x010a
        /*11b2*/ 	.byte	0x3f
	.zero		1


	//   ....[62]....
        /*11b4*/ 	.word	0x0001f3b0
        /*11b8*/ 	.word	0x00000009
        /*11bc*/ 	.word	0x00031c20
        /*11c0*/ 	.short	0x010a
        /*11c2*/ 	.byte	0x3f
	.zero		1


	//   ....[63]....
        /*11c4*/ 	.word	0x0001f540
        /*11c8*/ 	.word	0x00000007
        /*11cc*/ 	.word	0x00000000
        /*11d0*/ 	.short	0x010a
        /*11d2*/ 	.byte	0x3f
	.zero		1


	//   ....[64]....
        /*11d4*/ 	.word	0x0001f5b0
        /*11d8*/ 	.word	0x00000003
        /*11dc*/ 	.word	0x00000000
        /*11e0*/ 	.short	0x010a
        /*11e2*/ 	.byte	0x3f
	.zero		1


	//   ....[65]....
        /*11e4*/ 	.word	0x0001f610
        /*11e8*/ 	.word	0x00000005
        /*11ec*/ 	.word	0x00000000
        /*11f0*/ 	.short	0x010a
        /*11f2*/ 	.byte	0x3f
	.zero		1


	//   ....[66]....
        /*11f4*/ 	.word	0x0001f640
        /*11f8*/ 	.word	0x00000003
        /*11fc*/ 	.word	0x00000000
        /*1200*/ 	.short	0x010a
        /*1202*/ 	.byte	0x3f
	.zero		1


	//   ....[67]....
        /*1204*/ 	.word	0x0001f6a0
        /*1208*/ 	.word	0x00000014
        /*120c*/ 	.word	0x00031c90
        /*1210*/ 	.short	0x010a
        /*1212*/ 	.byte	0x3f
	.zero		1


	//   ....[68]....
        /*1214*/ 	.word	0x0001f6f0
        /*1218*/ 	.word	0x00000014
        /*121c*/ 	.word	0x00031c90
        /*1220*/ 	.short	0x010a
        /*1222*/ 	.byte	0x3f
	.zero		1


	//   ....[69]....
        /*1224*/ 	.word	0x0001f740
        /*1228*/ 	.word	0x00000014
        /*122c*/ 	.word	0x00031c90
        /*1230*/ 	.short	0x010a
        /*1232*/ 	.byte	0x3f
	.zero		1


	//   ....[70]....
        /*1234*/ 	.word	0x0001f790
        /*1238*/ 	.word	0x00000014
        /*123c*/ 	.word	0x00031cb0
        /*1240*/ 	.short	0x010a
        /*1242*/ 	.byte	0x3f
	.zero		1


	//   ....[71]....
        /*1244*/ 	.word	0x0001fa50
        /*1248*/ 	.word	0x00000010
        /*124c*/ 	.word	0x00031c00
        /*1250*/ 	.short	0x010a
        /*1252*/ 	.byte	0x3f
	.zero		1


	//   ....[72]....
        /*1254*/ 	.word	0x0001fc80
        /*1258*/ 	.word	0x00000010
        /*125c*/ 	.word	0x00031c00
        /*1260*/ 	.short	0x010a
        /*1262*/ 	.byte	0x3f
	.zero		1


	//   ....[73]....
        /*1264*/ 	.word	0x0001fcd0
        /*1268*/ 	.word	0x00000000
        /*126c*/ 	.word	0x00031c30
        /*1270*/ 	.short	0x010a
        /*1272*/ 	.byte	0x3f
	.zero		1


	//   ....[74]....
        /*1274*/ 	.word	0x0001fd20
        /*1278*/ 	.word	0x0000000e
        /*127c*/ 	.word	0x00031c30
        /*1280*/ 	.short	0x010a
        /*1282*/ 	.byte	0x3f
	.zero		1


	//   ....[75]....
        /*1284*/ 	.word	0x0001fd70
        /*1288*/ 	.word	0x0000000f
        /*128c*/ 	.word	0x00031c50
        /*1290*/ 	.short	0x010a
        /*1292*/ 	.byte	0x3f
	.zero		1


	//   ....[76]....
        /*1294*/ 	.word	0x0001fdc0
        /*1298*/ 	.word	0x00000000
        /*129c*/ 	.word	0x00031c50
        /*12a0*/ 	.short	0x010a
        /*12a2*/ 	.byte	0x3f
	.zero		1


	//   ....[77]....
        /*12a4*/ 	.word	0x00020530
        /*12a8*/ 	.word	0x00000010
        /*12ac*/ 	.word	0x00031c20
        /*12b0*/ 	.short	0x010a
        /*12b2*/ 	.byte	0x3f
	.zero		1


	//   ....[78]....
        /*12b4*/ 	.word	0x00020580
        /*12b8*/ 	.word	0x00000009
        /*12bc*/ 	.word	0x00031ca0
        /*12c0*/ 	.short	0x010a
        /*12c2*/ 	.byte	0x3f
	.zero		1


	//   ....[79]....
        /*12c4*/ 	.word	0x000205d0
        /*12c8*/ 	.word	0x00000009
        /*12cc*/ 	.word	0x00031cc0
        /*12d0*/ 	.short	0x010a
        /*12d2*/ 	.byte	0x3f
	.zero		1


	//   ....[80]....
        /*12d4*/ 	.word	0x00020620
        /*12d8*/ 	.word	0x00000009
        /*12dc*/ 	.word	0x00031ca0
        /*12e0*/ 	.short	0x010a
        /*12e2*/ 	.byte	0x3f
	.zero		1


	//   ....[81]....
        /*12e4*/ 	.word	0x00020670
        /*12e8*/ 	.word	0x00000009
        /*12ec*/ 	.word	0x00031cc0
        /*12f0*/ 	.short	0x010a
        /*12f2*/ 	.byte	0x3f
	.zero		1


	//   ....[82]....
        /*12f4*/ 	.word	0x00020810
        /*12f8*/ 	.word	0x00000000
        /*12fc*/ 	.word	0x00031c40
        /*1300*/ 	.short	0x010a
        /*1302*/ 	.byte	0x3f
	.zero		1


	//   ....[83]....
        /*1304*/ 	.word	0x00021070
        /*1308*/ 	.word	0x00000010
        /*130c*/ 	.word	0x00031c20
        /*1310*/ 	.short	0x010a
        /*1312*/ 	.byte	0x3f
	.zero		1


	//   ....[84]....
        /*1314*/ 	.word	0x000210c0
        /*1318*/ 	.word	0x00000003
        /*131c*/ 	.word	0x00031c40
        /*1320*/ 	.short	0x010a
        /*1322*/ 	.byte	0x3f
	.zero		1


	//   ....[85]....
        /*1324*/ 	.word	0x00021110
        /*1328*/ 	.word	0x00000003
        /*132c*/ 	.word	0x00000060
        /*1330*/ 	.short	0x010a
        /*1332*/ 	.byte	0x3f
	.zero		1


	//   ....[86]....
        /*1334*/ 	.word	0x00021160
        /*1338*/ 	.word	0x00000003
        /*133c*/ 	.word	0x00031c40
        /*1340*/ 	.short	0x010a
        /*1342*/ 	.byte	0x3f
	.zero		1


	//   ....[87]....
        /*1344*/ 	.word	0x000211b0
        /*1348*/ 	.word	0x0000000b
        /*134c*/ 	.word	0x00000060
        /*1350*/ 	.short	0x010a
        /*1352*/ 	.byte	0x3f
	.zero		1


	//   ....[88]....
        /*1354*/ 	.word	0x00021200
        /*1358*/ 	.word	0x00000002
        /*135c*/ 	.word	0x00031c40
        /*1360*/ 	.short	0x010a
        /*1362*/ 	.byte	0x3f
	.zero		1


	//   ....[89]....
        /*1364*/ 	.word	0x00021250
        /*1368*/ 	.word	0x00000007
        /*136c*/ 	.word	0x00000060
        /*1370*/ 	.short	0x010a
        /*1372*/ 	.byte	0x3f
	.zero		1


	//   ....[90]....
        /*1374*/ 	.word	0x000212a0
        /*1378*/ 	.word	0x00000003
        /*137c*/ 	.word	0x00031c60
        /*1380*/ 	.short	0x010a
        /*1382*/ 	.byte	0x3f
	.zero		1


	//   ....[91]....
        /*1384*/ 	.word	0x00021cd0
        /*1388*/ 	.word	0x00000009
        /*138c*/ 	.word	0x00031c20
        /*1390*/ 	.short	0x010a
        /*1392*/ 	.byte	0x3f
	.zero		1


	//   ....[92]....
        /*1394*/ 	.word	0x00021e70
        /*1398*/ 	.word	0x00000007
        /*139c*/ 	.word	0x00000000
        /*13a0*/ 	.short	0x010a
        /*13a2*/ 	.byte	0x3f
	.zero		1


	//   ....[93]....
        /*13a4*/ 	.word	0x00021ec0
        /*13a8*/ 	.word	0x00000003
        /*13ac*/ 	.word	0x00000000
        /*13b0*/ 	.short	0x010a
        /*13b2*/ 	.byte	0x3f
	.zero		1


	//   ....[94]....
        /*13b4*/ 	.word	0x00021f10
        /*13b8*/ 	.word	0x00000005
        /*13bc*/ 	.word	0x00000000
        /*13c0*/ 	.short	0x010a
        /*13c2*/ 	.byte	0x3f
	.zero		1


	//----- nvinfo : EIATTR_NUM_MBARRIERS
	.align		4
.L_151:
        /*13c4*/ 	.byte	0x03, 0x38
        /*13c6*/ 	.short	0x0016


	//----- nvinfo : EIATTR_EXIT_INSTR_OFFSETS
	.align		4
        /*13c8*/ 	.byte	0x04, 0x1c
        /*13ca*/ 	.short	(.L_153 - .L_152)


	//   ....[0]....
.L_152:
        /*13cc*/ 	.word	0x0001f690


	//----- nvinfo : EIATTR_MAX_THREADS
	.align		4
.L_153:
        /*13d0*/ 	.byte	0x04, 0x05
        /*13d2*/ 	.short	(.L_155 - .L_154)
.L_154:
        /*13d4*/ 	.word	0x00000200
        /*13d8*/ 	.word	0x00000001
        /*13dc*/ 	.word	0x00000001


	//----- nvinfo : EIATTR_CRS_STACK_SIZE
	.align		4
.L_155:
        /*13e0*/ 	.byte	0x04, 0x1e
        /*13e2*/ 	.short	(.L_157 - .L_156)
.L_156:
        /*13e4*/ 	.word	0x00000000


	//----- nvinfo : EIATTR_CBANK_PARAM_SIZE
	.align		4
.L_157:
        /*13e8*/ 	.byte	0x03, 0x19
        /*13ea*/ 	.short	0x0af0


	//----- nvinfo : EIATTR_PARAM_CBANK
	.align		4
        /*13ec*/ 	.byte	0x04, 0x0a
        /*13ee*/ 	.short	(.L_159 - .L_158)
	.align		4
.L_158:
        /*13f0*/ 	.word	index@(.nv.constant0._ZN7cutlass13device_kernelIN5flash11enable_sm90INS1_16FlashAttnFwdSm90INS1_25CollectiveMainloopFwdSm90ILi2EN4cute5tupleIJNS5_1CILi1EEES8_S8_EEENS6_IJNS7_ILi192EEENS7_ILi144EEENS7_ILi96EEEEEELi96ENS_6half_tEfNS_4arch4Sm90ELb0ELb0ELb0ELb1ELb0ELb1ELb0ELb0ELb1ELb1ELb1ELb0EEENS1_21CollectiveEpilogueFwdINS6_IJSA_SC_SB_EEES9_SE_SG_Li384ELb1ELb1ELb1ELb0EEENS1_36VarlenDynamicPersistentTileSchedulerILi192ELi144ELi384ELi128ELb1ELb1ELb1ELb0ELb1ELb1EEEEEEEEEvNT_6ParamsE)
        /*13f4*/ 	.short	0x0210
        /*13f6*/ 	.short	0x0af0


	//----- nvinfo : EIATTR_SW_WAR
	.align		4
.L_159:
        /*13f8*/ 	.byte	0x04, 0x36
        /*13fa*/ 	.short	(.L_161 - .L_160)
.L_160:
        /*13fc*/ 	.word	0x00000008
.L_161:


//--------------------- .nv.info._ZN7cutlass13device_kernelIN5flash11enable_sm90INS1_16FlashAttnFwdSm90INS1_25CollectiveMainloopFwdSm90ILi2EN4cute5tupleIJNS5_1CILi1EEES8_S8_EEENS6_IJNS7_ILi192EEENS7_ILi128EEENS7_ILi96EEEEEELi96ENS_6half_tEfNS_4arch4Sm90ELb0ELb1ELb0ELb0ELb0ELb0ELb0ELb0ELb1ELb1ELb1ELb0EEENS1_21CollectiveEpilogueFwdINS6_IJSA_SC_SB_EEES9_SE_SG_Li384ELb0ELb1ELb1ELb0EEENS1_19SingleTileSchedulerILb0ELb1ELb1ELi192EEEEEEEEEvNT_6ParamsE --------------------------
	.section	.nv.info._ZN7cutlass13device_kernelIN5flash11enable_sm90INS1_16FlashAttnFwdSm90INS1_25CollectiveMainloopFwdSm90ILi2EN4cute5tupleIJNS5_1CILi1EEES8_S8_EEENS6_IJNS7_ILi192EEENS7_ILi128EEENS7_ILi96EEEEEELi96ENS_6half_tEfNS_4arch4Sm90ELb0ELb1ELb0ELb0ELb0ELb0ELb0ELb0ELb1ELb1ELb1ELb0EEENS1_21CollectiveEpilogueFwdINS6_IJSA_SC_SB_EEES9_SE_SG_Li384ELb0ELb1ELb1ELb0EEENS1_19SingleTileSchedulerILb0ELb1ELb1ELi192EEEEEEEEEvNT_6ParamsE,"",@"SHT_CUDA_INFO"
	.sectionflags	@""
	.align	4


	//----- nvinfo : EIATTR_CUDA_API_VERSION
	.align		4
        /*0000*/ 	.byte	0x04, 0x37
        /*0002*/ 	.short	(.L_163 - .L_162)
.L_162:
        /*0004*/ 	.word	0x00000082


	//----- nvinfo : EIATTR_KPARAM_INFO
	.align		4
.L_163:
        /*0008*/ 	.byte	0x04, 0x17
        /*000a*/ 	.short	(.L_165 - .L_164)
.L_164:
        /*000c*/ 	.word	0x00000000
        /*0010*/ 	.short	0x0000
        /*0012*/ 	.short	0x0070
        /*0014*/ 	.byte	0x00, 0xf0, 0x01, 0x28


	//----- nvinfo : EIATTR_SPARSE_MMA_MASK
	.align		4
.L_165:
        /*0018*/ 	.byte	0x03, 0x50
        /*001a*/ 	.short	0x0000


	//----- nvinfo : EIATTR_MAXREG_COUNT
	.align		4
        /*001c*/ 	.byte	0x03, 0x1b
        /*001e*/ 	.short	0x0080


	//----- nvinfo : EIATTR_NUM_BARRIERS
	.align		4
        /*0020*/ 	.byte	0x02, 0x4c
        /*0022*/ 	.byte	0x10
	.zero		1


	//----- nvinfo : EIATTR_EXTERNS
	.align		4
        /*0024*/ 	.byte	0x04, 0x0f
        /*0026*/ 	.short	(.L_167 - .L_166)


	//   ....[0]....
	.align		4
.L_166:
        /*0028*/ 	.word	index@(__assertfail)


	//----- nvinfo : EIATTR_MERCURY_ISA_VERSION
	.align		4
.L_167:
        /*002c*/ 	.byte	0x03, 0x5f
        /*002e*/ 	.short	0x0101


	//----- nvinfo : EIATTR_INT_WARP_WIDE_INSTR_OFFSETS
	.align		4
        /*0030*/ 	.byte	0x04, 0x31
        /*0032*/ 	.short	(.L_169 - .L_168)


	//   ....[0]....
.L_168:
        /*0034*/ 	.word	0x00000120


	//   ....[1]....
        /*0038*/ 	.word	0x00000160


	//   ....[2]....
        /*003c*/ 	.word	0x000001d0


	//----- nvinfo : EIATTR_COOP_GROUP_MASK_REGIDS
	.align		4
.L_169:
        /*0040*/ 	.byte	0x04, 0x29
        /*0042*/ 	.short	(.L_171 - .L_170)


	//   ....[0]....
.L_170:
        /*0044*/ 	.word	0xffffffff


	//   ....[1]....
        /*0048*/ 	.word	0xffffffff


	//   ....[2]....
        /*004c*/ 	.word	0xffffffff


	//   ....[3]....
        /*0050*/ 	.word	0xffffffff


	//   ....[4]....
        /*0054*/ 	.word	0xffffffff


	//   ....[5]....
        /*0058*/ 	.word	0xffffffff


	//   ....[6]....
        /*005c*/ 	.word	0xffffffff


	//   ....[7]....
        /*0060*/ 	.word	0xffffffff


	//   ....[8]....
        /*0064*/ 	.word	0xffffffff


	//   ....[9]....
        /*0068*/ 	.word	0xffffffff


	//   ....[10]....
        /*006c*/ 	.word	0xffffffff


	//   ....[11]....
        /*0070*/ 	.word	0xffffffff


	//   ....[12]....
        /*0074*/ 	.word	0xffffffff


	//   ....[13]....
        /*0078*/ 	.word	0xffffffff


	//   ....[14]....
        /*007c*/ 	.word	0xffffffff


	//   ....[15]....
        /*0080*/ 	.word	0xffffffff


	//   ....[16]....
        /*0084*/ 	.word	0xffffffff


	//   ....[17]....
        /*0088*/ 	.word	0xffffffff


	//   ....[18]....
        /*008c*/ 	.word	0xffffffff


	//   ....[19]....
        /*0090*/ 	.word	0xffffffff


	//   ....[20]....
        /*0094*/ 	.word	0xffffffff


	//   ....[21]....
        /*0098*/ 	.word	0xffffffff


	//   ....[22]....
        /*009c*/ 	.word	0xffffffff


	//   ....[23]....
        /*00a0*/ 	.word	0xffffffff


	//   ....[24]....
        /*00a4*/ 	.word	0xffffffff


	//   ....[25]....
        /*00a8*/ 	.word	0xffffffff


	//   ....[26]....
        /*00ac*/ 	.word	0xffffffff


	//   ....[27]....
        /*00b0*/ 	.word	0xffffffff


	//   ....[28]....
        /*00b4*/ 	.word	0xffffffff


	//   ....[29]....
        /*00b8*/ 	.word	0xffffffff


	//   ....[30]....
        /*00bc*/ 	.word	0xffffffff


	//   ....[31]....
        /*00c0*/ 	.word	0xffffffff


	//   ....[32]....
        /*00c4*/ 	.word	0xffffffff


	//   ....[33]....
        /*00c8*/ 	.word	0xffffffff


	//   ....[34]....
        /*00cc*/ 	.word	0xffffffff


	//   ....[35]....
        /*00d0*/ 	.word	0xffffffff


	//   ....[36]....
        /*00d4*/ 	.word	0xffffffff


	//   ....[37]....
        /*00d8*/ 	.word	0xffffffff


	//   ....[38]....
        /*00dc*/ 	.word	0xffffffff


	//   ....[39]....
        /*00e0*/ 	.word	0xffffffff


	//   ....[40]....
        /*00e4*/ 	.word	0xffffffff


	//   ....[41]....
        /*00e8*/ 	.word	0xffffffff


	//   ....[42]....
        /*00ec*/ 	.word	0xffffffff


	//   ....[43]....
        /*00f0*/ 	.word	0xffffffff


	//   ....[44]....
        /*00f4*/ 	.word	0xffffffff


	//   ....[45]....
        /*00f8*/ 	.word	0xffffffff


	//   ....[46]....
        /*00fc*/ 	.word	0xffffffff


	//   ....[47]....
        /*0100*/ 	.word	0xffffffff


	//   ....[48]....
        /*0104*/ 	.word	0xffffffff


	//   ....[49]....
        /*0108*/ 	.word	0xffffffff


	//   ....[50]....
        /*010c*/ 	.word	0xffffffff


	//   ....[51]....
        /*0110*/ 	.word	0xffffffff


	//   ....[52]....
        /*0114*/ 	.word	0xffffffff


	//   ....[53]....
        /*0118*/ 	.word	0xffffffff


	//   ....[54]....
        /*011c*/ 	.word	0xffffffff


	//   ....[55]....
        /*0120*/ 	.word	0xffffffff


	//   ....[56]....
        /*0124*/ 	.word	0xffffffff


	//   ....[57]....
        /*0128*/ 	.word	0xffffffff


	//   ....[58]....
        /*012c*/ 	.word	0xffffffff


	//   ....[59]....
        /*0130*/ 	.word	0xffffffff


	//   ....[60]....
        /*0134*/ 	.word	0xffffffff


	//   ....[61]....
        /*0138*/ 	.word	0x0500000f


	//   ....[62]....
        /*013c*/ 	.word	0x0500000f


	//   ....[63]....
        /*0140*/ 	.word	0x0500000f


	//   ....[64]....
        /*0144*/ 	.word	0x0500000f


	//   ....[65]....
        /*0148*/ 	.word	0x0500000f


	//   ....[66]....
        /*014c*/ 	.word	0x0500000f


	//   ....[67]....
        /*0150*/ 	.word	0x0500000f


	//   ....[68]....
        /*0154*/ 	.word	0x0500000f


	//   ....[69]....
        /*0158*/ 	.word	0x0500000f


	//   ....[70]....
        /*015c*/ 	.word	0x0500000f


	//   ....[71]....
        /*0160*/ 	.word	0x0500000f


	//   ....[72]....
        /*0164*/ 	.word	0x0500000f


	//   ....[73]....
        /*0168*/ 	.word	0x0500000f


	//   ....[74]....
        /*016c*/ 	.word	0x0500000f


	//----- nvinfo : EIATTR_COOP_GROUP_INSTR_OFFSETS
	.align		4
.L_171:
        /*0170*/ 	.byte	0x04, 0x28
        /*0172*/ 	.short	(.L_173 - .L_172)


	//   ....[0]....
.L_172:
        /*0174*/ 	.word	0x00000060


	//   ....[1]....
        /*0178*/ 	.word	0x00000130


	//   ....[2]....
        /*017c*/ 	.word	0x00000180


	//   ....[3]....
        /*0180*/ 	.word	0x000003b0


	//   ....[4]....
        /*0184*/ 	.word	0x00000510


	//   ....[5]....
        /*0188*/ 	.word	0x00000630


	//   ....[6]....
        /*018c*/ 	.word	0x00000790


	//   ....[7]....
        /*0190*/ 	.word	0x00001530


	//   ....[8]....
        /*0194*/ 	.word	0x00001e50


	//   ....[9]....
        /*0198*/ 	.word	0x00002270


	//   ....[10]....
        /*019c*/ 	.word	0x00003500


	//   ....[11]....
        /*01a0*/ 	.word	0x00003610


	//   ....[12]....
        /*01a4*/ 	.word	0x00003f50


	//   ....[13]....
        /*01a8*/ 	.word	0x00003fb0


	//   ....[14]....
        /*01ac*/ 	.word	0x00004bd0


	//   ....[15]....
        /*01b0*/ 	.word	0x00005860


	//   ....[16]....
        /*01b4*/ 	.word	0x00005ac0


	//   ....[17]....
        /*01b8*/ 	.word	0x000066b0


	//   ....[18]....
        /*01bc*/ 	.word	0x000067b0


	//   ....[19]....
        /*01c0*/ 	.word	0x00006fd0


	//   ....[20]....
        /*01c4*/ 	.word	0x00007050


	//   ....[21]....
        /*01c8*/ 	.word	0x00008040


	//   ....[22]....
        /*01cc*/ 	.word	0x00008b30


	//   ....[23]....
        /*01d0*/ 	.word	0x00008b80


	//   ....[24]....
        /*01d4*/ 	.word	0x00009090


	//   ....[25]....
        /*01d8*/ 	.word	0x000090f0


	//   ....[26]....
        /*01dc*/ 	.word	0x0000a3c0


	//   ....[27]....
        /*01e0*/ 	.word	0x0000ac60


	//   ....[28]....
        /*01e4*/ 	.word	0x0000b3c0


	//   ....[29]....
        /*01e8*/ 	.word	0x0000bc10


	//   ....[30]....
        /*01ec*/ 	.word	0x0000bcc0


	//   ....[31]....
        /*01f0*/ 	.word	0x0000c5a0


	//   ....[32]....
        /*01f4*/ 	.word	0x0000c620


	//   ....[33]....
        /*01f8*/ 	.word	0x0000d5a0


	//   ....[34]....
        /*01fc*/ 	.word	0x0000d6b0


	//   ....[35]....
        /*0200*/ 	.word	0x0000d710


	//   ....[36]....
        /*0204*/ 	.word	0x0000d810


	//   ....[37]....
        /*0208*/ 	.word	0x0000d820


	//   ....[38]....
        /*020c*/ 	.word	0x0000e700


	//   ....[39]....
        /*0210*/ 	.word	0x0000e740


	//   ....[40]....
        /*0214*/ 	.word	0x0000e780


	//   ....[41]....
        /*0218*/ 	.word	0x0000e7c0


	//   ....[42]....
        /*021c*/ 	.word	0x0000e7e0


	//   ....[43]....
        /*0220*/ 	.word	0x0000e810


	//   ....[44]....
        /*0224*/ 	.word	0x0000ecf0


	//   ....[45]....
        /*0228*/ 	.word	0x0000ed00


	//   ....[46]....
        /*022c*/ 	.word	0x0000f5e0


	//   ....[47]....
        /*0230*/ 	.word	0x000104a0


	//   ....[48]....
        /*0234*/ 	.word	0x00010f90


	//   ....[49]....
        /*0238*/ 	.word	0x00010fd0


	//   ....[50]....
        /*023c*/ 	.word	0x00011000


	//   ....[51]....
        /*0240*/ 	.word	0x00011030


	//   ....[52]....
        /*0244*/ 	.word	0x00011050


	//   ....[53]....
        /*0248*/ 	.word	0x00011060


	//   ....[54]....
        /*024c*/ 	.word	0x000110d0


	//   ....[55]....
        /*0250*/ 	.word	0x00011110


	//   ....[56]....
        /*0254*/ 	.word	0x000111a0


	//   ....[57]....
        /*0258*/ 	.word	0x000111d0


	//   ....[58]....
        /*025c*/ 	.word	0x000111e0


	//   ....[59]....
        /*0260*/ 	.word	0x00011270


	//   ....[60]....
        /*0264*/ 	.word	0x00013800


	//   ....[61]....
        /*0268*/ 	.word	0x00013e30


	//   ....[62]....
        /*026c*/ 	.word	0x00013fa0


	//   ....[63]....
        /*0270*/ 	.word	0x00013ff0


	//   ....[64]....
        /*0274*/ 	.word	0x00014140


	//   ....[65]....
        /*0278*/ 	.word	0x000141a0


	//   ....[66]....
        /*027c*/ 	.word	0x000142b0


	//   ....[67]....
        /*0280*/ 	.word	0x00014310


	//   ....[68]....
        /*0284*/ 	.word	0x00014420


	//   ....[69]....
        /*0288*/ 	.word	0x00014490


	//   ....[70]....
        /*028c*/ 	.word	0x000145c0


	//   ....[71]....
        /*0290*/ 	.word	0x00014610


	//   ....[72]....
        /*0294*/ 	.word	0x00014720


	//   ....[73]....
        /*0298*/ 	.word	0x00014770


	//   ....[74]....
        /*029c*/ 	.word	0x00014b40


	//----- nvinfo : EIATTR_REG_RECONFIG
	.align		4
.L_173:
        /*02a0*/ 	.byte	0x01, 0x54
	.zero		2


	//----- nvinfo : EIATTR_SYSCALL_OFFSETS
	.align		4
        /*02a4*/ 	.byte	0x04, 0x46
        /*02a6*/ 	.short	(.L_175 - .L_174)


	//   ....[0]....
.L_174:
        /*02a8*/ 	.word	0x00001730


	//   ....[1]....
        /*02ac*/ 	.word	0x00010140


	//   ....[2]....
        /*02b0*/ 	.word	0x00010280


	//   ....[3]....
        /*02b4*/ 	.word	0x00010370


	//   ....[4]....
        /*02b8*/ 	.word	0x00010af0


	//----- nvinfo : EIATTR_MBARRIER_INSTR_OFFSETS
	.align		4
.L_175:
        /*02bc*/ 	.byte	0x04, 0x39
        /*02be*/ 	.short	(.L_177 - .L_176)


	//   ....[0]....
.L_176:
        /*02c0*/ 	.word	0x00000260
        /*02c4*/ 	.word	0x000000ff
        /*02c8*/ 	.word	0x0002d800
        /*02cc*/ 	.short	0x0100
        /*02ce*/ 	.byte	0x08
	.zero		1


	//   ....[1]....
        /*02d0*/ 	.word	0x00000270
        /*02d4*/ 	.word	0x000000ff
        /*02d8*/ 	.word	0x0002d820
        /*02dc*/ 	.short	0x0100
        /*02de*/ 	.byte	0x08
	.zero		1


	//   ....[2]....
        /*02e0*/ 	.word	0x00000360
        /*02e4*/ 	.word	0x000000ff
        /*02e8*/ 	.word	0x0002d830
        /*02ec*/ 	.short	0x0100
        /*02ee*/ 	.byte	0x08
	.zero		1


	//   ....[3]....
        /*02f0*/ 	.word	0x00000370
        /*02f4*/ 	.word	0x000000ff
        /*02f8*/ 	.word	0x0002d840
        /*02fc*/ 	.short	0x0100
        /*02fe*/ 	.byte	0x08
	.zero		1


	//   ....[4]....
        /*0300*/ 	.word	0x00000380
        /*0304*/ 	.word	0x000000ff
        /*0308*/ 	.word	0x0002d838
        /*030c*/ 	.short	0x0100
        /*030e*/ 	.byte	0x08
	.zero		1


	//   ....[5]....
        /*0310*/ 	.word	0x00000390
        /*0314*/ 	.word	0x000000ff
        /*0318*/ 	.word	0x0002d848
        /*031c*/ 	.short	0x0100
        /*031e*/ 	.byte	0x08
	.zero		1


	//   ....[6]....
        /*0320*/ 	.word	0x000004c0
        /*0324*/ 	.word	0x000000ff
        /*0328*/ 	.word	0x0002d850
        /*032c*/ 	.short	0x0100
        /*032e*/ 	.byte	0x08
	.zero		1


	//   ....[7]....
        /*0330*/ 	.word	0x000004d0
        /*0334*/ 	.word	0x000000ff
        /*0338*/ 	.word	0x0002d860
        /*033c*/ 	.short	0x0100
        /*033e*/ 	.byte	0x08
	.zero		1


	//   ....[8]....
        /*0340*/ 	.word	0x000004e0
        /*0344*/ 	.word	0x000000ff
        /*0348*/ 	.word	0x0002d858
        /*034c*/ 	.short	0x0100
        /*034e*/ 	.byte	0x08
	.zero		1


	//   ....[9]....
        /*0350*/ 	.word	0x000004f0
        /*0354*/ 	.word	0x000000ff
        /*0358*/ 	.word	0x0002d868
        /*035c*/ 	.short	0x0100
        /*035e*/ 	.byte	0x08
	.zero		1


	//   ....[10]....
        /*0360*/ 	.word	0x000005e0
        /*0364*/ 	.word	0x000000ff
        /*0368*/ 	.word	0x0002d870
        /*036c*/ 	.short	0x0100
        /*036e*/ 	.byte	0x06
	.zero		1


	//   ....[11]....
        /*0370*/ 	.word	0x000005f0
        /*0374*/ 	.word	0x000000ff
        /*0378*/ 	.word	0x0002d880
        /*037c*/ 	.short	0x0100
        /*037e*/ 	.byte	0x06
	.zero		1


	//   ....[12]....
        /*0380*/ 	.word	0x00000600
        /*0384*/ 	.word	0x000000ff
        /*0388*/ 	.word	0x0002d878
        /*038c*/ 	.short	0x0100
        /*038e*/ 	.byte	0x06
	.zero		1


	//   ....[13]....
        /*0390*/ 	.word	0x00000610
        /*0394*/ 	.word	0x000000ff
        /*0398*/ 	.word	0x0002d888
        /*039c*/ 	.short	0x0100
        /*039e*/ 	.byte	0x06
	.zero		1


	//   ....[14]....
        /*03a0*/ 	.word	0x00000740
        /*03a4*/ 	.word	0x000000ff
        /*03a8*/ 	.word	0x0002d890
        /*03ac*/ 	.short	0x0100
        /*03ae*/ 	.byte	0x08
	.zero		1


	//   ....[15]....
        /*03b0*/ 	.word	0x00000750
        /*03b4*/ 	.word	0x000000ff
        /*03b8*/ 	.word	0x0002d8a0
        /*03bc*/ 	.short	0x0100
        /*03be*/ 	.byte	0x08
	.zero		1


	//   ....[16]....
        /*03c0*/ 	.word	0x00000760
        /*03c4*/ 	.word	0x000000ff
        /*03c8*/ 	.word	0x0002d898
        /*03cc*/ 	.short	0x0100
        /*03ce*/ 	.byte	0x08
	.zero		1


	//   ....[17]....
        /*03d0*/ 	.word	0x00000770
        /*03d4*/ 	.word	0x000000ff
        /*03d8*/ 	.word	0x0002d8a8
        /*03dc*/ 	.short	0x0100
        /*03de*/ 	.byte	0x08
	.zero		1


	//   ....[18]....
        /*03e0*/ 	.word	0x000008a0
        /*03e4*/ 	.word	0x000000ff
        /*03e8*/ 	.word	0x0002d8b0
        /*03ec*/ 	.short	0x0100
        /*03ee*/ 	.byte	0x08
	.zero		1


	//   ....[19]....
        /*03f0*/ 	.word	0x000008b0
        /*03f4*/ 	.word	0x000000ff
        /*03f8*/ 	.word	0x0002d8c0
        /*03fc*/ 	.short	0x0100
        /*03fe*/ 	.byte	0x08
	.zero		1


	//   ....[20]....
        /*0400*/ 	.word	0x000008c0
        /*0404*/ 	.word	0x000000ff
        /*0408*/ 	.word	0x0002d8b8
        /*040c*/ 	.short	0x0100
        /*040e*/ 	.byte	0x08
	.zero		1


	//   ....[21]....
        /*0410*/ 	.word	0x000008d0
        /*0414*/ 	.word	0x000000ff
        /*0418*/ 	.word	0x0002d8c8
        /*041c*/ 	.short	0x0100
        /*041e*/ 	.byte	0x08
	.zero		1


	//   ....[22]....
        /*0420*/ 	.word	0x00001760
        /*0424*/ 	.word	0x000000ff
        /*0428*/ 	.word	0x0002d800
        /*042c*/ 	.short	0x010a
        /*042e*/ 	.byte	0x24
	.zero		1


	//   ....[23]....
        /*0430*/ 	.word	0x00001870
        /*0434*/ 	.word	0x000000ff
        /*0438*/ 	.word	0x0002d830
        /*043c*/ 	.short	0x010a
        /*043e*/ 	.byte	0x24
	.zero		1


	//   ....[24]....
        /*0440*/ 	.word	0x000018e0
        /*0444*/ 	.word	0x000000ff
        /*0448*/ 	.word	0x0002d830
        /*044c*/ 	.short	0x010a
        /*044e*/ 	.byte	0x24
	.zero		1


	//   ....[25]....
        /*0450*/ 	.word	0x00002040
        /*0454*/ 	.word	0x00000005
        /*0458*/ 	.word	0x00000000
        /*045c*/ 	.short	0x0101
        /*045e*/ 	.byte	0x3f
	.zero		1


	//   ....[26]....
        /*0460*/ 	.word	0x00005040
        /*0464*/ 	.word	0x000000ff
        /*0468*/ 	.word	0x0002d830
        /*046c*/ 	.short	0x010a
        /*046e*/ 	.byte	0x0a
	.zero		1


	//   ....[27]....
        /*0470*/ 	.word	0x00005080
        /*0474*/ 	.word	0x000000ff
        /*0478*/ 	.word	0x0002d830
        /*047c*/ 	.short	0x010a
        /*047e*/ 	.byte	0x0a
	.zero		1


	//   ....[28]....
        /*0480*/ 	.word	0x00005320
        /*0484*/ 	.word	0x000000ff
        /*0488*/ 	.word	0x0002d850
        /*048c*/ 	.short	0x010a
        /*048e*/ 	.byte	0x0a
	.zero		1


	//   ....[29]....
        /*0490*/ 	.word	0x00005360
        /*0494*/ 	.word	0x000000ff
        /*0498*/ 	.word	0x0002d850
        /*049c*/ 	.short	0x010a
        /*049e*/ 	.byte	0x0a
	.zero		1


	//   ....[30]....
        /*04a0*/ 	.word	0x00005920
        /*04a4*/ 	.word	0x00000017
        /*04a8*/ 	.word	0x00000000
        /*04ac*/ 	.short	0x0101
        /*04ae*/ 	.byte	0x3f
	.zero		1


	//   ....[31]....
        /*04b0*/ 	.word	0x000074b0
        /*04b4*/ 	.word	0x0000001a
        /*04b8*/ 	.word	0x00000000
        /*04bc*/ 	.short	0x0101
        /*04be*/ 	.byte	0x3f
	.zero		1


	//   ....[32]....
        /*04c0*/ 	.word	0x00008450
        /*04c4*/ 	.word	0x000000ff
        /*04c8*/ 	.word	0x0002d830
        /*04cc*/ 	.short	0x010a
        /*04ce*/ 	.byte	0x0e
	.zero		1


	//   ....[33]....
        /*04d0*/ 	.word	0x00008490
        /*04d4*/ 	.word	0x000000ff
        /*04d8*/ 	.word	0x0002d830
        /*04dc*/ 	.short	0x010a
        /*04de*/ 	.byte	0x0e
	.zero		1


	//   ....[34]....
        /*04e0*/ 	.word	0x00008760
        /*04e4*/ 	.word	0x000000ff
        /*04e8*/ 	.word	0x0002d850
        /*04ec*/ 	.short	0x010a
        /*04ee*/ 	.byte	0x0e
	.zero		1


	//   ....[35]....
        /*04f0*/ 	.word	0x000087a0
        /*04f4*/ 	.word	0x000000ff
        /*04f8*/ 	.word	0x0002d850
        /*04fc*/ 	.short	0x010a
        /*04fe*/ 	.byte	0x0e
	.zero		1


	//   ....[36]....
        /*0500*/ 	.word	0x000099d0
        /*0504*/ 	.word	0x0000002f
        /*0508*/ 	.word	0x00000000
        /*050c*/ 	.short	0x0101
        /*050e*/ 	.byte	0x3f
	.zero		1


	//   ....[37]....
        /*0510*/ 	.word	0x00009a50
        /*0514*/ 	.word	0x0000002e
        /*0518*/ 	.word	0x00000000
        /*051c*/ 	.short	0x0101
        /*051e*/ 	.byte	0x3f
	.zero		1


	//   ....[38]....
        /*0520*/ 	.word	0x0000a660
        /*0524*/ 	.word	0x000000ff
        /*0528*/ 	.word	0x0002d830
        /*052c*/ 	.short	0x010a
        /*052e*/ 	.byte	0x0a
	.zero		1


	//   ....[39]....
        /*0530*/ 	.word	0x0000a6a0
        /*0534*/ 	.word	0x000000ff
        /*0538*/ 	.word	0x0002d830
        /*053c*/ 	.short	0x010a
        /*053e*/ 	.byte	0x0a
	.zero		1


	//   ....[40]....
        /*0540*/ 	.word	0x0000a940
        /*0544*/ 	.word	0x000000ff
        /*0548*/ 	.word	0x0002d850
        /*054c*/ 	.short	0x010a
        /*054e*/ 	.byte	0x0a
	.zero		1


	//   ....[41]....
        /*0550*/ 	.word	0x0000a980
        /*0554*/ 	.word	0x000000ff
        /*0558*/ 	.word	0x0002d850
        /*055c*/ 	.short	0x010a
        /*055e*/ 	.byte	0x0a
	.zero		1


	//   ....[42]....
        /*0560*/ 	.word	0x0000ae30
        /*0564*/ 	.word	0x00000017
        /*0568*/ 	.word	0x00000000
        /*056c*/ 	.short	0x0101
        /*056e*/ 	.byte	0x3f
	.zero		1


	//   ....[43]....
        /*0570*/ 	.word	0x0000caf0
        /*0574*/ 	.word	0x0000001a
        /*0578*/ 	.word	0x00000000
        /*057c*/ 	.short	0x0101
        /*057e*/ 	.byte	0x3f
	.zero		1


	//   ....[44]....
        /*0580*/ 	.word	0x0000d620
        /*0584*/ 	.word	0x000000ff
        /*0588*/ 	.word	0x0002d850
        /*058c*/ 	.short	0x010a
        /*058e*/ 	.byte	0x09
	.zero		1


	//   ....[45]....
        /*0590*/ 	.word	0x0000d660
        /*0594*/ 	.word	0x000000ff
        /*0598*/ 	.word	0x0002d850
        /*059c*/ 	.short	0x010a
        /*059e*/ 	.byte	0x09
	.zero		1


	//   ....[46]....
        /*05a0*/ 	.word	0x0000dc30
        /*05a4*/ 	.word	0x0000000a
        /*05a8*/ 	.word	0x00000000
        /*05ac*/ 	.short	0x0101
        /*05ae*/ 	.byte	0x3f
	.zero		1


	//   ....[47]....
        /*05b0*/ 	.word	0x0000e800
        /*05b4*/ 	.word	0x000000ff
        /*05b8*/ 	.word	0x00000000
        /*05bc*/ 	.short	0x0101
        /*05be*/ 	.byte	0x04
	.zero		1


	//   ....[48]....
        /*05c0*/ 	.word	0x000106b0
        /*05c4*/ 	.word	0x000000ff
        /*05c8*/ 	.word	0x0002d840
        /*05cc*/ 	.short	0x010a
        /*05ce*/ 	.byte	0x26
	.zero		1


	//   ....[49]....
        /*05d0*/ 	.word	0x00011460
        /*05d4*/ 	.word	0x000000ff
        /*05d8*/ 	.word	0x0002d800
        /*05dc*/ 	.short	0x0107
        /*05de*/ 	.byte	0x26
	.zero		1


	//   ....[50]....
        /*05e0*/ 	.word	0x000114a0
        /*05e4*/ 	.word	0x000000ff
        /*05e8*/ 	.word	0x0002d800
        /*05ec*/ 	.short	0x0101
        /*05ee*/ 	.byte	0x26
	.zero		1


	//   ....[51]....
        /*05f0*/ 	.word	0x000114d0
        /*05f4*/ 	.word	0x000000ff
        /*05f8*/ 	.word	0x0002d820
        /*05fc*/ 	.short	0x010a
        /*05fe*/ 	.byte	0x26
	.zero		1


	//   ....[52]....
        /*0600*/ 	.word	0x00011860
        /*0604*/ 	.word	0x000000ff
        /*0608*/ 	.word	0x0002d848
        /*060c*/ 	.short	0x010a
        /*060e*/ 	.byte	0x26
	.zero		1


	//   ....[53]....
        /*0610*/ 	.word	0x00011c30
        /*0614*/ 	.word	0x000000ff
        /*0618*/ 	.word	0x0002d860
        /*061c*/ 	.short	0x010a
        /*061e*/ 	.byte	0x26
	.zero		1


	//   ....[54]....
        /*0620*/ 	.word	0x000121c0
        /*0624*/ 	.word	0x000000ff
        /*0628*/ 	.word	0x0002d840
        /*062c*/ 	.short	0x010a
        /*062e*/ 	.byte	0x26
	.zero		1


	//   ....[55]....
        /*0630*/ 	.word	0x000125a0
        /*0634*/ 	.word	0x000000ff
        /*0638*/ 	.word	0x0002d868
        /*063c*/ 	.short	0x010a
        /*063e*/ 	.byte	0x26
	.zero		1


	//   ....[56]....
        /*0640*/ 	.word	0x00012b70
        /*0644*/ 	.word	0x000000ff
        /*0648*/ 	.word	0x0002d848
        /*064c*/ 	.short	0x010a
        /*064e*/ 	.byte	0x26
	.zero		1


	//   ....[57]....
        /*0650*/ 	.word	0x00012f30
        /*0654*/ 	.word	0x000000ff
        /*0658*/ 	.word	0x0002d860
        /*065c*/ 	.short	0x010a
        /*065e*/ 	.byte	0x26
	.zero		1


	//   ....[58]....
        /*0660*/ 	.word	0x00013370
        /*0664*/ 	.word	0x00000004
        /*0668*/ 	.word	0x0002d860
        /*066c*/ 	.short	0x010a
        /*066e*/ 	.byte	0x3f
	.zero		1


	//   ....[59]....
        /*0670*/ 	.word	0x000137c0
        /*0674*/ 	.word	0x00000007
        /*0678*/ 	.word	0x0002d820
        /*067c*/ 	.short	0x010a
        /*067e*/ 	.byte	0x3f
	.zero		1


	//   ....[60]....
        /*0680*/ 	.word	0x00013920
        /*0684*/ 	.word	0x00000006
        /*0688*/ 	.word	0x00000000
        /*068c*/ 	.short	0x010a
        /*068e*/ 	.byte	0x3f
	.zero		1


	//   ....[61]....
        /*0690*/ 	.word	0x00013990
        /*0694*/ 	.word	0x00000003
        /*0698*/ 	.word	0x00000000
        /*069c*/ 	.short	0x010a
        /*069e*/ 	.byte	0x3f
	.zero		1


	//   ....[62]....
        /*06a0*/ 	.word	0x000139f0
        /*06a4*/ 	.word	0x00000000
        /*06a8*/ 	.word	0x00000000
        /*06ac*/ 	.short	0x010a
        /*06ae*/ 	.byte	0x3f
	.zero		1


	//   ....[63]....
        /*06b0*/ 	.word	0x00013a20
        /*06b4*/ 	.word	0x00000003
        /*06b8*/ 	.word	0x00000000
        /*06bc*/ 	.short	0x010a
        /*06be*/ 	.byte	0x3f
	.zero		1


	//   ....[64]....
        /*06c0*/ 	.word	0x00013a90
        /*06c4*/ 	.word	0x00000006
        /*06c8*/ 	.word	0x0002d800
        /*06cc*/ 	.short	0x010a
        /*06ce*/ 	.byte	0x3f
	.zero		1


	//   ....[65]....
        /*06d0*/ 	.word	0x00013af0
        /*06d4*/ 	.word	0x0000000a
        /*06d8*/ 	.word	0x0002d830
        /*06dc*/ 	.short	0x010a
        /*06de*/ 	.byte	0x3f
	.zero		1


	//   ....[66]....
        /*06e0*/ 	.word	0x00013b50
        /*06e4*/ 	.word	0x00000015
        /*06e8*/ 	.word	0x0002d830
        /*06ec*/ 	.short	0x010a
        /*06ee*/ 	.byte	0x3f
	.zero		1


	//   ....[67]....
        /*06f0*/ 	.word	0x00013bb0
        /*06f4*/ 	.word	0x00000015
        /*06f8*/ 	.word	0x0002d850
        /*06fc*/ 	.short	0x010a
        /*06fe*/ 	.byte	0x3f
	.zero		1


	//   ....[68]....
        /*0700*/ 	.word	0x00013c10
        /*0704*/ 	.word	0x00000014
        /*0708*/ 	.word	0x0002d830
        /*070c*/ 	.short	0x010a
        /*070e*/ 	.byte	0x3f
	.zero		1


	//   ....[69]....
        /*0710*/ 	.word	0x00013c70
        /*0714*/ 	.word	0x00000014
        /*0718*/ 	.word	0x0002d850
        /*071c*/ 	.short	0x010a
        /*071e*/ 	.byte	0x3f
	.zero		1


	//   ....[70]....
        /*0720*/ 	.word	0x00013cd0
        /*0724*/ 	.word	0x00000014
        /*0728*/ 	.word	0x0002d830
        /*072c*/ 	.short	0x010a
        /*072e*/ 	.byte	0x3f
	.zero		1


	//   ....[71]....
        /*0730*/ 	.word	0x00013d30
        /*0734*/ 	.word	0x00000014
        /*0738*/ 	.word	0x0002d850
        /*073c*/ 	.short	0x010a
        /*073e*/ 	.byte	0x3f
	.zero		1


	//   ....[72]....
        /*0740*/ 	.word	0x00013d90
        /*0744*/ 	.word	0x00000003
        /*0748*/ 	.word	0x0002d850
        /*074c*/ 	.short	0x010a
        /*074e*/ 	.byte	0x3f
	.zero		1


	//   ....[73]....
        /*0750*/ 	.word	0x00013ef0
        /*0754*/ 	.word	0x00000003
        /*0758*/ 	.word	0x0002d840
        /*075c*/ 	.short	0x010a
        /*075e*/ 	.byte	0x3f
	.zero		1


	//   ....[74]....
        /*0760*/ 	.word	0x000147b0
        /*0764*/ 	.word	0x00000005
        /*0768*/ 	.word	0x0002d820
        /*076c*/ 	.short	0x010a
        /*076e*/ 	.byte	0x3f
	.zero		1


	//   ....[75]....
        /*0770*/ 	.word	0x00014810
        /*0774*/ 	.word	0x00000005
        /*0778*/ 	.word	0x0002d848
        /*077c*/ 	.short	0x010a
        /*077e*/ 	.byte	0x3f
	.zero		1


	//   ....[76]....
        /*0780*/ 	.word	0x00014870
        /*0784*/ 	.word	0x00000005
        /*0788*/ 	.word	0x0002d860
        /*078c*/ 	.short	0x010a
        /*078e*/ 	.byte	0x3f
	.zero		1


	//   ....[77]....
        /*0790*/ 	.word	0x000148d0
        /*0794*/ 	.word	0x00000005
        /*0798*/ 	.word	0x0002d840
        /*079c*/ 	.short	0x010a
        /*079e*/ 	.byte	0x3f
	.zero		1


	//   ....[78]....
        /*07a0*/ 	.word	0x00014930
        /*07a4*/ 	.word	0x00000005
        /*07a8*/ 	.word	0x0002d868
        /*07ac*/ 	.short	0x010a
        /*07ae*/ 	.byte	0x3f
	.zero		1


	//   ....[79]....
        /*07b0*/ 	.word	0x00014990
        /*07b4*/ 	.word	0x00000004
        /*07b8*/ 	.word	0x0002d848
        /*07bc*/ 	.short	0x010a
        /*07be*/ 	.byte	0x3f
	.zero		1


	//   ....[80]....
        /*07c0*/ 	.word	0x000149f0
        /*07c4*/ 	.word	0x00000004
        /*07c8*/ 	.word	0x0002d860
        /*07cc*/ 	.short	0x010a
        /*07ce*/ 	.byte	0x3f
	.zero		1


	//   ....[81]....
        /*07d0*/ 	.word	0x00014a40
        /*07d4*/ 	.word	0x00000004
        /*07d8*/ 	.word	0x0002d860
        /*07dc*/ 	.short	0x010a
        /*07de*/ 	.byte	0x3f
	.zero		1


	//   ....[82]....
        /*07e0*/ 	.word	0x00014a90
        /*07e4*/ 	.word	0x00000007
        /*07e8*/ 	.word	0x0002d820
        /*07ec*/ 	.short	0x010a
        /*07ee*/ 	.byte	0x3f
	.zero		1


	//   ....[83]....
        /*07f0*/ 	.word	0x00014c00
        /*07f4*/ 	.word	0x00000006
        /*07f8*/ 	.word	0x00000000
        /*07fc*/ 	.short	0x010a
        /*07fe*/ 	.byte	0x3f
	.zero		1


	//   ....[84]....
        /*0800*/ 	.word	0x00014c50
        /*0804*/ 	.word	0x00000003
        /*0808*/ 	.word	0x00000000
        /*080c*/ 	.short	0x010a
        /*080e*/ 	.byte	0x3f
	.zero		1


	//   ....[85]....
        /*0810*/ 	.word	0x00014ca0
        /*0814*/ 	.word	0x00000000
        /*0818*/ 	.word	0x00000000
        /*081c*/ 	.short	0x010a
        /*081e*/ 	.byte	0x3f
	.zero		1


	//----- nvinfo : EIATTR_NUM_MBARRIERS
	.align		4
.L_177:
        /*0820*/ 	.byte	0x03, 0x38
        /*0822*/ 	.short	0x0016


	//----- nvinfo : EIATTR_EXIT_INSTR_OFFSETS
	.align		4
        /*0824*/ 	.byte	0x04, 0x1c
        /*0826*/ 	.short	(.L_179 - .L_178)


	//   ....[0]....
.L_178:
        /*0828*/ 	.word	0x00013a70


	//----- nvinfo : EIATTR_MAX_THREADS
	.align		4
.L_179:
        /*082c*/ 	.byte	0x04, 0x05
        /*082e*/ 	.short	(.L_181 - .L_180)
.L_180:
        /*0830*/ 	.word	0x00000200
        /*0834*/ 	.word	0x00000001
        /*0838*/ 	.word	0x00000001


	//----- nvinfo : EIATTR_CRS_STACK_SIZE
	.align		4
.L_181:
        /*083c*/ 	.byte	0x04, 0x1e
        /*083e*/ 	.short	(.L_183 - .L_182)
.L_182:
        /*0840*/ 	.word	0x00000000


	//----- nvinfo : EIATTR_CBANK_PARAM_SIZE
	.align		4
.L_183:
        /*0844*/ 	.byte	0x03, 0x19
        /*0846*/ 	.short	0x0a70


	//----- nvinfo : EIATTR_PARAM_CBANK
	.align		4
        /*0848*/ 	.byte	0x04, 0x0a
        /*084a*/ 	.short	(.L_185 - .L_184)
	.align		4
.L_184:
        /*084c*/ 	.word	index@(.nv.constant0._ZN7cutlass13device_kernelIN5flash11enable_sm90INS1_16FlashAttnFwdSm90INS1_25CollectiveMainloopFwdSm90ILi2EN4cute5tupleIJNS5_1CILi1EEES8_S8_EEENS6_IJNS7_ILi192EEENS7_ILi128EEENS7_ILi96EEEEEELi96ENS_6half_tEfNS_4arch4Sm90ELb0ELb1ELb0ELb0ELb0ELb0ELb0ELb0ELb1ELb1ELb1ELb0EEENS1_21CollectiveEpilogueFwdINS6_IJSA_SC_SB_EEES9_SE_SG_Li384ELb0ELb1ELb1ELb0EEENS1_19SingleTileSchedulerILb0ELb1ELb1ELi192EEEEEEEEEvNT_6ParamsE)
        /*0850*/ 	.short	0x0210
        /*0852*/ 	.short	0x0a70


	//----- nvinfo : EIATTR_SW_WAR
	.align		4
.L_185:
        /*0854*/ 	.byte	0x04, 0x36
        /*0856*/ 	.short	(.L_187 - .L_186)
.L_186:
        /*0858*/ 	.word	0x00000008
.L_187:


//--------------------- .nv.info._ZN7cutlass13device_kernelIN5flash11enable_sm90INS1_16FlashAttnFwdSm90INS1_25CollectiveMainloopFwdSm90ILi2EN4cute5tupleIJNS5_1CILi1EEES8_S8_EEENS6_IJNS7_ILi192EEENS7_ILi128EEENS7_ILi96EEEEEELi96ENS_6half_tEfNS_4arch4Sm90ELb0ELb1ELb0ELb1ELb0ELb0ELb0ELb0ELb1ELb1ELb1ELb0EEENS1_21CollectiveEpilogueFwdINS6_IJSA_SC_SB_EEES9_SE_SG_Li384ELb1ELb1ELb1ELb0EEENS1_36VarlenDynamicPersistentTileSchedulerILi192ELi128ELi384ELi128ELb1ELb1ELb1ELb1ELb0ELb1EEEEEEEEEvNT_6ParamsE --------------------------
	.section	.nv.info._ZN7cutlass13device_kernelIN5flash11enable_sm90INS1_16FlashAttnFwdSm90INS1_25CollectiveMainloopFwdSm90ILi2EN4cute5tupleIJNS5_1CILi1EEES8_S8_EEENS6_IJNS7_ILi192EEENS7_ILi128EEENS7_ILi96EEEEEELi96ENS_6half_tEfNS_4arch4Sm90ELb0ELb1ELb0ELb1ELb0ELb0ELb0ELb0ELb1ELb1ELb1ELb0EEENS1_21CollectiveEpilogueFwdINS6_IJSA_SC_SB_EEES9_SE_SG_Li384ELb1ELb1ELb1ELb0EEENS1_36VarlenDynamicPersistentTileSchedulerILi192ELi128ELi384ELi128ELb1ELb1ELb1ELb1ELb0ELb1EEEEEEEEEvNT_6ParamsE,"",@"SHT_CUDA_INFO"
	.sectionflags	@""
	.align	4


	//----- nvinfo : EIATTR_CUDA_API_VERSION
	.align		4
        /*0000*/ 	.byte	0x04, 0x37
        /*0002*/ 	.short	(.L_189 - .L_188)
.L_188:
        /*0004*/ 	.word	0x00000082


	//----- nvinfo : EIATTR_KPARAM_INFO
	.align		4
.L_189:
        /*0008*/ 	.byte	0x04, 0x17
        /*000a*/ 	.short	(.L_191 - .L_190)
.L_190:
        /*000c*/ 	.word	0x00000000
        /*0010*/ 	.short	0x0000
        /*0012*/ 	.short	0x0070
        /*0014*/ 	.byte	0x00, 0xf0, 0x01, 0x2a


	//----- nvinfo : EIATTR_SPARSE_MMA_MASK
	.align		4
.L_191:
        /*0018*/ 	.byte	0x03, 0x50
        /*001a*/ 	.short	0x0000


	//----- nvinfo : EIATTR_MAXREG_COUNT
	.align		4
        /*001c*/ 	.byte	0x03, 0x1b
        /*001e*/ 	.short	0x0080


	//----- nvinfo : EIATTR_NUM_BARRIERS
	.align		4
        /*0020*/ 	.byte	0x02, 0x4c
        /*0022*/ 	.byte	0x10
	.zero		1


	//----- nvinfo : EIATTR_EXTERNS
	.align		4
        /*0024*/ 	.byte	0x04, 0x0f
        /*0026*/ 	.short	(.L_193 - .L_192)


	//   ....[0]....
	.align		4
.L_192:
        /*0028*/ 	.word	index@(__assertfail)


	//----- nvinfo : EIATTR_ANNOTATIONS
	.align		4
.L_193:
        /*002c*/ 	.byte	0x04, 0x55
        /*002e*/ 	.short	(.L_195 - .L_194)


	//   ....[0]....
.L_194:
        /* <DEDUP_REMOVED lines=29> */


	//----- nvinfo : EIATTR_MERCURY_ISA_VERSION
	.align		4
.L_195:
        /*01e8*/ 	.byte	0x03, 0x5f
        /*01ea*/ 	.short	0x0101


	//----- nvinfo : EIATTR_UNUSED_LOAD_BYTE_OFFSET
	.align		4
        /*01ec*/ 	.byte	0x04, 0x44
        /*01ee*/ 	.short	(.L_197 - .L_196)


	//   ....[0]....
.L_196:
        /*01f0*/ 	.word	0x00000a50
        /*01f4*/ 	.word	0x0000fff0


	//   ....[1]....
        /*01f8*/ 	.word	0x0000e510
        /*01fc*/ 	.word	0x0000fff0


	//----- nvinfo : EIATTR_INT_WARP_WIDE_INSTR_OFFSETS
	.align		4
.L_197:
        /*0200*/ 	.byte	0x04, 0x31
        /*0202*/ 	.short	(.L_199 - .L_198)


	//   ....[0]....
.L_198:
        /*0204*/ 	.word	0x00000130


	//   ....[1]....
        /*0208*/ 	.word	0x00000170


	//   ....[2]....
        /*020c*/ 	.word	0x000001e0


	//   ....[3]....
        /*0210*/ 	.word	0x00012b20


	//   ....[4]....
        /*0214*/ 	.word	0x00012bb0


	//   ....[5]....
        /*0218*/ 	.word	0x000166e0


	//   ....[6]....
        /*021c*/ 	.word	0x00016770


	//----- nvinfo : EIATTR_COOP_GROUP_MASK_REGIDS
	.align		4
.L_199:
        /*0220*/ 	.byte	0x04, 0x29
        /*0222*/ 	.short	(.L_201 - .L_200)


	//   ....[0]....
.L_200:
        /*0224*/ 	.word	0xffffffff


	//   ....[1]....
        /*0228*/ 	.word	0xffffffff


	//   ....[2]....
        /*022c*/ 	.word	0xffffffff


	//   ....[3]....
        /*0230*/ 	.word	0xffffffff


	//   ....[4]....
        /*0234*/ 	.word	0xffffffff


	//   ....[5]....
        /*0238*/ 	.word	0xffffffff


	//   ....[6]....
        /*023c*/ 	.word	0xffffffff


	//   ....[7]....
        /*0240*/ 	.word	0xffffffff


	//   ....[8]....
        /*0244*/ 	.word	0xffffffff


	//   ....[9]....
        /*0248*/ 	.word	0xffffffff


	//   ....[10]....
        /*024c*/ 	.word	0xffffffff


	//   ....[11]....
        /*0250*/ 	.word	0xffffffff


	//   ....[12]....
        /*0254*/ 	.word	0xffffffff


	//   ....[13]....
        /*0258*/ 	.word	0xffffffff


	//   ....[14]....
        /*025c*/ 	.word	0xffffffff


	//   ....[15]....
        /*0260*/ 	.word	0xffffffff


	//   ....[16]....
        /*0264*/ 	.word	0xffffffff


	//   ....[17]....
        /*0268*/ 	.word	0xffffffff


	//   ....[18]....
        /*026c*/ 	.word	0xffffffff


	//   ....[19]....
        /*0270*/ 	.word	0xffffffff


	//   ....[20]....
        /*0274*/ 	.word	0xffffffff


	//   ....[21]....
        /*0278*/ 	.word	0xffffffff


	//   ....[22]....
        /*027c*/ 	.word	0xffffffff


	//   ....[23]....
        /*0280*/ 	.word	0xffffffff


	//   ....[24]....
        /*0284*/ 	.word	0xffffffff


	//   ....[25]....
        /*0288*/ 	.word	0xffffffff


	//   ....[26]....
        /*028c*/ 	.word	0xffffffff


	//   ....[27]....
        /*0290*/ 	.word	0xffffffff


	//   ....[28]....
        /*0294*/ 	.word	0xffffffff


	//   ....[29]....
        /*0298*/ 	.word	0xffffffff


	//   ....[30]....
        /*029c*/ 	.word	0xffffffff


	//   ....[31]....
        /*02a0*/ 	.word	0xffffffff


	//   ....[32]....
        /*02a4*/ 	.word	0xffffffff


	//   ....[33]....
        /*02a8*/ 	.word	0xffffffff


	//   ....[34]....
        /*02ac*/ 	.word	0xffffffff


	//   ....[35]....
        /*02b0*/ 	.word	0xffffffff


	//   ....[36]....
        /*02b4*/ 	.word	0xffffffff


	//   ....[37]....
        /*02b8*/ 	.word	0xffffffff


	//   ....[38]....
        /*02bc*/ 	.word	0xffffffff


	//   ....[39]....
        /*02c0*/ 	.word	0xffffffff


	//   ....[40]....
        /*02c4*/ 	.word	0xffffffff


	//   ....[41]....
        /*02c8*/ 	.word	0xffffffff


	//   ....[42]....
        /*02cc*/ 	.word	0xffffffff


	//   ....[43]....
        /*02d0*/ 	.word	0xffffffff


	//   ....[44]....
        /*02d4*/ 	.word	0xffffffff


	//   ....[45]....
        /*02d8*/ 	.word	0xffffffff


	//   ....[46]....
        /*02dc*/ 	.word	0xffffffff


	//   ....[47]....
        /*02e0*/ 	.word	0xffffffff


	//   ....[48]....
        /*02e4*/ 	.word	0xffffffff


	//   ....[49]....
        /*02e8*/ 	.word	0xffffffff


	//   ....[50]....
        /*02ec*/ 	.word	0xffffffff


	//   ....[51]....
        /*02f0*/ 	.word	0xffffffff


	//   ....[52]....
        /*02f4*/ 	.word	0xffffffff


	//   ....[53]....
        /*02f8*/ 	.word	0xffffffff


	//   ....[54]....
        /*02fc*/ 	.word	0xffffffff


	//   ....[55]....
        /*0300*/ 	.word	0xffffffff


	//   ....[56]....
        /*0304*/ 	.word	0xffffffff


	//   ....[57]....
        /*0308*/ 	.word	0xffffffff


	//   ....[58]....
        /*030c*/ 	.word	0xffffffff


	//   ....[59]....
        /*0310*/ 	.word	0xffffffff


	//   ....[60]....
        /*0314*/ 	.word	0xffffffff


	//   ....[61]....
        /*0318*/ 	.word	0xffffffff


	//   ....[62]....
        /*031c*/ 	.word	0xffffffff


	//   ....[63]....
        /*0320*/ 	.word	0xffffffff


	//   ....[64]....
        /*0324*/ 	.word	0xffffffff


	//   ....[65]....
        /*0328*/ 	.word	0xffffffff


	//   ....[66]....
        /*032c*/ 	.word	0xffffffff


	//   ....[67]....
        /*0330*/ 	.word	0xffffffff


	//   ....[68]....
        /*0334*/ 	.word	0xffffffff


	//   ....[69]....
        /*0338*/ 	.word	0xffffffff


	//   ....[70]....
        /*033c*/ 	.word	0xffffffff


	//   ....[71]....
        /*0340*/ 	.word	0xffffffff


	//   ....[72]....
        /*0344*/ 	.word	0xffffffff


	//   ....[73]....
        /*0348*/ 	.word	0xffffffff


	//   ....[74]....
        /*034c*/ 	.word	0xffffffff


	//   ....[75]....
        /*0350*/ 	.word	0xffffffff


	//   ....[76]....
        /*0354*/ 	.word	0xffffffff


	//   ....[77]....
        /*0358*/ 	.word	0xffffffff


	//   ....[78]....
        /*035c*/ 	.word	0xffffffff


	//   ....[79]....
        /*0360*/ 	.word	0xffffffff


	//   ....[80]....
        /*0364*/ 	.word	0xffffffff


	//   ....[81]....
        /*0368*/ 	.word	0xffffffff


	//   ....[82]....
        /*036c*/ 	.word	0xffffffff


	//   ....[83]....
        /*0370*/ 	.word	0xffffffff


	//   ....[84]....
        /*0374*/ 	.word	0xffffffff


	//   ....[85]....
        /*0378*/ 	.word	0xffffffff


	//   ....[86]....
        /*037c*/ 	.word	0xffffffff


	//   ....[87]....
        /*0380*/ 	.word	0xffffffff


	//   ....[88]....
        /*0384*/ 	.word	0xffffffff


	//   ....[89]....
        /*0388*/ 	.word	0xffffffff


	//   ....[90]....
        /*038c*/ 	.word	0xffffffff


	//   ....[91]....
        /*0390*/ 	.word	0xffffffff


	//   ....[92]....
        /*0394*/ 	.word	0xffffffff


	//   ....[93]....
        /*0398*/ 	.word	0xffffffff


	//   ....[94]....
        /*039c*/ 	.word	0xffffffff


	//   ....[95]....
        /*03a0*/ 	.word	0xffffffff


	//   ....[96]....
        /*03a4*/ 	.word	0xffffffff


	//   ....[97]....
        /*03a8*/ 	.word	0xffffffff


	//   ....[98]....
        /*03ac*/ 	.word	0xffffffff


	//   ....[99]....
        /*03b0*/ 	.word	0xffffffff


	//   ....[100]....
        /*03b4*/ 	.word	0xffffffff


	//   ....[101]....
        /*03b8*/ 	.word	0xffffffff


	//   ....[102]....
        /*03bc*/ 	.word	0xffffffff


	//   ....[103]....
        /*03c0*/ 	.word	0x0500000f


	//   ....[104]....
        /*03c4*/ 	.word	0x0500000f


	//   ....[105]....
        /*03c8*/ 	.word	0x0500000f


	//   ....[106]....
        /*03cc*/ 	.word	0x0500000f


	//   ....[107]....
        /*03d0*/ 	.word	0x0500000f


	//   ....[108]....
        /*03d4*/ 	.word	0x0500000f


	//   ....[109]....
        /*03d8*/ 	.word	0x0500000f


	//   ....[110]....
        /*03dc*/ 	.word	0x0500000f


	//   ....[111]....
        /*03e0*/ 	.word	0x0500000f


	//   ....[112]....
        /*03e4*/ 	.word	0x0500000f


	//   ....[113]....
        /*03e8*/ 	.word	0x0500000f


	//   ....[114]....
        /*03ec*/ 	.word	0x0500000f


	//   ....[115]....
        /*03f0*/ 	.word	0x0500000f


	//   ....[116]....
        /*03f4*/ 	.word	0x0500000f


	//   ....[117]....
        /*03f8*/ 	.word	0x0500000f


	//   ....[118]....
        /*03fc*/ 	.word	0x0500000f


	//   ....[119]....
        /*0400*/ 	.word	0x0500000f


	//   ....[120]....
        /*0404*/ 	.word	0x0500000f


	//   ....[121]....
        /*0408*/ 	.word	0x0500000f


	//   ....[122]....
        /*040c*/ 	.word	0x0500000f


	//   ....[123]....
        /*0410*/ 	.word	0x0500000f


	//   ....[124]....
        /*0414*/ 	.word	0x0500000f


	//   ....[125]....
        /*0418*/ 	.word	0x0500000f


	//   ....[126]....
        /*041c*/ 	.word	0x0500000f


	//   ....[127]....
        /*0420*/ 	.word	0x0500000f


	//   ....[128]....
        /*0424*/ 	.word	0x0500000f


	//   ....[129]....
        /*0428*/ 	.word	0x0500000f


	//   ....[130]....
        /*042c*/ 	.word	0x0500000f


	//   ....[131]....
        /*0430*/ 	.word	0x0500000f


	//   ....[132]....
        /*0434*/ 	.word	0x0500000f


	//   ....[133]....
        /*0438*/ 	.word	0x0500000f


	//   ....[134]....
        /*043c*/ 	.word	0x0500000f


	//----- nvinfo : EIATTR_COOP_GROUP_INSTR_OFFSETS
	.align		4
.L_201:
        /*0440*/ 	.byte	0x04, 0x28
        /*0442*/ 	.short	(.L_203 - .L_202)


	//   ....[0]....
.L_202:
        /*0444*/ 	.word	0x00000070


	//   ....[1]....
        /*0448*/ 	.word	0x00000140


	//   ....[2]....
        /*044c*/ 	.word	0x00000190


	//   ....[3]....
        /*0450*/ 	.word	0x000003c0


	//   ....[4]....
        /*0454*/ 	.word	0x00000520


	//   ....[5]....
        /*0458*/ 	.word	0x00000640


	//   ....[6]....
        /*045c*/ 	.word	0x000007a0


	//   ....[7]....
        /*0460*/ 	.word	0x00001ef0


	//   ....[8]....
        /*0464*/ 	.word	0x00002570


	//   ....[9]....
        /*0468*/ 	.word	0x000033f0


	//   ....[10]....
        /*046c*/ 	.word	0x00003ba0


	//   ....[11]....
        /*0470*/ 	.word	0x00003cb0


	//   ....[12]....
        /*0474*/ 	.word	0x000045a0


	//   ....[13]....
        /*0478*/ 	.word	0x00004600


	//   ....[14]....
        /*047c*/ 	.word	0x000051c0


	//   ....[15]....
        /*0480*/ 	.word	0x00005e20


	//   ....[16]....
        /*0484*/ 	.word	0x000060b0


	//   ....[17]....
        /*0488*/ 	.word	0x00006c90


	//   ....[18]....
        /*048c*/ 	.word	0x00006d90


	//   ....[19]....
        /*0490*/ 	.word	0x00007880


	//   ....[20]....
        /*0494*/ 	.word	0x000078f0


	//   ....[21]....
        /*0498*/ 	.word	0x00008620


	//   ....[22]....
        /*049c*/ 	.word	0x000090e0


	//   ....[23]....
        /*04a0*/ 	.word	0x00009120


	//   ....[24]....
        /*04a4*/ 	.word	0x00009800


	//   ....[25]....
        /*04a8*/ 	.word	0x00009850


	//   ....[26]....
        /*04ac*/ 	.word	0x0000a970


	//   ....[27]....
        /*04b0*/ 	.word	0x0000b2b0


	//   ....[28]....
        /*04b4*/ 	.word	0x0000b550


	//   ....[29]....
        /*04b8*/ 	.word	0x0000c140


	//   ....[30]....
        /*04bc*/ 	.word	0x0000c240


	//   ....[31]....
        /*04c0*/ 	.word	0x0000cd50


	//   ....[32]....
        /*04c4*/ 	.word	0x0000cdb0


	//   ....[33]....
        /*04c8*/ 	.word	0x0000dab0


	//   ....[34]....
        /*04cc*/ 	.word	0x0000dbc0


	//   ....[35]....
        /*04d0*/ 	.word	0x0000dc20


	//   ....[36]....
        /*04d4*/ 	.word	0x0000dd60


	//   ....[37]....
        /*04d8*/ 	.word	0x0000dd80


	//   ....[38]....
        /*04dc*/ 	.word	0x0000ef30


	//   ....[39]....
        /*04e0*/ 	.word	0x0000ef40


	//   ....[40]....
        /*04e4*/ 	.word	0x0000ef50


	//   ....[41]....
        /*04e8*/ 	.word	0x0000ef60


	//   ....[42]....
        /*04ec*/ 	.word	0x0000f590


	//   ....[43]....
        /*04f0*/ 	.word	0x0000f5b0


	//   ....[44]....
        /*04f4*/ 	.word	0x0000f6e0


	//   ....[45]....
        /*04f8*/ 	.word	0x0000f700


	//   ....[46]....
        /*04fc*/ 	.word	0x0000fb70


	//   ....[47]....
        /*0500*/ 	.word	0x0000fb80


	//   ....[48]....
        /*0504*/ 	.word	0x0000fed0


	//   ....[49]....
        /*0508*/ 	.word	0x0000fee0


	//   ....[50]....
        /*050c*/ 	.word	0x00010b20


	//   ....[51]....
        /*0510*/ 	.word	0x00010b30


	//   ....[52]....
        /*0514*/ 	.word	0x00010c30


	//   ....[53]....
        /*0518*/ 	.word	0x00010c50


	//   ....[54]....
        /*051c*/ 	.word	0x00010de0


	//   ....[55]....
        /*0520*/ 	.word	0x00011000


	//   ....[56]....
        /*0524*/ 	.word	0x00011030


	//   ....[57]....
        /*0528*/ 	.word	0x00011060


	//   ....[58]....
        /*052c*/ 	.word	0x00011090


	//   ....[59]....
        /*0530*/ 	.word	0x000110c0


	//   ....[60]....
        /*0534*/ 	.word	0x000110f0


	//   ....[61]....
        /*0538*/ 	.word	0x00011280


	//   ....[62]....
        /*053c*/ 	.word	0x000112b0


	//   ....[63]....
        /*0540*/ 	.word	0x000112e0


	//   ....[64]....
        /*0544*/ 	.word	0x00011310


	//   ....[65]....
        /*0548*/ 	.word	0x00011340


	//   ....[66]....
        /*054c*/ 	.word	0x00011370


	//   ....[67]....
        /*0550*/ 	.word	0x00011400


	//   ....[68]....
        /*0554*/ 	.word	0x00011430


	//   ....[69]....
        /*0558*/ 	.word	0x00011440


	//   ....[70]....
        /*055c*/ 	.word	0x00011480


	//   ....[71]....
        /*0560*/ 	.word	0x000130a0


	//   ....[72]....
        /*0564*/ 	.word	0x00013d50


	//   ....[73]....
        /*0568*/ 	.word	0x00013d70


	//   ....[74]....
        /*056c*/ 	.word	0x00013e40


	//   ....[75]....
        /*0570*/ 	.word	0x00013e60


	//   ....[76]....
        /*0574*/ 	.word	0x00013f00


	//   ....[77]....
        /*0578*/ 	.word	0x00013f20


	//   ....[78]....
        /*057c*/ 	.word	0x00013f30


	//   ....[79]....
        /*0580*/ 	.word	0x00013fc0


	//   ....[80]....
        /*0584*/ 	.word	0x00014010


	//   ....[81]....
        /*0588*/ 	.word	0x00014020


	//   ....[82]....
        /*058c*/ 	.word	0x00014050


	//   ....[83]....
        /*0590*/ 	.word	0x00014120


	//   ....[84]....
        /*0594*/ 	.word	0x00016e60


	//   ....[85]....
        /*0598*/ 	.word	0x00016e90


	//   ....[86]....
        /*059c*/ 	.word	0x00016ef0


	//   ....[87]....
        /*05a0*/ 	.word	0x00016f20


	//   ....[88]....
        /*05a4*/ 	.word	0x00016f50


	//   ....[89]....
        /*05a8*/ 	.word	0x00016f80


	//   ....[90]....
        /*05ac*/ 	.word	0x00016fb0


	//   ....[91]....
        /*05b0*/ 	.word	0x00016fe0


	//   ....[92]....
        /*05b4*/ 	.word	0x00017180


	//   ....[93]....
        /*05b8*/ 	.word	0x000171b0


	//   ....[94]....
        /*05bc*/ 	.word	0x000171e0


	//   ....[95]....
        /*05c0*/ 	.word	0x00017210


	//   ....[96]....
        /*05c4*/ 	.word	0x00017240


	//   ....[97]....
        /*05c8*/ 	.word	0x00017270


	//   ....[98]....
        /*05cc*/ 	.word	0x00017330


	//   ....[99]....
        /*05d0*/ 	.word	0x00017350


	//   ....[100]....
        /*05d4*/ 	.word	0x00017370


	//   ....[101]....
        /*05d8*/ 	.word	0x000173d0


	//   ....[102]....
        /*05dc*/ 	.word	0x00017df0


	//   ....[103]....
        /*05e0*/ 	.word	0x00018450


	//   ....[104]....
        /*05e4*/ 	.word	0x00018630


	//   ....[105]....
        /*05e8*/ 	.word	0x00018680


	//   ....[106]....
        /*05ec*/ 	.word	0x000186e0


	//   ....[107]....
        /*05f0*/ 	.word	0x000187f0


	//   ....[108]....
        /*05f4*/ 	.word	0x00018850


	//   ....[109]....
        /*05f8*/ 	.word	0x00018970


	//   ....[110]....
        /*05fc*/ 	.word	0x000189d0


	//   ....[111]....
        /*0600*/ 	.word	0x00018a70


	//   ....[112]....
        /*0604*/ 	.word	0x00018b40


	//   ....[113]....
        /*0608*/ 	.word	0x00018c40


	//   ....[114]....
        /*060c*/ 	.word	0x00018cc0


	//   ....[115]....
        /*0610*/ 	.word	0x00018db0


	//   ....[116]....
        /*0614*/ 	.word	0x000190d0


	//   ....[117]....
        /*0618*/ 	.word	0x00019170


	//   ....[118]....
        /*061c*/ 	.word	0x000192e0


	//   ....[119]....
        /*0620*/ 	.word	0x00019350


	//   ....[120]....
        /*0624*/ 	.word	0x000193c0


	//   ....[121]....
        /*0628*/ 	.word	0x00019430


	//   ....[122]....
        /*062c*/ 	.word	0x000194a0


	//   ....[123]....
        /*0630*/ 	.word	0x00019520


	//   ....[124]....
        /*0634*/ 	.word	0x000195a0


	//   ....[125]....
        /*0638*/ 	.word	0x00019630


	//   ....[126]....
        /*063c*/ 	.word	0x000196a0


	//   ....[127]....
        /*0640*/ 	.word	0x00019710


	//   ....[128]....
        /*0644*/ 	.word	0x00019780


	//   ....[129]....
        /*0648*/ 	.word	0x00019800


	//   ....[130]....
        /*064c*/ 	.word	0x00019870


	//   ....[131]....
        /*0650*/ 	.word	0x00019920


	//   ....[132]....
        /*0654*/ 	.word	0x00019970


	//   ....[133]....
        /*0658*/ 	.word	0x00019a00


	//   ....[134]....
        /*065c*/ 	.word	0x00019b30


	//----- nvinfo : EIATTR_REG_RECONFIG
	.align		4
.L_203:
        /*0660*/ 	.byte	0x01, 0x54
	.zero		2


	//----- nvinfo : EIATTR_SYSCALL_OFFSETS
	.align		4
        /*0664*/ 	.byte	0x04, 0x46
        /*0666*/ 	.short	(.L_205 - .L_204)


	//   ....[0]....
.L_204:
        /*0668*/ 	.word	0x000020e0


	//   ....[1]....
        /*066c*/ 	.word	0x00012d10


	//   ....[2]....
        /*0670*/ 	.word	0x00012e60


	//   ....[3]....
        /*0674*/ 	.word	0x00012f50


	//   ....[4]....
        /*0678*/ 	.word	0x00013800


	//----- nvinfo : EIATTR_MBARRIER_INSTR_OFFSETS
	.align		4
.L_205:
        /*067c*/ 	.byte	0x04, 0x39
        /*067e*/ 	.short	(.L_207 - .L_206)


	//   ....[0]....
.L_206:
        /*0680*/ 	.word	0x00000270
        /*0684*/ 	.word	0x000000ff
        /*0688*/ 	.word	0x0002d800
        /*068c*/ 	.short	0x0100
        /*068e*/ 	.byte	0x08
	.zero		1


	//   ....[1]....
        /*0690*/ 	.word	0x00000280
        /*0694*/ 	.word	0x000000ff
        /*0698*/ 	.word	0x0002d820
        /*069c*/ 	.short	0x0100
        /*069e*/ 	.byte	0x08
	.zero		1


	//   ....[2]....
        /*06a0*/ 	.word	0x00000370
        /*06a4*/ 	.word	0x000000ff
        /*06a8*/ 	.word	0x0002d830
        /*06ac*/ 	.short	0x0100
        /*06ae*/ 	.byte	0x08
	.zero		1


	//   ....[3]....
        /*06b0*/ 	.word	0x00000380
        /*06b4*/ 	.word	0x000000ff
        /*06b8*/ 	.word	0x0002d840
        /*06bc*/ 	.short	0x0100
        /*06be*/ 	.byte	0x08
	.zero		1


	//   ....[4]....
        /*06c0*/ 	.word	0x00000390
        /*06c4*/ 	.word	0x000000ff
        /*06c8*/ 	.word	0x0002d838
        /*06cc*/ 	.short	0x0100
        /*06ce*/ 	.byte	0x08
	.zero		1


	//   ....[5]....
        /*06d0*/ 	.word	0x000003a0
        /*06d4*/ 	.word	0x000000ff
        /*06d8*/ 	.word	0x0002d848
        /*06dc*/ 	.short	0x0100
        /*06de*/ 	.byte	0x08
	.zero		1


	//   ....[6]....
        /*06e0*/ 	.word	0x000004d0
        /*06e4*/ 	.word	0x000000ff
        /*06e8*/ 	.word	0x0002d850
        /*06ec*/ 	.short	0x0100
        /*06ee*/ 	.byte	0x08
	.zero		1


	//   ....[7]....
        /*06f0*/ 	.word	0x000004e0
        /*06f4*/ 	.word	0x000000ff
        /*06f8*/ 	.word	0x0002d860
        /*06fc*/ 	.short	0x0100
        /*06fe*/ 	.byte	0x08
	.zero		1


	//   ....[8]....
        /*0700*/ 	.word	0x000004f0
        /*0704*/ 	.word	0x000000ff
        /*0708*/ 	.word	0x0002d858
        /*070c*/ 	.short	0x0100
        /*070e*/ 	.byte	0x08
	.zero		1


	//   ....[9]....
        /*0710*/ 	.word	0x00000500
        /*0714*/ 	.word	0x000000ff
        /*0718*/ 	.word	0x0002d868
        /*071c*/ 	.short	0x0100
        /*071e*/ 	.byte	0x08
	.zero		1


	//   ....[10]....
        /*0720*/ 	.word	0x000005f0
        /*0724*/ 	.word	0x000000ff
        /*0728*/ 	.word	0x0002d870
        /*072c*/ 	.short	0x0100
        /*072e*/ 	.byte	0x06
	.zero		1


	//   ....[11]....
        /*0730*/ 	.word	0x00000600
        /*0734*/ 	.word	0x000000ff
        /*0738*/ 	.word	0x0002d880
        /*073c*/ 	.short	0x0100
        /*073e*/ 	.byte	0x06
	.zero		1


	//   ....[12]....
        /*0740*/ 	.word	0x00000610
        /*0744*/ 	.word	0x000000ff
        /*0748*/ 	.word	0x0002d878
        /*074c*/ 	.short	0x0100
        /*074e*/ 	.byte	0x06
	.zero		1


	//   ....[13]....
        /*0750*/ 	.word	0x00000620
        /*0754*/ 	.word	0x000000ff
        /*0758*/ 	.word	0x0002d888
        /*075c*/ 	.short	0x0100
        /*075e*/ 	.byte	0x06
	.zero		1


	//   ....[14]....
        /*0760*/ 	.word	0x00000750
        /*0764*/ 	.word	0x000000ff
        /*0768*/ 	.word	0x0002d890
        /*076c*/ 	.short	0x0100
        /*076e*/ 	.byte	0x08
	.zero		1


	//   ....[15]....
        /*0770*/ 	.word	0x00000760
        /*0774*/ 	.word	0x000000ff
        /*0778*/ 	.word	0x0002d8a0
        /*077c*/ 	.short	0x0100
        /*077e*/ 	.byte	0x08
	.zero		1


	//   ....[16]....
        /*0780*/ 	.word	0x00000770
        /*0784*/ 	.word	0x000000ff
        /*0788*/ 	.word	0x0002d898
        /*078c*/ 	.short	0x0100
        /*078e*/ 	.byte	0x08
	.zero		1


	//   ....[17]....
        /*0790*/ 	.word	0x00000780
        /*0794*/ 	.word	0x000000ff
        /*0798*/ 	.word	0x0002d8a8
        /*079c*/ 	.short	0x0100
        /*079e*/ 	.byte	0x08
	.zero		1


	//   ....[18]....
        /*07a0*/ 	.word	0x000008b0
        /*07a4*/ 	.word	0x000000ff
        /*07a8*/ 	.word	0x0002d8b0
        /*07ac*/ 	.short	0x0100
        /*07ae*/ 	.byte	0x08
	.zero		1


	//   ....[19]....
        /*07b0*/ 	.word	0x000008c0
        /*07b4*/ 	.word	0x000000ff
        /*07b8*/ 	.word	0x0002d8c0
        /*07bc*/ 	.short	0x0100
        /*07be*/ 	.byte	0x08
	.zero		1


	//   ....[20]....
        /*07c0*/ 	.word	0x000008d0
        /*07c4*/ 	.word	0x000000ff
        /*07c8*/ 	.word	0x0002d8b8
        /*07cc*/ 	.short	0x0100
        /*07ce*/ 	.byte	0x08
	.zero		1


	//   ....[21]....
        /*07d0*/ 	.word	0x000008e0
        /*07d4*/ 	.word	0x000000ff
        /*07d8*/ 	.word	0x0002d8c8
        /*07dc*/ 	.short	0x0100
        /*07de*/ 	.byte	0x08
	.zero		1


	//   ....[22]....
        /*07e0*/ 	.word	0x00002160
        /*07e4*/ 	.word	0x000000ff
        /*07e8*/ 	.word	0x0002d800
        /*07ec*/ 	.short	0x010a
        /*07ee*/ 	.byte	0x2a
	.zero		1


	//   ....[23]....
        /*07f0*/ 	.word	0x000021e0
        /*07f4*/ 	.word	0x00000003
        /*07f8*/ 	.word	0x0002d830
        /*07fc*/ 	.short	0x010a
        /*07fe*/ 	.byte	0x3f
	.zero		1


	//   ....[24]....
        /*0800*/ 	.word	0x00002240
        /*0804*/ 	.word	0x00000003
        /*0808*/ 	.word	0x0002d830
        /*080c*/ 	.short	0x010a
        /*080e*/ 	.byte	0x3f
	.zero		1


	//   ....[25]....
        /*0810*/ 	.word	0x000026a0
        /*0814*/ 	.word	0x00000003
        /*0818*/ 	.word	0x00000000
        /*081c*/ 	.short	0x0101
        /*081e*/ 	.byte	0x3f
	.zero		1


	//   ....[26]....
        /*0820*/ 	.word	0x000055f0
        /*0824*/ 	.word	0x000000ff
        /*0828*/ 	.word	0x0002d830
        /*082c*/ 	.short	0x010a
        /*082e*/ 	.byte	0x06
	.zero		1


	//   ....[27]....
        /*0830*/ 	.word	0x00005630
        /*0834*/ 	.word	0x000000ff
        /*0838*/ 	.word	0x0002d830
        /*083c*/ 	.short	0x010a
        /*083e*/ 	.byte	0x06
	.zero		1


	//   ....[28]....
        /*0840*/ 	.word	0x000058d0
        /*0844*/ 	.word	0x000000ff
        /*0848*/ 	.word	0x0002d850
        /*084c*/ 	.short	0x010a
        /*084e*/ 	.byte	0x06
	.zero		1


	//   ....[29]....
        /*0850*/ 	.word	0x00005910
        /*0854*/ 	.word	0x000000ff
        /*0858*/ 	.word	0x0002d850
        /*085c*/ 	.short	0x010a
        /*085e*/ 	.byte	0x06
	.zero		1


	//   ....[30]....
        /*0860*/ 	.word	0x00005eb0
        /*0864*/ 	.word	0x00000006
        /*0868*/ 	.word	0x00000000
        /*086c*/ 	.short	0x0101
        /*086e*/ 	.byte	0x3f
	.zero		1


	//   ....[31]....
        /*0870*/ 	.word	0x00007a00
        /*0874*/ 	.word	0x00000009
        /*0878*/ 	.word	0x00000000
        /*087c*/ 	.short	0x0101
        /*087e*/ 	.byte	0x3f
	.zero		1


	//   ....[32]....
        /*0880*/ 	.word	0x00008a10
        /*0884*/ 	.word	0x000000ff
        /*0888*/ 	.word	0x0002d830
        /*088c*/ 	.short	0x010a
        /*088e*/ 	.byte	0x06
	.zero		1


	//   ....[33]....
        /*0890*/ 	.word	0x00008a50
        /*0894*/ 	.word	0x000000ff
        /*0898*/ 	.word	0x0002d830
        /*089c*/ 	.short	0x010a
        /*089e*/ 	.byte	0x06
	.zero		1


	//   ....[34]....
        /*08a0*/ 	.word	0x00008cf0
        /*08a4*/ 	.word	0x000000ff
        /*08a8*/ 	.word	0x0002d850
        /*08ac*/ 	.short	0x010a
        /*08ae*/ 	.byte	0x06
	.zero		1


	//   ....[35]....
        /*08b0*/ 	.word	0x00008d30
        /*08b4*/ 	.word	0x000000ff
        /*08b8*/ 	.word	0x0002d850
        /*08bc*/ 	.short	0x010a
        /*08be*/ 	.byte	0x06
	.zero		1


	//   ....[36]....
        /*08c0*/ 	.word	0x00009ed0
        /*08c4*/ 	.word	0x0000000c
        /*08c8*/ 	.word	0x00000000
        /*08cc*/ 	.short	0x0101
        /*08ce*/ 	.byte	0x3f
	.zero		1


	//   ....[37]....
        /*08d0*/ 	.word	0x0000a080
        /*08d4*/ 	.word	0x0000000c
        /*08d8*/ 	.word	0x00000000
        /*08dc*/ 	.short	0x0101
        /*08de*/ 	.byte	0x3f
	.zero		1


	//   ....[38]....
        /*08e0*/ 	.word	0x0000aaf0
        /*08e4*/ 	.word	0x000000ff
        /*08e8*/ 	.word	0x0002d830
        /*08ec*/ 	.short	0x010a
        /*08ee*/ 	.byte	0x06
	.zero		1


	//   ....[39]....
        /*08f0*/ 	.word	0x0000ab30
        /*08f4*/ 	.word	0x000000ff
        /*08f8*/ 	.word	0x0002d830
        /*08fc*/ 	.short	0x010a
        /*08fe*/ 	.byte	0x06
	.zero		1


	//   ....[40]....
        /*0900*/ 	.word	0x0000add0
        /*0904*/ 	.word	0x000000ff
        /*0908*/ 	.word	0x0002d850
        /*090c*/ 	.short	0x010a
        /*090e*/ 	.byte	0x06
	.zero		1


	//   ....[41]....
        /*0910*/ 	.word	0x0000ae10
        /*0914*/ 	.word	0x000000ff
        /*0918*/ 	.word	0x0002d850
        /*091c*/ 	.short	0x010a
        /*091e*/ 	.byte	0x06
	.zero		1


	//   ....[42]....
        /*0920*/ 	.word	0x0000b350
        /*0924*/ 	.word	0x00000000
        /*0928*/ 	.word	0x00000000
        /*092c*/ 	.short	0x0101
        /*092e*/ 	.byte	0x3f
	.zero		1


	//   ....[43]....
        /*0930*/ 	.word	0x0000c6e0
        /*0934*/ 	.word	0x0000000d
        /*0938*/ 	.word	0x00000000
        /*093c*/ 	.short	0x0101
        /*093e*/ 	.byte	0x3f
	.zero		1


	//   ....[44]....
        /*0940*/ 	.word	0x0000db30
        /*0944*/ 	.word	0x000000ff
        /*0948*/ 	.word	0x0002d850
        /*094c*/ 	.short	0x010a
        /*094e*/ 	.byte	0x09
	.zero		1


	//   ....[45]....
        /*0950*/ 	.word	0x0000db70
        /*0954*/ 	.word	0x000000ff
        /*0958*/ 	.word	0x0002d850
        /*095c*/ 	.short	0x010a
        /*095e*/ 	.byte	0x09
	.zero		1


	//   ....[46]....
        /*0960*/ 	.word	0x0000e1b0
        /*0964*/ 	.word	0x0000000a
        /*0968*/ 	.word	0x00000000
        /*096c*/ 	.short	0x0101
        /*096e*/ 	.byte	0x3f
	.zero		1


	//   ....[47]....
        /*0970*/ 	.word	0x0000f5c0
        /*0974*/ 	.word	0x000000ff
        /*0978*/ 	.word	0x00000000
        /*097c*/ 	.short	0x0101
        /*097e*/ 	.byte	0x04
	.zero		1


	//   ....[48]....
        /*0980*/ 	.word	0x0000fa80
        /*0984*/ 	.word	0x000000ff
        /*0988*/ 	.word	0x00000000
        /*098c*/ 	.short	0x0101
        /*098e*/ 	.byte	0x04
	.zero		1


	//   ....[49]....
        /*0990*/ 	.word	0x000132c0
        /*0994*/ 	.word	0x00000000
        /*0998*/ 	.word	0x0002d840
        /*099c*/ 	.short	0x010a
        /*099e*/ 	.byte	0x3f
	.zero		1


	//   ....[50]....
        /*09a0*/ 	.word	0x000141f0
        /*09a4*/ 	.word	0x00000011
        /*09a8*/ 	.word	0x0002d800
        /*09ac*/ 	.short	0x0107
        /*09ae*/ 	.byte	0x3f
	.zero		1


	//   ....[51]....
        /*09b0*/ 	.word	0x000142e0
        /*09b4*/ 	.word	0x00000011
        /*09b8*/ 	.word	0x0002d800
        /*09bc*/ 	.short	0x0101
        /*09be*/ 	.byte	0x3f
	.zero		1


	//   ....[52]....
        /*09c0*/ 	.word	0x00014300
        /*09c4*/ 	.word	0x00000011
        /*09c8*/ 	.word	0x0002d820
        /*09cc*/ 	.short	0x010a
        /*09ce*/ 	.byte	0x3f
	.zero		1


	//   ....[53]....
        /*09d0*/ 	.word	0x000146e0
        /*09d4*/ 	.word	0x00000003
        /*09d8*/ 	.word	0x0002d840
        /*09dc*/ 	.short	0x010a
        /*09de*/ 	.byte	0x3f
	.zero		1


	//   ....[54]....
        /*09e0*/ 	.word	0x00014b60
        /*09e4*/ 	.word	0x00000003
        /*09e8*/ 	.word	0x00000060
        /*09ec*/ 	.short	0x010a
        /*09ee*/ 	.byte	0x3f
	.zero		1


	//   ....[55]....
        /*09f0*/ 	.word	0x00015280
        /*09f4*/ 	.word	0x00000003
        /*09f8*/ 	.word	0x0002d840
        /*09fc*/ 	.short	0x010a
        /*09fe*/ 	.byte	0x3f
	.zero		1


	//   ....[56]....
        /*0a00*/ 	.word	0x00015700
        /*0a04*/ 	.word	0x0000000c
        /*0a08*/ 	.word	0x00000060
        /*0a0c*/ 	.short	0x010a
        /*0a0e*/ 	.byte	0x3f
	.zero		1


	//   ....[57]....
        /*0a10*/ 	.word	0x00015d70
        /*0a14*/ 	.word	0x00000002
        /*0a18*/ 	.word	0x0002d840
        /*0a1c*/ 	.short	0x010a
        /*0a1e*/ 	.byte	0x3f
	.zero		1


	//   ....[58]....
        /*0a20*/ 	.word	0x00016200
        /*0a24*/ 	.word	0x00000007
        /*0a28*/ 	.word	0x00000060
        /*0a2c*/ 	.short	0x010a
        /*0a2e*/ 	.byte	0x3f
	.zero		1


	//   ....[59]....
        /*0a30*/ 	.word	0x00016820
        /*0a34*/ 	.word	0x00000003
        /*0a38*/ 	.word	0x0002d860
        /*0a3c*/ 	.short	0x010a
        /*0a3e*/ 	.byte	0x3f
	.zero		1


	//   ....[60]....
        /*0a40*/ 	.word	0x00017d70
        /*0a44*/ 	.word	0x00000009
        /*0a48*/ 	.word	0x0002d820
        /*0a4c*/ 	.short	0x010a
        /*0a4e*/ 	.byte	0x3f
	.zero		1


	//   ....[61]....
        /*0a50*/ 	.word	0x00017f10
        /*0a54*/ 	.word	0x00000007
        /*0a58*/ 	.word	0x00000000
        /*0a5c*/ 	.short	0x010a
        /*0a5e*/ 	.byte	0x3f
	.zero		1


	//   ....[62]....
        /*0a60*/ 	.word	0x00017f80
        /*0a64*/ 	.word	0x00000003
        /*0a68*/ 	.word	0x00000000
        /*0a6c*/ 	.short	0x010a
        /*0a6e*/ 	.byte	0x3f
	.zero		1


	//   ....[63]....
        /*0a70*/ 	.word	0x00017fe0
        /*0a74*/ 	.word	0x00000005
        /*0a78*/ 	.word	0x00000000
        /*0a7c*/ 	.short	0x010a
        /*0a7e*/ 	.byte	0x3f
	.zero		1


	//   ....[64]....
        /*0a80*/ 	.word	0x00018010
        /*0a84*/ 	.word	0x00000003
        /*0a88*/ 	.word	0x00000000
        /*0a8c*/ 	.short	0x010a
        /*0a8e*/ 	.byte	0x3f
	.zero		1


	//   ....[65]....
        /*0a90*/ 	.word	0x00018080
        /*0a94*/ 	.word	0x00000003
        /*0a98*/ 	.word	0x0002d800
        /*0a9c*/ 	.short	0x010a
        /*0a9e*/ 	.byte	0x3f
	.zero		1


	//   ....[66]....
        /*0aa0*/ 	.word	0x000180d0
        /*0aa4*/ 	.word	0x00000003
        /*0aa8*/ 	.word	0x0002d830
        /*0aac*/ 	.short	0x010a
        /*0aae*/ 	.byte	0x3f
	.zero		1


	//   ....[67]....
        /*0ab0*/ 	.word	0x00018130
        /*0ab4*/ 	.word	0x00000007
        /*0ab8*/ 	.word	0x0002d830
        /*0abc*/ 	.short	0x010a
        /*0abe*/ 	.byte	0x3f
	.zero		1


	//   ....[68]....
        /*0ac0*/ 	.word	0x00018190
        /*0ac4*/ 	.word	0x00000007
        /*0ac8*/ 	.word	0x0002d850
        /*0acc*/ 	.short	0x010a
        /*0ace*/ 	.byte	0x3f
	.zero		1


	//   ....[69]....
        /*0ad0*/ 	.word	0x000181f0
        /*0ad4*/ 	.word	0x00000005
        /*0ad8*/ 	.word	0x0002d830
        /*0adc*/ 	.short	0x010a
        /*0ade*/ 	.byte	0x3f
	.zero		1


	//   ....[70]....
        /*0ae0*/ 	.word	0x00018250
        /*0ae4*/ 	.word	0x00000005
        /*0ae8*/ 	.word	0x0002d850
        /*0aec*/ 	.short	0x010a
        /*0aee*/ 	.byte	0x3f
	.zero		1


	//   ....[71]....
        /*0af0*/ 	.word	0x000182b0
        /*0af4*/ 	.word	0x00000005
        /*0af8*/ 	.word	0x0002d830
        /*0afc*/ 	.short	0x010a
        /*0afe*/ 	.byte	0x3f
	.zero		1


	//   ....[72]....
        /*0b00*/ 	.word	0x00018310
        /*0b04*/ 	.word	0x00000005
        /*0b08*/ 	.word	0x0002d850
        /*0b0c*/ 	.short	0x010a
        /*0b0e*/ 	.byte	0x3f
	.zero		1


	//   ....[73]....
        /*0b10*/ 	.word	0x00018370
        /*0b14*/ 	.word	0x00000007
        /*0b18*/ 	.word	0x0002d850
        /*0b1c*/ 	.short	0x010a
        /*0b1e*/ 	.byte	0x3f
	.zero		1


	//   ....[74]....
        /*0b20*/ 	.word	0x00018510
        /*0b24*/ 	.word	0x00000000
        /*0b28*/ 	.word	0x0002d840
        /*0b2c*/ 	.short	0x010a
        /*0b2e*/ 	.byte	0x3f
	.zero		1


	//   ....[75]....
        /*0b30*/ 	.word	0x00018df0
        /*0b34*/ 	.word	0x00000011
        /*0b38*/ 	.word	0x0002d820
        /*0b3c*/ 	.short	0x010a
        /*0b3e*/ 	.byte	0x3f
	.zero		1


	//   ....[76]....
        /*0b40*/ 	.word	0x00018e40
        /*0b44*/ 	.word	0x00000003
        /*0b48*/ 	.word	0x0002d840
        /*0b4c*/ 	.short	0x010a
        /*0b4e*/ 	.byte	0x3f
	.zero		1


	//   ....[77]....
        /*0b50*/ 	.word	0x00018e90
        /*0b54*/ 	.word	0x00000003
        /*0b58*/ 	.word	0x00000060
        /*0b5c*/ 	.short	0x010a
        /*0b5e*/ 	.byte	0x3f
	.zero		1


	//   ....[78]....
        /*0b60*/ 	.word	0x00018ee0
        /*0b64*/ 	.word	0x00000003
        /*0b68*/ 	.word	0x0002d840
        /*0b6c*/ 	.short	0x010a
        /*0b6e*/ 	.byte	0x3f
	.zero		1


	//   ....[79]....
        /*0b70*/ 	.word	0x00018f30
        /*0b74*/ 	.word	0x0000000c
        /*0b78*/ 	.word	0x00000060
        /*0b7c*/ 	.short	0x010a
        /*0b7e*/ 	.byte	0x3f
	.zero		1


	//   ....[80]....
        /*0b80*/ 	.word	0x00018f80
        /*0b84*/ 	.word	0x00000002
        /*0b88*/ 	.word	0x0002d840
        /*0b8c*/ 	.short	0x010a
        /*0b8e*/ 	.byte	0x3f
	.zero		1


	//   ....[81]....
        /*0b90*/ 	.word	0x00018fd0
        /*0b94*/ 	.word	0x00000007
        /*0b98*/ 	.word	0x00000060
        /*0b9c*/ 	.short	0x010a
        /*0b9e*/ 	.byte	0x3f
	.zero		1


	//   ....[82]....
        /*0ba0*/ 	.word	0x00019020
        /*0ba4*/ 	.word	0x00000003
        /*0ba8*/ 	.word	0x0002d860
        /*0bac*/ 	.short	0x010a
        /*0bae*/ 	.byte	0x3f
	.zero		1


	//   ....[83]....
        /*0bb0*/ 	.word	0x00019a50
        /*0bb4*/ 	.word	0x00000009
        /*0bb8*/ 	.word	0x0002d820
        /*0bbc*/ 	.short	0x010a
        /*0bbe*/ 	.byte	0x3f
	.zero		1


	//   ....[84]....
        /*0bc0*/ 	.word	0x00019bf0
        /*0bc4*/ 	.word	0x00000007
        /*0bc8*/ 	.word	0x00000000
        /*0bcc*/ 	.short	0x010a
        /*0bce*/ 	.byte	0x3f
	.zero		1


	//   ....[85]....
        /*0bd0*/ 	.word	0x00019c40
        /*0bd4*/ 	.word	0x00000003
        /*0bd8*/ 	.word	0x00000000
        /*0bdc*/ 	.short	0x010a
        /*0bde*/ 	.byte	0x3f
	.zero		1


	//   ....[86]....
        /*0be0*/ 	.word	0x00019c90
        /*0be4*/ 	.word	0x00000005
        /*0be8*/ 	.word	0x00000000
        /*0bec*/ 	.short	0x010a
        /*0bee*/ 	.byte	0x3f
	.zero		1


	//----- nvinfo : EIATTR_NUM_MBARRIERS
	.align		4
.L_207:
        /*0bf0*/ 	.byte	0x03, 0x38
        /*0bf2*/ 	.short	0x0016


	//----- nvinfo : EIATTR_EXIT_INSTR_OFFSETS
	.align		4
        /*0bf4*/ 	.byte	0x04, 0x1c
        /*0bf6*/ 	.short	(.L_209 - .L_208)


	//   ....[0]....
.L_208:
        /*0bf8*/ 	.word	0x00000a80


	//   ....[1]....
        /*0bfc*/ 	.word	0x00010d80


	//   ....[2]....
        /*0c00*/ 	.word	0x00018060


	//----- nvinfo : EIATTR_MAX_THREADS
	.align		4
.L_209:
        /*0c04*/ 	.byte	0x04, 0x05
        /*0c06*/ 	.short	(.L_211 - .L_210)
.L_210:
        /*0c08*/ 	.word	0x00000200
        /*0c0c*/ 	.word	0x00000001
        /*0c10*/ 	.word	0x00000001


	//----- nvinfo : EIATTR_CRS_STACK_SIZE
	.align		4
.L_211:
        /*0c14*/ 	.byte	0x04, 0x1e
        /*0c16*/ 	.short	(.L_213 - .L_212)
.L_212:
        /*0c18*/ 	.word	0x00000000


	//----- nvinfo : EIATTR_CBANK_PARAM_SIZE
	.align		4
.L_213:
        /*0c1c*/ 	.byte	0x03, 0x19
        /*0c1e*/ 	.short	0x0af0


	//----- nvinfo : EIATTR_PARAM_CBANK
	.align		4
        /*0c20*/ 	.byte	0x04, 0x0a
        /*0c22*/ 	.short	(.L_215 - .L_214)
	.align		4
.L_214:
        /*0c24*/ 	.word	index@(.nv.constant0._ZN7cutlass13device_kernelIN5flash11enable_sm90INS1_16FlashAttnFwdSm90INS1_25CollectiveMainloopFwdSm90ILi2EN4cute5tupleIJNS5_1CILi1EEES8_S8_EEENS6_IJNS7_ILi192EEENS7_ILi128EEENS7_ILi96EEEEEELi96ENS_6half_tEfNS_4arch4Sm90ELb0ELb1ELb0ELb1ELb0ELb0ELb0ELb0ELb1ELb1ELb1ELb0EEENS1_21CollectiveEpilogueFwdINS6_IJSA_SC_SB_EEES9_SE_SG_Li384ELb1ELb1ELb1ELb0EEENS1_36VarlenDynamicPersistentTileSchedulerILi192ELi128ELi384ELi128ELb1ELb1ELb1ELb1ELb0ELb1EEEEEEEEEvNT_6ParamsE)
        /*0c28*/ 	.short	0x0210
        /*0c2a*/ 	.short	0x0af0


	//----- nvinfo : EIATTR_SW_WAR
	.align		4
.L_215:
        /*0c2c*/ 	.byte	0x04, 0x36
        /*0c2e*/ 	.short	(.L_217 - .L_216)
.L_216:
        /*0c30*/ 	.word	0x00000008
.L_217:


//--------------------- .nv.info._ZN7cutlass13device_kernelIN5flash11enable_sm90INS1_16FlashAttnFwdSm90INS1_25CollectiveMainloopFwdSm90ILi2EN4cute5tupleIJNS5_1CILi1EEES8_S8_EEENS6_IJNS7_ILi192EEENS7_ILi128EEENS7_ILi96EEEEEELi96ENS_6half_tEfNS_4arch4Sm90ELb0ELb1ELb0ELb1ELb0ELb1ELb0ELb0ELb1ELb1ELb1ELb0EEENS1_21CollectiveEpilogueFwdINS6_IJSA_SC_SB_EEES9_SE_SG_Li384ELb1ELb1ELb1ELb0EEENS1_36VarlenDynamicPersistentTileSchedulerILi192ELi128ELi384ELi128ELb1ELb1ELb1ELb1ELb0ELb1EEEEEEEEEvNT_6ParamsE --------------------------
	.section	.nv.info._ZN7cutlass13device_kernelIN5flash11enable_sm90INS1_16FlashAttnFwdSm90INS1_25CollectiveMainloopFwdSm90ILi2EN4cute5tupleIJNS5_1CILi1EEES8_S8_EEENS6_IJNS7_ILi192EEENS7_ILi128EEENS7_ILi96EEEEEELi96ENS_6half_tEfNS_4arch4Sm90ELb0ELb1ELb0ELb1ELb0ELb1ELb0ELb0ELb1ELb1ELb1ELb0EEENS1_21CollectiveEpilogueFwdINS6_IJSA_SC_SB_EEES9_SE_SG_Li384ELb1ELb1ELb1ELb0EEENS1_36VarlenDynamicPersistentTileSchedulerILi192ELi128ELi384ELi128ELb1ELb1ELb1ELb1ELb0ELb1EEEEEEEEEvNT_6ParamsE,"",@"SHT_CUDA_INFO"
	.sectionflags	@""
	.align	4


	//----- nvinfo : EIATTR_CUDA_API_VERSION
	.align		4
        /*0000*/ 	.byte	0x04, 0x37
        /*0002*/ 	.short	(.L_219 - .L_218)
.L_218:
        /*0004*/ 	.word	0x00000082


	//----- nvinfo : EIATTR_KPARAM_INFO
	.align		4
.L_219:
        /*0008*/ 	.byte	0x04, 0x17
        /*000a*/ 	.short	(.L_221 - .L_220)
.L_220:
        /*000c*/ 	.word	0x00000000
        /*0010*/ 	.short	0x0000
        /*0012*/ 	.short	0x0070
        /*0014*/ 	.byte	0x00, 0xf0, 0x01, 0x2a


	//----- nvinfo : EIATTR_SPARSE_MMA_MASK
	.align		4
.L_221:
        /*0018*/ 	.byte	0x03, 0x50
        /*001a*/ 	.short	0x0000


	//----- nvinfo : EIATTR_MAXREG_COUNT
	.align		4
        /*001c*/ 	.byte	0x03, 0x1b
        /*001e*/ 	.short	0x0080


	//----- nvinfo : EIATTR_NUM_BARRIERS
	.align		4
        /*0020*/ 	.byte	0x02, 0x4c
        /*0022*/ 	.byte	0x10
	.zero		1


	//----- nvinfo : EIATTR_EXTERNS
	.align		4
        /*0024*/ 	.byte	0x04, 0x0f
        /*0026*/ 	.short	(.L_223 - .L_222)


	//   ....[0]....
	.align		4
.L_222:
        /*0028*/ 	.word	index@(__assertfail)


	//----- nvinfo : EIATTR_ANNOTATIONS
	.align		4
.L_223:
        /*002c*/ 	.byte	0x04, 0x55
        /*002e*/ 	.short	(.L_225 - .L_224)


	//   ....[0]....
.L_224:
        /* <DEDUP_REMOVED lines=95> */


	//----- nvinfo : EIATTR_MERCURY_ISA_VERSION
	.align		4
.L_225:
        /*0610*/ 	.byte	0x03, 0x5f
        /*0612*/ 	.short	0x0101


	//----- nvinfo : EIATTR_UNUSED_LOAD_BYTE_OFFSET
	.align		4
        /*0614*/ 	.byte	0x04, 0x44
        /*0616*/ 	.short	(.L_227 - .L_226)


	//   ....[0]....
.L_226:
        /*0618*/ 	.word	0x00000af0
        /*061c*/ 	.word	0x0000fff0


	//   ....[1]....
        /*0620*/ 	.word	0x00018da0
        /*0624*/ 	.word	0x0000fff0


	//----- nvinfo : EIATTR_INT_WARP_WIDE_INSTR_OFFSETS
	.align		4
.L_227:
        /*0628*/ 	.byte	0x04, 0x31
        /*062a*/ 	.short	(.L_229 - .L_228)


	//   ....[0]....
.L_228:
        /*062c*/ 	.word	0x00000190


	//   ....[1]....
        /*0630*/ 	.word	0x000001d0


	//   ....[2]....
        /*0634*/ 	.word	0x00000240


	//   ....[3]....
        /*0638*/ 	.word	0x0001f470


	//   ....[4]....
        /*063c*/ 	.word	0x0001f500


	//   ....[5]....
        /*0640*/ 	.word	0x00022fe0


	//   ....[6]....
        /*0644*/ 	.word	0x00023070


	//----- nvinfo : EIATTR_COOP_GROUP_MASK_REGIDS
	.align		4
.L_229:
        /*0648*/ 	.byte	0x04, 0x29
        /*064a*/ 	.short	(.L_231 - .L_230)


	//   ....[0]....
.L_230:
        /*064c*/ 	.word	0xffffffff


	//   ....[1]....
        /*0650*/ 	.word	0xffffffff


	//   ....[2]....
        /*0654*/ 	.word	0xffffffff


	//   ....[3]....
        /*0658*/ 	.word	0xffffffff


	//   ....[4]....
        /*065c*/ 	.word	0xffffffff


	//   ....[5]....
        /*0660*/ 	.word	0xffffffff


	//   ....[6]....
        /*0664*/ 	.word	0xffffffff


	//   ....[7]....
        /*0668*/ 	.word	0xffffffff


	//   ....[8]....
        /*066c*/ 	.word	0xffffffff


	//   ....[9]....
        /*0670*/ 	.word	0xffffffff


	//   ....[10]....
        /*0674*/ 	.word	0xffffffff


	//   ....[11]....
        /*0678*/ 	.word	0xffffffff


	//   ....[12]....
        /*067c*/ 	.word	0xffffffff


	//   ....[13]....
        /*0680*/ 	.word	0xffffffff


	//   ....[14]....
        /*0684*/ 	.word	0xffffffff


	//   ....[15]....
        /*0688*/ 	.word	0xffffffff


	//   ....[16]....
        /*068c*/ 	.word	0xffffffff


	//   ....[17]....
        /*0690*/ 	.word	0xffffffff


	//   ....[18]....
        /*0694*/ 	.word	0xffffffff


	//   ....[19]....
        /*0698*/ 	.word	0xffffffff


	//   ....[20]....
        /*069c*/ 	.word	0xffffffff


	//   ....[21]....
        /*06a0*/ 	.word	0xffffffff


	//   ....[22]....
        /*06a4*/ 	.word	0xffffffff


	//   ....[23]....
        /*06a8*/ 	.word	0xffffffff


	//   ....[24]....
        /*06ac*/ 	.word	0xffffffff


	//   ....[25]....
        /*06b0*/ 	.word	0xffffffff


	//   ....[26]....
        /*06b4*/ 	.word	0xffffffff


	//   ....[27]....
        /*06b8*/ 	.word	0xffffffff


	//   ....[28]....
        /*06bc*/ 	.word	0xffffffff


	//   ....[29]....
        /*06c0*/ 	.word	0xffffffff


	//   ....[30]....
        /*06c4*/ 	.word	0xffffffff


	//   ....[31]....
        /*06c8*/ 	.word	0xffffffff


	//   ....[32]....
        /*06cc*/ 	.word	0xffffffff


	//   ....[33]....
        /*06d0*/ 	.word	0xffffffff


	//   ....[34]....
        /*06d4*/ 	.word	0xffffffff


	//   ....[35]....
        /*06d8*/ 	.word	0xffffffff


	//   ....[36]....
        /*06dc*/ 	.word	0xffffffff


	//   ....[37]....
        /*06e0*/ 	.word	0xffffffff


	//   ....[38]....
        /*06e4*/ 	.word	0xffffffff


	//   ....[39]....
        /*06e8*/ 	.word	0xffffffff


	//   ....[40]....
        /*06ec*/ 	.word	0xffffffff


	//   ....[41]....
        /*06f0*/ 	.word	0xffffffff


	//   ....[42]....
        /*06f4*/ 	.word	0xffffffff


	//   ....[43]....
        /*06f8*/ 	.word	0xffffffff


	//   ....[44]....
        /*06fc*/ 	.word	0xffffffff


	//   ....[45]....
        /*0700*/ 	.word	0xffffffff


	//   ....[46]....
        /*0704*/ 	.word	0xffffffff


	//   ....[47]....
        /*0708*/ 	.word	0xffffffff


	//   ....[48]....
        /*070c*/ 	.word	0xffffffff


	//   ....[49]....
        /*0710*/ 	.word	0xffffffff


	//   ....[50]....
        /*0714*/ 	.word	0xffffffff


	//   ....[51]....
        /*0718*/ 	.word	0xffffffff


	//   ....[52]....
        /*071c*/ 	.word	0xffffffff


	//   ....[53]....
        /*0720*/ 	.word	0xffffffff


	//   ....[54]....
        /*0724*/ 	.word	0xffffffff


	//   ....[55]....
        /*0728*/ 	.word	0xffffffff


	//   ....[56]....
        /*072c*/ 	.word	0xffffffff


	//   ....[57]....
        /*0730*/ 	.word	0xffffffff


	//   ....[58]....
        /*0734*/ 	.word	0xffffffff


	//   ....[59]....
        /*0738*/ 	.word	0xffffffff


	//   ....[60]....
        /*073c*/ 	.word	0xffffffff


	//   ....[61]....
        /*0740*/ 	.word	0xffffffff


	//   ....[62]....
        /*0744*/ 	.word	0xffffffff


	//   ....[63]....
        /*0748*/ 	.word	0xffffffff


	//   ....[64]....
        /*074c*/ 	.word	0xffffffff


	//   ....[65]....
        /*0750*/ 	.word	0xffffffff


	//   ....[66]....
        /*0754*/ 	.word	0xffffffff


	//   ....[67]....
        /*0758*/ 	.word	0xffffffff


	//   ....[68]....
        /*075c*/ 	.word	0xffffffff


	//   ....[69]....
        /*0760*/ 	.word	0xffffffff


	//   ....[70]....
        /*0764*/ 	.word	0xffffffff


	//   ....[71]....
        /*0768*/ 	.word	0xffffffff


	//   ....[72]....
        /*076c*/ 	.word	0xffffffff


	//   ....[73]....
        /*0770*/ 	.word	0xffffffff


	//   ....[74]....
        /*0774*/ 	.word	0xffffffff


	//   ....[75]....
        /*0778*/ 	.word	0xffffffff


	//   ....[76]....
        /*077c*/ 	.word	0xffffffff


	//   ....[77]....
        /*0780*/ 	.word	0xffffffff


	//   ....[78]....
        /*0784*/ 	.word	0xffffffff


	//   ....[79]....
        /*0788*/ 	.word	0xffffffff


	//   ....[80]....
        /*078c*/ 	.word	0xffffffff


	//   ....[81]....
        /*0790*/ 	.word	0xffffffff


	//   ....[82]....
        /*0794*/ 	.word	0xffffffff


	//   ....[83]....
        /*0798*/ 	.word	0xffffffff


	//   ....[84]....
        /*079c*/ 	.word	0xffffffff


	//   ....[85]....
        /*07a0*/ 	.word	0xffffffff


	//   ....[86]....
        /*07a4*/ 	.word	0xffffffff


	//   ....[87]....
        /*07a8*/ 	.word	0xffffffff


	//   ....[88]....
        /*07ac*/ 	.word	0xffffffff


	//   ....[89]....
        /*07b0*/ 	.word	0xffffffff


	//   ....[90]....
        /*07b4*/ 	.word	0xffffffff


	//   ....[91]....
        /*07b8*/ 	.word	0xffffffff


	//   ....[92]....
        /*07bc*/ 	.word	0xffffffff


	//   ....[93]....
        /*07c0*/ 	.word	0xffffffff


	//   ....[94]....
        /*07c4*/ 	.word	0xffffffff


	//   ....[95]....
        /*07c8*/ 	.word	0xffffffff


	//   ....[96]....
        /*07cc*/ 	.word	0xffffffff


	//   ....[97]....
        /*07d0*/ 	.word	0xffffffff


	//   ....[98]....
        /*07d4*/ 	.word	0xffffffff


	//   ....[99]....
        /*07d8*/ 	.word	0xffffffff


	//   ....[100]....
        /*07dc*/ 	.word	0xffffffff


	//   ....[101]....
        /*07e0*/ 	.word	0xffffffff


	//   ....[102]....
        /*07e4*/ 	.word	0xffffffff


	//   ....[103]....
        /*07e8*/ 	.word	0xffffffff


	//   ....[104]....
        /*07ec*/ 	.word	0xffffffff


	//   ....[105]....
        /*07f0*/ 	.word	0xffffffff


	//   ....[106]....
        /*07f4*/ 	.word	0xffffffff


	//   ....[107]....
        /*07f8*/ 	.word	0xffffffff


	//   ....[108]....
        /*07fc*/ 	.word	0xffffffff


	//   ....[109]....
        /*0800*/ 	.word	0xffffffff


	//   ....[110]....
        /*0804*/ 	.word	0xffffffff


	//   ....[111]....
        /*0808*/ 	.word	0xffffffff


	//   ....[112]....
        /*080c*/ 	.word	0x0500000f


	//   ....[113]....
        /*0810*/ 	.word	0x0500000f


	//   ....[114]....
        /*0814*/ 	.word	0x0500000f


	//   ....[115]....
        /*0818*/ 	.word	0x0500000f


	//   ....[116]....
        /*081c*/ 	.word	0x0500000f


	//   ....[117]....
        /*0820*/ 	.word	0x0500000f


	//   ....[118]....
        /*0824*/ 	.word	0x0500000f


	//   ....[119]....
        /*0828*/ 	.word	0x0500000f


	//   ....[120]....
        /*082c*/ 	.word	0x0500000f


	//   ....[121]....
        /*0830*/ 	.word	0x0500000f


	//   ....[122]....
        /*0834*/ 	.word	0x0500000f


	//   ....[123]....
        /*0838*/ 	.word	0x0500000f


	//   ....[124]....
        /*083c*/ 	.word	0x0500000f


	//   ....[125]....
        /*0840*/ 	.word	0x0500000f


	//   ....[126]....
        /*0844*/ 	.word	0x0500000f


	//   ....[127]....
        /*0848*/ 	.word	0x0500000f


	//   ....[128]....
        /*084c*/ 	.word	0x0500000f


	//   ....[129]....
        /*0850*/ 	.word	0x0500000f


	//   ....[130]....
        /*0854*/ 	.word	0x0500000f


	//   ....[131]....
        /*0858*/ 	.word	0x0500000f


	//   ....[132]....
        /*085c*/ 	.word	0x0500000f


	//   ....[133]....
        /*0860*/ 	.word	0x0500000f


	//   ....[134]....
        /*0864*/ 	.word	0x0500000f


	//   ....[135]....
        /*0868*/ 	.word	0x0500000f


	//   ....[136]....
        /*086c*/ 	.word	0x0500000f


	//   ....[137]....
        /*0870*/ 	.word	0x0500000f


	//   ....[138]....
        /*0874*/ 	.word	0x0500000f


	//   ....[139]....
        /*0878*/ 	.word	0x0500000f


	//   ....[140]....
        /*087c*/ 	.word	0x0500000f


	//   ....[141]....
        /*0880*/ 	.word	0x0500000f


	//   ....[142]....
        /*0884*/ 	.word	0x0500000f


	//   ....[143]....
        /*0888*/ 	.word	0x0500000f


	//   ....[144]....
        /*088c*/ 	.word	0x0500000f


	//   ....[145]....
        /*0890*/ 	.word	0x0500000f


	//   ....[146]....
        /*0894*/ 	.word	0x0500000f


	//   ....[147]....
        /*0898*/ 	.word	0x0500000f


	//   ....[148]....
        /*089c*/ 	.word	0x0500000f


	//   ....[149]....
        /*08a0*/ 	.word	0x0500000f


	//   ....[150]....
        /*08a4*/ 	.word	0x0500000f


	//   ....[151]....
        /*08a8*/ 	.word	0x0500000f


	//   ....[152]....
        /*08ac*/ 	.word	0x0500000f


	//   ....[153]....
        /*08b0*/ 	.word	0x0500000f


	//   ....[154]....
        /*08b4*/ 	.word	0x0500000f


	//   ....[155]....
        /*08b8*/ 	.word	0x0500000f


	//   ....[156]....
        /*08bc*/ 	.word	0x0500000f


	//   ....[157]....
        /*08c0*/ 	.word	0x0500000f


	//   ....[158]....
        /*08c4*/ 	.word	0x0500000f


	//   ....[159]....
        /*08c8*/ 	.word	0x0500000f


	//   ....[160]....
        /*08cc*/ 	.word	0x0500000f


	//   ....[161]....
        /*08d0*/ 	.word	0x0500000f


	//   ....[162]....
        /*08d4*/ 	.word	0x0500000f


	//   ....[163]....
        /*08d8*/ 	.word	0x0500000f


	//   ....[164]....
        /*08dc*/ 	.word	0x0500000f


	//   ....[165]....
        /*08e0*/ 	.word	0x0500000f


	//----- nvinfo : EIATTR_COOP_GROUP_INSTR_OFFSETS
	.align		4
.L_231:
        /*08e4*/ 	.byte	0x04, 0x28
        /*08e6*/ 	.short	(.L_233 - .L_232)


	//   ....[0]....
.L_232:
        /*08e8*/ 	.word	0x00000070


	//   ....[1]....
        /*08ec*/ 	.word	0x000001a0


	//   ....[2]....
        /*08f0*/ 	.word	0x000001f0


	//   ....[3]....
        /*08f4*/ 	.word	0x00000420


	//   ....[4]....
        /*08f8*/ 	.word	0x00000580


	//   ....[5]....
        /*08fc*/ 	.word	0x000006a0


	//   ....[6]....
        /*0900*/ 	.word	0x00000800


	//   ....[7]....
        /*0904*/ 	.word	0x00007af0


	//   ....[8]....
        /*0908*/ 	.word	0x00008260


	//   ....[9]....
        /*090c*/ 	.word	0x00008270


	//   ....[10]....
        /*0910*/ 	.word	0x00008280


	//   ....[11]....
        /*0914*/ 	.word	0x00008290


	//   ....[12]....
        /*0918*/ 	.word	0x0000a010


	//   ....[13]....
        /*091c*/ 	.word	0x0000a020


	//   ....[14]....
        /*0920*/ 	.word	0x0000a030


	//   ....[15]....
        /*0924*/ 	.word	0x0000a040


	//   ....[16]....
        /*0928*/ 	.word	0x0000c2f0


	//   ....[17]....
        /*092c*/ 	.word	0x0000d0f0


	//   ....[18]....
        /*0930*/ 	.word	0x0000d7f0


	//   ....[19]....
        /*0934*/ 	.word	0x0000d900


	//   ....[20]....
        /*0938*/ 	.word	0x0000e1e0


	//   ....[21]....
        /*093c*/ 	.word	0x0000e240


	//   ....[22]....
        /*0940*/ 	.word	0x0000eeb0


	//   ....[23]....
        /*0944*/ 	.word	0x0000f990


	//   ....[24]....
        /*0948*/ 	.word	0x000100d0


	//   ....[25]....
        /*094c*/ 	.word	0x00010ae0


	//   ....[26]....
        /*0950*/ 	.word	0x00010b00


	//   ....[27]....
        /*0954*/ 	.word	0x00011840


	//   ....[28]....
        /*0958*/ 	.word	0x00011860


	//   ....[29]....
        /*095c*/ 	.word	0x00012660


	//   ....[30]....
        /*0960*/ 	.word	0x00013330


	//   ....[31]....
        /*0964*/ 	.word	0x00013350


	//   ....[32]....
        /*0968*/ 	.word	0x00013a80


	//   ....[33]....
        /*096c*/ 	.word	0x00013ac0


	//   ....[34]....
        /*0970*/ 	.word	0x00014cd0


	//   ....[35]....
        /*0974*/ 	.word	0x00015400


	//   ....[36]....
        /*0978*/ 	.word	0x00015b90


	//   ....[37]....
        /*097c*/ 	.word	0x00016590


	//   ....[38]....
        /*0980*/ 	.word	0x000165b0


	//   ....[39]....
        /*0984*/ 	.word	0x000172f0


	//   ....[40]....
        /*0988*/ 	.word	0x00017310


	//   ....[41]....
        /*098c*/ 	.word	0x00018110


	//   ....[42]....
        /*0990*/ 	.word	0x00018830


	//   ....[43]....
        /*0994*/ 	.word	0x00018840


	//   ....[44]....
        /*0998*/ 	.word	0x00018890


	//   ....[45]....
        /*099c*/ 	.word	0x000188a0


	//   ....[46]....
        /*09a0*/ 	.word	0x00019760


	//   ....[47]....
        /*09a4*/ 	.word	0x00019780


	//   ....[48]....
        /*09a8*/ 	.word	0x00019790


	//   ....[49]....
        /*09ac*/ 	.word	0x000197a0


	//   ....[50]....
        /*09b0*/ 	.word	0x00019e40


	//   ....[51]....
        /*09b4*/ 	.word	0x00019e50


	//   ....[52]....
        /*09b8*/ 	.word	0x00019fa0


	//   ....[53]....
        /*09bc*/ 	.word	0x00019fb0


	//   ....[54]....
        /*09c0*/ 	.word	0x0001a3a0


	//   ....[55]....
        /*09c4*/ 	.word	0x0001a3b0


	//   ....[56]....
        /*09c8*/ 	.word	0x0001a910


	//   ....[57]....
        /*09cc*/ 	.word	0x0001a920


	//   ....[58]....
        /*09d0*/ 	.word	0x0001b730


	//   ....[59]....
        /*09d4*/ 	.word	0x0001b740


	//   ....[60]....
        /*09d8*/ 	.word	0x0001b8a0


	//   ....[61]....
        /*09dc*/ 	.word	0x0001b8b0


	//   ....[62]....
        /*09e0*/ 	.word	0x0001ba60


	//   ....[63]....
        /*09e4*/ 	.word	0x0001bc60


	//   ....[64]....
        /*09e8*/ 	.word	0x0001bc90


	//   ....[65]....
        /*09ec*/ 	.word	0x0001bcc0


	//   ....[66]....
        /*09f0*/ 	.word	0x0001bcf0


	//   ....[67]....
        /*09f4*/ 	.word	0x0001bd20


	//   ....[68]....
        /*09f8*/ 	.word	0x0001bd50


	//   ....[69]....
        /*09fc*/ 	.word	0x0001bee0


	//   ....[70]....
        /*0a00*/ 	.word	0x0001bf10


	//   ....[71]....
        /*0a04*/ 	.word	0x0001bf40


	//   ....[72]....
        /*0a08*/ 	.word	0x0001bf70


	//   ....[73]....
        /*0a0c*/ 	.word	0x0001bfa0


	//   ....[74]....
        /*0a10*/ 	.word	0x0001bfd0


	//   ....[75]....
        /*0a14*/ 	.word	0x0001c060


	//   ....[76]....
        /*0a18*/ 	.word	0x0001c090


	//   ....[77]....
        /*0a1c*/ 	.word	0x0001c0a0


	//   ....[78]....
        /*0a20*/ 	.word	0x0001c0e0


	//   ....[79]....
        /*0a24*/ 	.word	0x0001d8f0


	//   ....[80]....
        /*0a28*/ 	.word	0x0001fa00


	//   ....[81]....
        /*0a2c*/ 	.word	0x00020680


	//   ....[82]....
        /*0a30*/ 	.word	0x000206a0


	//   ....[83]....
        /*0a34*/ 	.word	0x00020740


	//   ....[84]....
        /*0a38*/ 	.word	0x00020760


	//   ....[85]....
        /*0a3c*/ 	.word	0x00020800


	//   ....[86]....
        /*0a40*/ 	.word	0x00020820


	//   ....[87]....
        /*0a44*/ 	.word	0x00020830


	//   ....[88]....
        /*0a48*/ 	.word	0x000208c0


	//   ....[89]....
        /*0a4c*/ 	.word	0x000208e0


	//   ....[90]....
        /*0a50*/ 	.word	0x00020950


	//   ....[91]....
        /*0a54*/ 	.word	0x00020990


	//   ....[92]....
        /*0a58*/ 	.word	0x00020a00


	//   ....[93]....
        /*0a5c*/ 	.word	0x00023740


	//   ....[94]....
        /*0a60*/ 	.word	0x00023770


	//   ....[95]....
        /*0a64*/ 	.word	0x000237d0


	//   ....[96]....
        /*0a68*/ 	.word	0x00023800


	//   ....[97]....
        /*0a6c*/ 	.word	0x00023830


	//   ....[98]....
        /*0a70*/ 	.word	0x00023860


	//   ....[99]....
        /*0a74*/ 	.word	0x00023890


	//   ....[100]....
        /*0a78*/ 	.word	0x000238c0


	//   ....[101]....
        /*0a7c*/ 	.word	0x00023a60


	//   ....[102]....
        /*0a80*/ 	.word	0x00023a90


	//   ....[103]....
        /*0a84*/ 	.word	0x00023ac0


	//   ....[104]....
        /*0a88*/ 	.word	0x00023af0


	//   ....[105]....
        /*0a8c*/ 	.word	0x00023b20


	//   ....[106]....
        /*0a90*/ 	.word	0x00023b50


	//   ....[107]....
        /*0a94*/ 	.word	0x00023c10


	//   ....[108]....
        /*0a98*/ 	.word	0x00023c30


	//   ....[109]....
        /*0a9c*/ 	.word	0x00023c50


	//   ....[110]....
        /*0aa0*/ 	.word	0x00023cb0


	//   ....[111]....
        /*0aa4*/ 	.word	0x000246e0


	//   ....[112]....
        /*0aa8*/ 	.word	0x00024ae0


	//   ....[113]....
        /*0aac*/ 	.word	0x00024b80


	//   ....[114]....
        /*0ab0*/ 	.word	0x00024c10


	//   ....[115]....
        /*0ab4*/ 	.word	0x00024c60


	//   ....[116]....
        /*0ab8*/ 	.word	0x00024cb0


	//   ....[117]....
        /*0abc*/ 	.word	0x00024d90


	//   ....[118]....
        /*0ac0*/ 	.word	0x00024e20


	//   ....[119]....
        /*0ac4*/ 	.word	0x00024e70


	//   ....[120]....
        /*0ac8*/ 	.word	0x00024ec0


	//   ....[121]....
        /*0acc*/ 	.word	0x00025220


	//   ....[122]....
        /*0ad0*/ 	.word	0x00025270


	//   ....[123]....
        /*0ad4*/ 	.word	0x00025300


	//   ....[124]....
        /*0ad8*/ 	.word	0x00025390


	//   ....[125]....
        /*0adc*/ 	.word	0x00025410


	//   ....[126]....
        /*0ae0*/ 	.word	0x00025460


	//   ....[127]....
        /*0ae4*/ 	.word	0x000254f0


	//   ....[128]....
        /*0ae8*/ 	.word	0x00025580


	//   ....[129]....
        /*0aec*/ 	.word	0x00025600


	//   ....[130]....
        /*0af0*/ 	.word	0x00025650


	//   ....[131]....
        /*0af4*/ 	.word	0x000256e0


	//   ....[132]....
        /*0af8*/ 	.word	0x00025770


	//   ....[133]....
        /*0afc*/ 	.word	0x00025830


	//   ....[134]....
        /*0b00*/ 	.word	0x00025b10


	//   ....[135]....
        /*0b04*/ 	.word	0x00025cd0


	//   ....[136]....
        /*0b08*/ 	.word	0x00025d20


	//   ....[137]....
        /*0b0c*/ 	.word	0x00025d80


	//   ....[138]....
        /*0b10*/ 	.word	0x00025e60


	//   ....[139]....
        /*0b14*/ 	.word	0x00025ec0


	//   ....[140]....
        /*0b18*/ 	.word	0x00025fe0


	//   ....[141]....
        /*0b1c*/ 	.word	0x00026040


	//   ....[142]....
        /*0b20*/ 	.word	0x000260e0


	//   ....[143]....
        /*0b24*/ 	.word	0x000261b0


	//   ....[144]....
        /*0b28*/ 	.word	0x00026230


	//   ....[145]....
        /*0b2c*/ 	.word	0x000262f0


	//   ....[146]....
        /*0b30*/ 	.word	0x00026370


	//   ....[147]....
        /*0b34*/ 	.word	0x00026720


	//   ....[148]....
        /*0b38*/ 	.word	0x000267c0


	//   ....[149]....
        /*0b3c*/ 	.word	0x00026930


	//   ....[150]....
        /*0b40*/ 	.word	0x000269a0


	//   ....[151]....
        /*0b44*/ 	.word	0x00026a10


	//   ....[152]....
        /*0b48*/ 	.word	0x00026a80


	//   ....[153]....
        /*0b4c*/ 	.word	0x00026af0


	//   ....[154]....
        /*0b50*/ 	.word	0x00026b70


	//   ....[155]....
        /*0b54*/ 	.word	0x00026bf0


	//   ....[156]....
        /*0b58*/ 	.word	0x00026c80


	//   ....[157]....
        /*0b5c*/ 	.word	0x00026cf0


	//   ....[158]....
        /*0b60*/ 	.word	0x00026d60


	//   ....[159]....
        /*0b64*/ 	.word	0x00026dd0


	//   ....[160]....
        /*0b68*/ 	.word	0x00026e50


	//   ....[161]....
        /*0b6c*/ 	.word	0x00026ec0


	//   ....[162]....
        /*0b70*/ 	.word	0x00026f70


	//   ....[163]....
        /*0b74*/ 	.word	0x00026fc0


	//   ....[164]....
        /*0b78*/ 	.word	0x00027050


	//   ....[165]....
        /*0b7c*/ 	.word	0x00027180


	//----- nvinfo : EIATTR_REG_RECONFIG
	.align		4
.L_233:
        /*0b80*/ 	.byte	0x01, 0x54
	.zero		2


	//----- nvinfo : EIATTR_SYSCALL_OFFSETS
	.align		4
        /*0b84*/ 	.byte	0x04, 0x46
        /*0b86*/ 	.short	(.L_235 - .L_234)


	//   ....[0]....
.L_234:
        /*0b88*/ 	.word	0x000021c0


	//   ....[1]....
        /*0b8c*/ 	.word	0x00002310


	//   ....[2]....
        /*0b90*/ 	.word	0x00007cf0


	//   ....[3]....
        /*0b94*/ 	.word	0x00008010


	//   ....[4]....
        /*0b98*/ 	.word	0x0001f660


	//   ....[5]....
        /*0b9c*/ 	.word	0x0001f7b0


	//   ....[6]....
        /*0ba0*/ 	.word	0x0001f8a0


	//   ....[7]....
        /*0ba4*/ 	.word	0x00020130


	//----- nvinfo : EIATTR_MBARRIER_INSTR_OFFSETS
	.align		4
.L_235:
        /*0ba8*/ 	.byte	0x04, 0x39
        /*0baa*/ 	.short	(.L_237 - .L_236)


	//   ....[0]....
.L_236:
        /*0bac*/ 	.word	0x000002d0
        /*0bb0*/ 	.word	0x000000ff
        /*0bb4*/ 	.word	0x0002d800
        /*0bb8*/ 	.short	0x0100
        /*0bba*/ 	.byte	0x08
	.zero		1


	//   ....[1]....
        /*0bbc*/ 	.word	0x000002e0
        /*0bc0*/ 	.word	0x000000ff
        /*0bc4*/ 	.word	0x0002d820
        /*0bc8*/ 	.short	0x0100
        /*0bca*/ 	.byte	0x08
	.zero		1


	//   ....[2]....
        /*0bcc*/ 	.word	0x000003d0
        /*0bd0*/ 	.word	0x000000ff
        /*0bd4*/ 	.word	0x0002d830
        /*0bd8*/ 	.short	0x0100
        /*0bda*/ 	.byte	0x08
	.zero		1


	//   ....[3]....
        /*0bdc*/ 	.word	0x000003e0
        /*0be0*/ 	.word	0x000000ff
        /*0be4*/ 	.word	0x0002d840
        /*0be8*/ 	.short	0x0100
        /*0bea*/ 	.byte	0x08
	.zero		1


	//   ....[4]....
        /*0bec*/ 	.word	0x000003f0
        /*0bf0*/ 	.word	0x000000ff
        /*0bf4*/ 	.word	0x0002d838
        /*0bf8*/ 	.short	0x0100
        /*0bfa*/ 	.byte	0x08
	.zero		1


	//   ....[5]....
        /*0bfc*/ 	.word	0x00000400
        /*0c00*/ 	.word	0x000000ff
        /*0c04*/ 	.word	0x0002d848
        /*0c08*/ 	.short	0x0100
        /*0c0a*/ 	.byte	0x08
	.zero		1


	//   ....[6]....
        /*0c0c*/ 	.word	0x00000530
        /*0c10*/ 	.word	0x000000ff
        /*0c14*/ 	.word	0x0002d850
        /*0c18*/ 	.short	0x0100
        /*0c1a*/ 	.byte	0x08
	.zero		1


	//   ....[7]....
        /*0c1c*/ 	.word	0x00000540
        /*0c20*/ 	.word	0x000000ff
        /*0c24*/ 	.word	0x0002d860
        /*0c28*/ 	.short	0x0100
        /*0c2a*/ 	.byte	0x08
	.zero		1


	//   ....[8]....
        /*0c2c*/ 	.word	0x00000550
        /*0c30*/ 	.word	0x000000ff
        /*0c34*/ 	.word	0x0002d858
        /*0c38*/ 	.short	0x0100
        /*0c3a*/ 	.byte	0x08
	.zero		1


	//   ....[9]....
        /*0c3c*/ 	.word	0x00000560
        /*0c40*/ 	.word	0x000000ff
        /*0c44*/ 	.word	0x0002d868
        /*0c48*/ 	.short	0x0100
        /*0c4a*/ 	.byte	0x08
	.zero		1


	//   ....[10]....
        /*0c4c*/ 	.word	0x00000650
        /*0c50*/ 	.word	0x000000ff
        /*0c54*/ 	.word	0x0002d870
        /*0c58*/ 	.short	0x0100
        /*0c5a*/ 	.byte	0x06
	.zero		1


	//   ....[11]....
        /*0c5c*/ 	.word	0x00000660
        /*0c60*/ 	.word	0x000000ff
        /*0c64*/ 	.word	0x0002d880
        /*0c68*/ 	.short	0x0100
        /*0c6a*/ 	.byte	0x06
	.zero		1


	//   ....[12]....
        /*0c6c*/ 	.word	0x00000670
        /*0c70*/ 	.word	0x000000ff
        /*0c74*/ 	.word	0x0002d878
        /*0c78*/ 	.short	0x0100
        /*0c7a*/ 	.byte	0x06
	.zero		1


	//   ....[13]....
        /*0c7c*/ 	.word	0x00000680
        /*0c80*/ 	.word	0x000000ff
        /*0c84*/ 	.word	0x0002d888
        /*0c88*/ 	.short	0x0100
        /*0c8a*/ 	.byte	0x06
	.zero		1


	//   ....[14]....
        /*0c8c*/ 	.word	0x000007b0
        /*0c90*/ 	.word	0x000000ff
        /*0c94*/ 	.word	0x0002d890
        /*0c98*/ 	.short	0x0100
        /*0c9a*/ 	.byte	0x08
	.zero		1


	//   ....[15]....
        /*0c9c*/ 	.word	0x000007c0
        /*0ca0*/ 	.word	0x000000ff
        /*0ca4*/ 	.word	0x0002d8a0
        /*0ca8*/ 	.short	0x0100
        /*0caa*/ 	.byte	0x08
	.zero		1


	//   ....[16]....
        /*0cac*/ 	.word	0x000007d0
        /*0cb0*/ 	.word	0x000000ff
        /*0cb4*/ 	.word	0x0002d898
        /*0cb8*/ 	.short	0x0100
        /*0cba*/ 	.byte	0x08
	.zero		1


	//   ....[17]....
        /*0cbc*/ 	.word	0x000007e0
        /*0cc0*/ 	.word	0x000000ff
        /*0cc4*/ 	.word	0x0002d8a8
        /*0cc8*/ 	.short	0x0100
        /*0cca*/ 	.byte	0x08
	.zero		1


	//   ....[18]....
        /*0ccc*/ 	.word	0x00000910
        /*0cd0*/ 	.word	0x000000ff
        /*0cd4*/ 	.word	0x0002d8b0
        /*0cd8*/ 	.short	0x0100
        /*0cda*/ 	.byte	0x08
	.zero		1


	//   ....[19]....
        /*0cdc*/ 	.word	0x00000920
        /*0ce0*/ 	.word	0x000000ff
        /*0ce4*/ 	.word	0x0002d8c0
        /*0ce8*/ 	.short	0x0100
        /*0cea*/ 	.byte	0x08
	.zero		1


	//   ....[20]....
        /*0cec*/ 	.word	0x00000930
        /*0cf0*/ 	.word	0x000000ff
        /*0cf4*/ 	.word	0x0002d8b8
        /*0cf8*/ 	.short	0x0100
        /*0cfa*/ 	.byte	0x08
	.zero		1


	//   ....[21]....
        /*0cfc*/ 	.word	0x00000940
        /*0d00*/ 	.word	0x000000ff
        /*0d04*/ 	.word	0x0002d8c8
        /*0d08*/ 	.short	0x0100
        /*0d0a*/ 	.byte	0x08
	.zero		1


	//   ....[22]....
        /*0d0c*/ 	.word	0x00003730
        /*0d10*/ 	.word	0x0000000e
        /*0d14*/ 	.word	0x0002d890
        /*0d18*/ 	.short	0x010a
        /*0d1a*/ 	.byte	0x3f
	.zero		1


	//   ....[23]....
        /*0d1c*/ 	.word	0x00005150
        /*0d20*/ 	.word	0x0000000e
        /*0d24*/ 	.word	0x0002d890
        /*0d28*/ 	.short	0x010a
        /*0d2a*/ 	.byte	0x3f
	.zero		1


	//   ....[24]....
        /*0d2c*/ 	.word	0x00006b50
        /*0d30*/ 	.word	0x0000000e
        /*0d34*/ 	.word	0x0002d890
        /*0d38*/ 	.short	0x010a
        /*0d3a*/ 	.byte	0x3f
	.zero		1


	//   ....[25]....
        /*0d3c*/ 	.word	0x00006dc0
        /*0d40*/ 	.word	0x0000001c
        /*0d44*/ 	.word	0x00000000
        /*0d48*/ 	.short	0x0101
        /*0d4a*/ 	.byte	0x3f
	.zero		1


	//   ....[26]....
        /*0d4c*/ 	.word	0x00006e00
        /*0d50*/ 	.word	0x0000000e
        /*0d54*/ 	.word	0x0002d8b0
        /*0d58*/ 	.short	0x010a
        /*0d5a*/ 	.byte	0x3f
	.zero		1


	//   ....[27]....
        /*0d5c*/ 	.word	0x00007140
        /*0d60*/ 	.word	0x0000000e
        /*0d64*/ 	.word	0x00000000
        /*0d68*/ 	.short	0x0101
        /*0d6a*/ 	.byte	0x3f
	.zero		1


	//   ....[28]....
        /*0d6c*/ 	.word	0x00007d90
        /*0d70*/ 	.word	0x00000002
        /*0d74*/ 	.word	0x0002d800
        /*0d78*/ 	.short	0x010a
        /*0d7a*/ 	.byte	0x3f
	.zero		1


	//   ....[29]....
        /*0d7c*/ 	.word	0x00007de0
        /*0d80*/ 	.word	0x00000002
        /*0d84*/ 	.word	0x0002d800
        /*0d88*/ 	.short	0x010a
        /*0d8a*/ 	.byte	0x3f
	.zero		1


	//   ....[30]....
        /*0d8c*/ 	.word	0x000089c0
        /*0d90*/ 	.word	0x00000002
        /*0d94*/ 	.word	0x0002d800
        /*0d98*/ 	.short	0x010a
        /*0d9a*/ 	.byte	0x3f
	.zero		1


	//   ....[31]....
        /*0d9c*/ 	.word	0x0000a530
        /*0da0*/ 	.word	0x00000002
        /*0da4*/ 	.word	0x0002d800
        /*0da8*/ 	.short	0x010a
        /*0daa*/ 	.byte	0x3f
	.zero		1


	//   ....[32]....
        /*0dac*/ 	.word	0x0000bd20
        /*0db0*/ 	.word	0x00000000
        /*0db4*/ 	.word	0x0002d830
        /*0db8*/ 	.short	0x010a
        /*0dba*/ 	.byte	0x3f
	.zero		1


	//   ....[33]....
        /*0dbc*/ 	.word	0x0000bd90
        /*0dc0*/ 	.word	0x00000000
        /*0dc4*/ 	.word	0x0002d830
        /*0dc8*/ 	.short	0x010a
        /*0dca*/ 	.byte	0x3f
	.zero		1


	//   ....[34]....
        /*0dcc*/ 	.word	0x0000c390
        /*0dd0*/ 	.word	0x00000000
        /*0dd4*/ 	.word	0x00000000
        /*0dd8*/ 	.short	0x0101
        /*0dda*/ 	.byte	0x3f
	.zero		1


	//   ....[35]....
        /*0ddc*/ 	.word	0x0000f380
        /*0de0*/ 	.word	0x00000009
        /*0de4*/ 	.word	0x0002d830
        /*0de8*/ 	.short	0x010a
        /*0dea*/ 	.byte	0x3f
	.zero		1


	//   ....[36]....
        /*0dec*/ 	.word	0x0000f3d0
        /*0df0*/ 	.word	0x00000009
        /*0df4*/ 	.word	0x0002d830
        /*0df8*/ 	.short	0x010a
        /*0dfa*/ 	.byte	0x3f
	.zero		1


	//   ....[37]....
        /*0dfc*/ 	.word	0x0000f7f0
        /*0e00*/ 	.word	0x00000009
        /*0e04*/ 	.word	0x0002d850
        /*0e08*/ 	.short	0x010a
        /*0e0a*/ 	.byte	0x3f
	.zero		1


	//   ....[38]....
        /*0e0c*/ 	.word	0x0000f830
        /*0e10*/ 	.word	0x00000009
        /*0e14*/ 	.word	0x0002d850
        /*0e18*/ 	.short	0x010a
        /*0e1a*/ 	.byte	0x3f
	.zero		1


	//   ....[39]....
        /*0e1c*/ 	.word	0x0000ff40
        /*0e20*/ 	.word	0x00000009
        /*0e24*/ 	.word	0x00000000
        /*0e28*/ 	.short	0x0101
        /*0e2a*/ 	.byte	0x3f
	.zero		1


	//   ....[40]....
        /*0e2c*/ 	.word	0x000108d0
        /*0e30*/ 	.word	0x00000008
        /*0e34*/ 	.word	0x00000000
        /*0e38*/ 	.short	0x0101
        /*0e3a*/ 	.byte	0x3f
	.zero		1


	//   ....[41]....
        /*0e3c*/ 	.word	0x00012a30
        /*0e40*/ 	.word	0x00000000
        /*0e44*/ 	.word	0x0002d830
        /*0e48*/ 	.short	0x010a
        /*0e4a*/ 	.byte	0x3f
	.zero		1


	//   ....[42]....
        /*0e4c*/ 	.word	0x00012a80
        /*0e50*/ 	.word	0x00000000
        /*0e54*/ 	.word	0x0002d830
        /*0e58*/ 	.short	0x010a
        /*0e5a*/ 	.byte	0x3f
	.zero		1


	//   ....[43]....
        /*0e5c*/ 	.word	0x00012ea0
        /*0e60*/ 	.word	0x00000006
        /*0e64*/ 	.word	0x0002d850
        /*0e68*/ 	.short	0x010a
        /*0e6a*/ 	.byte	0x3f
	.zero		1


	//   ....[44]....
        /*0e6c*/ 	.word	0x00012ee0
        /*0e70*/ 	.word	0x00000006
        /*0e74*/ 	.word	0x0002d850
        /*0e78*/ 	.short	0x010a
        /*0e7a*/ 	.byte	0x3f
	.zero		1


	//   ....[45]....
        /*0e7c*/ 	.word	0x00013f50
        /*0e80*/ 	.word	0x0000000b
        /*0e84*/ 	.word	0x00000000
        /*0e88*/ 	.short	0x0101
        /*0e8a*/ 	.byte	0x3f
	.zero		1


	//   ....[46]....
        /*0e8c*/ 	.word	0x00013f60
        /*0e90*/ 	.word	0x00000009
        /*0e94*/ 	.word	0x00000000
        /*0e98*/ 	.short	0x0101
        /*0e9a*/ 	.byte	0x3f
	.zero		1


	//   ....[47]....
        /*0e9c*/ 	.word	0x00014e20
        /*0ea0*/ 	.word	0x00000000
        /*0ea4*/ 	.word	0x0002d830
        /*0ea8*/ 	.short	0x010a
        /*0eaa*/ 	.byte	0x3f
	.zero		1


	//   ....[48]....
        /*0eac*/ 	.word	0x00014e70
        /*0eb0*/ 	.word	0x00000000
        /*0eb4*/ 	.word	0x0002d830
        /*0eb8*/ 	.short	0x010a
        /*0eba*/ 	.byte	0x3f
	.zero		1


	//   ....[49]....
        /*0ebc*/ 	.word	0x00015290
        /*0ec0*/ 	.word	0x00000006
        /*0ec4*/ 	.word	0x0002d850
        /*0ec8*/ 	.short	0x010a
        /*0eca*/ 	.byte	0x3f
	.zero		1


	//   ....[50]....
        /*0ecc*/ 	.word	0x000152d0
        /*0ed0*/ 	.word	0x00000006
        /*0ed4*/ 	.word	0x0002d850
        /*0ed8*/ 	.short	0x010a
        /*0eda*/ 	.byte	0x3f
	.zero		1


	//   ....[51]....
        /*0edc*/ 	.word	0x000159f0
        /*0ee0*/ 	.word	0x0000000a
        /*0ee4*/ 	.word	0x00000000
        /*0ee8*/ 	.short	0x0101
        /*0eea*/ 	.byte	0x3f
	.zero		1


	//   ....[52]....
        /*0eec*/ 	.word	0x00016380
        /*0ef0*/ 	.word	0x00000000
        /*0ef4*/ 	.word	0x00000000
        /*0ef8*/ 	.short	0x0101
        /*0efa*/ 	.byte	0x3f
	.zero		1


	//   ....[53]....
        /*0efc*/ 	.word	0x00018190
        /*0f00*/ 	.word	0x00000007
        /*0f04*/ 	.word	0x0002d850
        /*0f08*/ 	.short	0x010a
        /*0f0a*/ 	.byte	0x3f
	.zero		1


	//   ....[54]....
        /*0f0c*/ 	.word	0x00018240
        /*0f10*/ 	.word	0x00000007
        /*0f14*/ 	.word	0x0002d850
        /*0f18*/ 	.short	0x010a
        /*0f1a*/ 	.byte	0x3f
	.zero		1


	//   ....[55]....
        /*0f1c*/ 	.word	0x00018a20
        /*0f20*/ 	.word	0x0000000b
        /*0f24*/ 	.word	0x00000000
        /*0f28*/ 	.short	0x0101
        /*0f2a*/ 	.byte	0x3f
	.zero		1


	//   ....[56]....
        /*0f2c*/ 	.word	0x00019da0
        /*0f30*/ 	.word	0x00000000
        /*0f34*/ 	.word	0x00000000
        /*0f38*/ 	.short	0x0101
        /*0f3a*/ 	.byte	0x3f
	.zero		1


	//   ....[57]....
        /*0f3c*/ 	.word	0x0001a2a0
        /*0f40*/ 	.word	0x00000008
        /*0f44*/ 	.word	0x00000000
        /*0f48*/ 	.short	0x0101
        /*0f4a*/ 	.byte	0x3f
	.zero		1


	//   ....[58]....
        /*0f4c*/ 	.word	0x0001d9d0
        /*0f50*/ 	.word	0x00000011
        /*0f54*/ 	.word	0x0002d820
        /*0f58*/ 	.short	0x010a
        /*0f5a*/ 	.byte	0x3f
	.zero		1


	//   ....[59]....
        /*0f5c*/ 	.word	0x0001da90
        /*0f60*/ 	.word	0x0000000b
        /*0f64*/ 	.word	0x0002d8a0
        /*0f68*/ 	.short	0x010a
        /*0f6a*/ 	.byte	0x3f
	.zero		1


	//   ....[60]....
        /*0f6c*/ 	.word	0x0001dec0
        /*0f70*/ 	.word	0x0000000b
        /*0f74*/ 	.word	0x0002d8c0
        /*0f78*/ 	.short	0x010a
        /*0f7a*/ 	.byte	0x3f
	.zero		1


	//   ....[61]....
        /*0f7c*/ 	.word	0x0001e420
        /*0f80*/ 	.word	0x0000000a
        /*0f84*/ 	.word	0x0002d8a0
        /*0f88*/ 	.short	0x010a
        /*0f8a*/ 	.byte	0x3f
	.zero		1


	//   ....[62]....
        /*0f8c*/ 	.word	0x0001e840
        /*0f90*/ 	.word	0x0000000a
        /*0f94*/ 	.word	0x0002d8c0
        /*0f98*/ 	.short	0x010a
        /*0f9a*/ 	.byte	0x3f
	.zero		1


	//   ....[63]....
        /*0f9c*/ 	.word	0x0001fc10
        /*0fa0*/ 	.word	0x00000000
        /*0fa4*/ 	.word	0x0002d840
        /*0fa8*/ 	.short	0x010a
        /*0faa*/ 	.byte	0x3f
	.zero		1


	//   ....[64]....
        /*0fac*/ 	.word	0x00020ad0
        /*0fb0*/ 	.word	0x00000011
        /*0fb4*/ 	.word	0x0002d800
        /*0fb8*/ 	.short	0x0107
        /*0fba*/ 	.byte	0x3f
	.zero		1


	//   ....[65]....
        /*0fbc*/ 	.word	0x00020bc0
        /*0fc0*/ 	.word	0x00000011
        /*0fc4*/ 	.word	0x0002d800
        /*0fc8*/ 	.short	0x0101
        /*0fca*/ 	.byte	0x3f
	.zero		1


	//   ....[66]....
        /*0fcc*/ 	.word	0x00020be0
        /*0fd0*/ 	.word	0x00000011
        /*0fd4*/ 	.word	0x0002d820
        /*0fd8*/ 	.short	0x010a
        /*0fda*/ 	.byte	0x3f
	.zero		1


	//   ....[67]....
        /*0fdc*/ 	.word	0x00020fd0
        /*0fe0*/ 	.word	0x00000003
        /*0fe4*/ 	.word	0x0002d840
        /*0fe8*/ 	.short	0x010a
        /*0fea*/ 	.byte	0x3f
	.zero		1


	//   ....[68]....
        /*0fec*/ 	.word	0x00021450
        /*0ff0*/ 	.word	0x00000003
        /*0ff4*/ 	.word	0x00000060
        /*0ff8*/ 	.short	0x010a
        /*0ffa*/ 	.byte	0x3f
	.zero		1


	//   ....[69]....
        /*0ffc*/ 	.word	0x00021b70
        /*1000*/ 	.word	0x00000003
        /*1004*/ 	.word	0x0002d840
        /*1008*/ 	.short	0x010a
        /*100a*/ 	.byte	0x3f
	.zero		1


	//   ....[70]....
        /*100c*/ 	.word	0x00021ff0
        /*1010*/ 	.word	0x0000000b
        /*1014*/ 	.word	0x00000060
        /*1018*/ 	.short	0x010a
        /*101a*/ 	.byte	0x3f
	.zero		1


	//   ....[71]....
        /*101c*/ 	.word	0x00022660
        /*1020*/ 	.word	0x00000002
        /*1024*/ 	.word	0x0002d840
        /*1028*/ 	.short	0x010a
        /*102a*/ 	.byte	0x3f
	.zero		1


	//   ....[72]....
        /*102c*/ 	.word	0x00022af0
        /*1030*/ 	.word	0x00000007
        /*1034*/ 	.word	0x00000060
        /*1038*/ 	.short	0x010a
        /*103a*/ 	.byte	0x3f
	.zero		1


	//   ....[73]....
        /*103c*/ 	.word	0x00023110
        /*1040*/ 	.word	0x00000003
        /*1044*/ 	.word	0x0002d860
        /*1048*/ 	.short	0x010a
        /*104a*/ 	.byte	0x3f
	.zero		1


	//   ....[74]....
        /*104c*/ 	.word	0x00024660
        /*1050*/ 	.word	0x00000009
        /*1054*/ 	.word	0x0002d820
        /*1058*/ 	.short	0x010a
        /*105a*/ 	.byte	0x3f
	.zero		1


	//   ....[75]....
        /*105c*/ 	.word	0x000247f0
        /*1060*/ 	.word	0x00000007
        /*1064*/ 	.word	0x00000000
        /*1068*/ 	.short	0x010a
        /*106a*/ 	.byte	0x3f
	.zero		1


	//   ....[76]....
        /*106c*/ 	.word	0x00024860
        /*1070*/ 	.word	0x00000003
        /*1074*/ 	.word	0x00000000
        /*1078*/ 	.short	0x010a
        /*107a*/ 	.byte	0x3f
	.zero		1


	//   ....[77]....
        /*107c*/ 	.word	0x000248c0
        /*1080*/ 	.word	0x00000005
        /*1084*/ 	.word	0x00000000
        /*1088*/ 	.short	0x010a
        /*108a*/ 	.byte	0x3f
	.zero		1


	//   ....[78]....
        /*108c*/ 	.word	0x000248f0
        /*1090*/ 	.word	0x00000003
        /*1094*/ 	.word	0x00000000
        /*1098*/ 	.short	0x010a
        /*109a*/ 	.byte	0x3f
	.zero		1


	//   ....[79]....
        /*109c*/ 	.word	0x00024950
        /*10a0*/ 	.word	0x0000000e
        /*10a4*/ 	.word	0x0002d890
        /*10a8*/ 	.short	0x010a
        /*10aa*/ 	.byte	0x3f
	.zero		1


	//   ....[80]....
        /*10ac*/ 	.word	0x000249a0
        /*10b0*/ 	.word	0x0000000e
        /*10b4*/ 	.word	0x0002d890
        /*10b8*/ 	.short	0x010a
        /*10ba*/ 	.byte	0x3f
	.zero		1


	//   ....[81]....
        /*10bc*/ 	.word	0x000249f0
        /*10c0*/ 	.word	0x0000000e
        /*10c4*/ 	.word	0x0002d890
        /*10c8*/ 	.short	0x010a
        /*10ca*/ 	.byte	0x3f
	.zero		1


	//   ....[82]....
        /*10cc*/ 	.word	0x00024a40
        /*10d0*/ 	.word	0x0000000e
        /*10d4*/ 	.word	0x0002d8b0
        /*10d8*/ 	.short	0x010a
        /*10da*/ 	.byte	0x3f
	.zero		1


	//   ....[83]....
        /*10dc*/ 	.word	0x00024cf0
        /*10e0*/ 	.word	0x00000002
        /*10e4*/ 	.word	0x0002d800
        /*10e8*/ 	.short	0x010a
        /*10ea*/ 	.byte	0x3f
	.zero		1


	//   ....[84]....
        /*10ec*/ 	.word	0x00024f00
        /*10f0*/ 	.word	0x00000002
        /*10f4*/ 	.word	0x0002d800
        /*10f8*/ 	.short	0x010a
        /*10fa*/ 	.byte	0x3f
	.zero		1


	//   ....[85]....
        /*10fc*/ 	.word	0x00024f50
        /*1100*/ 	.word	0x00000000
        /*1104*/ 	.word	0x0002d830
        /*1108*/ 	.short	0x010a
        /*110a*/ 	.byte	0x3f
	.zero		1


	//   ....[86]....
        /*110c*/ 	.word	0x00024fa0
        /*1110*/ 	.word	0x00000009
        /*1114*/ 	.word	0x0002d830
        /*1118*/ 	.short	0x010a
        /*111a*/ 	.byte	0x3f
	.zero		1


	//   ....[87]....
        /*111c*/ 	.word	0x00024ff0
        /*1120*/ 	.word	0x00000009
        /*1124*/ 	.word	0x0002d850
        /*1128*/ 	.short	0x010a
        /*112a*/ 	.byte	0x3f
	.zero		1


	//   ....[88]....
        /*112c*/ 	.word	0x00025040
        /*1130*/ 	.word	0x00000000
        /*1134*/ 	.word	0x0002d830
        /*1138*/ 	.short	0x010a
        /*113a*/ 	.byte	0x3f
	.zero		1


	//   ....[89]....
        /*113c*/ 	.word	0x00025090
        /*1140*/ 	.word	0x00000006
        /*1144*/ 	.word	0x0002d850
        /*1148*/ 	.short	0x010a
        /*114a*/ 	.byte	0x3f
	.zero		1


	//   ....[90]....
        /*114c*/ 	.word	0x000250e0
        /*1150*/ 	.word	0x00000000
        /*1154*/ 	.word	0x0002d830
        /*1158*/ 	.short	0x010a
        /*115a*/ 	.byte	0x3f
	.zero		1


	//   ....[91]....
        /*115c*/ 	.word	0x00025130
        /*1160*/ 	.word	0x00000006
        /*1164*/ 	.word	0x0002d850
        /*1168*/ 	.short	0x010a
        /*116a*/ 	.byte	0x3f
	.zero		1


	//   ....[92]....
        /*116c*/ 	.word	0x00025180
        /*1170*/ 	.word	0x00000007
        /*1174*/ 	.word	0x0002d850
        /*1178*/ 	.short	0x010a
        /*117a*/ 	.byte	0x3f
	.zero		1


	//   ....[93]....
        /*117c*/ 	.word	0x000258f0
        /*1180*/ 	.word	0x00000011
        /*1184*/ 	.word	0x0002d820
        /*1188*/ 	.short	0x010a
        /*118a*/ 	.byte	0x3f
	.zero		1


	//   ....[94]....
        /*118c*/ 	.word	0x00025940
        /*1190*/ 	.word	0x0000000b
        /*1194*/ 	.word	0x0002d8a0
        /*1198*/ 	.short	0x010a
        /*119a*/ 	.byte	0x3f
	.zero		1


	//   ....[95]....
        /*119c*/ 	.word	0x00025990
        /*11a0*/ 	.word	0x0000000b
        /*11a4*/ 	.word	0x0002d8c0
        /*11a8*/ 	.short	0x010a
        /*11aa*/ 	.byte	0x3f
	.zero		1


	//   ....[96]....
        /*11ac*/ 	.word	0x000259e0
        /*11b0*/ 	.word	0x0000000a
        /*11b4*/ 	.word	0x0002d8a0
        /*11b8*/ 	.short	0x010a
        /*11ba*/ 	.byte	0x3f
	.zero		1


	//   ....[97]....
        /*11bc*/ 	.word	0x00025a30
        /*11c0*/ 	.word	0x0000000a
        /*11c4*/ 	.word	0x0002d8c0
        /*11c8*/ 	.short	0x010a
        /*11ca*/ 	.byte	0x3f
	.zero		1


	//   ....[98]....
        /*11cc*/ 	.word	0x00025bd0
        /*11d0*/ 	.word	0x00000000
        /*11d4*/ 	.word	0x0002d840
        /*11d8*/ 	.short	0x010a
        /*11da*/ 	.byte	0x3f
	.zero		1


	//   ....[99]....
        /*11dc*/ 	.word	0x00026440
        /*11e0*/ 	.word	0x00000011
        /*11e4*/ 	.word	0x0002d820
        /*11e8*/ 	.short	0x010a
        /*11ea*/ 	.byte	0x3f
	.zero		1


	//   ....[100]....
        /*11ec*/ 	.word	0x00026490
        /*11f0*/ 	.word	0x00000003
        /*11f4*/ 	.word	0x0002d840
        /*11f8*/ 	.short	0x010a
        /*11fa*/ 	.byte	0x3f
	.zero		1


	//   ....[101]....
        /*11fc*/ 	.word	0x000264e0
        /*1200*/ 	.word	0x00000003
        /*1204*/ 	.word	0x00000060
        /*1208*/ 	.short	0x010a
        /*120a*/ 	.byte	0x3f
	.zero		1


	//   ....[102]....
        /*120c*/ 	.word	0x00026530
        /*1210*/ 	.word	0x00000003
        /*1214*/ 	.word	0x0002d840
        /*1218*/ 	.short	0x010a
        /*121a*/ 	.byte	0x3f
	.zero		1


	//   ....[103]....
        /*121c*/ 	.word	0x00026580
        /*1220*/ 	.word	0x0000000b
        /*1224*/ 	.word	0x00000060
        /*1228*/ 	.short	0x010a
        /*122a*/ 	.byte	0x3f
	.zero		1


	//   ....[104]....
        /*122c*/ 	.word	0x000265d0
        /*1230*/ 	.word	0x00000002
        /*1234*/ 	.word	0x0002d840
        /*1238*/ 	.short	0x010a
        /*123a*/ 	.byte	0x3f
	.zero		1


	//   ....[105]....
        /*123c*/ 	.word	0x00026620
        /*1240*/ 	.word	0x00000007
        /*1244*/ 	.word	0x00000060
        /*1248*/ 	.short	0x010a
        /*124a*/ 	.byte	0x3f
	.zero		1


	//   ....[106]....
        /*124c*/ 	.word	0x00026670
        /*1250*/ 	.word	0x00000003
        /*1254*/ 	.word	0x0002d860
        /*1258*/ 	.short	0x010a
        /*125a*/ 	.byte	0x3f
	.zero		1


	//   ....[107]....
        /*125c*/ 	.word	0x000270a0
        /*1260*/ 	.word	0x00000009
        /*1264*/ 	.word	0x0002d820
        /*1268*/ 	.short	0x010a
        /*126a*/ 	.byte	0x3f
	.zero		1


	//   ....[108]....
        /*126c*/ 	.word	0x00027240
        /*1270*/ 	.word	0x00000007
        /*1274*/ 	.word	0x00000000
        /*1278*/ 	.short	0x010a
        /*127a*/ 	.byte	0x3f
	.zero		1


	//   ....[109]....
        /*127c*/ 	.word	0x00027290
        /*1280*/ 	.word	0x00000003
        /*1284*/ 	.word	0x00000000
        /*1288*/ 	.short	0x010a
        /*128a*/ 	.byte	0x3f
	.zero		1


	//   ....[110]....
        /*128c*/ 	.word	0x000272e0
        /*1290*/ 	.word	0x00000005
        /*1294*/ 	.word	0x00000000
        /*1298*/ 	.short	0x010a
        /*129a*/ 	.byte	0x3f
	.zero		1


	//----- nvinfo : EIATTR_NUM_MBARRIERS
	.align		4
.L_237:
        /*129c*/ 	.byte	0x03, 0x38
        /*129e*/ 	.short	0x0016


	//----- nvinfo : EIATTR_EXIT_INSTR_OFFSETS
	.align		4
        /*12a0*/ 	.byte	0x04, 0x1c
        /*12a2*/ 	.short	(.L_239 - .L_238)


	//   ....[0]....
.L_238:
        /*12a4*/ 	.word	0x00024940


	//----- nvinfo : EIATTR_MAX_THREADS
	.align		4
.L_239:
        /*12a8*/ 	.byte	0x04, 0x05
        /*12aa*/ 	.short	(.L_241 - .L_240)
.L_240:
        /*12ac*/ 	.word	0x00000200
        /*12b0*/ 	.word	0x00000001
        /*12b4*/ 	.word	0x00000001


	//----- nvinfo : EIATTR_CRS_STACK_SIZE
	.align		4
.L_241:
        /*12b8*/ 	.byte	0x04, 0x1e
        /*12ba*/ 	.short	(.L_243 - .L_242)
.L_242:
        /*12bc*/ 	.word	0x00000000


	//----- nvinfo : EIATTR_CBANK_PARAM_SIZE
	.align		4
.L_243:
        /*12c0*/ 	.byte	0x03, 0x19
        /*12c2*/ 	.short	0x0af0


	//----- nvinfo : EIATTR_PARAM_CBANK
	.align		4
        /*12c4*/ 	.byte	0x04, 0x0a
        /*12c6*/ 	.short	(.L_245 - .L_244)
	.align		4
.L_244:
        /*12c8*/ 	.word	index@(.nv.constant0._ZN7cutlass13device_kernelIN5flash11enable_sm90INS1_16FlashAttnFwdSm90INS1_25CollectiveMainloopFwdSm90ILi2EN4cute5tupleIJNS5_1CILi1EEES8_S8_EEENS6_IJNS7_ILi192EEENS7_ILi128EEENS7_ILi96EEEEEELi96ENS_6half_tEfNS_4arch4Sm90ELb0ELb1ELb0ELb1ELb0ELb1ELb0ELb0ELb1ELb1ELb1ELb0EEENS1_21CollectiveEpilogueFwdINS6_IJSA_SC_SB_EEES9_SE_SG_Li384ELb1ELb1ELb1ELb0EEENS1_36VarlenDynamicPersistentTileSchedulerILi192ELi128ELi384ELi128ELb1ELb1ELb1ELb1ELb0ELb1EEEEEEEEEvNT_6ParamsE)
        /*12cc*/ 	.short	0x0210
        /*12ce*/ 	.short	0x0af0


	//----- nvinfo : EIATTR_SW_WAR
	.align		4
.L_245:
        /*12d0*/ 	.byte	0x04, 0x36
        /*12d2*/ 	.short	(.L_247 - .L_246)
.L_246:
        /*12d4*/ 	.word	0x00000008
.L_247:


//--------------------- .nv.info._ZN7cutlass13device_kernelIN5flash11enable_sm90INS1_16FlashAttnFwdSm90INS1_25CollectiveMainloopFwdSm90ILi2EN4cute5tupleIJNS5_1CILi1EEES8_S8_EEENS6_IJNS7_ILi192EEENS7_ILi144EEENS7_ILi96EEEEEELi96ENS_6half_tEfNS_4arch4Sm90ELb1ELb0ELb0ELb0ELb0ELb0ELb0ELb0ELb1ELb1ELb1ELb0EEENS1_21CollectiveEpilogueFwdINS6_IJSA_SC_SB_EEES9_SE_SG_Li384ELb0ELb1ELb1ELb0EEENS1_19SingleTileSchedulerILb0ELb1ELb1ELi192EEEEEEEEEvNT_6ParamsE --------------------------
	.section	.nv.info._ZN7cutlass13device_kernelIN5flash11enable_sm90INS1_16FlashAttnFwdSm90INS1_25CollectiveMainloopFwdSm90ILi2EN4cute5tupleIJNS5_1CILi1EEES8_S8_EEENS6_IJNS7_ILi192EEENS7_ILi144EEENS7_ILi96EEEEEELi96ENS_6half_tEfNS_4arch4Sm90ELb1ELb0ELb0ELb0ELb0ELb0ELb0ELb0ELb1ELb1ELb1ELb0EEENS1_21CollectiveEpilogueFwdINS6_IJSA_SC_SB_EEES9_SE_SG_Li384ELb0ELb1ELb1ELb0EEENS1_19SingleTileSchedulerILb0ELb1ELb1ELi192EEEEEEEEEvNT_6ParamsE,"",@"SHT_CUDA_INFO"
	.sectionflags	@""
	.align	4


	//----- nvinfo : EIATTR_CUDA_API_VERSION
	.align		4
        /*0000*/ 	.byte	0x04, 0x37
        /*0002*/ 	.short	(.L_249 - .L_248)
.L_248:
        /*0004*/ 	.word	0x00000082


	//----- nvinfo : EIATTR_KPARAM_INFO
	.align		4
.L_249:
        /*0008*/ 	.byte	0x04, 0x17
        /*000a*/ 	.short	(.L_251 - .L_250)
.L_250:
        /*000c*/ 	.word	0x00000000
        /*0010*/ 	.short	0x0000
        /*0012*/ 	.short	0x0070
        /*0014*/ 	.byte	0x00, 0xf0, 0x01, 0x28


	//----- nvinfo : EIATTR_SPARSE_MMA_MASK
	.align		4
.L_251:
        /*0018*/ 	.byte	0x03, 0x50
        /*001a*/ 	.short	0x0000


	//----- nvinfo : EIATTR_MAXREG_COUNT
	.align		4
        /*001c*/ 	.byte	0x03, 0x1b
        /*001e*/ 	.short	0x0080


	//----- nvinfo : EIATTR_NUM_BARRIERS
	.align		4
        /*0020*/ 	.byte	0x02, 0x4c
        /*0022*/ 	.byte	0x10
	.zero		1


	//----- nvinfo : EIATTR_EXTERNS
	.align		4
        /*0024*/ 	.byte	0x04, 0x0f
        /*0026*/ 	.short	(.L_253 - .L_252)


	//   ....[0]....
	.align		4
.L_252:
        /*0028*/ 	.word	index@(__assertfail)


	//----- nvinfo : EIATTR_ANNOTATIONS
	.align		4
.L_253:
        /*002c*/ 	.byte	0x04, 0x55
        /*002e*/ 	.short	(.L_255 - .L_254)


	//   ....[0]....
.L_254:
        /*0030*/ 	.word	0x00000001
        /*0034*/ 	.byte	0x20, 0x93, 0x00, 0x00, 0x01, 0x00, 0x00, 0x00, 0x60, 0x93, 0x00, 0x00, 0x01, 0x00, 0x00, 0x00
        /*0044*/ 	.byte	0x80, 0xac, 0x00, 0x00, 0x01, 0x00, 0x00, 0x00, 0x90, 0xac, 0x00, 0x00, 0x01, 0x00, 0x00, 0x00
        /*0054*/ 	.byte	0x10, 0xf6, 0x00, 0x00, 0x01, 0x00, 0x00, 0x00, 0x10, 0xf9, 0x00, 0x00, 0x01, 0x00, 0x00, 0x00
        /*0064*/ 	.byte	0x10, 0x07, 0x01, 0x00, 0x01, 0x00, 0x00, 0x00, 0x80, 0x10, 0x01, 0x00, 0x01, 0x00, 0x00, 0x00
        /*0074*/ 	.byte	0x50, 0x1a, 0x01, 0x00, 0x01, 0x00, 0x00, 0x00, 0x80, 0x23, 0x01, 0x00


	//----- nvinfo : EIATTR_MERCURY_ISA_VERSION
	.align		4
.L_255:
        /*0080*/ 	.byte	0x03, 0x5f
        /*0082*/ 	.short	0x0101


	//----- nvinfo : EIATTR_INT_WARP_WIDE_INSTR_OFFSETS
	.align		4
        /*0084*/ 	.byte	0x04, 0x31
        /*0086*/ 	.short	(.L_257 - .L_256)


	//   ....[0]....
.L_256:
        /*0088*/ 	.word	0x00000120


	//   ....[1]....
        /*008c*/ 	.word	0x000001c0


	//   ....[2]....
        /*0090*/ 	.word	0x00000230


	//----- nvinfo : EIATTR_COOP_GROUP_MASK_REGIDS
	.align		4
.L_257:
        /*0094*/ 	.byte	0x04, 0x29
        /*0096*/ 	.short	(.L_259 - .L_258)


	//   ....[0]....
.L_258:
        /*0098*/ 	.word	0xffffffff


	//   ....[1]....
        /*009c*/ 	.word	0xffffffff


	//   ....[2]....
        /*00a0*/ 	.word	0xffffffff


	//   ....[3]....
        /*00a4*/ 	.word	0xffffffff


	//   ....[4]....
        /*00a8*/ 	.word	0xffffffff


	//   ....[5]....
        /*00ac*/ 	.word	0xffffffff


	//   ....[6]....
        /*00b0*/ 	.word	0xffffffff


	//   ....[7]....
        /*00b4*/ 	.word	0xffffffff


	//   ....[8]....
        /*00b8*/ 	.word	0xffffffff


	//   ....[9]....
        /*00bc*/ 	.word	0xffffffff


	//   ....[10]....
        /*00c0*/ 	.word	0xffffffff


	//   ....[11]....
        /*00c4*/ 	.word	0xffffffff


	//   ....[12]....
        /*00c8*/ 	.word	0xffffffff


	//   ....[13]....
        /*00cc*/ 	.word	0xffffffff


	//   ....[14]....
        /*00d0*/ 	.word	0xffffffff


	//   ....[15]....
        /*00d4*/ 	.word	0xffffffff


	//   ....[16]....
        /*00d8*/ 	.word	0xffffffff


	//   ....[17]....
        /*00dc*/ 	.word	0xffffffff


	//   ....[18]....
        /*00e0*/ 	.word	0xffffffff


	//   ....[19]....
        /*00e4*/ 	.word	0xffffffff


	//   ....[20]....
        /*00e8*/ 	.word	0xffffffff


	//   ....[21]....
        /*00ec*/ 	.word	0xffffffff


	//   ....[22]....
        /*00f0*/ 	.word	0xffffffff


	//   ....[23]....
        /*00f4*/ 	.word	0xffffffff


	//   ....[24]....
        /*00f8*/ 	.word	0xffffffff


	//   ....[25]....
        /*00fc*/ 	.word	0xffffffff


	//   ....[26]....
        /*0100*/ 	.word	0xffffffff


	//   ....[27]....
        /*0104*/ 	.word	0xffffffff


	//   ....[28]....
        /*0108*/ 	.word	0xffffffff


	//   ....[29]....
        /*010c*/ 	.word	0xffffffff


	//   ....[30]....
        /*0110*/ 	.word	0xffffffff


	//   ....[31]....
        /*0114*/ 	.word	0xffffffff


	//   ....[32]....
        /*0118*/ 	.word	0xffffffff


	//   ....[33]....
        /*011c*/ 	.word	0xffffffff


	//   ....[34]....
        /*0120*/ 	.word	0xffffffff


	//   ....[35]....
        /*0124*/ 	.word	0xffffffff


	//   ....[36]....
        /*0128*/ 	.word	0xffffffff


	//   ....[37]....
        /*012c*/ 	.word	0xffffffff


	//   ....[38]....
        /*0130*/ 	.word	0xffffffff


	//   ....[39]....
        /*0134*/ 	.word	0xffffffff


	//   ....[40]....
        /*0138*/ 	.word	0xffffffff


	//   ....[41]....
        /*013c*/ 	.word	0xffffffff


	//   ....[42]....
        /*0140*/ 	.word	0xffffffff


	//   ....[43]....
        /*0144*/ 	.word	0xffffffff


	//   ....[44]....
        /*0148*/ 	.word	0xffffffff


	//   ....[45]....
        /*014c*/ 	.word	0xffffffff


	//   ....[46]....
        /*0150*/ 	.word	0xffffffff


	//   ....[47]....
        /*0154*/ 	.word	0xffffffff


	//   ....[48]....
        /*0158*/ 	.word	0xffffffff


	//   ....[49]....
        /*015c*/ 	.word	0xffffffff


	//   ....[50]....
        /*0160*/ 	.word	0xffffffff


	//   ....[51]....
        /*0164*/ 	.word	0xffffffff


	//   ....[52]....
        /*0168*/ 	.word	0xffffffff


	//   ....[53]....
        /*016c*/ 	.word	0xffffffff


	//   ....[54]....
        /*0170*/ 	.word	0x0500000f


	//   ....[55]....
        /*0174*/ 	.word	0x0500000f


	//   ....[56]....
        /*0178*/ 	.word	0x0500000f


	//   ....[57]....
        /*017c*/ 	.word	0x0500000f


	//   ....[58]....
        /*0180*/ 	.word	0x0500000f


	//   ....[59]....
        /*0184*/ 	.word	0x0500000f


	//   ....[60]....
        /*0188*/ 	.word	0x0500000f


	//   ....[61]....
        /*018c*/ 	.word	0x0500000f


	//   ....[62]....
        /*0190*/ 	.word	0x0500000f


	//   ....[63]....
        /*0194*/ 	.word	0x0500000f


	//   ....[64]....
        /*0198*/ 	.word	0x0500000f


	//   ....[65]....
        /*019c*/ 	.word	0x0500000f


	//   ....[66]....
        /*01a0*/ 	.word	0x0500000f


	//   ....[67]....
        /*01a4*/ 	.word	0x0500000f


	//----- nvinfo : EIATTR_COOP_GROUP_INSTR_OFFSETS
	.align		4
.L_259:
        /*01a8*/ 	.byte	0x04, 0x28
        /*01aa*/ 	.short	(.L_261 - .L_260)


	//   ....[0]....
.L_260:
        /*01ac*/ 	.word	0x00000060


	//   ....[1]....
        /*01b0*/ 	.word	0x00000130


	//   ....[2]....
        /*01b4*/ 	.word	0x000001e0


	//   ....[3]....
        /*01b8*/ 	.word	0x000003a0


	//   ....[4]....
        /*01bc*/ 	.word	0x00000500


	//   ....[5]....
        /*01c0*/ 	.word	0x00000620


	//   ....[6]....
        /*01c4*/ 	.word	0x00000780


	//   ....[7]....
        /*01c8*/ 	.word	0x000010e0


	//   ....[8]....
        /*01cc*/ 	.word	0x00001980


	//   ....[9]....
        /*01d0*/ 	.word	0x000019a0


	//   ....[10]....
        /*01d4*/ 	.word	0x00003300


	//   ....[11]....
        /*01d8*/ 	.word	0x00003340


	//   ....[12]....
        /*01dc*/ 	.word	0x00003d90


	//   ....[13]....
        /*01e0*/ 	.word	0x00003e90


	//   ....[14]....
        /*01e4*/ 	.word	0x00004e90


	//   ....[15]....
        /*01e8*/ 	.word	0x000069c0


	//   ....[16]....
        /*01ec*/ 	.word	0x00006d80


	//   ....[17]....
        /*01f0*/ 	.word	0x00007200


	//   ....[18]....
        /*01f4*/ 	.word	0x000072e0


	//   ....[19]....
        /*01f8*/ 	.word	0x00007d80


	//   ....[20]....
        /*01fc*/ 	.word	0x00007e70


	//   ....[21]....
        /*0200*/ 	.word	0x00009160


	//   ....[22]....
        /*0204*/ 	.word	0x0000b0a0


	//   ....[23]....
        /*0208*/ 	.word	0x0000b120


	//   ....[24]....
        /*020c*/ 	.word	0x0000b730


	//   ....[25]....
        /*0210*/ 	.word	0x0000b790


	//   ....[26]....
        /*0214*/ 	.word	0x0000cb70


	//   ....[27]....
        /*0218*/ 	.word	0x0000cc70


	//   ....[28]....
        /*021c*/ 	.word	0x0000ccd0


	//   ....[29]....
        /*0220*/ 	.word	0x0000cdd0


	//   ....[30]....
        /*0224*/ 	.word	0x0000cde0


	//   ....[31]....
        /*0228*/ 	.word	0x0000dca0


	//   ....[32]....
        /*022c*/ 	.word	0x0000dce0


	//   ....[33]....
        /*0230*/ 	.word	0x0000dd20


	//   ....[34]....
        /*0234*/ 	.word	0x0000dd60


	//   ....[35]....
        /*0238*/ 	.word	0x0000dd80


	//   ....[36]....
        /*023c*/ 	.word	0x0000ddb0


	//   ....[37]....
        /*0240*/ 	.word	0x0000e280


	//   ....[38]....
        /*0244*/ 	.word	0x0000e290


	//   ....[39]....
        /*0248*/ 	.word	0x0000eb00


	//   ....[40]....
        /*024c*/ 	.word	0x0000f5d0


	//   ....[41]....
        /*0250*/ 	.word	0x000100c0


	//   ....[42]....
        /*0254*/ 	.word	0x000100f0


	//   ....[43]....
        /*0258*/ 	.word	0x00010120


	//   ....[44]....
        /*025c*/ 	.word	0x00010140


	//   ....[45]....
        /*0260*/ 	.word	0x00010150


	//   ....[46]....
        /*0264*/ 	.word	0x000101f0


	//   ....[47]....
        /*0268*/ 	.word	0x00010220


	//   ....[48]....
        /*026c*/ 	.word	0x00010230


	//   ....[49]....
        /*0270*/ 	.word	0x000102b0


	//   ....[50]....
        /*0274*/ 	.word	0x000102e0


	//   ....[51]....
        /*0278*/ 	.word	0x00010330


	//   ....[52]....
        /*027c*/ 	.word	0x00010360


	//   ....[53]....
        /*0280*/ 	.word	0x00012890


	//   ....[54]....
        /*0284*/ 	.word	0x00012de0


	//   ....[55]....
        /*0288*/ 	.word	0x00012f50


	//   ....[56]....
        /*028c*/ 	.word	0x00012fa0


	//   ....[57]....
        /*0290*/ 	.word	0x000130d0


	//   ....[58]....
        /*0294*/ 	.word	0x00013120


	//   ....[59]....
        /*0298*/ 	.word	0x00013230


	//   ....[60]....
        /*029c*/ 	.word	0x00013290


	//   ....[61]....
        /*02a0*/ 	.word	0x000132f0


	//   ....[62]....
        /*02a4*/ 	.word	0x000133e0


	//   ....[63]....
        /*02a8*/ 	.word	0x00013450


	//   ....[64]....
        /*02ac*/ 	.word	0x00013530


	//   ....[65]....
        /*02b0*/ 	.word	0x000135f0


	//   ....[66]....
        /*02b4*/ 	.word	0x000136a0


	//   ....[67]....
        /*02b8*/ 	.word	0x00013a80


	//----- nvinfo : EIATTR_REG_RECONFIG
	.align		4
.L_261:
        /*02bc*/ 	.byte	0x01, 0x54
	.zero		2


	//----- nvinfo : EIATTR_SYSCALL_OFFSETS
	.align		4
        /*02c0*/ 	.byte	0x04, 0x46
        /*02c2*/ 	.short	(.L_263 - .L_262)


	//   ....[0]....
.L_262:
        /*02c4*/ 	.word	0x000012e0


	//   ....[1]....
        /*02c8*/ 	.word	0x0000f290


	//   ....[2]....
        /*02cc*/ 	.word	0x0000f3d0


	//   ....[3]....
        /*02d0*/ 	.word	0x0000f4c0


	//   ....[4]....
        /*02d4*/ 	.word	0x0000fc00


	//----- nvinfo : EIATTR_MBARRIER_INSTR_OFFSETS
	.align		4
.L_263:
        /*02d8*/ 	.byte	0x04, 0x39
        /*02da*/ 	.short	(.L_265 - .L_264)


	//   ....[0]....
.L_264:
        /*02dc*/ 	.word	0x00000250
        /*02e0*/ 	.word	0x000000ff
        /*02e4*/ 	.word	0x00031c00
        /*02e8*/ 	.short	0x0100
        /*02ea*/ 	.byte	0x08
	.zero		1


	//   ....[1]....
        /*02ec*/ 	.word	0x00000260
        /*02f0*/ 	.word	0x000000ff
        /*02f4*/ 	.word	0x00031c20
        /*02f8*/ 	.short	0x0100
        /*02fa*/ 	.byte	0x08
	.zero		1


	//   ....[2]....
        /*02fc*/ 	.word	0x00000350
        /*0300*/ 	.word	0x000000ff
        /*0304*/ 	.word	0x00031c30
        /*0308*/ 	.short	0x0100
        /*030a*/ 	.byte	0x08
	.zero		1


	//   ....[3]....
        /*030c*/ 	.word	0x00000360
        /*0310*/ 	.word	0x000000ff
        /*0314*/ 	.word	0x00031c40
        /*0318*/ 	.short	0x0100
        /*031a*/ 	.byte	0x08
	.zero		1


	//   ....[4]....
        /*031c*/ 	.word	0x00000370
        /*0320*/ 	.word	0x000000ff
        /*0324*/ 	.word	0x00031c38
        /*0328*/ 	.short	0x0100
        /*032a*/ 	.byte	0x08
	.zero		1


	//   ....[5]....
        /*032c*/ 	.word	0x00000380
        /*0330*/ 	.word	0x000000ff
        /*0334*/ 	.word	0x00031c48
        /*0338*/ 	.short	0x0100
        /*033a*/ 	.byte	0x08
	.zero		1


	//   ....[6]....
        /*033c*/ 	.word	0x000004b0
        /*0340*/ 	.word	0x000000ff
        /*0344*/ 	.word	0x00031c50
        /*0348*/ 	.short	0x0100
        /*034a*/ 	.byte	0x08
	.zero		1


	//   ....[7]....
        /*034c*/ 	.word	0x000004c0
        /*0350*/ 	.word	0x000000ff
        /*0354*/ 	.word	0x00031c60
        /*0358*/ 	.short	0x0100
        /*035a*/ 	.byte	0x08
	.zero		1


	//   ....[8]....
        /*035c*/ 	.word	0x000004d0
        /*0360*/ 	.word	0x000000ff
        /*0364*/ 	.word	0x00031c58
        /*0368*/ 	.short	0x0100
        /*036a*/ 	.byte	0x08
	.zero		1


	//   ....[9]....
        /*036c*/ 	.word	0x000004e0
        /*0370*/ 	.word	0x000000ff
        /*0374*/ 	.word	0x00031c68
        /*0378*/ 	.short	0x0100
        /*037a*/ 	.byte	0x08
	.zero		1


	//   ....[10]....
        /*037c*/ 	.word	0x000005d0
        /*0380*/ 	.word	0x000000ff
        /*0384*/ 	.word	0x00031c70
        /*0388*/ 	.short	0x0100
        /*038a*/ 	.byte	0x06
	.zero		1


	//   ....[11]....
        /*038c*/ 	.word	0x000005e0
        /*0390*/ 	.word	0x000000ff
        /*0394*/ 	.word	0x00031c80
        /*0398*/ 	.short	0x0100
        /*039a*/ 	.byte	0x06
	.zero		1


	//   ....[12]....
        /*039c*/ 	.word	0x000005f0
        /*03a0*/ 	.word	0x000000ff
        /*03a4*/ 	.word	0x00031c78
        /*03a8*/ 	.short	0x0100
        /*03aa*/ 	.byte	0x06
	.zero		1


	//   ....[13]....
        /*03ac*/ 	.word	0x00000600
        /*03b0*/ 	.word	0x000000ff
        /*03b4*/ 	.word	0x00031c88
        /*03b8*/ 	.short	0x0100
        /*03ba*/ 	.byte	0x06
	.zero		1


	//   ....[14]....
        /*03bc*/ 	.word	0x00000730
        /*03c0*/ 	.word	0x000000ff
        /*03c4*/ 	.word	0x00031c90
        /*03c8*/ 	.short	0x0100
        /*03ca*/ 	.byte	0x08
	.zero		1


	//   ....[15]....
        /*03cc*/ 	.word	0x00000740
        /*03d0*/ 	.word	0x000000ff
        /*03d4*/ 	.word	0x00031ca0
        /*03d8*/ 	.short	0x0100
        /*03da*/ 	.byte	0x08
	.zero		1


	//   ....[16]....
        /*03dc*/ 	.word	0x00000750
        /*03e0*/ 	.word	0x000000ff
        /*03e4*/ 	.word	0x00031c98
        /*03e8*/ 	.short	0x0100
        /*03ea*/ 	.byte	0x08
	.zero		1


	//   ....[17]....
        /*03ec*/ 	.word	0x00000760
        /*03f0*/ 	.word	0x000000ff
        /*03f4*/ 	.word	0x00031ca8
        /*03f8*/ 	.short	0x0100
        /*03fa*/ 	.byte	0x08
	.zero		1


	//   ....[18]....
        /*03fc*/ 	.word	0x00000890
        /*0400*/ 	.word	0x000000ff
        /*0404*/ 	.word	0x00031cb0
        /*0408*/ 	.short	0x0100
        /*040a*/ 	.byte	0x08
	.zero		1


	//   ....[19]....
        /*040c*/ 	.word	0x000008a0
        /*0410*/ 	.word	0x000000ff
        /*0414*/ 	.word	0x00031cc0
        /*0418*/ 	.short	0x0100
        /*041a*/ 	.byte	0x08
	.zero		1


	//   ....[20]....
        /*041c*/ 	.word	0x000008b0
        /*0420*/ 	.word	0x000000ff
        /*0424*/ 	.word	0x00031cb8
        /*0428*/ 	.short	0x0100
        /*042a*/ 	.byte	0x08
	.zero		1


	//   ....[21]....
        /*042c*/ 	.word	0x000008c0
        /*0430*/ 	.word	0x000000ff
        /*0434*/ 	.word	0x00031cc8
        /*0438*/ 	.short	0x0100
        /*043a*/ 	.byte	0x08
	.zero		1


	//   ....[22]....
        /*043c*/ 	.word	0x00001310
        /*0440*/ 	.word	0x000000ff
        /*0444*/ 	.word	0x00031c00
        /*0448*/ 	.short	0x010a
        /*044a*/ 	.byte	0x38
	.zero		1


	//   ....[23]....
        /*044c*/ 	.word	0x00001360
        /*0450*/ 	.word	0x000000ff
        /*0454*/ 	.word	0x00031c30
        /*0458*/ 	.short	0x010a
        /*045a*/ 	.byte	0x38
	.zero		1


	//   ....[24]....
        /*045c*/ 	.word	0x000013d0
        /*0460*/ 	.word	0x000000ff
        /*0464*/ 	.word	0x00031c30
        /*0468*/ 	.short	0x010a
        /*046a*/ 	.byte	0x38
	.zero		1


	//   ....[25]....
        /*046c*/ 	.word	0x00004200
        /*0470*/ 	.word	0x00000042
        /*0474*/ 	.word	0x00000000
        /*0478*/ 	.short	0x0101
        /*047a*/ 	.byte	0x3f
	.zero		1


	//   ....[26]....
        /*047c*/ 	.word	0x00005120
        /*0480*/ 	.word	0x000000ff
        /*0484*/ 	.word	0x00031c30
        /*0488*/ 	.short	0x010a
        /*048a*/ 	.byte	0x06
	.zero		1


	//   ....[27]....
        /*048c*/ 	.word	0x00005160
        /*0490*/ 	.word	0x000000ff
        /*0494*/ 	.word	0x00031c30
        /*0498*/ 	.short	0x010a
        /*049a*/ 	.byte	0x06
	.zero		1


	//   ....[28]....
        /*049c*/ 	.word	0x00006800
        /*04a0*/ 	.word	0x000000ff
        /*04a4*/ 	.word	0x00031c50
        /*04a8*/ 	.short	0x010a
        /*04aa*/ 	.byte	0x06
	.zero		1


	//   ....[29]....
        /*04ac*/ 	.word	0x00006840
        /*04b0*/ 	.word	0x000000ff
        /*04b4*/ 	.word	0x00031c50
        /*04b8*/ 	.short	0x010a
        /*04ba*/ 	.byte	0x06
	.zero		1


	//   ....[30]....
        /*04bc*/ 	.word	0x000085a0
        /*04c0*/ 	.word	0x0000004f
        /*04c4*/ 	.word	0x00000000
        /*04c8*/ 	.short	0x0101
        /*04ca*/ 	.byte	0x3f
	.zero		1


	//   ....[31]....
        /*04cc*/ 	.word	0x00008650
        /*04d0*/ 	.word	0x00000076
        /*04d4*/ 	.word	0x00000000
        /*04d8*/ 	.short	0x0101
        /*04da*/ 	.byte	0x3f
	.zero		1


	//   ....[32]....
        /*04dc*/ 	.word	0x00009540
        /*04e0*/ 	.word	0x000000ff
        /*04e4*/ 	.word	0x00031c30
        /*04e8*/ 	.short	0x010a
        /*04ea*/ 	.byte	0x05
	.zero		1


	//   ....[33]....
        /*04ec*/ 	.word	0x00009580
        /*04f0*/ 	.word	0x000000ff
        /*04f4*/ 	.word	0x00031c30
        /*04f8*/ 	.short	0x010a
        /*04fa*/ 	.byte	0x05
	.zero		1


	//   ....[34]....
        /*04fc*/ 	.word	0x0000ac20
        /*0500*/ 	.word	0x000000ff
        /*0504*/ 	.word	0x00031c50
        /*0508*/ 	.short	0x010a
        /*050a*/ 	.byte	0x05
	.zero		1


	//   ....[35]....
        /*050c*/ 	.word	0x0000ac60
        /*0510*/ 	.word	0x000000ff
        /*0514*/ 	.word	0x00031c50
        /*0518*/ 	.short	0x010a
        /*051a*/ 	.byte	0x05
	.zero		1


	//   ....[36]....
        /*051c*/ 	.word	0x0000bff0
        /*0520*/ 	.word	0x0000006f
        /*0524*/ 	.word	0x00000000
        /*0528*/ 	.short	0x0101
        /*052a*/ 	.byte	0x3f
	.zero		1


	//   ....[37]....
        /*052c*/ 	.word	0x0000c070
        /*0530*/ 	.word	0x0000006e
        /*0534*/ 	.word	0x00000000
        /*0538*/ 	.short	0x0101
        /*053a*/ 	.byte	0x3f
	.zero		1


	//   ....[38]....
        /*053c*/ 	.word	0x0000cbe0
        /*0540*/ 	.word	0x000000ff
        /*0544*/ 	.word	0x00031c50
        /*0548*/ 	.short	0x010a
        /*054a*/ 	.byte	0x09
	.zero		1


	//   ....[39]....
        /*054c*/ 	.word	0x0000cc20
        /*0550*/ 	.word	0x000000ff
        /*0554*/ 	.word	0x00031c50
        /*0558*/ 	.short	0x010a
        /*055a*/ 	.byte	0x09
	.zero		1


	//   ....[40]....
        /*055c*/ 	.word	0x0000d250
        /*0560*/ 	.word	0x0000000c
        /*0564*/ 	.word	0x00000000
        /*0568*/ 	.short	0x0101
        /*056a*/ 	.byte	0x3f
	.zero		1


	//   ....[41]....
        /*056c*/ 	.word	0x0000dda0
        /*0570*/ 	.word	0x000000ff
        /*0574*/ 	.word	0x00000000
        /*0578*/ 	.short	0x0101
        /*057a*/ 	.byte	0x04
	.zero		1


	//   ....[42]....
        /*057c*/ 	.word	0x0000f7d0
        /*0580*/ 	.word	0x000000ff
        /*0584*/ 	.word	0x00031c40
        /*0588*/ 	.short	0x010a
        /*058a*/ 	.byte	0x26
	.zero		1


	//   ....[43]....
        /*058c*/ 	.word	0x00010520
        /*0590*/ 	.word	0x000000ff
        /*0594*/ 	.word	0x00031c00
        /*0598*/ 	.short	0x0107
        /*059a*/ 	.byte	0x26
	.zero		1


	//   ....[44]....
        /*059c*/ 	.word	0x00010570
        /*05a0*/ 	.word	0x000000ff
        /*05a4*/ 	.word	0x00031c00
        /*05a8*/ 	.short	0x0101
        /*05aa*/ 	.byte	0x26
	.zero		1


	//   ....[45]....
        /*05ac*/ 	.word	0x000105a0
        /*05b0*/ 	.word	0x000000ff
        /*05b4*/ 	.word	0x00031c20
        /*05b8*/ 	.short	0x010a
        /*05ba*/ 	.byte	0x26
	.zero		1


	//   ....[46]....
        /*05bc*/ 	.word	0x000108e0
        /*05c0*/ 	.word	0x000000ff
        /*05c4*/ 	.word	0x00031c48
        /*05c8*/ 	.short	0x010a
        /*05ca*/ 	.byte	0x26
	.zero		1


	//   ....[47]....
        /*05cc*/ 	.word	0x00010cb0
        /*05d0*/ 	.word	0x000000ff
        /*05d4*/ 	.word	0x00031c60
        /*05d8*/ 	.short	0x010a
        /*05da*/ 	.byte	0x26
	.zero		1


	//   ....[48]....
        /*05dc*/ 	.word	0x00011240
        /*05e0*/ 	.word	0x000000ff
        /*05e4*/ 	.word	0x00031c40
        /*05e8*/ 	.short	0x010a
        /*05ea*/ 	.byte	0x26
	.zero		1


	//   ....[49]....
        /*05ec*/ 	.word	0x00011620
        /*05f0*/ 	.word	0x000000ff
        /*05f4*/ 	.word	0x00031c68
        /*05f8*/ 	.short	0x010a
        /*05fa*/ 	.byte	0x26
	.zero		1


	//   ....[50]....
        /*05fc*/ 	.word	0x00011bf0
        /*0600*/ 	.word	0x000000ff
        /*0604*/ 	.word	0x00031c48
        /*0608*/ 	.short	0x010a
        /*060a*/ 	.byte	0x26
	.zero		1


	//   ....[51]....
        /*060c*/ 	.word	0x00011fb0
        /*0610*/ 	.word	0x000000ff
        /*0614*/ 	.word	0x00031c60
        /*0618*/ 	.short	0x010a
        /*061a*/ 	.byte	0x26
	.zero		1


	//   ....[52]....
        /*061c*/ 	.word	0x00012400
        /*0620*/ 	.word	0x00000005
        /*0624*/ 	.word	0x00031c60
        /*0628*/ 	.short	0x010a
        /*062a*/ 	.byte	0x3f
	.zero		1


	//   ....[53]....
        /*062c*/ 	.word	0x00012850
        /*0630*/ 	.word	0x00000011
        /*0634*/ 	.word	0x00031c20
        /*0638*/ 	.short	0x010a
        /*063a*/ 	.byte	0x3f
	.zero		1


	//   ....[54]....
        /*063c*/ 	.word	0x00012990
        /*0640*/ 	.word	0x00000007
        /*0644*/ 	.word	0x00000000
        /*0648*/ 	.short	0x010a
        /*064a*/ 	.byte	0x3f
	.zero		1


	//   ....[55]....
        /*064c*/ 	.word	0x00012a00
        /*0650*/ 	.word	0x00000005
        /*0654*/ 	.word	0x00000000
        /*0658*/ 	.short	0x010a
        /*065a*/ 	.byte	0x3f
	.zero		1


	//   ....[56]....
        /*065c*/ 	.word	0x00012a60
        /*0660*/ 	.word	0x00000003
        /*0664*/ 	.word	0x00000000
        /*0668*/ 	.short	0x010a
        /*066a*/ 	.byte	0x3f
	.zero		1


	//   ....[57]....
        /*066c*/ 	.word	0x00012a90
        /*0670*/ 	.word	0x00000009
        /*0674*/ 	.word	0x00000000
        /*0678*/ 	.short	0x010a
        /*067a*/ 	.byte	0x3f
	.zero		1


	//   ....[58]....
        /*067c*/ 	.word	0x00012b00
        /*0680*/ 	.word	0x00000003
        /*0684*/ 	.word	0x00031c00
        /*0688*/ 	.short	0x010a
        /*068a*/ 	.byte	0x3f
	.zero		1


	//   ....[59]....
        /*068c*/ 	.word	0x00012b60
        /*0690*/ 	.word	0x00000003
        /*0694*/ 	.word	0x00031c30
        /*0698*/ 	.short	0x010a
        /*069a*/ 	.byte	0x3f
	.zero		1


	//   ....[60]....
        /*069c*/ 	.word	0x00012bc0
        /*06a0*/ 	.word	0x0000000c
        /*06a4*/ 	.word	0x00031c30
        /*06a8*/ 	.short	0x010a
        /*06aa*/ 	.byte	0x3f
	.zero		1


	//   ....[61]....
        /*06ac*/ 	.word	0x00012c20
        /*06b0*/ 	.word	0x0000000c
        /*06b4*/ 	.word	0x00031c50
        /*06b8*/ 	.short	0x010a
        /*06ba*/ 	.byte	0x3f
	.zero		1


	//   ....[62]....
        /*06bc*/ 	.word	0x00012c80
        /*06c0*/ 	.word	0x00000003
        /*06c4*/ 	.word	0x00031c30
        /*06c8*/ 	.short	0x010a
        /*06ca*/ 	.byte	0x3f
	.zero		1


	//   ....[63]....
        /*06cc*/ 	.word	0x00012ce0
        /*06d0*/ 	.word	0x00000003
        /*06d4*/ 	.word	0x00031c50
        /*06d8*/ 	.short	0x010a
        /*06da*/ 	.byte	0x3f
	.zero		1


	//   ....[64]....
        /*06dc*/ 	.word	0x00012d40
        /*06e0*/ 	.word	0x00000008
        /*06e4*/ 	.word	0x00031c50
        /*06e8*/ 	.short	0x010a
        /*06ea*/ 	.byte	0x3f
	.zero		1


	//   ....[65]....
        /*06ec*/ 	.word	0x00012ea0
        /*06f0*/ 	.word	0x00000003
        /*06f4*/ 	.word	0x00031c40
        /*06f8*/ 	.short	0x010a
        /*06fa*/ 	.byte	0x3f
	.zero		1


	//   ....[66]....
        /*06fc*/ 	.word	0x000136f0
        /*0700*/ 	.word	0x00000004
        /*0704*/ 	.word	0x00031c20
        /*0708*/ 	.short	0x010a
        /*070a*/ 	.byte	0x3f
	.zero		1


	//   ....[67]....
        /*070c*/ 	.word	0x00013750
        /*0710*/ 	.word	0x00000005
        /*0714*/ 	.word	0x00031c48
        /*0718*/ 	.short	0x010a
        /*071a*/ 	.byte	0x3f
	.zero		1


	//   ....[68]....
        /*071c*/ 	.word	0x000137b0
        /*0720*/ 	.word	0x00000005
        /*0724*/ 	.word	0x00031c60
        /*0728*/ 	.short	0x010a
        /*072a*/ 	.byte	0x3f
	.zero		1


	//   ....[69]....
        /*072c*/ 	.word	0x00013810
        /*0730*/ 	.word	0x00000005
        /*0734*/ 	.word	0x00031c40
        /*0738*/ 	.short	0x010a
        /*073a*/ 	.byte	0x3f
	.zero		1


	//   ....[70]....
        /*073c*/ 	.word	0x00013870
        /*0740*/ 	.word	0x00000005
        /*0744*/ 	.word	0x00031c68
        /*0748*/ 	.short	0x010a
        /*074a*/ 	.byte	0x3f
	.zero		1


	//   ....[71]....
        /*074c*/ 	.word	0x000138d0
        /*0750*/ 	.word	0x00000005
        /*0754*/ 	.word	0x00031c48
        /*0758*/ 	.short	0x010a
        /*075a*/ 	.byte	0x3f
	.zero		1


	//   ....[72]....
        /*075c*/ 	.word	0x00013930
        /*0760*/ 	.word	0x00000005
        /*0764*/ 	.word	0x00031c60
        /*0768*/ 	.short	0x010a
        /*076a*/ 	.byte	0x3f
	.zero		1


	//   ....[73]....
        /*076c*/ 	.word	0x00013980
        /*0770*/ 	.word	0x00000005
        /*0774*/ 	.word	0x00031c60
        /*0778*/ 	.short	0x010a
        /*077a*/ 	.byte	0x3f
	.zero		1


	//   ....[74]....
        /*077c*/ 	.word	0x000139d0
        /*0780*/ 	.word	0x00000011
        /*0784*/ 	.word	0x00031c20
        /*0788*/ 	.short	0x010a
        /*078a*/ 	.byte	0x3f
	.zero		1


	//   ....[75]....
        /*078c*/ 	.word	0x00013b40
        /*0790*/ 	.word	0x00000007
        /*0794*/ 	.word	0x00000000
        /*0798*/ 	.short	0x010a
        /*079a*/ 	.byte	0x3f
	.zero		1


	//   ....[76]....
        /*079c*/ 	.word	0x00013b90
        /*07a0*/ 	.word	0x00000005
        /*07a4*/ 	.word	0x00000000
        /*07a8*/ 	.short	0x010a
        /*07aa*/ 	.byte	0x3f
	.zero		1


	//   ....[77]....
        /*07ac*/ 	.word	0x00013be0
        /*07b0*/ 	.word	0x00000003
        /*07b4*/ 	.word	0x00000000
        /*07b8*/ 	.short	0x010a
        /*07ba*/ 	.byte	0x3f
	.zero		1


	//----- nvinfo : EIATTR_NUM_MBARRIERS
	.align		4
.L_265:
        /*07bc*/ 	.byte	0x03, 0x38
        /*07be*/ 	.short	0x0016


	//----- nvinfo : EIATTR_EXIT_INSTR_OFFSETS
	.align		4
        /*07c0*/ 	.byte	0x04, 0x1c
        /*07c2*/ 	.short	(.L_267 - .L_266)


	//   ....[0]....
.L_266:
        /*07c4*/ 	.word	0x00012ae0


	//----- nvinfo : EIATTR_MAX_THREADS
	.align		4
.L_267:
        /*07c8*/ 	.byte	0x04, 0x05
        /*07ca*/ 	.short	(.L_269 - .L_268)
.L_268:
        /*07cc*/ 	.word	0x00000200
        /*07d0*/ 	.word	0x00000001
        /*07d4*/ 	.word	0x00000001


	//----- nvinfo : EIATTR_CRS_STACK_SIZE
	.align		4
.L_269:
        /*07d8*/ 	.byte	0x04, 0x1e
        /*07da*/ 	.short	(.L_271 - .L_270)
.L_270:
        /*07dc*/ 	.word	0x00000000


	//----- nvinfo : EIATTR_CBANK_PARAM_SIZE
	.align		4
.L_271:
        /*07e0*/ 	.byte	0x03, 0x19
        /*07e2*/ 	.short	0x0a70


	//----- nvinfo : EIATTR_PARAM_CBANK
	.align		4
        /*07e4*/ 	.byte	0x04, 0x0a
        /*07e6*/ 	.short	(.L_273 - .L_272)
	.align		4
.L_272:
        /*07e8*/ 	.word	index@(.nv.constant0._ZN7cutlass13device_kernelIN5flash11enable_sm90INS1_16FlashAttnFwdSm90INS1_25CollectiveMainloopFwdSm90ILi2EN4cute5tupleIJNS5_1CILi1EEES8_S8_EEENS6_IJNS7_ILi192EEENS7_ILi144EEENS7_ILi96EEEEEELi96ENS_6half_tEfNS_4arch4Sm90ELb1ELb0ELb0ELb0ELb0ELb0ELb0ELb0ELb1ELb1ELb1ELb0EEENS1_21CollectiveEpilogueFwdINS6_IJSA_SC_SB_EEES9_SE_SG_Li384ELb0ELb1ELb1ELb0EEENS1_19SingleTileSchedulerILb0ELb1ELb1ELi192EEEEEEEEEvNT_6ParamsE)
        /*07ec*/ 	.short	0x0210
        /*07ee*/ 	.short	0x0a70


	//----- nvinfo : EIATTR_SW_WAR
	.align		4
.L_273:
        /*07f0*/ 	.byte	0x04, 0x36
        /*07f2*/ 	.short	(.L_275 - .L_274)
.L_274:
        /*07f4*/ 	.word	0x00000008
.L_275:


//--------------------- .nv.info._ZN7cutlass13device_kernelIN5flash11enable_sm90INS1_16FlashAttnFwdSm90INS1_25CollectiveMainloopFwdSm90ILi2EN4cute5tupleIJNS5_1CILi1EEES8_S8_EEENS6_IJNS7_ILi192EEENS7_ILi144EEENS7_ILi96EEEEEELi96ENS_6half_tEfNS_4arch4Sm90ELb1ELb0ELb0ELb1ELb0ELb0ELb0ELb0ELb1ELb1ELb1ELb0EEENS1_21CollectiveEpilogueFwdINS6_IJSA_SC_SB_EEES9_SE_SG_Li384ELb1ELb1ELb1ELb0EEENS1_36VarlenDynamicPersistentTileSchedulerILi192ELi144ELi384ELi128ELb1ELb1ELb1ELb1ELb1ELb1EEEEEEEEEvNT_6ParamsE --------------------------
	.section	.nv.info._ZN7cutlass13device_kernelIN5flash11enable_sm90INS1_16FlashAttnFwdSm90INS1_25CollectiveMainloopFwdSm90ILi2EN4cute5tupleIJNS5_1CILi1EEES8_S8_EEENS6_IJNS7_ILi192EEENS7_ILi144EEENS7_ILi96EEEEEELi96ENS_6half_tEfNS_4arch4Sm90ELb1ELb0ELb0ELb1ELb0ELb0ELb0ELb0ELb1ELb1ELb1ELb0EEENS1_21CollectiveEpilogueFwdINS6_IJSA_SC_SB_EEES9_SE_SG_Li384ELb1ELb1ELb1ELb0EEENS1_36VarlenDynamicPersistentTileSchedulerILi192ELi144ELi384ELi128ELb1ELb1ELb1ELb1ELb1ELb1EEEEEEEEEvNT_6ParamsE,"",@"SHT_CUDA_INFO"
	.sectionflags	@""
	.align	4


	//----- nvinfo : EIATTR_CUDA_API_VERSION
	.align		4
        /*0000*/ 	.byte	0x04, 0x37
        /*0002*/ 	.short	(.L_277 - .L_276)
.L_276:
        /*0004*/ 	.word	0x00000082


	//----- nvinfo : EIATTR_KPARAM_INFO
	.align		4
.L_277:
        /*0008*/ 	.byte	0x04, 0x17
        /*000a*/ 	.short	(.L_279 - .L_278)
.L_278:
        /*000c*/ 	.word	0x00000000
        /*0010*/ 	.short	0x0000
        /*0012*/ 	.short	0x0070
        /*0014*/ 	.byte	0x00, 0xf0, 0x01, 0x2a


	//----- nvinfo : EIATTR_SPARSE_MMA_MASK
	.align		4
.L_279:
        /*0018*/ 	.byte	0x03, 0x50
        /*001a*/ 	.short	0x0000


	//----- nvinfo : EIATTR_MAXREG_COUNT
	.align		4
        /*001c*/ 	.byte	0x03, 0x1b
        /*001e*/ 	.short	0x0080


	//----- nvinfo : EIATTR_NUM_BARRIERS
	.align		4
        /*0020*/ 	.byte	0x02, 0x4c
        /*0022*/ 	.byte	0x10
	.zero		1


	//----- nvinfo : EIATTR_EXTERNS
	.align		4
        /*0024*/ 	.byte	0x04, 0x0f
        /*0026*/ 	.short	(.L_281 - .L_280)


	//   ....[0]....
	.align		4
.L_280:
        /*0028*/ 	.word	index@(__assertfail)


	//----- nvinfo : EIATTR_ANNOTATIONS
	.align		4
.L_281:
        /*002c*/ 	.byte	0x04, 0x55
        /*002e*/ 	.short	(.L_283 - .L_282)


	//   ....[0]....
.L_282:
        /* <DEDUP_REMOVED lines=30> */


	//----- nvinfo : EIATTR_MERCURY_ISA_VERSION
	.align		4
.L_283:
        /*01f8*/ 	.byte	0x03, 0x5f
        /*01fa*/ 	.short	0x0101


	//----- nvinfo : EIATTR_UNUSED_LOAD_BYTE_OFFSET
	.align		4
        /*01fc*/ 	.byte	0x04, 0x44
        /*01fe*/ 	.short	(.L_285 - .L_284)


	//   ....[0]....
.L_284:
        /*0200*/ 	.word	0x00000a40
        /*0204*/ 	.word	0x0000fff0


	//   ....[1]....
        /*0208*/ 	.word	0x0000dac0
        /*020c*/ 	.word	0x0000fff0


	//----- nvinfo : EIATTR_INT_WARP_WIDE_INSTR_OFFSETS
	.align		4
.L_285:
        /*0210*/ 	.byte	0x04, 0x31
        /*0212*/ 	.short	(.L_287 - .L_286)


	//   ....[0]....
.L_286:
        /*0214*/ 	.word	0x00000120


	//   ....[1]....
        /*0218*/ 	.word	0x000001c0


	//   ....[2]....
        /*021c*/ 	.word	0x00000230


	//   ....[3]....
        /*0220*/ 	.word	0x00011dc0


	//   ....[4]....
        /*0224*/ 	.word	0x00011e50


	//   ....[5]....
        /*0228*/ 	.word	0x00015910


	//   ....[6]....
        /*022c*/ 	.word	0x000159a0


	//----- nvinfo : EIATTR_COOP_GROUP_MASK_REGIDS
	.align		4
.L_287:
        /*0230*/ 	.byte	0x04, 0x29
        /*0232*/ 	.short	(.L_289 - .L_288)


	//   ....[0]....
.L_288:
        /*0234*/ 	.word	0xffffffff


	//   ....[1]....
        /*0238*/ 	.word	0xffffffff


	//   ....[2]....
        /*023c*/ 	.word	0xffffffff


	//   ....[3]....
        /*0240*/ 	.word	0xffffffff


	//   ....[4]....
        /*0244*/ 	.word	0xffffffff


	//   ....[5]....
        /*0248*/ 	.word	0xffffffff


	//   ....[6]....
        /*024c*/ 	.word	0xffffffff


	//   ....[7]....
        /*0250*/ 	.word	0xffffffff


	//   ....[8]....
        /*0254*/ 	.word	0xffffffff


	//   ....[9]....
        /*0258*/ 	.word	0xffffffff


	//   ....[10]....
        /*025c*/ 	.word	0xffffffff


	//   ....[11]....
        /*0260*/ 	.word	0xffffffff


	//   ....[12]....
        /*0264*/ 	.word	0xffffffff


	//   ....[13]....
        /*0268*/ 	.word	0xffffffff


	//   ....[14]....
        /*026c*/ 	.word	0xffffffff


	//   ....[15]....
        /*0270*/ 	.word	0xffffffff


	//   ....[16]....
        /*0274*/ 	.word	0xffffffff


	//   ....[17]....
        /*0278*/ 	.word	0xffffffff


	//   ....[18]....
        /*027c*/ 	.word	0xffffffff


	//   ....[19]....
        /*0280*/ 	.word	0xffffffff


	//   ....[20]....
        /*0284*/ 	.word	0xffffffff


	//   ....[21]....
        /*0288*/ 	.word	0xffffffff


	//   ....[22]....
        /*028c*/ 	.word	0xffffffff


	//   ....[23]....
        /*0290*/ 	.word	0xffffffff


	//   ....[24]....
        /*0294*/ 	.word	0xffffffff


	//   ....[25]....
        /*0298*/ 	.word	0xffffffff


	//   ....[26]....
        /*029c*/ 	.word	0xffffffff


	//   ....[27]....
        /*02a0*/ 	.word	0xffffffff


	//   ....[28]....
        /*02a4*/ 	.word	0xffffffff


	//   ....[29]....
        /*02a8*/ 	.word	0xffffffff


	//   ....[30]....
        /*02ac*/ 	.word	0xffffffff


	//   ....[31]....
        /*02b0*/ 	.word	0xffffffff


	//   ....[32]....
        /*02b4*/ 	.word	0xffffffff


	//   ....[33]....
        /*02b8*/ 	.word	0xffffffff


	//   ....[34]....
        /*02bc*/ 	.word	0xffffffff


	//   ....[35]....
        /*02c0*/ 	.word	0xffffffff


	//   ....[36]....
        /*02c4*/ 	.word	0xffffffff


	//   ....[37]....
        /*02c8*/ 	.word	0xffffffff


	//   ....[38]....
        /*02cc*/ 	.word	0xffffffff


	//   ....[39]....
        /*02d0*/ 	.word	0xffffffff


	//   ....[40]....
        /*02d4*/ 	.word	0xffffffff


	//   ....[41]....
        /*02d8*/ 	.word	0xffffffff


	//   ....[42]....
        /*02dc*/ 	.word	0xffffffff


	//   ....[43]....
        /*02e0*/ 	.word	0xffffffff


	//   ....[44]....
        /*02e4*/ 	.word	0xffffffff


	//   ....[45]....
        /*02e8*/ 	.word	0xffffffff


	//   ....[46]....
        /*02ec*/ 	.word	0xffffffff


	//   ....[47]....
        /*02f0*/ 	.word	0xffffffff


	//   ....[48]....
        /*02f4*/ 	.word	0xffffffff


	//   ....[49]....
        /*02f8*/ 	.word	0xffffffff


	//   ....[50]....
        /*02fc*/ 	.word	0xffffffff


	//   ....[51]....
        /*0300*/ 	.word	0xffffffff


	//   ....[52]....
        /*0304*/ 	.word	0xffffffff


	//   ....[53]....
        /*0308*/ 	.word	0xffffffff


	//   ....[54]....
        /*030c*/ 	.word	0xffffffff


	//   ....[55]....
        /*0310*/ 	.word	0xffffffff


	//   ....[56]....
        /*0314*/ 	.word	0xffffffff


	//   ....[57]....
        /*0318*/ 	.word	0xffffffff


	//   ....[58]....
        /*031c*/ 	.word	0xffffffff


	//   ....[59]....
        /*0320*/ 	.word	0xffffffff


	//   ....[60]....
        /*0324*/ 	.word	0xffffffff


	//   ....[61]....
        /*0328*/ 	.word	0xffffffff


	//   ....[62]....
        /*032c*/ 	.word	0xffffffff


	//   ....[63]....
        /*0330*/ 	.word	0xffffffff


	//   ....[64]....
        /*0334*/ 	.word	0xffffffff


	//   ....[65]....
        /*0338*/ 	.word	0xffffffff


	//   ....[66]....
        /*033c*/ 	.word	0xffffffff


	//   ....[67]....
        /*0340*/ 	.word	0xffffffff


	//   ....[68]....
        /*0344*/ 	.word	0xffffffff


	//   ....[69]....
        /*0348*/ 	.word	0xffffffff


	//   ....[70]....
        /*034c*/ 	.word	0xffffffff


	//   ....[71]....
        /*0350*/ 	.word	0xffffffff


	//   ....[72]....
        /*0354*/ 	.word	0xffffffff


	//   ....[73]....
        /*0358*/ 	.word	0xffffffff


	//   ....[74]....
        /*035c*/ 	.word	0xffffffff


	//   ....[75]....
        /*0360*/ 	.word	0xffffffff


	//   ....[76]....
        /*0364*/ 	.word	0xffffffff


	//   ....[77]....
        /*0368*/ 	.word	0xffffffff


	//   ....[78]....
        /*036c*/ 	.word	0xffffffff


	//   ....[79]....
        /*0370*/ 	.word	0xffffffff


	//   ....[80]....
        /*0374*/ 	.word	0xffffffff


	//   ....[81]....
        /*0378*/ 	.word	0xffffffff


	//   ....[82]....
        /*037c*/ 	.word	0xffffffff


	//   ....[83]....
        /*0380*/ 	.word	0xffffffff


	//   ....[84]....
        /*0384*/ 	.word	0xffffffff


	//   ....[85]....
        /*0388*/ 	.word	0xffffffff


	//   ....[86]....
        /*038c*/ 	.word	0xffffffff


	//   ....[87]....
        /*0390*/ 	.word	0xffffffff


	//   ....[88]....
        /*0394*/ 	.word	0xffffffff


	//   ....[89]....
        /*0398*/ 	.word	0xffffffff


	//   ....[90]....
        /*039c*/ 	.word	0xffffffff


	//   ....[91]....
        /*03a0*/ 	.word	0xffffffff


	//   ....[92]....
        /*03a4*/ 	.word	0xffffffff


	//   ....[93]....
        /*03a8*/ 	.word	0xffffffff


	//   ....[94]....
        /*03ac*/ 	.word	0xffffffff


	//   ....[95]....
        /*03b0*/ 	.word	0xffffffff


	//   ....[96]....
        /*03b4*/ 	.word	0x0500000f


	//   ....[97]....
        /*03b8*/ 	.word	0x0500000f


	//   ....[98]....
        /*03bc*/ 	.word	0x0500000f


	//   ....[99]....
        /*03c0*/ 	.word	0x0500000f


	//   ....[100]....
        /*03c4*/ 	.word	0x0500000f


	//   ....[101]....
        /*03c8*/ 	.word	0x0500000f


	//   ....[102]....
        /*03cc*/ 	.word	0x0500000f


	//   ....[103]....
        /*03d0*/ 	.word	0x0500000f


	//   ....[104]....
        /*03d4*/ 	.word	0x0500000f


	//   ....[105]....
        /*03d8*/ 	.word	0x0500000f


	//   ....[106]....
        /*03dc*/ 	.word	0x0500000f


	//   ....[107]....
        /*03e0*/ 	.word	0x0500000f


	//   ....[108]....
        /*03e4*/ 	.word	0x0500000f


	//   ....[109]....
        /*03e8*/ 	.word	0x0500000f


	//   ....[110]....
        /*03ec*/ 	.word	0x0500000f


	//   ....[111]....
        /*03f0*/ 	.word	0x0500000f


	//   ....[112]....
        /*03f4*/ 	.word	0x0500000f


	//   ....[113]....
        /*03f8*/ 	.word	0x0500000f


	//   ....[114]....
        /*03fc*/ 	.word	0x0500000f


	//   ....[115]....
        /*0400*/ 	.word	0x0500000f


	//   ....[116]....
        /*0404*/ 	.word	0x0500000f


	//   ....[117]....
        /*0408*/ 	.word	0x0500000f


	//   ....[118]....
        /*040c*/ 	.word	0x0500000f


	//   ....[119]....
        /*0410*/ 	.word	0x0500000f


	//   ....[120]....
        /*0414*/ 	.word	0x0500000f


	//   ....[121]....
        /*0418*/ 	.word	0x0500000f


	//   ....[122]....
        /*041c*/ 	.word	0x0500000f


	//   ....[123]....
        /*0420*/ 	.word	0x0500000f


	//   ....[124]....
        /*0424*/ 	.word	0x0500000f


	//   ....[125]....
        /*0428*/ 	.word	0x0500000f


	//   ....[126]....
        /*042c*/ 	.word	0x0500000f


	//   ....[127]....
        /*0430*/ 	.word	0x0500000f


	//----- nvinfo : EIATTR_COOP_GROUP_INSTR_OFFSETS
	.align		4
.L_289:
        /*0434*/ 	.byte	0x04, 0x28
        /*0436*/ 	.short	(.L_291 - .L_290)


	//   ....[0]....
.L_290:
        /*0438*/ 	.word	0x00000060


	//   ....[1]....
        /*043c*/ 	.word	0x00000130


	//   ....[2]....
        /*0440*/ 	.word	0x000001e0


	//   ....[3]....
        /*0444*/ 	.word	0x000003a0


	//   ....[4]....
        /*0448*/ 	.word	0x00000500


	//   ....[5]....
        /*044c*/ 	.word	0x00000620


	//   ....[6]....
        /*0450*/ 	.word	0x00000780


	//   ....[7]....
        /*0454*/ 	.word	0x000019a0


	//   ....[8]....
        /*0458*/ 	.word	0x00002060


	//   ....[9]....
        /*045c*/ 	.word	0x000020b0


	//   ....[10]....
        /*0460*/ 	.word	0x00003ac0


	//   ....[11]....
        /*0464*/ 	.word	0x00003b80


	//   ....[12]....
        /*0468*/ 	.word	0x00004500


	//   ....[13]....
        /*046c*/ 	.word	0x00004570


	//   ....[14]....
        /*0470*/ 	.word	0x000054d0


	//   ....[15]....
        /*0474*/ 	.word	0x00007060


	//   ....[16]....
        /*0478*/ 	.word	0x00007080


	//   ....[17]....
        /*047c*/ 	.word	0x00007bd0


	//   ....[18]....
        /*0480*/ 	.word	0x00007ce0


	//   ....[19]....
        /*0484*/ 	.word	0x000085b0


	//   ....[20]....
        /*0488*/ 	.word	0x00008670


	//   ....[21]....
        /*048c*/ 	.word	0x00009870


	//   ....[22]....
        /*0490*/ 	.word	0x0000b4f0


	//   ....[23]....
        /*0494*/ 	.word	0x0000b520


	//   ....[24]....
        /*0498*/ 	.word	0x0000bd00


	//   ....[25]....
        /*049c*/ 	.word	0x0000bda0


	//   ....[26]....
        /*04a0*/ 	.word	0x0000d000


	//   ....[27]....
        /*04a4*/ 	.word	0x0000d120


	//   ....[28]....
        /*04a8*/ 	.word	0x0000d160


	//   ....[29]....
        /*04ac*/ 	.word	0x0000d280


	//   ....[30]....
        /*04b0*/ 	.word	0x0000d2a0


	//   ....[31]....
        /*04b4*/ 	.word	0x0000e440


	//   ....[32]....
        /*04b8*/ 	.word	0x0000e450


	//   ....[33]....
        /*04bc*/ 	.word	0x0000e460


	//   ....[34]....
        /*04c0*/ 	.word	0x0000e4b0


	//   ....[35]....
        /*04c4*/ 	.word	0x0000eb30


	//   ....[36]....
        /*04c8*/ 	.word	0x0000eb50


	//   ....[37]....
        /*04cc*/ 	.word	0x0000ec80


	//   ....[38]....
        /*04d0*/ 	.word	0x0000eca0


	//   ....[39]....
        /*04d4*/ 	.word	0x0000f0f0


	//   ....[40]....
        /*04d8*/ 	.word	0x0000f130


	//   ....[41]....
        /*04dc*/ 	.word	0x0000f560


	//   ....[42]....
        /*04e0*/ 	.word	0x0000f570


	//   ....[43]....
        /*04e4*/ 	.word	0x00010110


	//   ....[44]....
        /*04e8*/ 	.word	0x00010120


	//   ....[45]....
        /*04ec*/ 	.word	0x00010220


	//   ....[46]....
        /*04f0*/ 	.word	0x00010240


	//   ....[47]....
        /*04f4*/ 	.word	0x000103c0


	//   ....[48]....
        /*04f8*/ 	.word	0x000105c0


	//   ....[49]....
        /*04fc*/ 	.word	0x000105f0


	//   ....[50]....
        /*0500*/ 	.word	0x00010620


	//   ....[51]....
        /*0504*/ 	.word	0x00010650


	//   ....[52]....
        /*0508*/ 	.word	0x00010680


	//   ....[53]....
        /*050c*/ 	.word	0x000106b0


	//   ....[54]....
        /*0510*/ 	.word	0x00010840


	//   ....[55]....
        /*0514*/ 	.word	0x00010870


	//   ....[56]....
        /*0518*/ 	.word	0x000108a0


	//   ....[57]....
        /*051c*/ 	.word	0x000108d0


	//   ....[58]....
        /*0520*/ 	.word	0x00010900


	//   ....[59]....
        /*0524*/ 	.word	0x00010930


	//   ....[60]....
        /*0528*/ 	.word	0x000109c0


	//   ....[61]....
        /*052c*/ 	.word	0x000109f0


	//   ....[62]....
        /*0530*/ 	.word	0x00010a00


	//   ....[63]....
        /*0534*/ 	.word	0x00010a40


	//   ....[64]....
        /*0538*/ 	.word	0x00012360


	//   ....[65]....
        /*053c*/ 	.word	0x00012fe0


	//   ....[66]....
        /*0540*/ 	.word	0x00013000


	//   ....[67]....
        /*0544*/ 	.word	0x000130c0


	//   ....[68]....
        /*0548*/ 	.word	0x000130e0


	//   ....[69]....
        /*054c*/ 	.word	0x00013180


	//   ....[70]....
        /*0550*/ 	.word	0x000131a0


	//   ....[71]....
        /*0554*/ 	.word	0x000131b0


	//   ....[72]....
        /*0558*/ 	.word	0x00013240


	//   ....[73]....
        /*055c*/ 	.word	0x00013290


	//   ....[74]....
        /*0560*/ 	.word	0x000132a0


	//   ....[75]....
        /*0564*/ 	.word	0x000132d0


	//   ....[76]....
        /*0568*/ 	.word	0x00013380


	//   ....[77]....
        /*056c*/ 	.word	0x00016070


	//   ....[78]....
        /*0570*/ 	.word	0x000160a0


	//   ....[79]....
        /*0574*/ 	.word	0x00016100


	//   ....[80]....
        /*0578*/ 	.word	0x00016130


	//   ....[81]....
        /*057c*/ 	.word	0x00016160


	//   ....[82]....
        /*0580*/ 	.word	0x00016190


	//   ....[83]....
        /*0584*/ 	.word	0x000161c0


	//   ....[84]....
        /*0588*/ 	.word	0x000161f0


	//   ....[85]....
        /*058c*/ 	.word	0x00016390


	//   ....[86]....
        /*0590*/ 	.word	0x000163c0


	//   ....[87]....
        /*0594*/ 	.word	0x000163f0


	//   ....[88]....
        /*0598*/ 	.word	0x00016420


	//   ....[89]....
        /*059c*/ 	.word	0x00016450


	//   ....[90]....
        /*05a0*/ 	.word	0x00016480


	//   ....[91]....
        /*05a4*/ 	.word	0x00016540


	//   ....[92]....
        /*05a8*/ 	.word	0x00016560


	//   ....[93]....
        /*05ac*/ 	.word	0x00016580


	//   ....[94]....
        /*05b0*/ 	.word	0x000165e0


	//   ....[95]....
        /*05b4*/ 	.word	0x00017000


	//   ....[96]....
        /*05b8*/ 	.word	0x000175a0


	//   ....[97]....
        /*05bc*/ 	.word	0x00017750


	//   ....[98]....
        /*05c0*/ 	.word	0x000177a0


	//   ....[99]....
        /*05c4*/ 	.word	0x00017800


	//   ....[100]....
        /*05c8*/ 	.word	0x00017910


	//   ....[101]....
        /*05cc*/ 	.word	0x00017970


	//   ....[102]....
        /*05d0*/ 	.word	0x00017a90


	//   ....[103]....
        /*05d4*/ 	.word	0x00017af0


	//   ....[104]....
        /*05d8*/ 	.word	0x00017ba0


	//   ....[105]....
        /*05dc*/ 	.word	0x00017c70


	//   ....[106]....
        /*05e0*/ 	.word	0x00017d40


	//   ....[107]....
        /*05e4*/ 	.word	0x00017dc0


	//   ....[108]....
        /*05e8*/ 	.word	0x00017eb0


	//   ....[109]....
        /*05ec*/ 	.word	0x000181d0


	//   ....[110]....
        /*05f0*/ 	.word	0x00018270


	//   ....[111]....
        /*05f4*/ 	.word	0x000183e0


	//   ....[112]....
        /*05f8*/ 	.word	0x00018450


	//   ....[113]....
        /*05fc*/ 	.word	0x000184c0


	//   ....[114]....
        /*0600*/ 	.word	0x00018530


	//   ....[115]....
        /*0604*/ 	.word	0x000185a0


	//   ....[116]....
        /*0608*/ 	.word	0x00018620


	//   ....[117]....
        /*060c*/ 	.word	0x000186a0


	//   ....[118]....
        /*0610*/ 	.word	0x00018730


	//   ....[119]....
        /*0614*/ 	.word	0x000187a0


	//   ....[120]....
        /*0618*/ 	.word	0x00018810


	//   ....[121]....
        /*061c*/ 	.word	0x00018880


	//   ....[122]....
        /*0620*/ 	.word	0x00018900


	//   ....[123]....
        /*0624*/ 	.word	0x00018970


	//   ....[124]....
        /*0628*/ 	.word	0x00018a20


	//   ....[125]....
        /*062c*/ 	.word	0x00018a70


	//   ....[126]....
        /*0630*/ 	.word	0x00018b00


	//   ....[127]....
        /*0634*/ 	.word	0x00018c30


	//----- nvinfo : EIATTR_REG_RECONFIG
	.align		4
.L_291:
        /*0638*/ 	.byte	0x01, 0x54
	.zero		2


	//----- nvinfo : EIATTR_SYSCALL_OFFSETS
	.align		4
        /*063c*/ 	.byte	0x04, 0x46
        /*063e*/ 	.short	(.L_293 - .L_292)


	//   ....[0]....
.L_292:
        /*0640*/ 	.word	0x00001b60


	//   ....[1]....
        /*0644*/ 	.word	0x00011fb0


	//   ....[2]....
        /*0648*/ 	.word	0x00012100


	//   ....[3]....
        /*064c*/ 	.word	0x00012200


	//   ....[4]....
        /*0650*/ 	.word	0x00012aa0


	//----- nvinfo : EIATTR_MBARRIER_INSTR_OFFSETS
	.align		4
.L_293:
        /*0654*/ 	.byte	0x04, 0x39
        /*0656*/ 	.short	(.L_295 - .L_294)


	//   ....[0]....
.L_294:
        /*0658*/ 	.word	0x00000250
        /*065c*/ 	.word	0x000000ff
        /*0660*/ 	.word	0x00031c00
        /*0664*/ 	.short	0x0100
        /*0666*/ 	.byte	0x08
	.zero		1


	//   ....[1]....
        /*0668*/ 	.word	0x00000260
        /*066c*/ 	.word	0x000000ff
        /*0670*/ 	.word	0x00031c20
        /*0674*/ 	.short	0x0100
        /*0676*/ 	.byte	0x08
	.zero		1


	//   ....[2]....
        /*0678*/ 	.word	0x00000350
        /*067c*/ 	.word	0x000000ff
        /*0680*/ 	.word	0x00031c30
        /*0684*/ 	.short	0x0100
        /*0686*/ 	.byte	0x08
	.zero		1


	//   ....[3]....
        /*0688*/ 	.word	0x00000360
        /*068c*/ 	.word	0x000000ff
        /*0690*/ 	.word	0x00031c40
        /*0694*/ 	.short	0x0100
        /*0696*/ 	.byte	0x08
	.zero		1


	//   ....[4]....
        /*0698*/ 	.word	0x00000370
        /*069c*/ 	.word	0x000000ff
        /*06a0*/ 	.word	0x00031c38
        /*06a4*/ 	.short	0x0100
        /*06a6*/ 	.byte	0x08
	.zero		1


	//   ....[5]....
        /*06a8*/ 	.word	0x00000380
        /*06ac*/ 	.word	0x000000ff
        /*06b0*/ 	.word	0x00031c48
        /*06b4*/ 	.short	0x0100
        /*06b6*/ 	.byte	0x08
	.zero		1


	//   ....[6]....
        /*06b8*/ 	.word	0x000004b0
        /*06bc*/ 	.word	0x000000ff
        /*06c0*/ 	.word	0x00031c50
        /*06c4*/ 	.short	0x0100
        /*06c6*/ 	.byte	0x08
	.zero		1


	//   ....[7]....
        /*06c8*/ 	.word	0x000004c0
        /*06cc*/ 	.word	0x000000ff
        /*06d0*/ 	.word	0x00031c60
        /*06d4*/ 	.short	0x0100
        /*06d6*/ 	.byte	0x08
	.zero		1


	//   ....[8]....
        /*06d8*/ 	.word	0x000004d0
        /*06dc*/ 	.word	0x000000ff
        /*06e0*/ 	.word	0x00031c58
        /*06e4*/ 	.short	0x0100
        /*06e6*/ 	.byte	0x08
	.zero		1


	//   ....[9]....
        /*06e8*/ 	.word	0x000004e0
        /*06ec*/ 	.word	0x000000ff
        /*06f0*/ 	.word	0x00031c68
        /*06f4*/ 	.short	0x0100
        /*06f6*/ 	.byte	0x08
	.zero		1


	//   ....[10]....
        /*06f8*/ 	.word	0x000005d0
        /*06fc*/ 	.word	0x000000ff
        /*0700*/ 	.word	0x00031c70
        /*0704*/ 	.short	0x0100
        /*0706*/ 	.byte	0x06
	.zero		1


	//   ....[11]....
        /*0708*/ 	.word	0x000005e0
        /*070c*/ 	.word	0x000000ff
        /*0710*/ 	.word	0x00031c80
        /*0714*/ 	.short	0x0100
        /*0716*/ 	.byte	0x06
	.zero		1


	//   ....[12]....
        /*0718*/ 	.word	0x000005f0
        /*071c*/ 	.word	0x000000ff
        /*0720*/ 	.word	0x00031c78
        /*0724*/ 	.short	0x0100
        /*0726*/ 	.byte	0x06
	.zero		1


	//   ....[13]....
        /*0728*/ 	.word	0x00000600
        /*072c*/ 	.word	0x000000ff
        /*0730*/ 	.word	0x00031c88
        /*0734*/ 	.short	0x0100
        /*0736*/ 	.byte	0x06
	.zero		1


	//   ....[14]....
        /*0738*/ 	.word	0x00000730
        /*073c*/ 	.word	0x000000ff
        /*0740*/ 	.word	0x00031c90
        /*0744*/ 	.short	0x0100
        /*0746*/ 	.byte	0x08
	.zero		1


	//   ....[15]....
        /*0748*/ 	.word	0x00000740
        /*074c*/ 	.word	0x000000ff
        /*0750*/ 	.word	0x00031ca0
        /*0754*/ 	.short	0x0100
        /*0756*/ 	.byte	0x08
	.zero		1


	//   ....[16]....
        /*0758*/ 	.word	0x00000750
        /*075c*/ 	.word	0x000000ff
        /*0760*/ 	.word	0x00031c98
        /*0764*/ 	.short	0x0100
        /*0766*/ 	.byte	0x08
	.zero		1


	//   ....[17]....
        /*0768*/ 	.word	0x00000760
        /*076c*/ 	.word	0x000000ff
        /*0770*/ 	.word	0x00031ca8
        /*0774*/ 	.short	0x0100
        /*0776*/ 	.byte	0x08
	.zero		1


	//   ....[18]....
        /*0778*/ 	.word	0x00000890
        /*077c*/ 	.word	0x000000ff
        /*0780*/ 	.word	0x00031cb0
        /*0784*/ 	.short	0x0100
        /*0786*/ 	.byte	0x08
	.zero		1


	//   ....[19]....
        /*0788*/ 	.word	0x000008a0
        /*078c*/ 	.word	0x000000ff
        /*0790*/ 	.word	0x00031cc0
        /*0794*/ 	.short	0x0100
        /*0796*/ 	.byte	0x08
	.zero		1


	//   ....[20]....
        /*0798*/ 	.word	0x000008b0
        /*079c*/ 	.word	0x000000ff
        /*07a0*/ 	.word	0x00031cb8
        /*07a4*/ 	.short	0x0100
        /*07a6*/ 	.byte	0x08
	.zero		1


	//   ....[21]....
        /*07a8*/ 	.word	0x000008c0
        /*07ac*/ 	.word	0x000000ff
        /*07b0*/ 	.word	0x00031cc8
        /*07b4*/ 	.short	0x0100
        /*07b6*/ 	.byte	0x08
	.zero		1


	//   ....[22]....
        /*07b8*/ 	.word	0x00001bd0
        /*07bc*/ 	.word	0x000000ff
        /*07c0*/ 	.word	0x00031c00
        /*07c4*/ 	.short	0x010a
        /*07c6*/ 	.byte	0x24
	.zero		1


	//   ....[23]....
        /*07c8*/ 	.word	0x00001c40
        /*07cc*/ 	.word	0x00000004
        /*07d0*/ 	.word	0x00031c30
        /*07d4*/ 	.short	0x010a
        /*07d6*/ 	.byte	0x3f
	.zero		1


	//   ....[24]....
        /*07d8*/ 	.word	0x00001ca0
        /*07dc*/ 	.word	0x00000004
        /*07e0*/ 	.word	0x00031c30
        /*07e4*/ 	.short	0x010a
        /*07e6*/ 	.byte	0x3f
	.zero		1


	//   ....[25]....
        /*07e8*/ 	.word	0x00004640
        /*07ec*/ 	.word	0x00000008
        /*07f0*/ 	.word	0x00000000
        /*07f4*/ 	.short	0x0101
        /*07f6*/ 	.byte	0x3f
	.zero		1


	//   ....[26]....
        /*07f8*/ 	.word	0x00005720
        /*07fc*/ 	.word	0x000000ff
        /*0800*/ 	.word	0x00031c30
        /*0804*/ 	.short	0x010a
        /*0806*/ 	.byte	0x06
	.zero		1


	//   ....[27]....
        /*0808*/ 	.word	0x00005760
        /*080c*/ 	.word	0x000000ff
        /*0810*/ 	.word	0x00031c30
        /*0814*/ 	.short	0x010a
        /*0816*/ 	.byte	0x06
	.zero		1


	//   ....[28]....
        /*0818*/ 	.word	0x00006df0
        /*081c*/ 	.word	0x000000ff
        /*0820*/ 	.word	0x00031c50
        /*0824*/ 	.short	0x010a
        /*0826*/ 	.byte	0x06
	.zero		1


	//   ....[29]....
        /*0828*/ 	.word	0x00006e30
        /*082c*/ 	.word	0x000000ff
        /*0830*/ 	.word	0x00031c50
        /*0834*/ 	.short	0x010a
        /*0836*/ 	.byte	0x06
	.zero		1


	//   ....[30]....
        /*0838*/ 	.word	0x00008e40
        /*083c*/ 	.word	0x0000000e
        /*0840*/ 	.word	0x00000000
        /*0844*/ 	.short	0x0101
        /*0846*/ 	.byte	0x3f
	.zero		1


	//   ....[31]....
        /*0848*/ 	.word	0x00008ff0
        /*084c*/ 	.word	0x0000000e
        /*0850*/ 	.word	0x00000000
        /*0854*/ 	.short	0x0101
        /*0856*/ 	.byte	0x3f
	.zero		1


	//   ....[32]....
        /*0858*/ 	.word	0x000099e0
        /*085c*/ 	.word	0x000000ff
        /*0860*/ 	.word	0x00031c30
        /*0864*/ 	.short	0x010a
        /*0866*/ 	.byte	0x06
	.zero		1


	//   ....[33]....
        /*0868*/ 	.word	0x00009a20
        /*086c*/ 	.word	0x000000ff
        /*0870*/ 	.word	0x00031c30
        /*0874*/ 	.short	0x010a
        /*0876*/ 	.byte	0x06
	.zero		1


	//   ....[34]....
        /*0878*/ 	.word	0x0000b0b0
        /*087c*/ 	.word	0x000000ff
        /*0880*/ 	.word	0x00031c50
        /*0884*/ 	.short	0x010a
        /*0886*/ 	.byte	0x06
	.zero		1


	//   ....[35]....
        /*0888*/ 	.word	0x0000b0f0
        /*088c*/ 	.word	0x000000ff
        /*0890*/ 	.word	0x00031c50
        /*0894*/ 	.short	0x010a
        /*0896*/ 	.byte	0x06
	.zero		1


	//   ....[36]....
        /*0898*/ 	.word	0x0000c620
        /*089c*/ 	.word	0x0000000b
        /*08a0*/ 	.word	0x00000000
        /*08a4*/ 	.short	0x0101
        /*08a6*/ 	.byte	0x3f
	.zero		1


	//   ....[37]....
        /*08a8*/ 	.word	0x0000c7d0
        /*08ac*/ 	.word	0x0000000b
        /*08b0*/ 	.word	0x00000000
        /*08b4*/ 	.short	0x0101
        /*08b6*/ 	.byte	0x3f
	.zero		1


	//   ....[38]....
        /*08b8*/ 	.word	0x0000d070
        /*08bc*/ 	.word	0x000000ff
        /*08c0*/ 	.word	0x00031c50
        /*08c4*/ 	.short	0x010a
        /*08c6*/ 	.byte	0x09
	.zero		1


	//   ....[39]....
        /*08c8*/ 	.word	0x0000d0b0
        /*08cc*/ 	.word	0x000000ff
        /*08d0*/ 	.word	0x00031c50
        /*08d4*/ 	.short	0x010a
        /*08d6*/ 	.byte	0x09
	.zero		1


	//   ....[40]....
        /*08d8*/ 	.word	0x0000d760
        /*08dc*/ 	.word	0x00000008
        /*08e0*/ 	.word	0x00000000
        /*08e4*/ 	.short	0x0101
        /*08e6*/ 	.byte	0x3f
	.zero		1


	//   ....[41]....
        /*08e8*/ 	.word	0x0000eb60
        /*08ec*/ 	.word	0x000000ff
        /*08f0*/ 	.word	0x00000000
        /*08f4*/ 	.short	0x0101
        /*08f6*/ 	.byte	0x04
	.zero		1


	//   ....[42]....
        /*08f8*/ 	.word	0x0000f030
        /*08fc*/ 	.word	0x000000ff
        /*0900*/ 	.word	0x00000000
        /*0904*/ 	.short	0x0101
        /*0906*/ 	.byte	0x04
	.zero		1


	//   ....[43]....
        /*0908*/ 	.word	0x00012570
        /*090c*/ 	.word	0x00000000
        /*0910*/ 	.word	0x00031c40
        /*0914*/ 	.short	0x010a
        /*0916*/ 	.byte	0x3f
	.zero		1


	//   ....[44]....
        /*0918*/ 	.word	0x00013450
        /*091c*/ 	.word	0x00000011
        /*0920*/ 	.word	0x00031c00
        /*0924*/ 	.short	0x0107
        /*0926*/ 	.byte	0x3f
	.zero		1


	//   ....[45]....
        /*0928*/ 	.word	0x00013540
        /*092c*/ 	.word	0x00000011
        /*0930*/ 	.word	0x00031c00
        /*0934*/ 	.short	0x0101
        /*0936*/ 	.byte	0x3f
	.zero		1


	//   ....[46]....
        /*0938*/ 	.word	0x00013560
        /*093c*/ 	.word	0x00000011
        /*0940*/ 	.word	0x00031c20
        /*0944*/ 	.short	0x010a
        /*0946*/ 	.byte	0x3f
	.zero		1


	//   ....[47]....
        /*0948*/ 	.word	0x000138f0
        /*094c*/ 	.word	0x00000003
        /*0950*/ 	.word	0x00031c40
        /*0954*/ 	.short	0x010a
        /*0956*/ 	.byte	0x3f
	.zero		1


	//   ....[48]....
        /*0958*/ 	.word	0x00013d70
        /*095c*/ 	.word	0x00000003
        /*0960*/ 	.word	0x00000060
        /*0964*/ 	.short	0x010a
        /*0966*/ 	.byte	0x3f
	.zero		1


	//   ....[49]....
        /*0968*/ 	.word	0x000144a0
        /*096c*/ 	.word	0x00000003
        /*0970*/ 	.word	0x00031c40
        /*0974*/ 	.short	0x010a
        /*0976*/ 	.byte	0x3f
	.zero		1


	//   ....[50]....
        /*0978*/ 	.word	0x00014920
        /*097c*/ 	.word	0x0000000c
        /*0980*/ 	.word	0x00000060
        /*0984*/ 	.short	0x010a
        /*0986*/ 	.byte	0x3f
	.zero		1


	//   ....[51]....
        /*0988*/ 	.word	0x00014f90
        /*098c*/ 	.word	0x00000002
        /*0990*/ 	.word	0x00031c40
        /*0994*/ 	.short	0x010a
        /*0996*/ 	.byte	0x3f
	.zero		1


	//   ....[52]....
        /*0998*/ 	.word	0x00015420
        /*099c*/ 	.word	0x00000007
        /*09a0*/ 	.word	0x00000060
        /*09a4*/ 	.short	0x010a
        /*09a6*/ 	.byte	0x3f
	.zero		1


	//   ....[53]....
        /*09a8*/ 	.word	0x00015a40
        /*09ac*/ 	.word	0x00000003
        /*09b0*/ 	.word	0x00031c60
        /*09b4*/ 	.short	0x010a
        /*09b6*/ 	.byte	0x3f
	.zero		1


	//   ....[54]....
        /*09b8*/ 	.word	0x00016f80
        /*09bc*/ 	.word	0x00000009
        /*09c0*/ 	.word	0x00031c20
        /*09c4*/ 	.short	0x010a
        /*09c6*/ 	.byte	0x3f
	.zero		1


	//   ....[55]....
        /*09c8*/ 	.word	0x00017120
        /*09cc*/ 	.word	0x00000007
        /*09d0*/ 	.word	0x00000000
        /*09d4*/ 	.short	0x010a
        /*09d6*/ 	.byte	0x3f
	.zero		1


	//   ....[56]....
        /*09d8*/ 	.word	0x00017190
        /*09dc*/ 	.word	0x00000003
        /*09e0*/ 	.word	0x00000000
        /*09e4*/ 	.short	0x010a
        /*09e6*/ 	.byte	0x3f
	.zero		1


	//   ....[57]....
        /*09e8*/ 	.word	0x000171f0
        /*09ec*/ 	.word	0x00000005
        /*09f0*/ 	.word	0x00000000
        /*09f4*/ 	.short	0x010a
        /*09f6*/ 	.byte	0x3f
	.zero		1


	//   ....[58]....
        /*09f8*/ 	.word	0x00017220
        /*09fc*/ 	.word	0x00000003
        /*0a00*/ 	.word	0x00000000
        /*0a04*/ 	.short	0x010a
        /*0a06*/ 	.byte	0x3f
	.zero		1


	//   ....[59]....
        /*0a08*/ 	.word	0x00017290
        /*0a0c*/ 	.word	0x00000003
        /*0a10*/ 	.word	0x00031c00
        /*0a14*/ 	.short	0x010a
        /*0a16*/ 	.byte	0x3f
	.zero		1


	//   ....[60]....
        /*0a18*/ 	.word	0x000172e0
        /*0a1c*/ 	.word	0x00000004
        /*0a20*/ 	.word	0x00031c30
        /*0a24*/ 	.short	0x010a
        /*0a26*/ 	.byte	0x3f
	.zero		1


	//   ....[61]....
        /*0a28*/ 	.word	0x00017340
        /*0a2c*/ 	.word	0x0000000b
        /*0a30*/ 	.word	0x00031c30
        /*0a34*/ 	.short	0x010a
        /*0a36*/ 	.byte	0x3f
	.zero		1


	//   ....[62]....
        /*0a38*/ 	.word	0x000173a0
        /*0a3c*/ 	.word	0x0000000a
        /*0a40*/ 	.word	0x00031c50
        /*0a44*/ 	.short	0x010a
        /*0a46*/ 	.byte	0x3f
	.zero		1


	//   ....[63]....
        /*0a48*/ 	.word	0x00017400
        /*0a4c*/ 	.word	0x00000003
        /*0a50*/ 	.word	0x00031c30
        /*0a54*/ 	.short	0x010a
        /*0a56*/ 	.byte	0x3f
	.zero		1


	//   ....[64]....
        /*0a58*/ 	.word	0x00017460
        /*0a5c*/ 	.word	0x00000003
        /*0a60*/ 	.word	0x00031c50
        /*0a64*/ 	.short	0x010a
        /*0a66*/ 	.byte	0x3f
	.zero		1


	//   ....[65]....
        /*0a68*/ 	.word	0x000174c0
        /*0a6c*/ 	.word	0x00000009
        /*0a70*/ 	.word	0x00031c50
        /*0a74*/ 	.short	0x010a
        /*0a76*/ 	.byte	0x3f
	.zero		1


	//   ....[66]....
        /*0a78*/ 	.word	0x00017660
        /*0a7c*/ 	.word	0x00000000
        /*0a80*/ 	.word	0x00031c40
        /*0a84*/ 	.short	0x010a
        /*0a86*/ 	.byte	0x3f
	.zero		1


	//   ....[67]....
        /*0a88*/ 	.word	0x00017ef0
        /*0a8c*/ 	.word	0x00000011
        /*0a90*/ 	.word	0x00031c20
        /*0a94*/ 	.short	0x010a
        /*0a96*/ 	.byte	0x3f
	.zero		1


	//   ....[68]....
        /*0a98*/ 	.word	0x00017f40
        /*0a9c*/ 	.word	0x00000003
        /*0aa0*/ 	.word	0x00031c40
        /*0aa4*/ 	.short	0x010a
        /*0aa6*/ 	.byte	0x3f
	.zero		1


	//   ....[69]....
        /*0aa8*/ 	.word	0x00017f90
        /*0aac*/ 	.word	0x00000003
        /*0ab0*/ 	.word	0x00000060
        /*0ab4*/ 	.short	0x010a
        /*0ab6*/ 	.byte	0x3f
	.zero		1


	//   ....[70]....
        /*0ab8*/ 	.word	0x00017fe0
        /*0abc*/ 	.word	0x00000003
        /*0ac0*/ 	.word	0x00031c40
        /*0ac4*/ 	.short	0x010a
        /*0ac6*/ 	.byte	0x3f
	.zero		1


	//   ....[71]....
        /*0ac8*/ 	.word	0x00018030
        /*0acc*/ 	.word	0x0000000c
        /*0ad0*/ 	.word	0x00000060
        /*0ad4*/ 	.short	0x010a
        /*0ad6*/ 	.byte	0x3f
	.zero		1


	//   ....[72]....
        /*0ad8*/ 	.word	0x00018080
        /*0adc*/ 	.word	0x00000002
        /*0ae0*/ 	.word	0x00031c40
        /*0ae4*/ 	.short	0x010a
        /*0ae6*/ 	.byte	0x3f
	.zero		1


	//   ....[73]....
        /*0ae8*/ 	.word	0x000180d0
        /*0aec*/ 	.word	0x00000007
        /*0af0*/ 	.word	0x00000060
        /*0af4*/ 	.short	0x010a
        /*0af6*/ 	.byte	0x3f
	.zero		1


	//   ....[74]....
        /*0af8*/ 	.word	0x00018120
        /*0afc*/ 	.word	0x00000003
        /*0b00*/ 	.word	0x00031c60
        /*0b04*/ 	.short	0x010a
        /*0b06*/ 	.byte	0x3f
	.zero		1


	//   ....[75]....
        /*0b08*/ 	.word	0x00018b50
        /*0b0c*/ 	.word	0x00000009
        /*0b10*/ 	.word	0x00031c20
        /*0b14*/ 	.short	0x010a
        /*0b16*/ 	.byte	0x3f
	.zero		1


	//   ....[76]....
        /*0b18*/ 	.word	0x00018cf0
        /*0b1c*/ 	.word	0x00000007
        /*0b20*/ 	.word	0x00000000
        /*0b24*/ 	.short	0x010a
        /*0b26*/ 	.byte	0x3f
	.zero		1


	//   ....[77]....
        /*0b28*/ 	.word	0x00018d40
        /*0b2c*/ 	.word	0x00000003
        /*0b30*/ 	.word	0x00000000
        /*0b34*/ 	.short	0x010a
        /*0b36*/ 	.byte	0x3f
	.zero		1


	//   ....[78]....
        /*0b38*/ 	.word	0x00018d90
        /*0b3c*/ 	.word	0x00000005
        /*0b40*/ 	.word	0x00000000
        /*0b44*/ 	.short	0x010a
        /*0b46*/ 	.byte	0x3f
	.zero		1


	//----- nvinfo : EIATTR_NUM_MBARRIERS
	.align		4
.L_295:
        /*0b48*/ 	.byte	0x03, 0x38
        /*0b4a*/ 	.short	0x0016


	//----- nvinfo : EIATTR_EXIT_INSTR_OFFSETS
	.align		4
        /*0b4c*/ 	.byte	0x04, 0x1c
        /*0b4e*/ 	.short	(.L_297 - .L_296)


	//   ....[0]....
.L_296:
        /*0b50*/ 	.word	0x00000a70


	//   ....[1]....
        /*0b54*/ 	.word	0x00010360


	//   ....[2]....
        /*0b58*/ 	.word	0x00017270


	//----- nvinfo : EIATTR_MAX_THREADS
	.align		4
.L_297:
        /*0b5c*/ 	.byte	0x04, 0x05
        /*0b5e*/ 	.short	(.L_299 - .L_298)
.L_298:
        /*0b60*/ 	.word	0x00000200
        /*0b64*/ 	.word	0x00000001
        /*0b68*/ 	.word	0x00000001


	//----- nvinfo : EIATTR_CRS_STACK_SIZE
	.align		4
.L_299:
        /*0b6c*/ 	.byte	0x04, 0x1e
        /*0b6e*/ 	.short	(.L_301 - .L_300)
.L_300:
        /*0b70*/ 	.word	0x00000000


	//----- nvinfo : EIATTR_CBANK_PARAM_SIZE
	.align		4
.L_301:
        /*0b74*/ 	.byte	0x03, 0x19
        /*0b76*/ 	.short	0x0af0


	//----- nvinfo : EIATTR_PARAM_CBANK
	.align		4
        /*0b78*/ 	.byte	0x04, 0x0a
        /*0b7a*/ 	.short	(.L_303 - .L_302)
	.align		4
.L_302:
        /*0b7c*/ 	.word	index@(.nv.constant0._ZN7cutlass13device_kernelIN5flash11enable_sm90INS1_16FlashAttnFwdSm90INS1_25CollectiveMainloopFwdSm90ILi2EN4cute5tupleIJNS5_1CILi1EEES8_S8_EEENS6_IJNS7_ILi192EEENS7_ILi144EEENS7_ILi96EEEEEELi96ENS_6half_tEfNS_4arch4Sm90ELb1ELb0ELb0ELb1ELb0ELb0ELb0ELb0ELb1ELb1ELb1ELb0EEENS1_21CollectiveEpilogueFwdINS6_IJSA_SC_SB_EEES9_SE_SG_Li384ELb1ELb1ELb1ELb0EEENS1_36VarlenDynamicPersistentTileSchedulerILi192ELi144ELi384ELi128ELb1ELb1ELb1ELb1ELb1ELb1EEEEEEEEEvNT_6ParamsE)
        /*0b80*/ 	.short	0x0210
        /*0b82*/ 	.short	0x0af0


	//----- nvinfo : EIATTR_SW_WAR
	.align		4
.L_303:
        /*0b84*/ 	.byte	0x04, 0x36
        /*0b86*/ 	.short	(.L_305 - .L_304)
.L_304:
        /*0b88*/ 	.word	0x00000008
.L_305:


//--------------------- .nv.info._ZN7cutlass13device_kernelIN5flash11enable_sm90INS1_16FlashAttnFwdSm90INS1_25CollectiveMainloopFwdSm90ILi2EN4cute5tupleIJNS5_1CILi1EEES8_S8_EEENS6_IJNS7_ILi192EEENS7_ILi144EEENS7_ILi96EEEEEELi96ENS_6half_tEfNS_4arch4Sm90ELb1ELb0ELb0ELb1ELb0ELb1ELb0ELb0ELb1ELb1ELb1ELb0EEENS1_21CollectiveEpilogueFwdINS6_IJSA_SC_SB_EEES9_SE_SG_Li384ELb1ELb1ELb1ELb0EEENS1_36VarlenDynamicPersistentTileSchedulerILi192ELi144ELi384ELi128ELb1ELb1ELb1ELb1ELb1ELb1EEEEEEEEEvNT_6ParamsE --------------------------
	.section	.nv.info._ZN7cutlass13device_kernelIN5flash11enable_sm90INS1_16FlashAttnFwdSm90INS1_25CollectiveMainloopFwdSm90ILi2EN4cute5tupleIJNS5_1CILi1EEES8_S8_EEENS6_IJNS7_ILi192EEENS7_ILi144EEENS7_ILi96EEEEEELi96ENS_6half_tEfNS_4arch4Sm90ELb1ELb0ELb0ELb1ELb0ELb1ELb0ELb0ELb1ELb1ELb1ELb0EEENS1_21CollectiveEpilogueFwdINS6_IJSA_SC_SB_EEES9_SE_SG_Li384ELb1ELb1ELb1ELb0EEENS1_36VarlenDynamicPersistentTileSchedulerILi192ELi144ELi384ELi128ELb1ELb1ELb1ELb1ELb1ELb1EEEEEEEEEvNT_6ParamsE,"",@"SHT_CUDA_INFO"
	.sectionflags	@""
	.align	4


	//----- nvinfo : EIATTR_CUDA_API_VERSION
	.align		4
        /*0000*/ 	.byte	0x04, 0x37
        /*0002*/ 	.short	(.L_307 - .L_306)
.L_306:
        /*0004*/ 	.word	0x00000082


	//----- nvinfo : EIATTR_KPARAM_INFO
	.align		4
.L_307:
        /*0008*/ 	.byte	0x04, 0x17
        /*000a*/ 	.short	(.L_309 - .L_308)
.L_308:
        /*000c*/ 	.word	0x00000000
        /*0010*/ 	.short	0x0000
        /*0012*/ 	.short	0x0070
        /*0014*/ 	.byte	0x00, 0xf0, 0x01, 0x2a


	//----- nvinfo : EIATTR_SPARSE_MMA_MASK
	.align		4
.L_309:
        /*0018*/ 	.byte	0x03, 0x50
        /*001a*/ 	.short	0x0000


	//----- nvinfo : EIATTR_MAXREG_COUNT
	.align		4
        /*001c*/ 	.byte	0x03, 0x1b
        /*001e*/ 	.short	0x0080


	//----- nvinfo : EIATTR_NUM_BARRIERS
	.align		4
        /*0020*/ 	.byte	0x02, 0x4c
        /*0022*/ 	.byte	0x10
	.zero		1


	//----- nvinfo : EIATTR_EXTERNS
	.align		4
        /*0024*/ 	.byte	0x04, 0x0f
        /*0026*/ 	.short	(.L_311 - .L_310)


	//   ....[0]....
	.align		4
.L_310:
        /*0028*/ 	.word	index@(__assertfail)


	//----- nvinfo : EIATTR_ANNOTATIONS
	.align		4
.L_311:
        /*002c*/ 	.byte	0x04, 0x55
        /*002e*/ 	.short	(.L_313 - .L_312)


	//   ....[0]....
.L_312:
        /* <DEDUP_REMOVED lines=236> */


	//----- nvinfo : EIATTR_MERCURY_ISA_VERSION
	.align		4
.L_313:
        /*0ed8*/ 	.byte	0x03, 0x5f
        /*0eda*/ 	.short	0x0101


	//----- nvinfo : EIATTR_UNUSED_LOAD_BYTE_OFFSET
	.align		4
        /*0edc*/ 	.byte	0x04, 0x44
        /*0ede*/ 	.short	(.L_315 - .L_314)


	//   ....[0]....
.L_314:
        /*0ee0*/ 	.word	0x00000ad0
        /*0ee4*/ 	.word	0x0000fff0


	//   ....[1]....
        /*0ee8*/ 	.word	0x0001b410
        /*0eec*/ 	.word	0x0000fff0


	//----- nvinfo : EIATTR_INT_WARP_WIDE_INSTR_OFFSETS
	.align		4
.L_315:
        /*0ef0*/ 	.byte	0x04, 0x31
        /*0ef2*/ 	.short	(.L_317 - .L_316)


	//   ....[0]....
.L_316:
        /*0ef4*/ 	.word	0x00000180


	//   ....[1]....
        /*0ef8*/ 	.word	0x00000220


	//   ....[2]....
        /*0efc*/ 	.word	0x00000290


	//   ....[3]....
        /*0f00*/ 	.word	0x000213d0


	//   ....[4]....
        /*0f04*/ 	.word	0x00021460


	//   ....[5]....
        /*0f08*/ 	.word	0x00024f60


	//   ....[6]....
        /*0f0c*/ 	.word	0x00024ff0


	//----- nvinfo : EIATTR_COOP_GROUP_MASK_REGIDS
	.align		4
.L_317:
        /*0f10*/ 	.byte	0x04, 0x29
        /*0f12*/ 	.short	(.L_319 - .L_318)


	//   ....[0]....
.L_318:
        /*0f14*/ 	.word	0xffffffff


	//   ....[1]....
        /*0f18*/ 	.word	0xffffffff


	//   ....[2]....
        /*0f1c*/ 	.word	0xffffffff


	//   ....[3]....
        /*0f20*/ 	.word	0xffffffff


	//   ....[4]....
        /*0f24*/ 	.word	0xffffffff


	//   ....[5]....
        /*0f28*/ 	.word	0xffffffff


	//   ....[6]....
        /*0f2c*/ 	.word	0xffffffff


	//   ....[7]....
        /*0f30*/ 	.word	0xffffffff


	//   ....[8]....
        /*0f34*/ 	.word	0xffffffff


	//   ....[9]....
        /*0f38*/ 	.word	0xffffffff


	//   ....[10]....
        /*0f3c*/ 	.word	0xffffffff


	//   ....[11]....
        /*0f40*/ 	.word	0xffffffff


	//   ....[12]....
        /*0f44*/ 	.word	0xffffffff


	//   ....[13]....
        /*0f48*/ 	.word	0xffffffff


	//   ....[14]....
        /*0f4c*/ 	.word	0xffffffff


	//   ....[15]....
        /*0f50*/ 	.word	0xffffffff


	//   ....[16]....
        /*0f54*/ 	.word	0xffffffff


	//   ....[17]....
        /*0f58*/ 	.word	0xffffffff


	//   ....[18]....
        /*0f5c*/ 	.word	0xffffffff


	//   ....[19]....
        /*0f60*/ 	.word	0xffffffff


	//   ....[20]....
        /*0f64*/ 	.word	0xffffffff


	//   ....[21]....
        /*0f68*/ 	.word	0xffffffff


	//   ....[22]....
        /*0f6c*/ 	.word	0xffffffff


	//   ....[23]....
        /*0f70*/ 	.word	0xffffffff


	//   ....[24]....
        /*0f74*/ 	.word	0xffffffff


	//   ....[25]....
        /*0f78*/ 	.word	0xffffffff


	//   ....[26]....
        /*0f7c*/ 	.word	0xffffffff


	//   ....[27]....
        /*0f80*/ 	.word	0xffffffff


	//   ....[28]....
        /*0f84*/ 	.word	0xffffffff


	//   ....[29]....
        /*0f88*/ 	.word	0xffffffff


	//   ....[30]....
        /*0f8c*/ 	.word	0xffffffff


	//   ....[31]....
        /*0f90*/ 	.word	0xffffffff


	//   ....[32]....
        /*0f94*/ 	.word	0xffffffff


	//   ....[33]....
        /*0f98*/ 	.word	0xffffffff


	//   ....[34]....
        /*0f9c*/ 	.word	0xffffffff


	//   ....[35]....
        /*0fa0*/ 	.word	0xffffffff


	//   ....[36]....
        /*0fa4*/ 	.word	0xffffffff


	//   ....[37]....
        /*0fa8*/ 	.word	0xffffffff


	//   ....[38]....
        /*0fac*/ 	.word	0xffffffff


	//   ....[39]....
        /*0fb0*/ 	.word	0xffffffff


	//   ....[40]....
        /*0fb4*/ 	.word	0xffffffff


	//   ....[41]....
        /*0fb8*/ 	.word	0xffffffff


	//   ....[42]....
        /*0fbc*/ 	.word	0xffffffff


	//   ....[43]....
        /*0fc0*/ 	.word	0xffffffff


	//   ....[44]....
        /*0fc4*/ 	.word	0xffffffff


	//   ....[45]....
        /*0fc8*/ 	.word	0xffffffff


	//   ....[46]....
        /*0fcc*/ 	.word	0xffffffff


	//   ....[47]....
        /*0fd0*/ 	.word	0xffffffff


	//   ....[48]....
        /*0fd4*/ 	.word	0xffffffff


	//   ....[49]....
        /*0fd8*/ 	.word	0xffffffff


	//   ....[50]....
        /*0fdc*/ 	.word	0xffffffff


	//   ....[51]....
        /*0fe0*/ 	.word	0xffffffff


	//   ....[52]....
        /*0fe4*/ 	.word	0xffffffff


	//   ....[53]....
        /*0fe8*/ 	.word	0xffffffff


	//   ....[54]....
        /*0fec*/ 	.word	0xffffffff


	//   ....[55]....
        /*0ff0*/ 	.word	0xffffffff


	//   ....[56]....
        /*0ff4*/ 	.word	0xffffffff


	//   ....[57]....
        /*0ff8*/ 	.word	0xffffffff


	//   ....[58]....
        /*0ffc*/ 	.word	0xffffffff


	//   ....[59]....
        /*1000*/ 	.word	0xffffffff


	//   ....[60]....
        /*1004*/ 	.word	0xffffffff


	//   ....[61]....
        /*1008*/ 	.word	0xffffffff


	//   ....[62]....
        /*100c*/ 	.word	0xffffffff


	//   ....[63]....
        /*1010*/ 	.word	0xffffffff


	//   ....[64]....
        /*1014*/ 	.word	0xffffffff


	//   ....[65]....
        /*1018*/ 	.word	0xffffffff


	//   ....[66]....
        /*101c*/ 	.word	0xffffffff


	//   ....[67]....
        /*1020*/ 	.word	0xffffffff


	//   ....[68]....
        /*1024*/ 	.word	0xffffffff


	//   ....[69]....
        /*1028*/ 	.word	0xffffffff


	//   ....[70]....
        /*102c*/ 	.word	0xffffffff


	//   ....[71]....
        /*1030*/ 	.word	0xffffffff


	//   ....[72]....
        /*1034*/ 	.word	0xffffffff


	//   ....[73]....
        /*1038*/ 	.word	0xffffffff


	//   ....[74]....
        /*103c*/ 	.word	0xffffffff


	//   ....[75]....
        /*1040*/ 	.word	0xffffffff


	//   ....[76]....
        /*1044*/ 	.word	0xffffffff


	//   ....[77]....
        /*1048*/ 	.word	0xffffffff


	//   ....[78]....
        /*104c*/ 	.word	0xffffffff


	//   ....[79]....
        /*1050*/ 	.word	0xffffffff


	//   ....[80]....
        /*1054*/ 	.word	0xffffffff


	//   ....[81]....
        /*1058*/ 	.word	0xffffffff


	//   ....[82]....
        /*105c*/ 	.word	0xffffffff


	//   ....[83]....
        /*1060*/ 	.word	0xffffffff


	//   ....[84]....
        /*1064*/ 	.word	0xffffffff


	//   ....[85]....
        /*1068*/ 	.word	0xffffffff


	//   ....[86]....
        /*106c*/ 	.word	0xffffffff


	//   ....[87]....
        /*1070*/ 	.word	0xffffffff


	//   ....[88]....
        /*1074*/ 	.word	0xffffffff


	//   ....[89]....
        /*1078*/ 	.word	0xffffffff


	//   ....[90]....
        /*107c*/ 	.word	0xffffffff


	//   ....[91]....
        /*1080*/ 	.word	0xffffffff


	//   ....[92]....
        /*1084*/ 	.word	0xffffffff


	//   ....[93]....
        /*1088*/ 	.word	0xffffffff


	//   ....[94]....
        /*108c*/ 	.word	0xffffffff


	//   ....[95]....
        /*1090*/ 	.word	0xffffffff


	//   ....[96]....
        /*1094*/ 	.word	0xffffffff


	//   ....[97]....
        /*1098*/ 	.word	0xffffffff


	//   ....[98]....
        /*109c*/ 	.word	0xffffffff


	//   ....[99]....
        /*10a0*/ 	.word	0xffffffff


	//   ....[100]....
        /*10a4*/ 	.word	0xffffffff


	//   ....[101]....
        /*10a8*/ 	.word	0xffffffff


	//   ....[102]....
        /*10ac*/ 	.word	0xffffffff


	//   ....[103]....
        /*10b0*/ 	.word	0xffffffff


	//   ....[104]....
        /*10b4*/ 	.word	0xffffffff


	//   ....[105]....
        /*10b8*/ 	.word	0x0500000f


	//   ....[106]....
        /*10bc*/ 	.word	0x0500000f


	//   ....[107]....
        /*10c0*/ 	.word	0x0500000f


	//   ....[108]....
        /*10c4*/ 	.word	0x0500000f


	//   ....[109]....
        /*10c8*/ 	.word	0x0500000f


	//   ....[110]....
        /*10cc*/ 	.word	0x0500000f


	//   ....[111]....
        /*10d0*/ 	.word	0x0500000f


	//   ....[112]....
        /*10d4*/ 	.word	0x0500000f


	//   ....[113]....
        /*10d8*/ 	.word	0x0500000f


	//   ....[114]....
        /*10dc*/ 	.word	0x0500000f


	//   ....[115]....
        /*10e0*/ 	.word	0x0500000f


	//   ....[116]....
        /*10e4*/ 	.word	0x0500000f


	//   ....[117]....
        /*10e8*/ 	.word	0x0500000f


	//   ....[118]....
        /*10ec*/ 	.word	0x0500000f


	//   ....[119]....
        /*10f0*/ 	.word	0x0500000f


	//   ....[120]....
        /*10f4*/ 	.word	0x0500000f


	//   ....[121]....
        /*10f8*/ 	.word	0x0500000f


	//   ....[122]....
        /*10fc*/ 	.word	0x0500000f


	//   ....[123]....
        /*1100*/ 	.word	0x0500000f


	//   ....[124]....
        /*1104*/ 	.word	0x0500000f


	//   ....[125]....
        /*1108*/ 	.word	0x0500000f


	//   ....[126]....
        /*110c*/ 	.word	0x0500000f


	//   ....[127]....
        /*1110*/ 	.word	0x0500000f


	//   ....[128]....
        /*1114*/ 	.word	0x0500000f


	//   ....[129]....
        /*1118*/ 	.word	0x0500000f


	//   ....[130]....
        /*111c*/ 	.word	0x0500000f


	//   ....[131]....
        /*1120*/ 	.word	0x0500000f


	//   ....[132]....
        /*1124*/ 	.word	0x0500000f


	//   ....[133]....
        /*1128*/ 	.word	0x0500000f


	//   ....[134]....
        /*112c*/ 	.word	0x0500000f


	//   ....[135]....
        /*1130*/ 	.word	0x0500000f


	//   ....[136]....
        /*1134*/ 	.word	0x0500000f


	//   ....[137]....
        /*1138*/ 	.word	0x0500000f


	//   ....[138]....
        /*113c*/ 	.word	0x0500000f


	//   ....[139]....
        /*1140*/ 	.word	0x0500000f


	//   ....[140]....
        /*1144*/ 	.word	0x0500000f


	//   ....[141]....
        /*1148*/ 	.word	0x0500000f


	//   ....[142]....
        /*114c*/ 	.word	0x0500000f


	//   ....[143]....
        /*1150*/ 	.word	0x0500000f


	//   ....[144]....
        /*1154*/ 	.word	0x0500000f


	//   ....[145]....
        /*1158*/ 	.word	0x0500000f


	//   ....[146]....
        /*115c*/ 	.word	0x0500000f


	//   ....[147]....
        /*1160*/ 	.word	0x0500000f


	//   ....[148]....
        /*1164*/ 	.word	0x0500000f


	//   ....[149]....
        /*1168*/ 	.word	0x0500000f


	//   ....[150]....
        /*116c*/ 	.word	0x0500000f


	//   ....[151]....
        /*1170*/ 	.word	0x0500000f


	//   ....[152]....
        /*1174*/ 	.word	0x0500000f


	//   ....[153]....
        /*1178*/ 	.word	0x0500000f


	//   ....[154]....
        /*117c*/ 	.word	0x0500000f


	//   ....[155]....
        /*1180*/ 	.word	0x0500000f


	//   ....[156]....
        /*1184*/ 	.word	0x0500000f


	//   ....[157]....
        /*1188*/ 	.word	0x0500000f


	//   ....[158]....
        /*118c*/ 	.word	0x0500000f


	//----- nvinfo : EIATTR_COOP_GROUP_INSTR_OFFSETS
	.align		4
.L_319:
        /*1190*/ 	.byte	0x04, 0x28
        /*1192*/ 	.short	(.L_321 - .L_320)


	//   ....[0]....
.L_320:
        /*1194*/ 	.word	0x00000060


	//   ....[1]....
        /*1198*/ 	.word	0x00000190


	//   ....[2]....
        /*119c*/ 	.word	0x00000240


	//   ....[3]....
        /*11a0*/ 	.word	0x00000400


	//   ....[4]....
        /*11a4*/ 	.word	0x00000560


	//   ....[5]....
        /*11a8*/ 	.word	0x00000680


	//   ....[6]....
        /*11ac*/ 	.word	0x000007e0


	//   ....[7]....
        /*11b0*/ 	.word	0x00007890


	//   ....[8]....
        /*11b4*/ 	.word	0x00008020


	//   ....[9]....
        /*11b8*/ 	.word	0x00008030


	//   ....[10]....
        /*11bc*/ 	.word	0x00008040


	//   ....[11]....
        /*11c0*/ 	.word	0x00008050


	//   ....[12]....
        /*11c4*/ 	.word	0x00009dc0


	//   ....[13]....
        /*11c8*/ 	.word	0x00009dd0


	//   ....[14]....
        /*11cc*/ 	.word	0x00009de0


	//   ....[15]....
        /*11d0*/ 	.word	0x00009df0


	//   ....[16]....
        /*11d4*/ 	.word	0x0000dba0


	//   ....[17]....
        /*11d8*/ 	.word	0x0000e420


	//   ....[18]....
        /*11dc*/ 	.word	0x0000e430


	//   ....[19]....
        /*11e0*/ 	.word	0x0000e450


	//   ....[20]....
        /*11e4*/ 	.word	0x0000ecc0


	//   ....[21]....
        /*11e8*/ 	.word	0x0000ed10


	//   ....[22]....
        /*11ec*/ 	.word	0x0000ffd0


	//   ....[23]....
        /*11f0*/ 	.word	0x000128f0


	//   ....[24]....
        /*11f4*/ 	.word	0x00012920


	//   ....[25]....
        /*11f8*/ 	.word	0x00013280


	//   ....[26]....
        /*11fc*/ 	.word	0x000133b0


	//   ....[27]....
        /*1200*/ 	.word	0x00013ae0


	//   ....[28]....
        /*1204*/ 	.word	0x00013b00


	//   ....[29]....
        /*1208*/ 	.word	0x00015410


	//   ....[30]....
        /*120c*/ 	.word	0x00018000


	//   ....[31]....
        /*1210*/ 	.word	0x00018030


	//   ....[32]....
        /*1214*/ 	.word	0x000185b0


	//   ....[33]....
        /*1218*/ 	.word	0x000185d0


	//   ....[34]....
        /*121c*/ 	.word	0x0001a3e0


	//   ....[35]....
        /*1220*/ 	.word	0x0001add0


	//   ....[36]....
        /*1224*/ 	.word	0x0001ae60


	//   ....[37]....
        /*1228*/ 	.word	0x0001aeb0


	//   ....[38]....
        /*122c*/ 	.word	0x0001aec0


	//   ....[39]....
        /*1230*/ 	.word	0x0001bde0


	//   ....[40]....
        /*1234*/ 	.word	0x0001be00


	//   ....[41]....
        /*1238*/ 	.word	0x0001be10


	//   ....[42]....
        /*123c*/ 	.word	0x0001be20


	//   ....[43]....
        /*1240*/ 	.word	0x0001c4c0


	//   ....[44]....
        /*1244*/ 	.word	0x0001c4d0


	//   ....[45]....
        /*1248*/ 	.word	0x0001c620


	//   ....[46]....
        /*124c*/ 	.word	0x0001c630


	//   ....[47]....
        /*1250*/ 	.word	0x0001ca20


	//   ....[48]....
        /*1254*/ 	.word	0x0001ca30


	//   ....[49]....
        /*1258*/ 	.word	0x0001cf20


	//   ....[50]....
        /*125c*/ 	.word	0x0001cf30


	//   ....[51]....
        /*1260*/ 	.word	0x0001dcf0


	//   ....[52]....
        /*1264*/ 	.word	0x0001dd00


	//   ....[53]....
        /*1268*/ 	.word	0x0001de60


	//   ....[54]....
        /*126c*/ 	.word	0x0001de70


	//   ....[55]....
        /*1270*/ 	.word	0x0001e020


	//   ....[56]....
        /*1274*/ 	.word	0x0001e240


	//   ....[57]....
        /*1278*/ 	.word	0x0001e270


	//   ....[58]....
        /*127c*/ 	.word	0x0001e2a0


	//   ....[59]....
        /*1280*/ 	.word	0x0001e2d0


	//   ....[60]....
        /*1284*/ 	.word	0x0001e300


	//   ....[61]....
        /*1288*/ 	.word	0x0001e330


	//   ....[62]....
        /*128c*/ 	.word	0x0001e4c0


	//   ....[63]....
        /*1290*/ 	.word	0x0001e4f0


	//   ....[64]....
        /*1294*/ 	.word	0x0001e520


	//   ....[65]....
        /*1298*/ 	.word	0x0001e550


	//   ....[66]....
        /*129c*/ 	.word	0x0001e580


	//   ....[67]....
        /*12a0*/ 	.word	0x0001e5b0


	//   ....[68]....
        /*12a4*/ 	.word	0x0001e640


	//   ....[69]....
        /*12a8*/ 	.word	0x0001e670


	//   ....[70]....
        /*12ac*/ 	.word	0x0001e680


	//   ....[71]....
        /*12b0*/ 	.word	0x0001e6c0


	//   ....[72]....
        /*12b4*/ 	.word	0x0001fbc0


	//   ....[73]....
        /*12b8*/ 	.word	0x00021970


	//   ....[74]....
        /*12bc*/ 	.word	0x00022630


	//   ....[75]....
        /*12c0*/ 	.word	0x00022650


	//   ....[76]....
        /*12c4*/ 	.word	0x000226e0


	//   ....[77]....
        /*12c8*/ 	.word	0x00022700


	//   ....[78]....
        /*12cc*/ 	.word	0x000227a0


	//   ....[79]....
        /*12d0*/ 	.word	0x000227c0


	//   ....[80]....
        /*12d4*/ 	.word	0x000227d0


	//   ....[81]....
        /*12d8*/ 	.word	0x00022860


	//   ....[82]....
        /*12dc*/ 	.word	0x00022880


	//   ....[83]....
        /*12e0*/ 	.word	0x000228f0


	//   ....[84]....
        /*12e4*/ 	.word	0x00022930


	//   ....[85]....
        /*12e8*/ 	.word	0x000229a0


	//   ....[86]....
        /*12ec*/ 	.word	0x000256e0


	//   ....[87]....
        /*12f0*/ 	.word	0x00025710


	//   ....[88]....
        /*12f4*/ 	.word	0x00025770


	//   ....[89]....
        /*12f8*/ 	.word	0x000257a0


	//   ....[90]....
        /*12fc*/ 	.word	0x000257d0


	//   ....[91]....
        /*1300*/ 	.word	0x00025800


	//   ....[92]....
        /*1304*/ 	.word	0x00025830


	//   ....[93]....
        /*1308*/ 	.word	0x00025860


	//   ....[94]....
        /*130c*/ 	.word	0x00025a00


	//   ....[95]....
        /*1310*/ 	.word	0x00025a30


	//   ....[96]....
        /*1314*/ 	.word	0x00025a60


	//   ....[97]....
        /*1318*/ 	.word	0x00025a90


	//   ....[98]....
        /*131c*/ 	.word	0x00025ac0


	//   ....[99]....
        /*1320*/ 	.word	0x00025af0


	//   ....[100]....
        /*1324*/ 	.word	0x00025bb0


	//   ....[101]....
        /*1328*/ 	.word	0x00025bd0


	//   ....[102]....
        /*132c*/ 	.word	0x00025bf0


	//   ....[103]....
        /*1330*/ 	.word	0x00025c50


	//   ....[104]....
        /*1334*/ 	.word	0x00026670


	//   ....[105]....
        /*1338*/ 	.word	0x00026a70


	//   ....[106]....
        /*133c*/ 	.word	0x00026b10


	//   ....[107]....
        /*1340*/ 	.word	0x00026ba0


	//   ....[108]....
        /*1344*/ 	.word	0x00026bf0


	//   ....[109]....
        /*1348*/ 	.word	0x00026c40


	//   ....[110]....
        /*134c*/ 	.word	0x00026d20


	//   ....[111]....
        /*1350*/ 	.word	0x00026db0


	//   ....[112]....
        /*1354*/ 	.word	0x00026e10


	//   ....[113]....
        /*1358*/ 	.word	0x00026e70


	//   ....[114]....
        /*135c*/ 	.word	0x00027120


	//   ....[115]....
        /*1360*/ 	.word	0x00027170


	//   ....[116]....
        /*1364*/ 	.word	0x00027200


	//   ....[117]....
        /*1368*/ 	.word	0x00027290


	//   ....[118]....
        /*136c*/ 	.word	0x00027310


	//   ....[119]....
        /*1370*/ 	.word	0x00027360


	//   ....[120]....
        /*1374*/ 	.word	0x000273f0


	//   ....[121]....
        /*1378*/ 	.word	0x00027480


	//   ....[122]....
        /*137c*/ 	.word	0x00027500


	//   ....[123]....
        /*1380*/ 	.word	0x00027550


	//   ....[124]....
        /*1384*/ 	.word	0x000275e0


	//   ....[125]....
        /*1388*/ 	.word	0x00027670


	//   ....[126]....
        /*138c*/ 	.word	0x00027730


	//   ....[127]....
        /*1390*/ 	.word	0x00027a10


	//   ....[128]....
        /*1394*/ 	.word	0x00027bc0


	//   ....[129]....
        /*1398*/ 	.word	0x00027c10


	//   ....[130]....
        /*139c*/ 	.word	0x00027c70


	//   ....[131]....
        /*13a0*/ 	.word	0x00027d50


	//   ....[132]....
        /*13a4*/ 	.word	0x00027db0


	//   ....[133]....
        /*13a8*/ 	.word	0x00027ed0


	//   ....[134]....
        /*13ac*/ 	.word	0x00027f30


	//   ....[135]....
        /*13b0*/ 	.word	0x00027fd0


	//   ....[136]....
        /*13b4*/ 	.word	0x000280a0


	//   ....[137]....
        /*13b8*/ 	.word	0x00028120


	//   ....[138]....
        /*13bc*/ 	.word	0x000281e0


	//   ....[139]....
        /*13c0*/ 	.word	0x00028260


	//   ....[140]....
        /*13c4*/ 	.word	0x00028610


	//   ....[141]....
        /*13c8*/ 	.word	0x000286b0


	//   ....[142]....
        /*13cc*/ 	.word	0x00028820


	//   ....[143]....
        /*13d0*/ 	.word	0x00028890


	//   ....[144]....
        /*13d4*/ 	.word	0x00028900


	//   ....[145]....
        /*13d8*/ 	.word	0x00028970


	//   ....[146]....
        /*13dc*/ 	.word	0x000289e0


	//   ....[147]....
        /*13e0*/ 	.word	0x00028a60


	//   ....[148]....
        /*13e4*/ 	.word	0x00028ae0


	//   ....[149]....
        /*13e8*/ 	.word	0x00028b70


	//   ....[150]....
        /*13ec*/ 	.word	0x00028be0


	//   ....[151]....
        /*13f0*/ 	.word	0x00028c50


	//   ....[152]....
        /*13f4*/ 	.word	0x00028cc0


	//   ....[153]....
        /*13f8*/ 	.word	0x00028d40


	//   ....[154]....
        /*13fc*/ 	.word	0x00028db0


	//   ....[155]....
        /*1400*/ 	.word	0x00028e60


	//   ....[156]....
        /*1404*/ 	.word	0x00028eb0


	//   ....[157]....
        /*1408*/ 	.word	0x00028f40


	//   ....[158]....
        /*140c*/ 	.word	0x00029070


	//----- nvinfo : EIATTR_REG_RECONFIG
	.align		4
.L_321:
        /*1410*/ 	.byte	0x01, 0x54
	.zero		2


	//----- nvinfo : EIATTR_SYSCALL_OFFSETS
	.align		4
        /*1414*/ 	.byte	0x04, 0x46
        /*1416*/ 	.short	(.L_323 - .L_322)


	//   ....[0]....
.L_322:
        /*1418*/ 	.word	0x00001f00


	//   ....[1]....
        /*141c*/ 	.word	0x00002050


	//   ....[2]....
        /*1420*/ 	.word	0x00007a60


	//   ....[3]....
        /*1424*/ 	.word	0x00007d80


	//   ....[4]....
        /*1428*/ 	.word	0x000215c0


	//   ....[5]....
        /*142c*/ 	.word	0x00021710


	//   ....[6]....
        /*1430*/ 	.word	0x00021810


	//   ....[7]....
        /*1434*/ 	.word	0x000220f0


	//----- nvinfo : EIATTR_MBARRIER_INSTR_OFFSETS
	.align		4
.L_323:
        /*1438*/ 	.byte	0x04, 0x39
        /*143a*/ 	.short	(.L_325 - .L_324)


	//   ....[0]....
.L_324:
        /*143c*/ 	.word	0x000002b0
        /*1440*/ 	.word	0x000000ff
        /*1444*/ 	.word	0x00031c00
        /*1448*/ 	.short	0x0100
        /*144a*/ 	.byte	0x08
	.zero		1


	//   ....[1]....
        /*144c*/ 	.word	0x000002c0
        /*1450*/ 	.word	0x000000ff
        /*1454*/ 	.word	0x00031c20
        /*1458*/ 	.short	0x0100
        /*145a*/ 	.byte	0x08
	.zero		1


	//   ....[2]....
        /*145c*/ 	.word	0x000003b0
        /*1460*/ 	.word	0x000000ff
        /*1464*/ 	.word	0x00031c30
        /*1468*/ 	.short	0x0100
        /*146a*/ 	.byte	0x08
	.zero		1


	//   ....[3]....
        /*146c*/ 	.word	0x000003c0
        /*1470*/ 	.word	0x000000ff
        /*1474*/ 	.word	0x00031c40
        /*1478*/ 	.short	0x0100
        /*147a*/ 	.byte	0x08
	.zero		1


	//   ....[4]....
        /*147c*/ 	.word	0x000003d0
        /*1480*/ 	.word	0x000000ff
        /*1484*/ 	.word	0x00031c38
        /*1488*/ 	.short	0x0100
        /*148a*/ 	.byte	0x08
	.zero		1


	//   ....[5]....
        /*148c*/ 	.word	0x000003e0
        /*1490*/ 	.word	0x000000ff
        /*1494*/ 	.word	0x00031c48
        /*1498*/ 	.short	0x0100
        /*149a*/ 	.byte	0x08
	.zero		1


	//   ....[6]....
        /*149c*/ 	.word	0x00000510
        /*14a0*/ 	.word	0x000000ff
        /*14a4*/ 	.word	0x00031c50
        /*14a8*/ 	.short	0x0100
        /*14aa*/ 	.byte	0x08
	.zero		1


	//   ....[7]....
        /*14ac*/ 	.word	0x00000520
        /*14b0*/ 	.word	0x000000ff
        /*14b4*/ 	.word	0x00031c60
        /*14b8*/ 	.short	0x0100
        /*14ba*/ 	.byte	0x08
	.zero		1


	//   ....[8]....
        /*14bc*/ 	.word	0x00000530
        /*14c0*/ 	.word	0x000000ff
        /*14c4*/ 	.word	0x00031c58
        /*14c8*/ 	.short	0x0100
        /*14ca*/ 	.byte	0x08
	.zero		1


	//   ....[9]....
        /*14cc*/ 	.word	0x00000540
        /*14d0*/ 	.word	0x000000ff
        /*14d4*/ 	.word	0x00031c68
        /*14d8*/ 	.short	0x0100
        /*14da*/ 	.byte	0x08
	.zero		1


	//   ....[10]....
        /*14dc*/ 	.word	0x00000630
        /*14e0*/ 	.word	0x000000ff
        /*14e4*/ 	.word	0x00031c70
        /*14e8*/ 	.short	0x0100
        /*14ea*/ 	.byte	0x06
	.zero		1


	//   ....[11]....
        /*14ec*/ 	.word	0x00000640
        /*14f0*/ 	.word	0x000000ff
        /*14f4*/ 	.word	0x00031c80
        /*14f8*/ 	.short	0x0100
        /*14fa*/ 	.byte	0x06
	.zero		1


	//   ....[12]....
        /*14fc*/ 	.word	0x00000650
        /*1500*/ 	.word	0x000000ff
        /*1504*/ 	.word	0x00031c78
        /*1508*/ 	.short	0x0100
        /*150a*/ 	.byte	0x06
	.zero		1


	//   ....[13]....
        /*150c*/ 	.word	0x00000660
        /*1510*/ 	.word	0x000000ff
        /*1514*/ 	.word	0x00031c88
        /*1518*/ 	.short	0x0100
        /*151a*/ 	.byte	0x06
	.zero		1


	//   ....[14]....
        /*151c*/ 	.word	0x00000790
        /*1520*/ 	.word	0x000000ff
        /*1524*/ 	.word	0x00031c90
        /*1528*/ 	.short	0x0100
        /*152a*/ 	.byte	0x08
	.zero		1


	//   ....[15]....
        /*152c*/ 	.word	0x000007a0
        /*1530*/ 	.word	0x000000ff
        /*1534*/ 	.word	0x00031ca0
        /*1538*/ 	.short	0x0100
        /*153a*/ 	.byte	0x08
	.zero		1


	//   ....[16]....
        /*153c*/ 	.word	0x000007b0
        /*1540*/ 	.word	0x000000ff
        /*1544*/ 	.word	0x00031c98
        /*1548*/ 	.short	0x0100
        /*154a*/ 	.byte	0x08
	.zero		1


	//   ....[17]....
        /*154c*/ 	.word	0x000007c0
        /*1550*/ 	.word	0x000000ff
        /*1554*/ 	.word	0x00031ca8
        /*1558*/ 	.short	0x0100
        /*155a*/ 	.byte	0x08
	.zero		1


	//   ....[18]....
        /*155c*/ 	.word	0x000008f0
        /*1560*/ 	.word	0x000000ff
        /*1564*/ 	.word	0x00031cb0
        /*1568*/ 	.short	0x0100
        /*156a*/ 	.byte	0x08
	.zero		1


	//   ....[19]....
        /*156c*/ 	.word	0x00000900
        /*1570*/ 	.word	0x000000ff
        /*1574*/ 	.word	0x00031cc0
        /*1578*/ 	.short	0x0100
        /*157a*/ 	.byte	0x08
	.zero		1


	//   ....[20]....
        /*157c*/ 	.word	0x00000910
        /*1580*/ 	.word	0x000000ff
        /*1584*/ 	.word	0x00031cb8
        /*1588*/ 	.short	0x0100
        /*158a*/ 	.byte	0x08
	.zero		1


	//   ....[21]....
        /*158c*/ 	.word	0x00000920
        /*1590*/ 	.word	0x000000ff
        /*1594*/ 	.word	0x00031cc8
        /*1598*/ 	.short	0x0100
        /*159a*/ 	.byte	0x08
	.zero		1


	//   ....[22]....
        /*159c*/ 	.word	0x00003610
        /*15a0*/ 	.word	0x00000014
        /*15a4*/ 	.word	0x00031c90
        /*15a8*/ 	.short	0x010a
        /*15aa*/ 	.byte	0x3f
	.zero		1


	//   ....[23]....
        /*15ac*/ 	.word	0x000050a0
        /*15b0*/ 	.word	0x00000014
        /*15b4*/ 	.word	0x00031c90
        /*15b8*/ 	.short	0x010a
        /*15ba*/ 	.byte	0x3f
	.zero		1


	//   ....[24]....
        /*15bc*/ 	.word	0x00006b80
        /*15c0*/ 	.word	0x00000014
        /*15c4*/ 	.word	0x00031c90
        /*15c8*/ 	.short	0x010a
        /*15ca*/ 	.byte	0x3f
	.zero		1


	//   ....[25]....
        /*15cc*/ 	.word	0x00006e30
        /*15d0*/ 	.word	0x00000020
        /*15d4*/ 	.word	0x00000000
        /*15d8*/ 	.short	0x0101
        /*15da*/ 	.byte	0x3f
	.zero		1


	//   ....[26]....
        /*15dc*/ 	.word	0x00006e70
        /*15e0*/ 	.word	0x00000014
        /*15e4*/ 	.word	0x00031cb0
        /*15e8*/ 	.short	0x010a
        /*15ea*/ 	.byte	0x3f
	.zero		1


	//   ....[27]....
        /*15ec*/ 	.word	0x00007200
        /*15f0*/ 	.word	0x00000014
        /*15f4*/ 	.word	0x00000000
        /*15f8*/ 	.short	0x0101
        /*15fa*/ 	.byte	0x3f
	.zero		1


	//   ....[28]....
        /*15fc*/ 	.word	0x00007b00
        /*1600*/ 	.word	0x00000016
        /*1604*/ 	.word	0x00031c00
        /*1608*/ 	.short	0x010a
        /*160a*/ 	.byte	0x3f
	.zero		1


	//   ....[29]....
        /*160c*/ 	.word	0x00007b50
        /*1610*/ 	.word	0x00000016
        /*1614*/ 	.word	0x00031c00
        /*1618*/ 	.short	0x010a
        /*161a*/ 	.byte	0x3f
	.zero		1


	//   ....[30]....
        /*161c*/ 	.word	0x00008780
        /*1620*/ 	.word	0x00000016
        /*1624*/ 	.word	0x00031c00
        /*1628*/ 	.short	0x010a
        /*162a*/ 	.byte	0x3f
	.zero		1


	//   ....[31]....
        /*162c*/ 	.word	0x0000a390
        /*1630*/ 	.word	0x00000016
        /*1634*/ 	.word	0x00031c00
        /*1638*/ 	.short	0x010a
        /*163a*/ 	.byte	0x3f
	.zero		1


	//   ....[32]....
        /*163c*/ 	.word	0x0000bba0
        /*1640*/ 	.word	0x00000015
        /*1644*/ 	.word	0x00031c30
        /*1648*/ 	.short	0x010a
        /*164a*/ 	.byte	0x3f
	.zero		1


	//   ....[33]....
        /*164c*/ 	.word	0x0000bc10
        /*1650*/ 	.word	0x00000015
        /*1654*/ 	.word	0x00031c30
        /*1658*/ 	.short	0x010a
        /*165a*/ 	.byte	0x3f
	.zero		1


	//   ....[34]....
        /*165c*/ 	.word	0x0000f040
        /*1660*/ 	.word	0x00000010
        /*1664*/ 	.word	0x00000000
        /*1668*/ 	.short	0x0101
        /*166a*/ 	.byte	0x3f
	.zero		1


	//   ....[35]....
        /*166c*/ 	.word	0x000102a0
        /*1670*/ 	.word	0x00000011
        /*1674*/ 	.word	0x00031c30
        /*1678*/ 	.short	0x010a
        /*167a*/ 	.byte	0x3f
	.zero		1


	//   ....[36]....
        /*167c*/ 	.word	0x000102f0
        /*1680*/ 	.word	0x00000011
        /*1684*/ 	.word	0x00031c30
        /*1688*/ 	.short	0x010a
        /*168a*/ 	.byte	0x3f
	.zero		1


	//   ....[37]....
        /*168c*/ 	.word	0x00012790
        /*1690*/ 	.word	0x00000010
        /*1694*/ 	.word	0x00031c50
        /*1698*/ 	.short	0x010a
        /*169a*/ 	.byte	0x3f
	.zero		1


	//   ....[38]....
        /*169c*/ 	.word	0x000127d0
        /*16a0*/ 	.word	0x00000010
        /*16a4*/ 	.word	0x00031c50
        /*16a8*/ 	.short	0x010a
        /*16aa*/ 	.byte	0x3f
	.zero		1


	//   ....[39]....
        /*16ac*/ 	.word	0x00014580
        /*16b0*/ 	.word	0x0000004b
        /*16b4*/ 	.word	0x00000000
        /*16b8*/ 	.short	0x0101
        /*16ba*/ 	.byte	0x3f
	.zero		1


	//   ....[40]....
        /*16bc*/ 	.word	0x000145c0
        /*16c0*/ 	.word	0x0000004a
        /*16c4*/ 	.word	0x00000000
        /*16c8*/ 	.short	0x0101
        /*16ca*/ 	.byte	0x3f
	.zero		1


	//   ....[41]....
        /*16cc*/ 	.word	0x000158b0
        /*16d0*/ 	.word	0x00000000
        /*16d4*/ 	.word	0x00031c30
        /*16d8*/ 	.short	0x010a
        /*16da*/ 	.byte	0x3f
	.zero		1


	//   ....[42]....
        /*16dc*/ 	.word	0x00015900
        /*16e0*/ 	.word	0x00000000
        /*16e4*/ 	.word	0x00031c30
        /*16e8*/ 	.short	0x010a
        /*16ea*/ 	.byte	0x3f
	.zero		1


	//   ....[43]....
        /*16ec*/ 	.word	0x00017d00
        /*16f0*/ 	.word	0x0000000e
        /*16f4*/ 	.word	0x00031c50
        /*16f8*/ 	.short	0x010a
        /*16fa*/ 	.byte	0x3f
	.zero		1


	//   ....[44]....
        /*16fc*/ 	.word	0x00017d50
        /*1700*/ 	.word	0x0000000e
        /*1704*/ 	.word	0x00031c50
        /*1708*/ 	.short	0x010a
        /*170a*/ 	.byte	0x3f
	.zero		1


	//   ....[45]....
        /*170c*/ 	.word	0x000192d0
        /*1710*/ 	.word	0x0000005f
        /*1714*/ 	.word	0x00000000
        /*1718*/ 	.short	0x0101
        /*171a*/ 	.byte	0x3f
	.zero		1


	//   ....[46]....
        /*171c*/ 	.word	0x000192f0
        /*1720*/ 	.word	0x0000005b
        /*1724*/ 	.word	0x00000000
        /*1728*/ 	.short	0x0101
        /*172a*/ 	.byte	0x3f
	.zero		1


	//   ....[47]....
        /*172c*/ 	.word	0x0001a460
        /*1730*/ 	.word	0x00000006
        /*1734*/ 	.word	0x00031c50
        /*1738*/ 	.short	0x010a
        /*173a*/ 	.byte	0x3f
	.zero		1


	//   ....[48]....
        /*173c*/ 	.word	0x0001a500
        /*1740*/ 	.word	0x00000006
        /*1744*/ 	.word	0x00031c50
        /*1748*/ 	.short	0x010a
        /*174a*/ 	.byte	0x3f
	.zero		1


	//   ....[49]....
        /*174c*/ 	.word	0x0001b060
        /*1750*/ 	.word	0x00000006
        /*1754*/ 	.word	0x00000000
        /*1758*/ 	.short	0x0101
        /*175a*/ 	.byte	0x3f
	.zero		1


	//   ....[50]....
        /*175c*/ 	.word	0x0001c420
        /*1760*/ 	.word	0x00000000
        /*1764*/ 	.word	0x00000000
        /*1768*/ 	.short	0x0101
        /*176a*/ 	.byte	0x3f
	.zero		1


	//   ....[51]....
        /*176c*/ 	.word	0x0001c920
        /*1770*/ 	.word	0x00000006
        /*1774*/ 	.word	0x00000000
        /*1778*/ 	.short	0x0101
        /*177a*/ 	.byte	0x3f
	.zero		1


	//   ....[52]....
        /*177c*/ 	.word	0x0001fca0
        /*1780*/ 	.word	0x00000010
        /*1784*/ 	.word	0x00031c20
        /*1788*/ 	.short	0x010a
        /*178a*/ 	.byte	0x3f
	.zero		1


	//   ....[53]....
        /*178c*/ 	.word	0x0001fd60
        /*1790*/ 	.word	0x00000009
        /*1794*/ 	.word	0x00031ca0
        /*1798*/ 	.short	0x010a
        /*179a*/ 	.byte	0x3f
	.zero		1


	//   ....[54]....
        /*179c*/ 	.word	0x00020190
        /*17a0*/ 	.word	0x00000009
        /*17a4*/ 	.word	0x00031cc0
        /*17a8*/ 	.short	0x010a
        /*17aa*/ 	.byte	0x3f
	.zero		1


	//   ....[55]....
        /*17ac*/ 	.word	0x000206f0
        /*17b0*/ 	.word	0x00000009
        /*17b4*/ 	.word	0x00031ca0
        /*17b8*/ 	.short	0x010a
        /*17ba*/ 	.byte	0x3f
	.zero		1


	//   ....[56]....
        /*17bc*/ 	.word	0x00020b10
        /*17c0*/ 	.word	0x00000009
        /*17c4*/ 	.word	0x00031cc0
        /*17c8*/ 	.short	0x010a
        /*17ca*/ 	.byte	0x3f
	.zero		1


	//   ....[57]....
        /*17cc*/ 	.word	0x00021ba0
        /*17d0*/ 	.word	0x00000000
        /*17d4*/ 	.word	0x00031c40
        /*17d8*/ 	.short	0x010a
        /*17da*/ 	.byte	0x3f
	.zero		1


	//   ....[58]....
        /*17dc*/ 	.word	0x00022a60
        /*17e0*/ 	.word	0x00000010
        /*17e4*/ 	.word	0x00031c00
        /*17e8*/ 	.short	0x0107
        /*17ea*/ 	.byte	0x3f
	.zero		1


	//   ....[59]....
        /*17ec*/ 	.word	0x00022b60
        /*17f0*/ 	.word	0x00000010
        /*17f4*/ 	.word	0x00031c00
        /*17f8*/ 	.short	0x0101
        /*17fa*/ 	.byte	0x3f
	.zero		1


	//   ....[60]....
        /*17fc*/ 	.word	0x00022b80
        /*1800*/ 	.word	0x00000010
        /*1804*/ 	.word	0x00031c20
        /*1808*/ 	.short	0x010a
        /*180a*/ 	.byte	0x3f
	.zero		1


	//   ....[61]....
        /*180c*/ 	.word	0x00022f20
        /*1810*/ 	.word	0x00000003
        /*1814*/ 	.word	0x00031c40
        /*1818*/ 	.short	0x010a
        /*181a*/ 	.byte	0x3f
	.zero		1


	//   ....[62]....
        /*181c*/ 	.word	0x000233a0
        /*1820*/ 	.word	0x00000003
        /*1824*/ 	.word	0x00000060
        /*1828*/ 	.short	0x010a
        /*182a*/ 	.byte	0x3f
	.zero		1


	//   ....[63]....
        /*182c*/ 	.word	0x00023ae0
        /*1830*/ 	.word	0x00000003
        /*1834*/ 	.word	0x00031c40
        /*1838*/ 	.short	0x010a
        /*183a*/ 	.byte	0x3f
	.zero		1


	//   ....[64]....
        /*183c*/ 	.word	0x00023f60
        /*1840*/ 	.word	0x0000000b
        /*1844*/ 	.word	0x00000060
        /*1848*/ 	.short	0x010a
        /*184a*/ 	.byte	0x3f
	.zero		1


	//   ....[65]....
        /*184c*/ 	.word	0x000245e0
        /*1850*/ 	.word	0x00000002
        /*1854*/ 	.word	0x00031c40
        /*1858*/ 	.short	0x010a
        /*185a*/ 	.byte	0x3f
	.zero		1


	//   ....[66]....
        /*185c*/ 	.word	0x00024a70
        /*1860*/ 	.word	0x00000007
        /*1864*/ 	.word	0x00000060
        /*1868*/ 	.short	0x010a
        /*186a*/ 	.byte	0x3f
	.zero		1


	//   ....[67]....
        /*186c*/ 	.word	0x000250a0
        /*1870*/ 	.word	0x00000003
        /*1874*/ 	.word	0x00031c60
        /*1878*/ 	.short	0x010a
        /*187a*/ 	.byte	0x3f
	.zero		1


	//   ....[68]....
        /*187c*/ 	.word	0x000265f0
        /*1880*/ 	.word	0x00000009
        /*1884*/ 	.word	0x00031c20
        /*1888*/ 	.short	0x010a
        /*188a*/ 	.byte	0x3f
	.zero		1


	//   ....[69]....
        /*188c*/ 	.word	0x00026780
        /*1890*/ 	.word	0x00000007
        /*1894*/ 	.word	0x00000000
        /*1898*/ 	.short	0x010a
        /*189a*/ 	.byte	0x3f
	.zero		1


	//   ....[70]....
        /*189c*/ 	.word	0x000267f0
        /*18a0*/ 	.word	0x00000003
        /*18a4*/ 	.word	0x00000000
        /*18a8*/ 	.short	0x010a
        /*18aa*/ 	.byte	0x3f
	.zero		1


	//   ....[71]....
        /*18ac*/ 	.word	0x00026850
        /*18b0*/ 	.word	0x00000005
        /*18b4*/ 	.word	0x00000000
        /*18b8*/ 	.short	0x010a
        /*18ba*/ 	.byte	0x3f
	.zero		1


	//   ....[72]....
        /*18bc*/ 	.word	0x00026880
        /*18c0*/ 	.word	0x00000003
        /*18c4*/ 	.word	0x00000000
        /*18c8*/ 	.short	0x010a
        /*18ca*/ 	.byte	0x3f
	.zero		1


	//   ....[73]....
        /*18cc*/ 	.word	0x000268e0
        /*18d0*/ 	.word	0x00000014
        /*18d4*/ 	.word	0x00031c90
        /*18d8*/ 	.short	0x010a
        /*18da*/ 	.byte	0x3f
	.zero		1


	//   ....[74]....
        /*18dc*/ 	.word	0x00026930
        /*18e0*/ 	.word	0x00000014
        /*18e4*/ 	.word	0x00031c90
        /*18e8*/ 	.short	0x010a
        /*18ea*/ 	.byte	0x3f
	.zero		1


	//   ....[75]....
        /*18ec*/ 	.word	0x00026980
        /*18f0*/ 	.word	0x00000014
        /*18f4*/ 	.word	0x00031c90
        /*18f8*/ 	.short	0x010a
        /*18fa*/ 	.byte	0x3f
	.zero		1


	//   ....[76]....
        /*18fc*/ 	.word	0x000269d0
        /*1900*/ 	.word	0x00000014
        /*1904*/ 	.word	0x00031cb0
        /*1908*/ 	.short	0x010a
        /*190a*/ 	.byte	0x3f
	.zero		1


	//   ....[77]....
        /*190c*/ 	.word	0x00026c80
        /*1910*/ 	.word	0x00000016
        /*1914*/ 	.word	0x00031c00
        /*1918*/ 	.short	0x010a
        /*191a*/ 	.byte	0x3f
	.zero		1


	//   ....[78]....
        /*191c*/ 	.word	0x00026ea0
        /*1920*/ 	.word	0x00000016
        /*1924*/ 	.word	0x00031c00
        /*1928*/ 	.short	0x010a
        /*192a*/ 	.byte	0x3f
	.zero		1


	//   ....[79]....
        /*192c*/ 	.word	0x00026ef0
        /*1930*/ 	.word	0x00000015
        /*1934*/ 	.word	0x00031c30
        /*1938*/ 	.short	0x010a
        /*193a*/ 	.byte	0x3f
	.zero		1


	//   ....[80]....
        /*193c*/ 	.word	0x00026f40
        /*1940*/ 	.word	0x00000011
        /*1944*/ 	.word	0x00031c30
        /*1948*/ 	.short	0x010a
        /*194a*/ 	.byte	0x3f
	.zero		1


	//   ....[81]....
        /*194c*/ 	.word	0x00026f90
        /*1950*/ 	.word	0x00000010
        /*1954*/ 	.word	0x00031c50
        /*1958*/ 	.short	0x010a
        /*195a*/ 	.byte	0x3f
	.zero		1


	//   ....[82]....
        /*195c*/ 	.word	0x00026fe0
        /*1960*/ 	.word	0x00000000
        /*1964*/ 	.word	0x00031c30
        /*1968*/ 	.short	0x010a
        /*196a*/ 	.byte	0x3f
	.zero		1


	//   ....[83]....
        /*196c*/ 	.word	0x00027030
        /*1970*/ 	.word	0x0000000e
        /*1974*/ 	.word	0x00031c50
        /*1978*/ 	.short	0x010a
        /*197a*/ 	.byte	0x3f
	.zero		1


	//   ....[84]....
        /*197c*/ 	.word	0x00027080
        /*1980*/ 	.word	0x00000006
        /*1984*/ 	.word	0x00031c50
        /*1988*/ 	.short	0x010a
        /*198a*/ 	.byte	0x3f
	.zero		1


	//   ....[85]....
        /*198c*/ 	.word	0x000277f0
        /*1990*/ 	.word	0x00000010
        /*1994*/ 	.word	0x00031c20
        /*1998*/ 	.short	0x010a
        /*199a*/ 	.byte	0x3f
	.zero		1


	//   ....[86]....
        /*199c*/ 	.word	0x00027840
        /*19a0*/ 	.word	0x00000009
        /*19a4*/ 	.word	0x00031ca0
        /*19a8*/ 	.short	0x010a
        /*19aa*/ 	.byte	0x3f
	.zero		1


	//   ....[87]....
        /*19ac*/ 	.word	0x00027890
        /*19b0*/ 	.word	0x00000009
        /*19b4*/ 	.word	0x00031cc0
        /*19b8*/ 	.short	0x010a
        /*19ba*/ 	.byte	0x3f
	.zero		1


	//   ....[88]....
        /*19bc*/ 	.word	0x000278e0
        /*19c0*/ 	.word	0x00000009
        /*19c4*/ 	.word	0x00031ca0
        /*19c8*/ 	.short	0x010a
        /*19ca*/ 	.byte	0x3f
	.zero		1


	//   ....[89]....
        /*19cc*/ 	.word	0x00027930
        /*19d0*/ 	.word	0x00000009
        /*19d4*/ 	.word	0x00031cc0
        /*19d8*/ 	.short	0x010a
        /*19da*/ 	.byte	0x3f
	.zero		1


	//   ....[90]....
        /*19dc*/ 	.word	0x00027ad0
        /*19e0*/ 	.word	0x00000000
        /*19e4*/ 	.word	0x00031c40
        /*19e8*/ 	.short	0x010a
        /*19ea*/ 	.byte	0x3f
	.zero		1


	//   ....[91]....
        /*19ec*/ 	.word	0x00028330
        /*19f0*/ 	.word	0x00000010
        /*19f4*/ 	.word	0x00031c20
        /*19f8*/ 	.short	0x010a
        /*19fa*/ 	.byte	0x3f
	.zero		1


	//   ....[92]....
        /*19fc*/ 	.word	0x00028380
        /*1a00*/ 	.word	0x00000003
        /*1a04*/ 	.word	0x00031c40
        /*1a08*/ 	.short	0x010a
        /*1a0a*/ 	.byte	0x3f
	.zero		1


	//   ....[93]....
        /*1a0c*/ 	.word	0x000283d0
        /*1a10*/ 	.word	0x00000003
        /*1a14*/ 	.word	0x00000060
        /*1a18*/ 	.short	0x010a
        /*1a1a*/ 	.byte	0x3f
	.zero		1


	//   ....[94]....
        /*1a1c*/ 	.word	0x00028420
        /*1a20*/ 	.word	0x00000003
        /*1a24*/ 	.word	0x00031c40
        /*1a28*/ 	.short	0x010a
        /*1a2a*/ 	.byte	0x3f
	.zero		1


	//   ....[95]....
        /*1a2c*/ 	.word	0x00028470
        /*1a30*/ 	.word	0x0000000b
        /*1a34*/ 	.word	0x00000060
        /*1a38*/ 	.short	0x010a
        /*1a3a*/ 	.byte	0x3f
	.zero		1


	//   ....[96]....
        /*1a3c*/ 	.word	0x000284c0
        /*1a40*/ 	.word	0x00000002
        /*1a44*/ 	.word	0x00031c40
        /*1a48*/ 	.short	0x010a
        /*1a4a*/ 	.byte	0x3f
	.zero		1


	//   ....[97]....
        /*1a4c*/ 	.word	0x00028510
        /*1a50*/ 	.word	0x00000007
        /*1a54*/ 	.word	0x00000060
        /*1a58*/ 	.short	0x010a
        /*1a5a*/ 	.byte	0x3f
	.zero		1


	//   ....[98]....
        /*1a5c*/ 	.word	0x00028560
        /*1a60*/ 	.word	0x00000003
        /*1a64*/ 	.word	0x00031c60
        /*1a68*/ 	.short	0x010a
        /*1a6a*/ 	.byte	0x3f
	.zero		1


	//   ....[99]....
        /*1a6c*/ 	.word	0x00028f90
        /*1a70*/ 	.word	0x00000009
        /*1a74*/ 	.word	0x00031c20
        /*1a78*/ 	.short	0x010a
        /*1a7a*/ 	.byte	0x3f
	.zero		1


	//   ....[100]....
        /*1a7c*/ 	.word	0x00029130
        /*1a80*/ 	.word	0x00000007
        /*1a84*/ 	.word	0x00000000
        /*1a88*/ 	.short	0x010a
        /*1a8a*/ 	.byte	0x3f
	.zero		1


	//   ....[101]....
        /*1a8c*/ 	.word	0x00029180
        /*1a90*/ 	.word	0x00000003
        /*1a94*/ 	.word	0x00000000
        /*1a98*/ 	.short	0x010a
        /*1a9a*/ 	.byte	0x3f
	.zero		1


	//   ....[102]....
        /*1a9c*/ 	.word	0x000291d0
        /*1aa0*/ 	.word	0x00000005
        /*1aa4*/ 	.word	0x00000000
        /*1aa8*/ 	.short	0x010a
        /*1aaa*/ 	.byte	0x3f
	.zero		1


	//----- nvinfo : EIATTR_NUM_MBARRIERS
	.align		4
.L_325:
        /*1aac*/ 	.byte	0x03, 0x38
        /*1aae*/ 	.short	0x0016


	//----- nvinfo : EIATTR_EXIT_INSTR_OFFSETS
	.align		4
        /*1ab0*/ 	.byte	0x04, 0x1c
        /*1ab2*/ 	.short	(.L_327 - .L_326)


	//   ....[0]....
.L_326:
        /*1ab4*/ 	.word	0x000268d0


	//----- nvinfo : EIATTR_MAX_THREADS
	.align		4
.L_327:
        /*1ab8*/ 	.byte	0x04, 0x05
        /*1aba*/ 	.short	(.L_329 - .L_328)
.L_328:
        /*1abc*/ 	.word	0x00000200
        /*1ac0*/ 	.word	0x00000001
        /*1ac4*/ 	.word	0x00000001


	//----- nvinfo : EIATTR_CRS_STACK_SIZE
	.align		4
.L_329:
        /*1ac8*/ 	.byte	0x04, 0x1e
        /*1aca*/ 	.short	(.L_331 - .L_330)
.L_330:
        /*1acc*/ 	.word	0x00000000


	//----- nvinfo : EIATTR_CBANK_PARAM_SIZE
	.align		4
.L_331:
        /*1ad0*/ 	.byte	0x03, 0x19
        /*1ad2*/ 	.short	0x0af0


	//----- nvinfo : EIATTR_PARAM_CBANK
	.align		4
        /*1ad4*/ 	.byte	0x04, 0x0a
        /*1ad6*/ 	.short	(.L_333 - .L_332)
	.align		4
.L_332:
        /*1ad8*/ 	.word	index@(.nv.constant0._ZN7cutlass13device_kernelIN5flash11enable_sm90INS1_16FlashAttnFwdSm90INS1_25CollectiveMainloopFwdSm90ILi2EN4cute5tupleIJNS5_1CILi1EEES8_S8_EEENS6_IJNS7_ILi192EEENS7_ILi144EEENS7_ILi96EEEEEELi96ENS_6half_tEfNS_4arch4Sm90ELb1ELb0ELb0ELb1ELb0ELb1ELb0ELb0ELb1ELb1ELb1ELb0EEENS1_21CollectiveEpilogueFwdINS6_IJSA_SC_SB_EEES9_SE_SG_Li384ELb1ELb1ELb1ELb0EEENS1_36VarlenDynamicPersistentTileSchedulerILi192ELi144ELi384ELi128ELb1ELb1ELb1ELb1ELb1ELb1EEEEEEEEEvNT_6ParamsE)
        /*1adc*/ 	.short	0x0210
        /*1ade*/ 	.short	0x0af0


	//----- nvinfo : EIATTR_SW_WAR
	.align		4
.L_333:
        /*1ae0*/ 	.byte	0x04, 0x36
        /*1ae2*/ 	.short	(.L_335 - .L_334)
.L_334:
        /*1ae4*/ 	.word	0x00000008
.L_335:


//--------------------- .nv.callgraph             --------------------------
	.section	.nv.callgraph,"",@"SHT_CUDA_CALLGRAPH"
	.align	4
	.sectionentsize	8
	.align		4
        /*0000*/ 	.word	0x00000000
	.align		4
        /*0004*/ 	.word	0xffffffff
	.align		4
        /*0008*/ 	.word	index@(_ZN7cutlass13device_kernelIN5flash11enable_sm90INS1_16FlashAttnFwdSm90INS1_25CollectiveMainloopFwdSm90ILi2EN4cute5tupleIJNS5_1CILi1EEES8_S8_EEENS6_IJNS7_ILi192EEENS7_ILi144EEENS7_ILi96EEEEEELi96ENS_6half_tEfNS_4arch4Sm90ELb0ELb0ELb0ELb0ELb0ELb0ELb0ELb0ELb1ELb1ELb1ELb0EEENS1_21CollectiveEpilogueFwdINS6_IJSA_SC_SB_EEES9_SE_SG_Li384ELb0ELb1ELb1ELb0EEENS1_19SingleTileSchedulerILb0ELb1ELb1ELi192EEEEEEEEEvNT_6ParamsE)
	.align		4
        /*000c*/ 	.word	index@(__assertfail)
	.align		4
        /*0010*/ 	.word	index@(_ZN7cutlass13device_kernelIN5flash11enable_sm90INS1_16FlashAttnFwdSm90INS1_25CollectiveMainloopFwdSm90ILi2EN4cute5tupleIJNS5_1CILi1EEES8_S8_EEENS6_IJNS7_ILi192EEENS7_ILi144EEENS7_ILi96EEEEEELi96ENS_6half_tEfNS_4arch4Sm90ELb0ELb0ELb0ELb1ELb0ELb0ELb0ELb0ELb1ELb1ELb1ELb0EEENS1_21CollectiveEpilogueFwdINS6_IJSA_SC_SB_EEES9_SE_SG_Li384ELb1ELb1ELb1ELb0EEENS1_36VarlenDynamicPersistentTileSchedulerILi192ELi144ELi384ELi128ELb1ELb1ELb1ELb0ELb1ELb1EEEEEEEEEvNT_6ParamsE)
	.align		4
        /*0014*/ 	.word	index@(__assertfail)
	.align		4
        /*0018*/ 	.word	index@(_ZN7cutlass13device_kernelIN5flash11enable_sm90INS1_16FlashAttnFwdSm90INS1_25CollectiveMainloopFwdSm90ILi2EN4cute5tupleIJNS5_1CILi1EEES8_S8_EEENS6_IJNS7_ILi192EEENS7_ILi144EEENS7_ILi96EEEEEELi96ENS_6half_tEfNS_4arch4Sm90ELb0ELb0ELb0ELb1ELb0ELb1ELb0ELb0ELb1ELb1ELb1ELb0EEENS1_21CollectiveEpilogueFwdINS6_IJSA_SC_SB_EEES9_SE_SG_Li384ELb1ELb1ELb1ELb0EEENS1_36VarlenDynamicPersistentTileSchedulerILi192ELi144ELi384ELi128ELb1ELb1ELb1ELb0ELb1ELb1EEEEEEEEEvNT_6ParamsE)
	.align		4
        /*001c*/ 	.word	index@(__assertfail)
	.align		4
        /*0020*/ 	.word	index@(_ZN7cutlass13device_kernelIN5flash11enable_sm90INS1_16FlashAttnFwdSm90INS1_25CollectiveMainloopFwdSm90ILi2EN4cute5tupleIJNS5_1CILi1EEES8_S8_EEENS6_IJNS7_ILi192EEENS7_ILi128EEENS7_ILi96EEEEEELi96ENS_6half_tEfNS_4arch4Sm90ELb0ELb1ELb0ELb0ELb0ELb0ELb0ELb0ELb1ELb1ELb1ELb0EEENS1_21CollectiveEpilogueFwdINS6_IJSA_SC_SB_EEES9_SE_SG_Li384ELb0ELb1ELb1ELb0EEENS1_19SingleTileSchedulerILb0ELb1ELb1ELi192EEEEEEEEEvNT_6ParamsE)
	.align		4
        /*0024*/ 	.word	index@(__assertfail)
	.align		4
        /*0028*/ 	.word	index@(_ZN7cutlass13device_kernelIN5flash11enable_sm90INS1_16FlashAttnFwdSm90INS1_25CollectiveMainloopFwdSm90ILi2EN4cute5tupleIJNS5_1CILi1EEES8_S8_EEENS6_IJNS7_ILi192EEENS7_ILi128EEENS7_ILi96EEEEEELi96ENS_6half_tEfNS_4arch4Sm90ELb0ELb1ELb0ELb1ELb0ELb0ELb0ELb0ELb1ELb1ELb1ELb0EEENS1_21CollectiveEpilogueFwdINS6_IJSA_SC_SB_EEES9_SE_SG_Li384ELb1ELb1ELb1ELb0EEENS1_36VarlenDynamicPersistentTileSchedulerILi192ELi128ELi384ELi128ELb1ELb1ELb1ELb1ELb0ELb1EEEEEEEEEvNT_6ParamsE)
	.align		4
        /*002c*/ 	.word	index@(__assertfail)
	.align		4
        /*0030*/ 	.word	index@(_ZN7cutlass13device_kernelIN5flash11enable_sm90INS1_16FlashAttnFwdSm90INS1_25CollectiveMainloopFwdSm90ILi2EN4cute5tupleIJNS5_1CILi1EEES8_S8_EEENS6_IJNS7_ILi192EEENS7_ILi128EEENS7_ILi96EEEEEELi96ENS_6half_tEfNS_4arch4Sm90ELb0ELb1ELb0ELb1ELb0ELb1ELb0ELb0ELb1ELb1ELb1ELb0EEENS1_21CollectiveEpilogueFwdINS6_IJSA_SC_SB_EEES9_SE_SG_Li384ELb1ELb1ELb1ELb0EEENS1_36VarlenDynamicPersistentTileSchedulerILi192ELi128ELi384ELi128ELb1ELb1ELb1ELb1ELb0ELb1EEEEEEEEEvNT_6ParamsE)
	.align		4
        /*0034*/ 	.word	index@(__assertfail)
	.align		4
        /*0038*/ 	.word	index@(_ZN7cutlass13device_kernelIN5flash11enable_sm90INS1_16FlashAttnFwdSm90INS1_25CollectiveMainloopFwdSm90ILi2EN4cute5tupleIJNS5_1CILi1EEES8_S8_EEENS6_IJNS7_ILi192EEENS7_ILi144EEENS7_ILi96EEEEEELi96ENS_6half_tEfNS_4arch4Sm90ELb1ELb0ELb0ELb0ELb0ELb0ELb0ELb0ELb1ELb1ELb1ELb0EEENS1_21CollectiveEpilogueFwdINS6_IJSA_SC_SB_EEES9_SE_SG_Li384ELb0ELb1ELb1ELb0EEENS1_19SingleTileSchedulerILb0ELb1ELb1ELi192EEEEEEEEEvNT_6ParamsE)
	.align		4
        /*003c*/ 	.word	index@(__assertfail)
	.align		4
        /*0040*/ 	.word	index@(_ZN7cutlass13device_kernelIN5flash11enable_sm90INS1_16FlashAttnFwdSm90INS1_25CollectiveMainloopFwdSm90ILi2EN4cute5tupleIJNS5_1CILi1EEES8_S8_EEENS6_IJNS7_ILi192EEENS7_ILi144EEENS7_ILi96EEEEEELi96ENS_6half_tEfNS_4arch4Sm90ELb1ELb0ELb0ELb1ELb0ELb0ELb0ELb0ELb1ELb1ELb1ELb0EEENS1_21CollectiveEpilogueFwdINS6_IJSA_SC_SB_EEES9_SE_SG_Li384ELb1ELb1ELb1ELb0EEENS1_36VarlenDynamicPersistentTileSchedulerILi192ELi144ELi384ELi128ELb1ELb1ELb1ELb1ELb1ELb1EEEEEEEEEvNT_6ParamsE)
	.align		4
        /*0044*/ 	.word	index@(__assertfail)
	.align		4
        /*0048*/ 	.word	index@(_ZN7cutlass13device_kernelIN5flash11enable_sm90INS1_16FlashAttnFwdSm90INS1_25CollectiveMainloopFwdSm90ILi2EN4cute5tupleIJNS5_1CILi1EEES8_S8_EEENS6_IJNS7_ILi192EEENS7_ILi144EEENS7_ILi96EEEEEELi96ENS_6half_tEfNS_4arch4Sm90ELb1ELb0ELb0ELb1ELb0ELb1ELb0ELb0ELb1ELb1ELb1ELb0EEENS1_21CollectiveEpilogueFwdINS6_IJSA_SC_SB_EEES9_SE_SG_Li384ELb1ELb1ELb1ELb0EEENS1_36VarlenDynamicPersistentTileSchedulerILi192ELi144ELi384ELi128ELb1ELb1ELb1ELb1ELb1ELb1EEEEEEEEEvNT_6ParamsE)
	.align		4
        /*004c*/ 	.word	index@(__assertfail)
	.align		4
        /*0050*/ 	.word	0x00000000
	.align		4
        /*0054*/ 	.word	0xfffffffe
	.align		4
        /*0058*/ 	.word	0x00000000
	.align		4
        /*005c*/ 	.word	0xfffffffd
	.align		4
        /*0060*/ 	.word	0x00000000
	.align		4
        /*0064*/ 	.word	0xfffffffc


//--------------------- .nv.constant4             --------------------------
	.section	.nv.constant4,"a",@progbits
	.align	8
	.align		8
.nv.constant4:
        /*0000*/ 	.dword	__assertfail
	.align		8
        /*0008*/ 	.dword	__unnamed_1
	.align		8
        /*0010*/ 	.dword	__unnamed_2
	.align		8
        /*0018*/ 	.dword	__unnamed_3
	.align		8
        /*0020*/ 	.dword	__unnamed_4
	.align		8
        /*0028*/ 	.dword	__unnamed_5
	.align		8
        /*0030*/ 	.dword	__unnamed_6
	.align		8
        /*0038*/ 	.dword	__unnamed_7
	.align		8
        /*0040*/ 	.dword	__unnamed_8
	.align		8
        /*0048*/ 	.dword	__unnamed_9
	.align		8
        /*0050*/ 	.dword	_ZN71_INTERNAL_6113f7c9_35_flash_fwd_hdim96_fp16_split_sm90_cu_18e39b8a_35704cuda3std3__45__cpo5beginE
	.align		8
        /*0058*/ 	.dword	_ZN71_INTERNAL_6113f7c9_35_flash_fwd_hdim96_fp16_split_sm90_cu_18e39b8a_35704cuda3std3__45__cpo3endE
	.align		8
        /*0060*/ 	.dword	_ZN71_INTERNAL_6113f7c9_35_flash_fwd_hdim96_fp16_split_sm90_cu_18e39b8a_35704cuda3std3__45__cpo6cbeginE
	.align		8
        /*0068*/ 	.dword	_ZN71_INTERNAL_6113f7c9_35_flash_fwd_hdim96_fp16_split_sm90_cu_18e39b8a_35704cuda3std3__45__cpo4cendE
	.align		8
        /*0070*/ 	.dword	_ZN71_INTERNAL_6113f7c9_35_flash_fwd_hdim96_fp16_split_sm90_cu_18e39b8a_35704cuda3std3__473_GLOBAL__N__6113f7c9_35_flash_fwd_hdim96_fp16_split_sm90_cu_18e39b8a_35706ignoreE
	.align		8
        /*0078*/ 	.dword	_ZN71_INTERNAL_6113f7c9_35_flash_fwd_hdim96_fp16_split_sm90_cu_18e39b8a_35704cuda3std3__419piecewise_constructE
	.align		8
        /*0080*/ 	.dword	_ZN71_INTERNAL_6113f7c9_35_flash_fwd_hdim96_fp16_split_sm90_cu_18e39b8a_35704cuda3std3__48in_placeE
	.align		8
        /*0088*/ 	.dword	_ZN71_INTERNAL_6113f7c9_35_flash_fwd_hdim96_fp16_split_sm90_cu_18e39b8a_35704cuda3std6ranges3__45__cpo4swapE
	.align		8
        /*0090*/ 	.dword	_ZN71_INTERNAL_6113f7c9_35_flash_fwd_hdim96_fp16_split_sm90_cu_18e39b8a_35704cuda3std6ranges3__45__cpo9iter_moveE
	.align		8
        /*0098*/ 	.dword	_ZN71_INTERNAL_6113f7c9_35_flash_fwd_hdim96_fp16_split_sm90_cu_18e39b8a_35704cute7productE
	.align		8
        /*00a0*/ 	.dword	_ZN71_INTERNAL_6113f7c9_35_flash_fwd_hdim96_fp16_split_sm90_cu_18e39b8a_35704cute1_E
	.align		8
        /*00a8*/ 	.dword	$str$20
	.align		8
        /*00b0*/ 	.dword	$str$21


//--------------------- .text._ZN7cutlass13device_kernelIN5flash11enable_sm90INS1_16FlashAttnFwdSm90INS1_25CollectiveMainloopFwdSm90ILi2EN4cute5tupleIJNS5_1CILi1EEES8_S8_EEENS6_IJNS7_ILi192EEENS7_ILi144EEENS7_ILi96EEEEEELi96ENS_6half_tEfNS_4arch4Sm90ELb0ELb0ELb0ELb0ELb0ELb0ELb0ELb0ELb1ELb1ELb1ELb0EEENS1_21CollectiveEpilogueFwdINS6_IJSA_SC_SB_EEES9_SE_SG_Li384ELb0ELb1ELb1ELb0EEENS1_19SingleTileSchedulerILb0ELb1ELb1ELi192EEEEEEEEEvNT_6ParamsE --------------------------
	.section	.text._ZN7cutlass13device_kernelIN5flash11enable_sm90INS1_16FlashAttnFwdSm90INS1_25CollectiveMainloopFwdSm90ILi2EN4cute5tupleIJNS5_1CILi1EEES8_S8_EEENS6_IJNS7_ILi192EEENS7_ILi144EEENS7_ILi96EEEEEELi96ENS_6half_tEfNS_4arch4Sm90ELb0ELb0ELb0ELb0ELb0ELb0ELb0ELb0ELb1ELb1ELb1ELb0EEENS1_21CollectiveEpilogueFwdINS6_IJSA_SC_SB_EEES9_SE_SG_Li384ELb0ELb1ELb1ELb0EEENS1_19SingleTileSchedulerILb0ELb1ELb1ELi192EEEEEEEEEvNT_6ParamsE,"ax",@progbits
	.align	128
.text._ZN7cutlass13device_kernelIN5flash11enable_sm90INS1_16FlashAttnFwdSm90INS1_25CollectiveMainloopFwdSm90ILi2EN4cute5tupleIJNS5_1CILi1EEES8_S8_EEENS6_IJNS7_ILi192EEENS7_ILi144EEENS7_ILi96EEEEEELi96ENS_6half_tEfNS_4arch4Sm90ELb0ELb0ELb0ELb0ELb0ELb0ELb0ELb0ELb1ELb1ELb1ELb0EEENS1_21CollectiveEpilogueFwdINS6_IJSA_SC_SB_EEES9_SE_SG_Li384ELb0ELb1ELb1ELb0EEENS1_19SingleTileSchedulerILb0ELb1ELb1ELi192EEEEEEEEEvNT_6ParamsE:
        .type           _ZN7cutlass13device_kernelIN5flash11enable_sm90INS1_16FlashAttnFwdSm90INS1_25CollectiveMainloopFwdSm90ILi2EN4cute5tupleIJNS5_1CILi1EEES8_S8_EEENS6_IJNS7_ILi192EEENS7_ILi144EEENS7_ILi96EEEEEELi96ENS_6half_tEfNS_4arch4Sm90ELb0ELb0ELb0ELb0ELb0ELb0ELb0ELb0ELb1ELb1ELb1ELb0EEENS1_21CollectiveEpilogueFwdINS6_IJSA_SC_SB_EEES9_SE_SG_Li384ELb0ELb1ELb1ELb0EEENS1_19SingleTileSchedulerILb0ELb1ELb1ELi192EEEEEEEEEvNT_6ParamsE,@function
        .size           _ZN7cutlass13device_kernelIN5flash11enable_sm90INS1_16FlashAttnFwdSm90INS1_25CollectiveMainloopFwdSm90ILi2EN4cute5tupleIJNS5_1CILi1EEES8_S8_EEENS6_IJNS7_ILi192EEENS7_ILi144EEENS7_ILi96EEEEEELi96ENS_6half_tEfNS_4arch4Sm90ELb0ELb0ELb0ELb0ELb0ELb0ELb0ELb0ELb1ELb1ELb1ELb0EEENS1_21CollectiveEpilogueFwdINS6_IJSA_SC_SB_EEES9_SE_SG_Li384ELb0ELb1ELb1ELb0EEENS1_19SingleTileSchedulerILb0ELb1ELb1ELi192EEEEEEEEEvNT_6ParamsE,(.L_x_2776 - _ZN7cutlass13device_kernelIN5flash11enable_sm90INS1_16FlashAttnFwdSm90INS1_25CollectiveMainloopFwdSm90ILi2EN4cute5tupleIJNS5_1CILi1EEES8_S8_EEENS6_IJNS7_ILi192EEENS7_ILi144EEENS7_ILi96EEEEEELi96ENS_6half_tEfNS_4arch4Sm90ELb0ELb0ELb0ELb0ELb0ELb0ELb0ELb0ELb1ELb1ELb1ELb0EEENS1_21CollectiveEpilogueFwdINS6_IJSA_SC_SB_EEES9_SE_SG_Li384ELb0ELb1ELb1ELb0EEENS1_19SingleTileSchedulerILb0ELb1ELb1ELi192EEEEEEEEEvNT_6ParamsE)
        .other          _ZN7cutlass13device_kernelIN5flash11enable_sm90INS1_16FlashAttnFwdSm90INS1_25CollectiveMainloopFwdSm90ILi2EN4cute5tupleIJNS5_1CILi1EEES8_S8_EEENS6_IJNS7_ILi192EEENS7_ILi144EEENS7_ILi96EEEEEELi96ENS_6half_tEfNS_4arch4Sm90ELb0ELb0ELb0ELb0ELb0ELb0ELb0ELb0ELb1ELb1ELb1ELb0EEENS1_21CollectiveEpilogueFwdINS6_IJSA_SC_SB_EEES9_SE_SG_Li384ELb0ELb1ELb1ELb0EEENS1_19SingleTileSchedulerILb0ELb1ELb1ELi192EEEEEEEEEvNT_6ParamsE,@"STO_CUDA_ENTRY STV_DEFAULT"
_ZN7cutlass13device_kernelIN5flash11enable_sm90INS1_16FlashAttnFwdSm90INS1_25CollectiveMainloopFwdSm90ILi2EN4cute5tupleIJNS5_1CILi1EEES8_S8_EEENS6_IJNS7_ILi192EEENS7_ILi144EEENS7_ILi96EEEEEELi96ENS_6half_tEfNS_4arch4Sm90ELb0ELb0ELb0ELb0ELb0ELb0ELb0ELb0ELb1ELb1ELb1ELb0EEENS1_21CollectiveEpilogueFwdINS6_IJSA_SC_SB_EEES9_SE_SG_Li384ELb0ELb1ELb1ELb0EEENS1_19SingleTileSchedulerILb0ELb1ELb1ELi192EEEEEEEEEvNT_6ParamsE:
[----:B------:R-:W0:Y:S01]  /*0000*/  LDC R1, c[0x0][0x28] ;  /* 0x00000a00ff017b82 */ /* 0x000e220000000800 */
[----:B------:R-:W1:Y:S01]  /*0010*/  S2R R3, SR_TID.X ;  /* 0x0000000000037919 */ /* 0x000e620000002100 */
[----:B------:R-:W-:Y:S01]  /*0020*/  ELECT P0, URZ, PT ;  /* 0x00000000003f782f */ /* 0x000fe20003800000 */
[----:B------:R-:W-:Y:S01]  /*0030*/  BSSY B0, `(.L_x_0) ;  /* 0x000000d000007945 */ /* 0x000fe20003800000 */
[----:B-1----:R-:W-:-:S05]  /*0040*/  SHF.R.U32.HI R29, RZ, 0x5, R3 ;  /* 0x00000005ff1d7819 */ /* 0x002fca0000011603 */
[----:B------:R-:W1:Y:S02]  /*0050*/  SHFL.IDX PT, R0, R29, RZ, 0x1f ;  /* 0x00001fff1d007589 */ /* 0x000e6400000e0000 */
[----:B-1----:R-:W-:-:S13]  /*0060*/  ISETP.EQ.AND P0, PT, R0, RZ, P0 ;  /* 0x000000ff0000720c */ /* 0x002fda0000702270 */
[----:B0-----:R-:W-:Y:S05]  /*0070*/  @!P0 BRA `(.L_x_1) ;  /* 0x0000000000208947 */ /* 0x001fea0003800000 */
[----:B------:R-:W-:Y:S02]  /*0080*/  ULDC.64 UR4, c[0x0][0x198] ;  /* 0x0000660000047ab9 */ /* 0x000fe40000000a00 */
[----:B------:R-:W-:Y:S02]  /*0090*/  UIADD3 UR6, UP0, UR4, 0x370, URZ ;  /* 0x0000037004067890 */ /* 0x000fe4000ff1e03f */
[----:B------:R-:W-:Y:S02]  /*00a0*/  UIADD3 UR4, UP1, UR4, 0x470, URZ ;  /* 0x0000047004047890 */ /* 0x000fe4000ff3e03f */
[----:B------:R-:W-:Y:S02]  /*00b0*/  UIADD3.X UR7, URZ, UR5, URZ, UP0, !UPT ;  /* 0x000000053f077290 */ /* 0x000fe400087fe43f */
[----:B------:R-:W-:-:S07]  /*00c0*/  UIADD3.X UR5, URZ, UR5, URZ, UP1, !UPT ;  /* 0x000000053f057290 */ /* 0x000fce0008ffe43f */
[----:B------:R0:W-:Y:S02]  /*00d0*/  UTMACCTL.PF [UR6] ;  /* 0x00000000060079b9 */ /* 0x0001e40008040000 */
[----:B------:R0:W-:Y:S02]  /*00e0*/  UTMACCTL.PF [UR4] ;  /* 0x00000000040079b9 */ /* 0x0001e40008040000 */
[----:B0-----:R-:W-:Y:S01]  /*00f0*/  NOP ;  /* 0x0000000000007918 */ /* 0x001fe20000000000 */
.L_x_1:
[----:B------:R-:W-:Y:S05]  /*0100*/  BSYNC B0 ;  /* 0x0000000000007941 */ /* 0x000fea0003800000 */
.L_x_0:
[----:B------:R-:W-:Y:S01]  /*0110*/  VOTEU.ANY UP0, P0 ;  /* 0x00000000003f7886 */ /* 0x000fe20000000100 */
[----:B------:R-:W0:Y:S01]  /*0120*/  SHFL.IDX PT, R0, R29, RZ, 0x1f ;  /* 0x00001fff1d007589 */ /* 0x000e2200000e0000 */
[----:B------:R-:W-:Y:S01]  /*0130*/  UMOV UR4, 0x80 ;  /* 0x0000008000047882 */ /* 0x000fe20000000000 */
[----:B------:R-:W-:Y:S01]  /*0140*/  UMOV UR7, 0x180 ;  /* 0x0000018000077882 */ /* 0x000fe20000000000 */
[----:B------:R-:W-:Y:S01]  /*0150*/  SHF.R.U32.HI R2, RZ, 0x7, R3 ;  /* 0x00000007ff027819 */ /* 0x000fe20000011603 */
[----:B------:R-:W1:Y:S01]  /*0160*/  @UP0 S2UR UR8, SR_CgaCtaId ;  /* 0x00000000000809c3 */ /* 0x000e620000008800 */
[----:B------:R-:W-:Y:S01]  /*0170*/  @UP0 UMOV UR6, 0x400 ;  /* 0x0000040000060882 */ /* 0x000fe20000000000 */
[----:B------:R-:W-:-:S04]  /*0180*/  @UP0 UIADD3 UR4, -UR4, 0x100000, URZ ;  /* 0x0010000004040890 */ /* 0x000fc8000fffe13f */
[----:B------:R-:W-:Y:S02]  /*0190*/  @UP0 USHF.L.U32 UR5, UR4, 0xb, URZ ;  /* 0x0000000b04050899 */ /* 0x000fe4000800063f */
[----:B------:R-:W-:Y:S01]  /*01a0*/  @UP0 USHF.L.U32 UR4, UR4, 0x1, URZ ;  /* 0x0000000104040899 */ /* 0x000fe2000800063f */
[----:B------:R-:W-:Y:S01]  /*01b0*/  VOTEU.ANY UP1, P0 ;  /* 0x00000000003f7886 */ /* 0x000fe20000020100 */
[----:B0-----:R-:W-:Y:S02]  /*01c0*/  ISETP.NE.AND P1, PT, R0, RZ, PT ;  /* 0x000000ff0000720c */ /* 0x001fe40003f25270 */
[----:B------:R0:W2:Y:S01]  /*01d0*/  SHFL.IDX PT, R0, R2, RZ, 0x1f ;  /* 0x00001fff02007589 */ /* 0x0000a200000e0000 */
[----:B-1----:R-:W-:Y:S02]  /*01e0*/  @UP0 ULEA UR8, UR8, UR6, 0x18 ;  /* 0x0000000608080291 */ /* 0x002fe4000f8ec03f */
[----:B------:R-:W-:-:S04]  /*01f0*/  @UP0 UIADD3 UR6, -UR7, 0x100000, URZ ;  /* 0x0010000007060890 */ /* 0x000fc8000fffe13f */
[----:B------:R-:W-:Y:S02]  /*0200*/  @UP0 USHF.L.U32 UR7, UR6, 0xb, URZ ;  /* 0x0000000b06070899 */ /* 0x000fe4000800063f */
[----:B------:R-:W-:Y:S01]  /*0210*/  @UP0 USHF.L.U32 UR6, UR6, 0x1, URZ ;  /* 0x0000000106060899 */ /* 0x000fe2000800063f */
[----:B------:R-:W-:Y:S01]  /*0220*/  VOTEU.ANY UP0, P0 ;  /* 0x00000000003f7886 */ /* 0x000fe20000000100 */
[----:B------:R-:W1:Y:S04]  /*0230*/  FENCE.VIEW.ASYNC.S ;  /* 0x00000000000073c6 */ /* 0x000e680000000000 */
[----:B-1----:R0:W1:Y:S06]  /*0240*/  @UP0 SYNCS.EXCH.64 URZ, [UR8+0x31c00], UR4 ;  /* 0x031c0004083f05b2 */ /* 0x00206c0008000100 */
[----:B------:R0:W3:Y:S02]  /*0250*/  @UP1 SYNCS.EXCH.64 URZ, [UR8+0x31c20], UR6 ;  /* 0x031c2006083f15b2 */ /* 0x0000e40008000100 */
[----:B0-----:R-:W-:Y:S05]  /*0260*/  @P1 BRA `(.L_x_2) ;  /* 0x0000000000481947 */ /* 0x001fea0003800000 */
[----:B------:R-:W0:Y:S01]  /*0270*/  S2UR UR5, SR_CgaCtaId ;  /* 0x00000000000579c3 */ /* 0x000e220000008800 */
[----:B------:R-:W-:Y:S01]  /*0280*/  UMOV UR4, 0x400 ;  /* 0x0000040000047882 */ /* 0x000fe20000000000 */
[----:B------:R-:W-:Y:S01]  /*0290*/  UMOV UR6, 0x1 ;  /* 0x0000000100067882 */ /* 0x000fe20000000000 */
[----:B------:R-:W-:Y:S01]  /*02a0*/  UMOV UR7, 0x3 ;  /* 0x0000000300077882 */ /* 0x000fe20000000000 */
[----:B------:R-:W-:Y:S01]  /*02b0*/  ELECT P0, URZ, PT ;  /* 0x00000000003f782f */ /* 0x000fe20003800000 */
[----:B0-----:R-:W-:Y:S02]  /*02c0*/  ULEA UR8, UR5, UR4, 0x18 ;  /* 0x0000000405087291 */ /* 0x001fe4000f8ec03f */
[----:B------:R-:W-:-:S04]  /*02d0*/  UIADD3 UR4, -UR6, 0x100000, URZ ;  /* 0x0010000006047890 */ /* 0x000fc8000fffe13f */
[----:B------:R-:W-:Y:S02]  /*02e0*/  USHF.L.U32 UR5, UR4, 0xb, URZ ;  /* 0x0000000b04057899 */ /* 0x000fe4000800063f */
[----:B------:R-:W-:Y:S02]  /*02f0*/  USHF.L.U32 UR4, UR4, 0x1, URZ ;  /* 0x0000000104047899 */ /* 0x000fe4000800063f */
[----:B------:R-:W-:-:S04]  /*0300*/  UIADD3 UR6, -UR7, 0x100000, URZ ;  /* 0x0010000007067890 */ /* 0x000fc8000fffe13f */
[----:B------:R-:W-:Y:S02]  /*0310*/  USHF.L.U32 UR7, UR6, 0xb, URZ ;  /* 0x0000000b06077899 */ /* 0x000fe4000800063f */
[----:B------:R-:W-:Y:S01]  /*0320*/  USHF.L.U32 UR6, UR6, 0x1, URZ ;  /* 0x0000000106067899 */ /* 0x000fe2000800063f */
[----:B------:R-:W0:Y:S03]  /*0330*/  FENCE.VIEW.ASYNC.S ;  /* 0x00000000000073c6 */ /* 0x000e260000000000 */
[----:B0-----:R0:W4:Y:S08]  /*0340*/  SYNCS.EXCH.64 URZ, [UR8+0x31c30], UR4 ;  /* 0x031c3004083f75b2 */ /* 0x0011300008000100 */
[----:B------:R0:W0:Y:S01]  /*0350*/  SYNCS.EXCH.64 URZ, [UR8+0x31c40], UR6 ;  /* 0x031c4006083f75b2 */ /* 0x0000220008000100 */
[----:B------:R0:W0:Y:S01]  /*0360*/  SYNCS.EXCH.64 URZ, [UR8+0x31c38], UR4 ;  /* 0x031c3804083f75b2 */ /* 0x0000220008000100 */
[----:B------:R0:W0:Y:S01]  /*0370*/  SYNCS.EXCH.64 URZ, [UR8+0x31c48], UR6 ;  /* 0x031c4806083f75b2 */ /* 0x0000220008000100 */
[----:B------:R-:W-:Y:S01]  /*0380*/  NOP ;  /* 0x0000000000007918 */ /* 0x000fe20000000000 */
.L_x_2:
[----:B------:R-:W5:Y:S01]  /*0390*/  SHFL.IDX PT, R2, R29, RZ, 0x1f ;  /* 0x00001fff1d027589 */ /* 0x000f6200000e0000 */
[----:B------:R-:W-:Y:S01]  /*03a0*/  NOP ;  /* 0x0000000000007918 */ /* 0x000fe20000000000 */
[----:B-----5:R-:W-:-:S13]  /*03b0*/  ISETP.NE.AND P0, PT, R2, RZ, PT ;  /* 0x000000ff0200720c */ /* 0x020fda0003f05270 */
[----:B------:R-:W-:Y:S05]  /*03c0*/  @P0 BRA `(.L_x_3) ;  /* 0x0000000000480947 */ /* 0x000fea0003800000 */
[----:B0-----:R-:W0:Y:S01]  /*03d0*/  S2UR UR5, SR_CgaCtaId ;  /* 0x00000000000579c3 */ /* 0x001e220000008800 */
        /* <DEDUP_REMOVED lines=12> */
[----:B0-----:R0:W0:Y:S08]  /*04a0*/  SYNCS.EXCH.64 URZ, [UR8+0x31c50], UR4 ;  /* 0x031c5004083f75b2 */ /* 0x0010300008000100 */
[----:B------:R0:W0:Y:S01]  /*04b0*/  SYNCS.EXCH.64 URZ, [UR8+0x31c60], UR6 ;  /* 0x031c6006083f75b2 */ /* 0x0000220008000100 */
[----:B------:R0:W0:Y:S01]  /*04c0*/  SYNCS.EXCH.64 URZ, [UR8+0x31c58], UR4 ;  /* 0x031c5804083f75b2 */ /* 0x0000220008000100 */
[----:B------:R0:W0:Y:S01]  /*04d0*/  SYNCS.EXCH.64 URZ, [UR8+0x31c68], UR6 ;  /* 0x031c6806083f75b2 */ /* 0x0000220008000100 */
[----:B------:R-:W-:Y:S01]  /*04e0*/  NOP ;  /* 0x0000000000007918 */ /* 0x000fe20000000000 */
.L_x_3:
[----:B------:R-:W5:Y:S01]  /*04f0*/  SHFL.IDX PT, R2, R29, RZ, 0x1f ;  /* 0x00001fff1d027589 */ /* 0x000f6200000e0000 */
[----:B------:R-:W-:Y:S01]  /*0500*/  NOP ;  /* 0x0000000000007918 */ /* 0x000fe20000000000 */
[----:B-----5:R-:W-:-:S13]  /*0510*/  ISETP.NE.AND P0, PT, R2, RZ, PT ;  /* 0x000000ff0200720c */ /* 0x020fda0003f05270 */
[----:B------:R-:W-:Y:S05]  /*0520*/  @P0 BRA `(.L_x_4) ;  /* 0x0000000000380947 */ /* 0x000fea0003800000 */
[----:B0-----:R-:W0:Y:S01]  /*0530*/  S2UR UR5, SR_CgaCtaId ;  /* 0x00000000000579c3 */ /* 0x001e220000008800 */
[----:B------:R-:W-:Y:S01]  /*0540*/  UMOV UR4, 0x400 ;  /* 0x0000040000047882 */ /* 0x000fe20000000000 */
[----:B------:R-:W-:Y:S01]  /*0550*/  UMOV UR7, 0x1 ;  /* 0x0000000100077882 */ /* 0x000fe20000000000 */
[----:B------:R-:W-:Y:S01]  /*0560*/  ELECT P0, URZ, PT ;  /* 0x00000000003f782f */ /* 0x000fe20003800000 */
[----:B0-----:R-:W-:Y:S02]  /*0570*/  ULEA UR6, UR5, UR4, 0x18 ;  /* 0x0000000405067291 */ /* 0x001fe4000f8ec03f */
[----:B------:R-:W-:-:S04]  /*0580*/  UIADD3 UR4, -UR7, 0x100000, URZ ;  /* 0x0010000007047890 */ /* 0x000fc8000fffe13f */
[----:B------:R-:W-:Y:S02]  /*0590*/  USHF.L.U32 UR5, UR4, 0xb, URZ ;  /* 0x0000000b04057899 */ /* 0x000fe4000800063f */
[----:B------:R-:W-:Y:S01]  /*05a0*/  USHF.L.U32 UR4, UR4, 0x1, URZ ;  /* 0x0000000104047899 */ /* 0x000fe2000800063f */
[----:B------:R-:W0:Y:S11]  /*05b0*/  FENCE.VIEW.ASYNC.S ;  /* 0x00000000000073c6 */ /* 0x000e360000000000 */
[----:B0-----:R0:W0:Y:S01]  /*05c0*/  SYNCS.EXCH.64 URZ, [UR6+0x31c70], UR4 ;  /* 0x031c7004063f75b2 */ /* 0x0010220008000100 */
[----:B------:R0:W0:Y:S01]  /*05d0*/  SYNCS.EXCH.64 URZ, [UR6+0x31c80], UR4 ;  /* 0x031c8004063f75b2 */ /* 0x0000220008000100 */
[----:B------:R0:W0:Y:S01]  /*05e0*/  SYNCS.EXCH.64 URZ, [UR6+0x31c78], UR4 ;  /* 0x031c7804063f75b2 */ /* 0x0000220008000100 */
[----:B------:R0:W0:Y:S01]  /*05f0*/  SYNCS.EXCH.64 URZ, [UR6+0x31c88], UR4 ;  /* 0x031c8804063f75b2 */ /* 0x0000220008000100 */
[----:B------:R-:W-:Y:S01]  /*0600*/  NOP ;  /* 0x0000000000007918 */ /* 0x000fe20000000000 */
.L_x_4:
        /* <DEDUP_REMOVED lines=22> */
.L_x_5:
        /* <DEDUP_REMOVED lines=22> */
.L_x_6:
[----:B--2---:R-:W-:Y:S01]  /*08d0*/  ISETP.NE.AND P0, PT, R0, RZ, PT ;  /* 0x000000ff0000720c */ /* 0x004fe20003f05270 */
[----:B------:R-:W-:Y:S01]  /*08e0*/  IMAD.MOV.U32 R26, RZ, RZ, 0x1 ;  /* 0x00000001ff1a7424 */ /* 0x000fe200078e00ff */
[----:B------:R-:W-:Y:S01]  /*08f0*/  NOP ;  /* 0x0000000000007918 */ /* 0x000fe20000000000 */
[----:B------:R-:W-:Y:S01]  /*0900*/  ULDC.64 UR38, c[0x0][0x208] ;  /* 0x0000820000267ab9 */ /* 0x000fe20000000a00 */
[----:B------:R-:W-:Y:S01]  /*0910*/  BSSY B6, `(.L_x_7) ;  /* 0x0000db3000067945 */ /* 0x000fe20003800000 */
[----:B------:R-:W-:Y:S02]  /*0920*/  LOP3.LUT R27, R3, 0x7f, RZ, 0xc0, !PT ;  /* 0x0000007f031b7812 */ /* 0x000fe400078ec0ff */
[----:B------:R-:W-:Y:S01]  /*0930*/  SEL R26, R26, 0x2, !P0 ;  /* 0x000000021a1a7807 */ /* 0x000fe20004000000 */
[----:B01-34-:R-:W-:Y:S06]  /*0940*/  BAR.SYNC.DEFER_BLOCKING 0x0 ;  /* 0x0000000000007b1d */ /* 0x01bfec0000010000 */
[----:B------:R-:W-:Y:S05]  /*0950*/  @!P0 BRA `(.L_x_8) ;  /* 0x0000009800e08947 */ /* 0x000fea0003800000 */
.L_x_9:
[----:B------:R-:W-:-:S08]  /*0960*/  NOP ;  /* 0x0000000000007918 */ /* 0x000fd00000000000 */
[----:B------:R-:W0:Y:S02]  /*0970*/  USETMAXREG.TRY_ALLOC.CTAPOOL UP0, 0xa0 ;  /* 0x000000a0000079c8 */ /* 0x000e240008000600 */
[----:B0-----:R-:W-:-:S13]  /*0980*/  PLOP3.LUT P0, PT, PT, PT, UP0, 0x80, 0x0 ;  /* 0x000000000000781c */ /* 0x001fda0003f0f008 */
[----:B------:R-:W-:Y:S05]  /*0990*/  @!P0 BRA `(.L_x_9) ;  /* 0xfffffffc00f08947 */ /* 0x000fea000383ffff */
[----:B------:R-:W0:Y:S01]  /*09a0*/  LDC R2, c[0x0][0xc50] ;  /* 0x00031400ff027b82 */ /* 0x000e220000000800 */
[----:B------:R-:W1:Y:S07]  /*09b0*/  S2R R0, SR_TID.X ;  /* 0x0000000000007919 */ /* 0x000e6e0000002100 */
[----:B------:R-:W2:Y:S08]  /*09c0*/  S2UR UR4, SR_CTAID.Y ;  /* 0x00000000000479c3 */ /* 0x000eb00000002600 */
[----:B------:R-:W3:Y:S08]  /*09d0*/  S2UR UR5, SR_CTAID.Z ;  /* 0x00000000000579c3 */ /* 0x000ef00000002700 */
[----:B------:R-:W-:Y:S06]  /*09e0*/  BAR.ARV 0x8, 0x200 ;  /* 0x0208000000007b1d */ /* 0x000fec0000002000 */
[----:B0-----:R-:W-:Y:S01]  /*09f0*/  ISETP.NE.AND P1, PT, R2, 0x1, PT ;  /* 0x000000010200780c */ /* 0x001fe20003f25270 */
[----:B--2---:R-:W-:Y:S01]  /*0a00*/  IMAD.U32 R145, RZ, RZ, UR4 ;  /* 0x00000004ff917e24 */ /* 0x004fe2000f8e00ff */
[----:B-1----:R-:W-:-:S11]  /*0a10*/  SHF.R.U32.HI R4, RZ, 0x7, R0 ;  /* 0x00000007ff047819 */ /* 0x002fd60000011600 */
[----:B------:R-:W0:Y:S01]  /*0a20*/  @P1 LDC R0, c[0x0][0xc54] ;  /* 0x00031500ff001b82 */ /* 0x000e220000000800 */
[----:B------:R-:W-:-:S07]  /*0a30*/  ISETP.NE.AND P0, PT, R4, 0x1, PT ;  /* 0x000000010400780c */ /* 0x000fce0003f05270 */
[----:B------:R-:W1:Y:S08]  /*0a40*/  @P1 LDC R3, c[0x0][0xc58] ;  /* 0x00031600ff031b82 */ /* 0x000e700000000800 */
[----:B------:R-:W-:Y:S06]  /*0a50*/  @!P0 BAR.ARV 0x9, 0x100 ;  /* 0x0244000000008b1d */ /* 0x000fec0000002000 */
[----:B---3--:R-:W-:Y:S01]  /*0a60*/  ISETP.LE.AND P0, PT, RZ, UR5, PT ;  /* 0x00000005ff007c0c */ /* 0x008fe2000bf03270 */
[----:B0-----:R-:W-:-:S05]  /*0a70*/  @P1 IMAD.HI.U32 R0, R0, UR4, RZ ;  /* 0x0000000400001c27 */ /* 0x001fca000f8e00ff */
[----:B-1----:R-:W-:-:S05]  /*0a80*/  @P1 SHF.R.U32.HI R145, RZ, R3, R0 ;  /* 0x00000003ff911219 */ /* 0x002fca0000011600 */
[----:B------:R-:W-:-:S04]  /*0a90*/  IMAD.MOV R3, RZ, RZ, -R145 ;  /* 0x000000ffff037224 */ /* 0x000fc800078e0a91 */
[----:B------:R-:W-:Y:S01]  /*0aa0*/  IMAD R2, R2, R3, UR4 ;  /* 0x0000000402027e24 */ /* 0x000fe2000f8e0203 */
[----:B------:R-:W-:Y:S06]  /*0ab0*/  @!P0 BRA `(.L_x_10) ;  /* 0x000000d800608947 */ /* 0x000fec0003800000 */
[----:B------:R-:W0:Y:S01]  /*0ac0*/  LDC.64 R4, c[0x0][0x418] ;  /* 0x00010600ff047b82 */ /* 0x000e220000000a00 */
[----:B------:R-:W-:-:S07]  /*0ad0*/  LOP3.LUT R7, R2, 0xffff, RZ, 0xc0, !PT ;  /* 0x0000ffff02077812 */ /* 0x000fce00078ec0ff */
[----:B------:R-:W1:Y:S08]  /*0ae0*/  LDC R64, c[0x0][0x424] ;  /* 0x00010900ff407b82 */ /* 0x000e700000000800 */
[----:B------:R-:W2:Y:S01]  /*0af0*/  LDC R3, c[0x0][0x2f0] ;  /* 0x0000bc00ff037b82 */ /* 0x000ea20000000800 */
[----:B0-----:R-:W-:-:S04]  /*0b00*/  ISETP.NE.U32.AND P0, PT, R4, RZ, PT ;  /* 0x000000ff0400720c */ /* 0x001fc80003f05070 */
[----:B------:R-:W-:-:S04]  /*0b10*/  ISETP.NE.AND.EX P0, PT, R5, RZ, PT, P0 ;  /* 0x000000ff0500720c */ /* 0x000fc80003f05300 */
[----:B-1----:R-:W-:-:S05]  /*0b20*/  SEL R64, R64, 0x1, P0 ;  /* 0x0000000140407807 */ /* 0x002fca0000000000 */
[----:B--2---:R-:W-:-:S04]  /*0b30*/  IMAD R64, R64, R3, RZ ;  /* 0x0000000340407224 */ /* 0x004fc800078e02ff */
[C---:B------:R-:W-:Y:S01]  /*0b40*/  VIADD R0, R64.reuse, 0x8f ;  /* 0x0000008f40007836 */ /* 0x040fe20000000000 */
[----:B------:R-:W-:-:S03]  /*0b50*/  ISETP.GE.AND P0, PT, R64, 0x1, PT ;  /* 0x000000014000780c */ /* 0x000fc60003f06270 */
[----:B------:R-:W-:-:S05]  /*0b60*/  IMAD.HI R0, R0, 0x38e38e39, RZ ;  /* 0x38e38e3900007827 */ /* 0x000fca00078e02ff */
[----:B------:R-:W-:-:S04]  /*0b70*/  SHF.R.U32.HI R3, RZ, 0x1f, R0 ;  /* 0x0000001fff037819 */ /* 0x000fc80000011600 */
[----:B------:R-:W-:Y:S01]  /*0b80*/  LEA.HI.SX32 R17, R0, R3, 0x1b ;  /* 0x0000000300117211 */ /* 0x000fe200078fdaff */
[----:B------:R-:W-:Y:S01]  /*0b90*/  IMAD.MOV.U32 R0, RZ, RZ, RZ ;  /* 0x000000ffff007224 */ /* 0x000fe200078e00ff */
[----:B------:R-:W-:Y:S06]  /*0ba0*/  @!P0 BRA `(.L_x_11) ;  /* 0x0000000000788947 */ /* 0x000fec0003800000 */
[----:B------:R-:W-:-:S04]  /*0bb0*/  SHF.R.U32.HI R0, RZ, 0x10, R2 ;  /* 0x00000010ff007819 */ /* 0x000fc80000011602 */
[----:B------:R-:W-:-:S13]  /*0bc0*/  ISETP.NE.AND P0, PT, R0, RZ, PT ;  /* 0x000000ff0000720c */ /* 0x000fda0003f05270 */
[----:B------:R-:W0:Y:S02]  /*0bd0*/  @!P0 LDC R0, c[0x0][0x9f0] ;  /* 0x00027c00ff008b82 */ /* 0x000e240000000800 */
[-C--:B0-----:R-:W-:Y:S02]  /*0be0*/  IABS R9, R0.reuse ;  /* 0x0000000000097213 */ /* 0x081fe40000000000 */
[----:B------:R-:W-:Y:S02]  /*0bf0*/  IADD3 R5, R17, -0x1, R0 ;  /* 0xffffffff11057810 */ /* 0x000fe40007ffe000 */
[----:B------:R-:W0:Y:S01]  /*0c00*/  I2F.RP R4, R9 ;  /* 0x0000000900047306 */ /* 0x000e220000209400 */
[----:B------:R-:W-:-:S05]  /*0c10*/  IABS R8, R0 ;  /* 0x0000000000087213 */ /* 0x000fca0000000000 */
[----:B------:R-:W-:Y:S02]  /*0c20*/  IMAD.MOV R8, RZ, RZ, -R8 ;  /* 0x000000ffff087224 */ /* 0x000fe400078e0a08 */
[----:B0-----:R-:W0:Y:S02]  /*0c30*/  MUFU.RCP R4, R4 ;  /* 0x0000000400047308 */ /* 0x001e240000001000 */
[----:B0-----:R-:W-:Y:S01]  /*0c40*/  VIADD R2, R4, 0xffffffe ;  /* 0x0ffffffe04027836 */ /* 0x001fe20000000000 */
[----:B------:R-:W-:Y:S02]  /*0c50*/  IABS R4, R5 ;  /* 0x0000000500047213 */ /* 0x000fe40000000000 */
[----:B------:R-:W-:-:S03]  /*0c60*/  LOP3.LUT R5, R5, R0, RZ, 0x3c, !PT ;  /* 0x0000000005057212 */ /* 0x000fc600078e3cff */
[----:B------:R0:W1:Y:S01]  /*0c70*/  F2I.FTZ.U32.TRUNC.NTZ R3, R2 ;  /* 0x0000000200037305 */ /* 0x000062000021f000 */
[----:B------:R-:W-:Y:S01]  /*0c80*/  ISETP.GE.AND P2, PT, R5, RZ, PT ;  /* 0x000000ff0500720c */ /* 0x000fe20003f46270 */
[----:B0-----:R-:W-:Y:S02]  /*0c90*/  IMAD.MOV.U32 R2, RZ, RZ, RZ ;  /* 0x000000ffff027224 */ /* 0x001fe400078e00ff */
[----:B-1----:R-:W-:-:S04]  /*0ca0*/  IMAD.MOV R6, RZ, RZ, -R3 ;  /* 0x000000ffff067224 */ /* 0x002fc800078e0a03 */
[----:B------:R-:W-:-:S04]  /*0cb0*/  IMAD R11, R6, R9, RZ ;  /* 0x00000009060b7224 */ /* 0x000fc800078e02ff */
[----:B------:R-:W-:-:S04]  /*0cc0*/  IMAD.HI.U32 R3, R3, R11, R2 ;  /* 0x0000000b03037227 */ /* 0x000fc800078e0002 */
[----:B------:R-:W-:Y:S02]  /*0cd0*/  IMAD.MOV.U32 R2, RZ, RZ, R8 ;  /* 0x000000ffff027224 */ /* 0x000fe400078e0008 */
[----:B------:R-:W-:-:S04]  /*0ce0*/  IMAD.HI.U32 R3, R3, R4, RZ ;  /* 0x0000000403037227 */ /* 0x000fc800078e00ff */
[----:B------:R-:W-:-:S05]  /*0cf0*/  IMAD R2, R3, R2, R4 ;  /* 0x0000000203027224 */ /* 0x000fca00078e0204 */
[----:B------:R-:W-:-:S13]  /*0d00*/  ISETP.GT.U32.AND P1, PT, R9, R2, PT ;  /* 0x000000020900720c */ /* 0x000fda0003f24070 */
[----:B------:R-:W-:Y:S02]  /*0d10*/  @!P1 IMAD.IADD R2, R2, 0x1, -R9 ;  /* 0x0000000102029824 */ /* 0x000fe400078e0a09 */
[----:B------:R-:W-:Y:S01]  /*0d20*/  @!P1 VIADD R3, R3, 0x1 ;  /* 0x0000000103039836 */ /* 0x000fe20000000000 */
[----:B------:R-:W-:Y:S02]  /*0d30*/  ISETP.NE.AND P1, PT, R0, RZ, PT ;  /* 0x000000ff0000720c */ /* 0x000fe40003f25270 */
[----:B------:R-:W-:-:S13]  /*0d40*/  ISETP.GE.U32.AND P0, PT, R2, R9, PT ;  /* 0x000000090200720c */ /* 0x000fda0003f06070 */
[----:B------:R-:W-:-:S04]  /*0d50*/  @P0 VIADD R3, R3, 0x1 ;  /* 0x0000000103030836 */ /* 0x000fc80000000000 */
[----:B------:R-:W-:Y:S01]  /*0d60*/  @!P2 IMAD.MOV R3, RZ, RZ, -R3 ;  /* 0x000000ffff03a224 */ /* 0x000fe200078e0a03 */
[----:B------:R-:W-:-:S05]  /*0d70*/  @!P1 LOP3.LUT R3, RZ, R0, RZ, 0x33, !PT ;  /* 0x00000000ff039212 */ /* 0x000fca00078e33ff */
[----:B------:R-:W-:-:S07]  /*0d80*/  IMAD.MOV.U32 R0, RZ, RZ, R3 ;  /* 0x000000ffff007224 */ /* 0x000fce00078e0003 */
.L_x_11:
[----:B------:R-:W0:Y:S01]  /*0d90*/  S2R R2, SR_TID.X ;  /* 0x0000000000027919 */ /* 0x000e220000002100 */
[-C--:B------:R-:W-:Y:S01]  /*0da0*/  IMAD R144, R7, R0.reuse, RZ ;  /* 0x0000000007907224 */ /* 0x080fe200078e02ff */
[----:B------:R-:W-:Y:S01]  /*0db0*/  PLOP3.LUT P0, PT, PT, PT, PT, 0x80, 0x0 ;  /* 0x000000000000781c */ /* 0x000fe20003f0f070 */
[----:B------:R-:W-:Y:S01]  /*0dc0*/  IMAD.MOV.U32 R77, RZ, RZ, RZ ;  /* 0x000000ffff4d7224 */ /* 0x000fe200078e00ff */
[----:B------:R-:W-:Y:S02]  /*0dd0*/  CS2R R70, SRZ ;  /* 0x0000000000467805 */ /* 0x000fe4000001ff00 */
[----:B------:R-:W-:Y:S02]  /*0de0*/  CS2R R44, SRZ ;  /* 0x00000000002c7805 */ /* 0x000fe4000001ff00 */
[----:B------:R-:W-:Y:S01]  /*0df0*/  VIADDMNMX R17, R144, R0, R17, PT ;  /* 0x0000000090117246 */ /* 0x000fe20003800111 */
[----:B------:R-:W-:Y:S01]  /*0e00*/  IMAD.MOV.U32 R0, RZ, RZ, RZ ;  /* 0x000000ffff007224 */ /* 0x000fe200078e00ff */
[----:B------:R-:W-:-:S02]  /*0e10*/  CS2R R38, SRZ ;  /* 0x0000000000267805 */ /* 0x000fc4000001ff00 */
[----:B------:R-:W-:Y:S02]  /*0e20*/  CS2R R32, SRZ ;  /* 0x0000000000207805 */ /* 0x000fe4000001ff00 */
[----:B------:R-:W-:Y:S02]  /*0e30*/  ISETP.GT.AND P1, PT, R17, R144, PT ;  /* 0x000000901100720c */ /* 0x000fe40003f24270 */
[----:B------:R-:W-:Y:S02]  /*0e40*/  CS2R R30, SRZ ;  /* 0x00000000001e7805 */ /* 0x000fe4000001ff00 */
[----:B------:R-:W-:Y:S02]  /*0e50*/  CS2R R18, SRZ ;  /* 0x0000000000127805 */ /* 0x000fe4000001ff00 */
[----:B------:R-:W-:Y:S02]  /*0e60*/  CS2R R20, SRZ ;  /* 0x0000000000147805 */ /* 0x000fe4000001ff00 */
[----:B------:R-:W-:-:S02]  /*0e70*/  CS2R R10, SRZ ;  /* 0x00000000000a7805 */ /* 0x000fc4000001ff00 */
[----:B------:R-:W-:Y:S02]  /*0e80*/  CS2R R12, SRZ ;  /* 0x00000000000c7805 */ /* 0x000fe4000001ff00 */
[----:B------:R-:W-:Y:S02]  /*0e90*/  CS2R R6, SRZ ;  /* 0x0000000000067805 */ /* 0x000fe4000001ff00 */
        /* <DEDUP_REMOVED lines=12> */
[----:B------:R-:W-:Y:S01]  /*0f60*/  CS2R R72, SRZ ;  /* 0x0000000000487805 */ /* 0x000fe2000001ff00 */
[----:B0-----:R-:W-:Y:S01]  /*0f70*/  VIADD R16, R2, 0xffffff80 ;  /* 0xffffff8002107836 */ /* 0x001fe20000000000 */
[----:B------:R-:W-:Y:S01]  /*0f80*/  CS2R R2, SRZ ;  /* 0x0000000000027805 */ /* 0x000fe2000001ff00 */
[----:B------:R-:W-:Y:S06]  /*0f90*/  @!P1 BRA `(.L_x_12) ;  /* 0x0000007c00f49947 */ /* 0x000fec0003800000 */
[----:B------:R-:W-:Y:S01]  /*0fa0*/  SHF.R.S32.HI R19, RZ, 0x1f, R16 ;  /* 0x0000001fff137819 */ /* 0x000fe20000011410 */
[----:B------:R-:W0:Y:S01]  /*0fb0*/  S2UR UR6, SR_CgaCtaId ;  /* 0x00000000000679c3 */ /* 0x000e220000008800 */
[----:B------:R-:W-:Y:S02]  /*0fc0*/  UMOV UR37, 0x400 ;  /* 0x0000040000257882 */ /* 0x000fe40000000000 */
[----:B------:R-:W-:-:S04]  /*0fd0*/  LEA.HI R18, R19, R16, RZ, 0x7 ;  /* 0x0000001013127211 */ /* 0x000fc800078f38ff */
[----:B------:R-:W-:-:S06]  /*0fe0*/  SHF.R.S32.HI R0, RZ, 0x7, R18 ;  /* 0x00000007ff007819 */ /* 0x000fcc0000011412 */
[----:B------:R-:W1:Y:S01]  /*0ff0*/  SHFL.IDX PT, R0, R0, RZ, 0x1f ;  /* 0x00001fff00007589 */ /* 0x000e6200000e0000 */
[----:B0-----:R-:W-:-:S04]  /*1000*/  ULEA UR37, UR6, UR37, 0x18 ;  /* 0x0000002506257291 */ /* 0x001fc8000f8ec03f */
[----:B------:R-:W-:-:S04]  /*1010*/  UIADD3 UR6, UR37, 0x24300, URZ ;  /* 0x0002430025067890 */ /* 0x000fc8000fffe03f */
[----:B------:R-:W-:Y:S01]  /*1020*/  ULOP3.LUT UP0, URZ, UR6, 0x9f, URZ, 0xc0, !UPT ;  /* 0x0000009f063f7892 */ /* 0x000fe2000f80c03f */
[----:B-1----:R-:W-:-:S05]  /*1030*/  R2UR UR36, R0 ;  /* 0x00000000002472ca */ /* 0x002fca00000e0000 */
[----:B------:R-:W-:-:S08]  /*1040*/  PLOP3.LUT P0, PT, PT, PT, UP0, 0x80, 0x0 ;  /* 0x000000000000781c */ /* 0x000fd00003f0f008 */
[----:B------:R-:W-:-:S04]  /*1050*/  UIMAD.WIDE UR4, UR36, 0x55555556, URZ ;  /* 0x55555556240478a5 */ /* 0x000fc8000f8e023f */
[----:B------:R-:W-:-:S04]  /*1060*/  ULEA.HI UR5, UR5, UR5, URZ, 0x1 ;  /* 0x0000000505057291 */ /* 0x000fc8000f8f083f */
[----:B------:R-:W-:-:S04]  /*1070*/  UIMAD UR41, UR5, -0x3, UR36 ;  /* 0xfffffffd052978a4 */ /* 0x000fc8000f8e0224 */
[----:B------:R-:W-:-:S04]  /*1080*/  ULEA UR4, UR41, UR6, 0xb ;  /* 0x0000000629047291 */ /* 0x000fc8000f8e583f */
[----:B------:R-:W-:-:S04]  /*1090*/  USHF.R.U32.HI UR4, URZ, 0x4, UR4 ;  /* 0x000000043f047899 */ /* 0x000fc80008011604 */
[----:B------:R-:W-:Y:S01]  /*10a0*/  ULOP3.LUT UR40, UR4, 0x3fff, URZ, 0xc0, !UPT ;  /* 0x00003fff04287892 */ /* 0x000fe2000f8ec03f */
[----:B------:R-:W-:Y:S11]  /*10b0*/  @!P0 BRA `(.L_x_13) ;  /* 0x0000000000408947 */ /* 0x000ff60003800000 */
[----:B------:R-:W-:Y:S01]  /*10c0*/  MOV R0, 0x0 ;  /* 0x0000000000007802 */ /* 0x000fe20000000f00 */
[----:B------:R-:W-:Y:S01]  /*10d0*/  ULDC.64 UR4, c[0x4][0xa8] ;  /* 0x01002a0000047ab9 */ /* 0x000fe20000000a00 */
[----:B------:R-:W-:Y:S01]  /*10e0*/  ULDC.64 UR6, c[0x4][0x28] ;  /* 0x01000a0000067ab9 */ /* 0x000fe20000000a00 */
[----:B------:R-:W-:Y:S01]  /*10f0*/  IMAD.U32 R4, RZ, RZ, UR4 ;  /* 0x00000004ff047e24 */ /* 0x000fe2000f8e00ff */
[----:B------:R0:W1:Y:S01]  /*1100*/  LDC.64 R2, c[0x4][R0] ;  /* 0x0100000000027b82 */ /* 0x0000620000000a00 */
[----:B------:R-:W-:Y:S01]  /*1110*/  IMAD.U32 R5, RZ, RZ, UR5 ;  /* 0x00000005ff057e24 */ /* 0x000fe2000f8e00ff */
[----:B------:R-:W-:Y:S01]  /*1120*/  ULDC.64 UR4, c[0x4][0xb0] ;  /* 0x01002c0000047ab9 */ /* 0x000fe20000000a00 */
[----:B------:R-:W-:Y:S02]  /*1130*/  IMAD.U32 R10, RZ, RZ, UR6 ;  /* 0x00000006ff0a7e24 */ /* 0x000fe4000f8e00ff */
[----:B------:R-:W-:Y:S02]  /*1140*/  IMAD.U32 R6, RZ, RZ, UR4 ;  /* 0x00000004ff067e24 */ /* 0x000fe4000f8e00ff */
[----:B------:R-:W-:-:S02]  /*1150*/  IMAD.U32 R7, RZ, RZ, UR5 ;  /* 0x00000005ff077e24 */ /* 0x000fc4000f8e00ff */
[----:B------:R-:W-:Y:S02]  /*1160*/  IMAD.U32 R11, RZ, RZ, UR7 ;  /* 0x00000007ff0b7e24 */ /* 0x000fe4000f8e00ff */
[----:B------:R-:W-:Y:S02]  /*1170*/  IMAD.MOV.U32 R8, RZ, RZ, 0x70 ;  /* 0x00000070ff087424 */ /* 0x000fe400078e00ff */
[----:B------:R-:W-:Y:S02]  /*1180*/  IMAD.MOV.U32 R12, RZ, RZ, 0x1 ;  /* 0x00000001ff0c7424 */ /* 0x000fe400078e00ff */
[----:B0-----:R-:W-:-:S07]  /*1190*/  IMAD.MOV.U32 R13, RZ, RZ, RZ ;  /* 0x000000ffff0d7224 */ /* 0x001fce00078e00ff */
[----:B------:R-:W-:-:S07]  /*11a0*/  LEPC R20, `(.L_x_13) ;  /* 0x000000001014794e */ /* 0x000fce0000000000 */
[----:B-1----:R-:W-:Y:S05]  /*11b0*/  CALL.ABS.NOINC R2 ;  /* 0x0000000002007343 */ /* 0x002fea0003c00000 */
.L_x_13:
[----:B------:R-:W-:Y:S02]  /*11c0*/  SHF.L.U32 R0, RZ, 0x1f, RZ ;  /* 0x0000001fff007819 */ /* 0x000fe400000006ff */
[----:B------:R-:W-:Y:S02]  /*11d0*/  LOP3.LUT R26, R26, 0x1, RZ, 0xfc, !PT ;  /* 0x000000011a1a7812 */ /* 0x000fe400078efcff */
[----:B------:R-:W0:Y:S02]  /*11e0*/  SYNCS.PHASECHK.TRANS64.TRYWAIT P1, [UR37+0x31c00], R0 ;  /* 0x031c0000ff0075a7 */ /* 0x000e240008020165 */
[----:B------:R-:W-:Y:S01]  /*11f0*/  ISETP.NE.AND P0, PT, R26, 0x3, PT ;  /* 0x000000031a00780c */ /* 0x000fe20003f05270 */
[----:B0-----:R-:W-:-:S12]  /*1200*/  @!P1 BRA `(.L_x_14) ;  /* 0x000000d000949947 */ /* 0x001fd80003800000 */
.L_x_125:
[----:B------:R-:W-:Y:S05]  /*1210*/  @!P0 BRA `(.L_x_15) ;  /* 0x0000000000048947 */ /* 0x000fea0003800000 */
[----:B------:R-:W-:Y:S01]  /*1220*/  BPT.TRAP 0x1 ;  /* 0x000000040000795c */ /* 0x000fe20000300000 */
.L_x_15:
[----:B------:R1:W2:Y:S01]  /*1230*/  SYNCS.PHASECHK.TRANS64.TRYWAIT P1, [UR37+0x31c30], R0 ;  /* 0x031c3000ff0075a7 */ /* 0x0002a20008020165 */
[----:B------:R-:W-:Y:S05]  /*1240*/  @!P0 BRA `(.L_x_16) ;  /* 0x0000000000048947 */ /* 0x000fea0003800000 */
[----:B------:R-:W-:Y:S01]  /*1250*/  BPT.TRAP 0x1 ;  /* 0x000000040000795c */ /* 0x000fe20000300000 */
.L_x_16:
[----:B--2---:R-:W-:Y:S05]  /*1260*/  @P1 BRA `(.L_x_17) ;  /* 0x0000000000081947 */ /* 0x004fea0003800000 */
[----:B------:R-:W2:Y:S02]  /*1270*/  SYNCS.PHASECHK.TRANS64.TRYWAIT P1, [UR37+0x31c30], R0 ;  /* 0x031c3000ff0075a7 */ /* 0x000ea40008020165 */
[----:B--2---:R-:W-:Y:S05]  /*1280*/  @!P1 BRA `(.L_x_18) ;  /* 0x000000d0008c9947 */ /* 0x004fea0003800000 */
.L_x_17:
[----:B------:R-:W-:Y:S01]  /*1290*/  ULEA UR4, UR41, UR37, 0xc ;  /* 0x0000002529047291 */ /* 0x000fe2000f8e603f */
[----:B------:R-:W-:Y:S01]  /*12a0*/  ISETP.NE.AND P1, PT, R27, RZ, PT ;  /* 0x000000ff1b00720c */ /* 0x000fe20003f25270 */
[----:B01----:R-:W-:Y:S02]  /*12b0*/  IMAD.MOV.U32 R0, RZ, RZ, RZ ;  /* 0x000000ffff007224 */ /* 0x003fe400078e00ff */
[----:B------:R-:W-:Y:S01]  /*12c0*/  UIADD3 UR4, UR4, 0xda00, URZ ;  /* 0x0000da0004047890 */ /* 0x000fe2000fffe03f */
[----:B------:R-:W-:Y:S02]  /*12d0*/  IMAD.MOV.U32 R71, RZ, RZ, RZ ;  /* 0x000000ffff477224 */ /* 0x000fe400078e00ff */
[----:B------:R-:W-:Y:S01]  /*12e0*/  IMAD.MOV.U32 R3, RZ, RZ, -0x7fffffe0 ;  /* 0x80000020ff037424 */ /* 0x000fe200078e00ff */
[----:B------:R-:W-:-:S04]  /*12f0*/  USHF.R.U32.HI UR4, URZ, 0x4, UR4 ;  /* 0x000000043f047899 */ /* 0x000fc80008011604 */
[----:B------:R-:W-:-:S06]  /*1300*/  ULOP3.LUT UR4, UR4, 0x3fff, URZ, 0xc0, !UPT ;  /* 0x00003fff04047892 */ /* 0x000fcc000f8ec03f */
[----:B------:R-:W-:Y:S01]  /*1310*/  IMAD.U32 R2, RZ, RZ, UR4 ;  /* 0x00000004ff027e24 */ /* 0x000fe2000f8e00ff */
[----:B------:R-:W-:Y:S05]  /*1320*/  WARPSYNC.ALL ;  /* 0x0000000000007948 */ /* 0x000fea0003800000 */
[----:B------:R-:W-:Y:S01]  /*1330*/  LOP3.LUT R2, R2, 0x10000, RZ, 0xfc, !PT ;  /* 0x0001000002027812 */ /* 0x000fe200078efcff */
[----:B------:R-:W-:-:S03]  /*1340*/  UIADD3 UR4, UR37, 0x16a00, URZ ;  /* 0x00016a0025047890 */ /* 0x000fc6000fffe03f */
[C---:B------:R-:W-:Y:S01]  /*1350*/  R2UR UR8, R2.reuse ;  /* 0x00000000020872ca */ /* 0x040fe200000e0000 */
[----:B------:R-:W-:Y:S01]  /*1360*/  WARPGROUP.ARRIVE ;  /* 0x00000000000079c5 */ /* 0x000fe20000000000 */
[C---:B------:R-:W-:Y:S01]  /*1370*/  R2UR UR9, R3.reuse ;  /* 0x00000000030972ca */ /* 0x040fe200000e0000 */
[----:B------:R-:W-:Y:S01]  /*1380*/  USHF.R.U32.HI UR4, URZ, 0x4, UR4 ;  /* 0x000000043f047899 */ /* 0x000fe20008011604 */
[C---:B------:R-:W-:Y:S01]  /*1390*/  R2UR UR24, R2.reuse ;  /* 0x00000000021872ca */ /* 0x040fe200000e0000 */
[----:B------:R-:W-:Y:S01]  /*13a0*/  UMOV UR11, 0x80000020 ;  /* 0x80000020000b7882 */ /* 0x000fe20000000000 */
[C---:B------:R-:W-:Y:S01]  /*13b0*/  R2UR UR25, R3.reuse ;  /* 0x00000000031972ca */ /* 0x040fe200000e0000 */
[----:B------:R-:W-:Y:S01]  /*13c0*/  ULOP3.LUT UR4, UR4, 0x3fff, URZ, 0xc0, !UPT ;  /* 0x00003fff04047892 */ /* 0x000fe2000f8ec03f */
[C---:B------:R-:W-:Y:S01]  /*13d0*/  R2UR UR20, R2.reuse ;  /* 0x00000000021472ca */ /* 0x040fe200000e0000 */
[----:B------:R-:W-:Y:S01]  /*13e0*/  UMOV UR27, 0x80000020 ;  /* 0x80000020001b7882 */ /* 0x000fe20000000000 */
[C---:B------:R-:W-:Y:S01]  /*13f0*/  R2UR UR21, R3.reuse ;  /* 0x00000000031572ca */ /* 0x040fe200000e0000 */
[----:B------:R-:W-:Y:S01]  /*1400*/  ULOP3.LUT UR42, UR4, 0x10000, URZ, 0xfc, !UPT ;  /* 0x00010000042a7892 */ /* 0x000fe2000f8efc3f */
[C---:B------:R-:W-:Y:S01]  /*1410*/  R2UR UR16, R2.reuse ;  /* 0x00000000021072ca */ /* 0x040fe200000e0000 */
[----:B------:R-:W-:Y:S01]  /*1420*/  UMOV UR23, 0x80000020 ;  /* 0x8000002000177882 */ /* 0x000fe20000000000 */
[C---:B------:R-:W-:Y:S01]  /*1430*/  R2UR UR17, R3.reuse ;  /* 0x00000000031172ca */ /* 0x040fe200000e0000 */
[----:B------:R-:W-:Y:S01]  /*1440*/  UIADD3 UR4, UR42, 0x40, URZ ;  /* 0x000000402a047890 */ /* 0x000fe2000fffe03f */
[C---:B------:R-:W-:Y:S01]  /*1450*/  R2UR UR12, R2.reuse ;  /* 0x00000000020c72ca */ /* 0x040fe200000e0000 */
[----:B------:R-:W-:Y:S01]  /*1460*/  UMOV UR19, 0x80000020 ;  /* 0x8000002000137882 */ /* 0x000fe20000000000 */
[----:B------:R-:W-:Y:S01]  /*1470*/  UMOV UR10, UR42 ;  /* 0x0000002a000a7c82 */ /* 0x000fe20008000000 */
[C---:B------:R-:W-:Y:S01]  /*1480*/  R2UR UR13, R3.reuse ;  /* 0x00000000030d72ca */ /* 0x040fe200000e0000 */
[----:B------:R-:W-:Y:S01]  /*1490*/  HGMMA.64x16x16.F32 R96, gdesc[UR8], RZ, !UPT, gsb0 ;  /* 0x00200000086079f0 */ /* 0x000fe2000c0008ff */
[C---:B------:R-:W-:Y:S01]  /*14a0*/  R2UR UR8, R2.reuse ;  /* 0x00000000020872ca */ /* 0x040fe200000e0000 */
[----:B------:R-:W-:Y:S01]  /*14b0*/  UMOV UR10, UR4 ;  /* 0x00000004000a7c82 */ /* 0x000fe20008000000 */
[----:B------:R-:W-:Y:S01]  /*14c0*/  R2UR UR9, R3 ;  /* 0x00000000030972ca */ /* 0x000fe200000e0000 */
[----:B------:R-:W-:Y:S01]  /*14d0*/  UMOV UR11, 0x80000020 ;  /* 0x80000020000b7882 */ /* 0x000fe20000000000 */
[----:B------:R-:W-:Y:S01]  /*14e0*/  UIADD3 UR4, UR42, 0x80, URZ ;  /* 0x000000802a047890 */ /* 0x000fe2000fffe03f */
[----:B------:R-:W-:Y:S01]  /*14f0*/  R2UR UR6, R2 ;  /* 0x00000000020672ca */ /* 0x000fe200000e0000 */
[----:B------:R-:W-:Y:S01]  /*1500*/  UMOV UR15, 0x80000020 ;  /* 0x80000020000f7882 */ /* 0x000fe20000000000 */
[----:B------:R-:W-:Y:S01]  /*1510*/  UMOV UR5, 0x80000020 ;  /* 0x8000002000057882 */ /* 0x000fe20000000000 */
[----:B------:R-:W-:Y:S01]  /*1520*/  UIADD3 UR34, UR42, 0x542, URZ ;  /* 0x000005422a227890 */ /* 0x000fe2000fffe03f */
[----:B------:R-:W-:Y:S01]  /*1530*/  LOP3.LUT R5, R18, 0xffffff80, RZ, 0xc0, !PT ;  /* 0xffffff8012057812 */ /* 0x000fe200078ec0ff */
[----:B------:R-:W-:Y:S01]  /*1540*/  UMOV UR35, 0x80000020 ;  /* 0x8000002000237882 */ /* 0x000fe20000000000 */
[----:B------:R-:W-:Y:S01]  /*1550*/  UMOV UR26, UR4 ;  /* 0x00000004001a7c82 */ /* 0x000fe20008000000 */
[----:B------:R-:W-:Y:S01]  /*1560*/  UIADD3 UR4, UR42, 0x140, URZ ;  /* 0x000001402a047890 */ /* 0x000fe2000fffe03f */
[----:B------:R-:W-:Y:S01]  /*1570*/  IMAD.MOV.U32 R7, RZ, RZ, -0x2 ;  /* 0xfffffffeff077424 */ /* 0x000fe200078e00ff */
[----:B------:R-:W-:Y:S01]  /*1580*/  UIADD3 UR30, UR42, 0x582, URZ ;  /* 0x000005822a1e7890 */ /* 0x000fe2000fffe03f */
[----:B------:R-:W-:Y:S01]  /*1590*/  IMAD.IADD R5, R16, 0x1, -R5 ;  /* 0x0000000110057824 */ /* 0x000fe200078e0a05 */
[----:B------:R-:W-:Y:S01]  /*15a0*/  UMOV UR31, 0x80000020 ;  /* 0x80000020001f7882 */ /* 0x000fe20000000000 */
[----:B------:R-:W-:Y:S01]  /*15b0*/  P2R R11, PR, RZ, 0x2 ;  /* 0x00000002ff0b7803 */ /* 0x000fe20000000000 */
[----:B------:R-:W-:Y:S01]  /*15c0*/  UIADD3 UR7, UR6, 0x2, URZ ;  /* 0x0000000206077890 */ /* 0x000fe2000fffe03f */
[----:B------:R-:W-:Y:S01]  /*15d0*/  P2R R9, PR, RZ, 0x1 ;  /* 0x00000001ff097803 */ /* 0x000fe20000000000 */
[----:B------:R-:W-:Y:S01]  /*15e0*/  UMOV UR14, UR4 ;  /* 0x00000004000e7c82 */ /* 0x000fe20008000000 */
[----:B------:R-:W-:Y:S01]  /*15f0*/  UIADD3 UR4, UR42, 0x200, URZ ;  /* 0x000002002a047890 */ /* 0x000fe2000fffe03f */
[----:B------:R-:W-:-:S04]  /*1600*/  SHF.R.S32.HI R4, RZ, 0x1f, R5 ;  /* 0x0000001fff047819 */ /* 0x000fc80000011405 */
[----:B------:R-:W-:-:S04]  /*1610*/  LEA.HI R4, R4, R5, RZ, 0x2 ;  /* 0x0000000504047211 */ /* 0x000fc800078f10ff */
[----:B------:R-:W-:-:S05]  /*1620*/  LOP3.LUT R4, R4, 0x7ffffffc, RZ, 0xc0, !PT ;  /* 0x7ffffffc04047812 */ /* 0x000fca00078ec0ff */
[----:B------:R-:W-:-:S04]  /*1630*/  IMAD.IADD R4, R5, 0x1, -R4 ;  /* 0x0000000105047824 */ /* 0x000fc800078e0a04 */
[----:B------:R-:W-:-:S04]  /*1640*/  IMAD R5, R4, R7, 0x90 ;  /* 0x0000009004057424 */ /* 0x000fc800078e0207 */
[----:B------:R-:W-:-:S04]  /*1650*/  IMAD.IADD R64, R64, 0x1, R5 ;  /* 0x0000000140407824 */ /* 0x000fc800078e0205 */
[----:B------:R-:W-:Y:S01]  /*1660*/  IMAD R7, R17, -0x90, R64 ;  /* 0xffffff7011077824 */ /* 0x000fe200078e0240 */
[----:B------:R-:W-:Y:S02]  /*1670*/  WARPGROUP.DEPBAR.LE gsb0, 0x0 ;  /* 0x00008000000079c5 */ /* 0x000fe40000010000 */
[----:B------:R-:W-:Y:S02]  /*1680*/  WARPGROUP.ARRIVE ;  /* 0x00000000000079c5 */ /* 0x000fe40000000000 */
[C---:B------:R-:W-:Y:S02]  /*1690*/  ISETP.GT.AND P2, PT, R7.reuse, RZ, PT ;  /* 0x000000ff0700720c */ /* 0x040fe40003f44270 */
[C---:B------:R-:W-:Y:S02]  /*16a0*/  ISETP.GT.AND P3, PT, R7.reuse, 0x1, PT ;  /* 0x000000010700780c */ /* 0x040fe40003f64270 */
[C---:B------:R-:W-:Y:S01]  /*16b0*/  ISETP.GT.AND P4, PT, R7.reuse, 0x8, PT ;  /* 0x000000080700780c */ /* 0x040fe20003f84270 */
[----:B------:R-:W-:Y:S01]  /*16c0*/  HGMMA.64x16x16.F32 R88, gdesc[UR8], RZ, !UPT, gsb0 ;  /* 0x00200000085879f0 */ /* 0x000fe2000c0008ff */
[----:B------:R-:W-:Y:S01]  /*16d0*/  UIADD3 UR8, UR42, 0xc0, URZ ;  /* 0x000000c02a087890 */ /* 0x000fe2000fffe03f */
[C---:B------:R-:W-:Y:S01]  /*16e0*/  ISETP.GT.AND P5, PT, R7.reuse, 0x9, PT ;  /* 0x000000090700780c */ /* 0x040fe20003fa4270 */
[----:B------:R-:W-:Y:S01]  /*16f0*/  UIADD3 UR10, UR42, 0x100, URZ ;  /* 0x000001002a0a7890 */ /* 0x000fe2000fffe03f */
[C---:B------:R-:W-:Y:S01]  /*1700*/  ISETP.GT.AND P6, PT, R7.reuse, 0x41, PT ;  /* 0x000000410700780c */ /* 0x040fe20003fc4270 */
[----:B------:R-:W-:Y:S01]  /*1710*/  UMOV UR9, UR5 ;  /* 0x0000000500097c82 */ /* 0x000fe20008000000 */
[----:B------:R-:W-:Y:S01]  /*1720*/  UMOV UR11, 0x80000020 ;  /* 0x80000020000b7882 */ /* 0x000fe20000000000 */
[C---:B------:R-:W-:Y:S01]  /*1730*/  ISETP.GT.AND P1, PT, R7.reuse, 0x69, PT ;  /* 0x000000690700780c */ /* 0x040fe20003f24270 */
[----:B------:R-:W-:Y:S01]  /*1740*/  UMOV UR22, UR8 ;  /* 0x0000000800167c82 */ /* 0x000fe20008000000 */
[----:B------:R-:W-:Y:S01]  /*1750*/  UIADD3 UR8, UR42, 0x180, URZ ;  /* 0x000001802a087890 */ /* 0x000fe2000fffe03f */
[----:B------:R-:W-:Y:S01]  /*1760*/  ISETP.GT.AND P0, PT, R7, 0x70, PT ;  /* 0x000000700700780c */ /* 0x000fe20003f04270 */
[----:B------:R-:W-:Y:S01]  /*1770*/  UMOV UR18, UR10 ;  /* 0x0000000a00127c82 */ /* 0x000fe20008000000 */
[----:B------:R-:W-:Y:S01]  /*1780*/  UIADD3 UR10, UR42, 0x1c0, URZ ;  /* 0x000001c02a0a7890 */ /* 0x000fe2000fffe03f */
[----:B------:R-:W-:-:S02]  /*1790*/  WARPGROUP.DEPBAR.LE gsb0, 0x0 ;  /* 0x00008000000079c5 */ /* 0x000fc40000010000 */
[----:B------:R-:W-:-:S06]  /*17a0*/  WARPGROUP.ARRIVE ;  /* 0x00000000000079c5 */ /* 0x000fcc0000000000 */
[----:B------:R-:W-:Y:S01]  /*17b0*/  HGMMA.64x16x16.F32 R80, gdesc[UR24], RZ, !UPT, gsb0 ;  /* 0x00200000185079f0 */ /* 0x000fe2000c0008ff */
[----:B------:R-:W-:Y:S01]  /*17c0*/  R2UR UR24, R2 ;  /* 0x00000000021872ca */ /* 0x000fe200000e0000 */
[----:B------:R-:W-:Y:S01]  /*17d0*/  UMOV UR26, UR8 ;  /* 0x00000008001a7c82 */ /* 0x000fe20008000000 */
[----:B------:R-:W-:Y:S01]  /*17e0*/  R2UR UR25, R3 ;  /* 0x00000000031972ca */ /* 0x000fe200000e0000 */
[----:B------:R-:W-:Y:S01]  /*17f0*/  UMOV UR27, 0x80000020 ;  /* 0x80000020001b7882 */ /* 0x000fe20000000000 */
[----:B------:R-:W-:Y:S02]  /*1800*/  WARPGROUP.DEPBAR.LE gsb0, 0x0 ;  /* 0x00008000000079c5 */ /* 0x000fe40000010000 */
[----:B------:R-:W-:-:S06]  /*1810*/  WARPGROUP.ARRIVE ;  /* 0x00000000000079c5 */ /* 0x000fcc0000000000 */
[----:B------:R-:W-:Y:S01]  /*1820*/  HGMMA.64x16x16.F32 R72, gdesc[UR20], RZ, !UPT, gsb0 ;  /* 0x00200000144879f0 */ /* 0x000fe2000c0008ff */
[----:B------:R-:W-:Y:S01]  /*1830*/  R2UR UR20, R2 ;  /* 0x00000000021472ca */ /* 0x000fe200000e0000 */
[----:B------:R-:W-:Y:S01]  /*1840*/  UMOV UR22, UR10 ;  /* 0x0000000a00167c82 */ /* 0x000fe20008000000 */
[----:B------:R-:W-:Y:S01]  /*1850*/  R2UR UR21, R3 ;  /* 0x00000000031572ca */ /* 0x000fe200000e0000 */
[----:B------:R-:W-:Y:S01]  /*1860*/  UMOV UR23, 0x80000020 ;  /* 0x8000002000177882 */ /* 0x000fe20000000000 */
[----:B------:R-:W-:Y:S01]  /*1870*/  UIADD3 UR10, UR42, 0x2, URZ ;  /* 0x000000022a0a7890 */ /* 0x000fe2000fffe03f */
[----:B------:R-:W-:Y:S02]  /*1880*/  WARPGROUP.DEPBAR.LE gsb0, 0x0 ;  /* 0x00008000000079c5 */ /* 0x000fe40000010000 */
[----:B------:R-:W-:-:S06]  /*1890*/  WARPGROUP.ARRIVE ;  /* 0x00000000000079c5 */ /* 0x000fcc0000000000 */
[----:B------:R-:W-:Y:S01]  /*18a0*/  HGMMA.64x16x16.F32 R56, gdesc[UR16], RZ, !UPT, gsb0 ;  /* 0x00200000103879f0 */ /* 0x000fe2000c0008ff */
[----:B------:R-:W-:Y:S01]  /*18b0*/  R2UR UR16, R2 ;  /* 0x00000000021072ca */ /* 0x000fe200000e0000 */
[----:B------:R-:W-:Y:S01]  /*18c0*/  UMOV UR18, UR4 ;  /* 0x0000000400127c82 */ /* 0x000fe20008000000 */
[----:B------:R-:W-:Y:S01]  /*18d0*/  R2UR UR17, R3 ;  /* 0x00000000031172ca */ /* 0x000fe200000e0000 */
[----:B------:R-:W-:Y:S01]  /*18e0*/  UMOV UR19, 0x80000020 ;  /* 0x8000002000137882 */ /* 0x000fe20000000000 */
[----:B------:R-:W-:Y:S01]  /*18f0*/  UMOV UR4, UR7 ;  /* 0x0000000700047c82 */ /* 0x000fe20008000000 */
[----:B------:R-:W-:Y:S01]  /*1900*/  UIADD3 UR7, UR42, 0xc2, URZ ;  /* 0x000000c22a077890 */ /* 0x000fe2000fffe03f */
[----:B------:R-:W-:Y:S01]  /*1910*/  UMOV UR8, UR4 ;  /* 0x0000000400087c82 */ /* 0x000fe20008000000 */
[----:B------:R-:W-:Y:S02]  /*1920*/  WARPGROUP.DEPBAR.LE gsb0, 0x0 ;  /* 0x00008000000079c5 */ /* 0x000fe40000010000 */
[----:B------:R-:W-:-:S06]  /*1930*/  WARPGROUP.ARRIVE ;  /* 0x00000000000079c5 */ /* 0x000fcc0000000000 */
[----:B------:R-:W-:Y:S01]  /*1940*/  HGMMA.64x16x16.F32 R48, gdesc[UR12], RZ, !UPT, gsb0 ;  /* 0x002000000c3079f0 */ /* 0x000fe2000c0008ff */
[----:B------:R-:W-:Y:S02]  /*1950*/  UIADD3 UR12, UR42, 0x102, URZ ;  /* 0x000001022a0c7890 */ /* 0x000fe4000fffe03f */
[----:B------:R-:W-:Y:S02]  /*1960*/  UIADD3 UR13, UR6, 0x300, URZ ;  /* 0x00000300060d7890 */ /* 0x000fe4000fffe03f */
[----:B------:R-:W-:Y:S01]  /*1970*/  UIADD3 UR14, UR6, 0x302, URZ ;  /* 0x00000302060e7890 */ /* 0x000fe2000fffe03f */
[----:B------:R-:W-:Y:S01]  /*1980*/  UMOV UR15, 0x80000020 ;  /* 0x80000020000f7882 */ /* 0x000fe20000000000 */
[----:B------:R-:W-:Y:S02]  /*1990*/  WARPGROUP.DEPBAR.LE gsb0, 0x0 ;  /* 0x00008000000079c5 */ /* 0x000fe40000010000 */
[----:B------:R-:W-:-:S06]  /*19a0*/  WARPGROUP.ARRIVE ;  /* 0x00000000000079c5 */ /* 0x000fcc0000000000 */
[----:B------:R-:W-:Y:S01]  /*19b0*/  HGMMA.64x16x16.F32 R40, gdesc[UR24], RZ, !UPT, gsb0 ;  /* 0x00200000182879f0 */ /* 0x000fe2000c0008ff */
[----:B------:R-:W-:Y:S01]  /*19c0*/  UIADD3 UR26, UR42, 0x5c2, URZ ;  /* 0x000005c22a1a7890 */ /* 0x000fe2000fffe03f */
[----:B------:R-:W-:Y:S01]  /*19d0*/  UMOV UR27, 0x80000020 ;  /* 0x80000020001b7882 */ /* 0x000fe20000000000 */
[----:B------:R-:W-:Y:S02]  /*19e0*/  WARPGROUP.DEPBAR.LE gsb0, 0x0 ;  /* 0x00008000000079c5 */ /* 0x000fe40000010000 */
[----:B------:R-:W-:-:S06]  /*19f0*/  WARPGROUP.ARRIVE ;  /* 0x00000000000079c5 */ /* 0x000fcc0000000000 */
[----:B------:R-:W-:Y:S01]  /*1a00*/  HGMMA.64x16x16.F32 R32, gdesc[UR20], RZ, !UPT, gsb0 ;  /* 0x00200000142079f0 */ /* 0x000fe2000c0008ff */
[----:B------:R-:W-:Y:S02]  /*1a10*/  UIADD3 UR20, UR6, 0x602, URZ ;  /* 0x0000060206147890 */ /* 0x000fe4000fffe03f */
[----:B------:R-:W-:Y:S01]  /*1a20*/  UIADD3 UR22, UR42, 0x482, URZ ;  /* 0x000004822a167890 */ /* 0x000fe2000fffe03f */
[----:B------:R-:W-:Y:S01]  /*1a30*/  UMOV UR21, 0x80000020 ;  /* 0x8000002000157882 */ /* 0x000fe20000000000 */
[----:B------:R-:W-:Y:S01]  /*1a40*/  UMOV UR23, 0x80000020 ;  /* 0x8000002000177882 */ /* 0x000fe20000000000 */
[----:B------:R-:W-:Y:S02]  /*1a50*/  UMOV UR33, UR21 ;  /* 0x0000001500217c82 */ /* 0x000fe40008000000 */
[----:B------:R-:W-:Y:S01]  /*1a60*/  UMOV UR32, UR20 ;  /* 0x0000001400207c82 */ /* 0x000fe20008000000 */
[----:B------:R-:W-:Y:S01]  /*1a70*/  UMOV UR28, UR20 ;  /* 0x00000014001c7c82 */ /* 0x000fe20008000000 */
[----:B------:R-:W-:Y:S01]  /*1a80*/  UMOV UR29, UR21 ;  /* 0x00000015001d7c82 */ /* 0x000fe20008000000 */
[----:B------:R-:W-:Y:S01]  /*1a90*/  UMOV UR24, UR20 ;  /* 0x0000001400187c82 */ /* 0x000fe20008000000 */
[----:B------:R-:W-:Y:S01]  /*1aa0*/  UMOV UR25, UR21 ;  /* 0x0000001500197c82 */ /* 0x000fe20008000000 */
[----:B------:R-:W-:-:S02]  /*1ab0*/  WARPGROUP.DEPBAR.LE gsb0, 0x0 ;  /* 0x00008000000079c5 */ /* 0x000fc40000010000 */
[----:B------:R-:W-:-:S06]  /*1ac0*/  WARPGROUP.ARRIVE ;  /* 0x00000000000079c5 */ /* 0x000fcc0000000000 */
[----:B------:R-:W-:Y:S01]  /*1ad0*/  HGMMA.64x16x16.F32 R24, gdesc[UR16], RZ, !UPT, gsb0 ;  /* 0x00200000101879f0 */ /* 0x000fe2000c0008ff */
[----:B------:R-:W-:Y:S02]  /*1ae0*/  UIADD3 UR16, UR6, 0x600, URZ ;  /* 0x0000060006107890 */ /* 0x000fe4000fffe03f */
[----:B------:R-:W-:Y:S01]  /*1af0*/  UIADD3 UR18, UR42, 0x480, URZ ;  /* 0x000004802a127890 */ /* 0x000fe2000fffe03f */
[----:B------:R-:W-:Y:S01]  /*1b00*/  UMOV UR17, 0x80000020 ;  /* 0x8000002000117882 */ /* 0x000fe20000000000 */
[----:B------:R-:W-:Y:S01]  /*1b10*/  UMOV UR19, 0x80000020 ;  /* 0x8000002000137882 */ /* 0x000fe20000000000 */
[----:B------:R-:W-:Y:S01]  /*1b20*/  UIADD3 UR6, UR42, 0x540, URZ ;  /* 0x000005402a067890 */ /* 0x000fe2000fffe03f */
[----:B------:R-:W-:Y:S02]  /*1b30*/  WARPGROUP.DEPBAR.LE gsb0, 0x0 ;  /* 0x00008000000079c5 */ /* 0x000fe40000010000 */
[----:B------:R-:W-:-:S06]  /*1b40*/  WARPGROUP.ARRIVE ;  /* 0x00000000000079c5 */ /* 0x000fcc0000000000 */
[----:B------:R-:W-:Y:S01]  /*1b50*/  HGMMA.64x16x16.F32 R96, gdesc[UR8], R96, gsb0 ;  /* 0x00200000086079f0 */ /* 0x000fe20008000860 */
[----:B------:R-:W-:Y:S01]  /*1b60*/  UIADD3 UR10, UR42, 0x42, URZ ;  /* 0x000000422a0a7890 */ /* 0x000fe2000fffe03f */
[----:B------:R-:W-:Y:S01]  /*1b70*/  UMOV UR8, UR4 ;  /* 0x0000000400087c82 */ /* 0x000fe20008000000 */
[----:B------:R-:W-:Y:S01]  /*1b80*/  UMOV UR9, UR5 ;  /* 0x0000000500097c82 */ /* 0x000fe20008000000 */
[----:B------:R-:W-:Y:S01]  /*1b90*/  UMOV UR11, 0x80000020 ;  /* 0x80000020000b7882 */ /* 0x000fe20000000000 */
        /* <DEDUP_REMOVED lines=10> */
[----:B------:R-:W-:Y:S01]  /*1c40*/  UMOV UR8, UR4 ;  /* 0x0000000400087c82 */ /* 0x000fe20008000000 */
[----:B------:R-:W-:Y:S01]  /*1c50*/  UMOV UR9, UR5 ;  /* 0x0000000500097c82 */ /* 0x000fe20008000000 */
[----:B------:R-:W-:Y:S01]  /*1c60*/  UMOV UR10, UR7 ;  /* 0x00000007000a7c82 */ /* 0x000fe20008000000 */
[----:B------:R-:W-:Y:S01]  /*1c70*/  UMOV UR11, 0x80000020 ;  /* 0x80000020000b7882 */ /* 0x000fe20000000000 */
[----:B------:R-:W-:Y:S01]  /*1c80*/  UIADD3 UR7, UR42, 0x142, URZ ;  /* 0x000001422a077890 */ /* 0x000fe2000fffe03f */
        /* <DEDUP_REMOVED lines=44> */
[----:B------:R-:W-:Y:S01]  /*1f50*/  UMOV UR9, 0x80000020 ;  /* 0x8000002000097882 */ /* 0x000fe20000000000 */
[----:B------:R-:W-:Y:S01]  /*1f60*/  UMOV UR10, UR7 ;  /* 0x00000007000a7c82 */ /* 0x000fe20008000000 */
[----:B------:R-:W-:Y:S01]  /*1f70*/  UMOV UR11, 0x80000020 ;  /* 0x80000020000b7882 */ /* 0x000fe20000000000 */
[----:B------:R-:W-:Y:S01]  /*1f80*/  UIADD3 UR7, UR42, 0x300, URZ ;  /* 0x000003002a077890 */ /* 0x000fe2000fffe03f */
[----:B------:R-:W-:Y:S01]  /*1f90*/  UMOV UR13, 0x80000020 ;  /* 0x80000020000d7882 */ /* 0x000fe20000000000 */
[----:B------:R-:W-:Y:S02]  /*1fa0*/  WARPGROUP.DEPBAR.LE gsb0, 0x0 ;  /* 0x00008000000079c5 */ /* 0x000fe40000010000 */
[----:B------:R-:W-:-:S06]  /*1fb0*/  WARPGROUP.ARRIVE ;  /* 0x00000000000079c5 */ /* 0x000fcc0000000000 */
[----:B------:R-:W-:Y:S01]  /*1fc0*/  HGMMA.64x16x16.F32 R96, gdesc[UR8], R96, gsb0 ;  /* 0x00200000086079f0 */ /* 0x000fe20008000860 */
        /* <DEDUP_REMOVED lines=43> */
[----:B------:R-:W-:Y:S01]  /*2280*/  UMOV UR14, UR7 ;  /* 0x00000007000e7c82 */ /* 0x000fe20008000000 */
[----:B------:R-:W-:Y:S01]  /*2290*/  UIADD3 UR7, UR42, 0x302, URZ ;  /* 0x000003022a077890 */ /* 0x000fe2000fffe03f */
[----:B------:R-:W-:Y:S02]  /*22a0*/  WARPGROUP.DEPBAR.LE gsb0, 0x0 ;  /* 0x00008000000079c5 */ /* 0x000fe40000010000 */
[----:B------:R-:W-:-:S06]  /*22b0*/  WARPGROUP.ARRIVE ;  /* 0x00000000000079c5 */ /* 0x000fcc0000000000 */
[----:B------:R-:W-:Y:S01]  /*22c0*/  HGMMA.64x16x16.F32 R24, gdesc[UR8], R24, gsb0 ;  /* 0x00200000081879f0 */ /* 0x000fe20008000818 */
[----:B------:R-:W-:Y:S02]  /*22d0*/  UIADD3 UR10, UR42, 0x342, URZ ;  /* 0x000003422a0a7890 */ /* 0x000fe4000fffe03f */
        /* <DEDUP_REMOVED lines=45> */
[----:B------:R-:W-:Y:S02]  /*25b0*/  WARPGROUP.DEPBAR.LE gsb0, 0x0 ;  /* 0x00008000000079c5 */ /* 0x000fe40000010000 */
[----:B------:R-:W-:-:S06]  /*25c0*/  WARPGROUP.ARRIVE ;  /* 0x00000000000079c5 */ /* 0x000fcc0000000000 */
[----:B------:R-:W-:Y:S03]  /*25d0*/  HGMMA.64x16x16.F32 R24, gdesc[UR12], R24, gsb0 ;  /* 0x002000000c1879f0 */ /* 0x000fe60008000818 */
        /* <DEDUP_REMOVED lines=54> */
[----:B------:R-:W-:Y:S01]  /*2940*/  WARPGROUP.ARRIVE ;  /* 0x00000000000079c5 */ /* 0x000fe20000000000 */
[----:B------:R-:W-:Y:S02]  /*2950*/  FSEL R96, R96, -INF , P2 ;  /* 0xff80000060607808 */ /* 0x000fe40001000000 */
[----:B------:R-:W-:Y:S02]  /*2960*/  FSEL R97, R97, -INF , P3 ;  /* 0xff80000061617808 */ /* 0x000fe40001800000 */
[----:B------:R-:W-:Y:S01]  /*2970*/  FSEL R100, R100, -INF , P4 ;  /* 0xff80000064647808 */ /* 0x000fe20002000000 */
[----:B------:R-:W-:Y:S01]  /*2980*/  HGMMA.64x16x16.F32 R88, gdesc[UR20], R88, gsb0 ;  /* 0x00200000145879f0 */ /* 0x000fe20008000858 */
[----:B------:R-:W-:Y:S01]  /*2990*/  UIADD3 UR22, UR42, 0x502, URZ ;  /* 0x000005022a167890 */ /* 0x000fe2000fffe03f */
[----:B------:R-:W-:Y:S01]  /*29a0*/  FMNMX.FTZ R5, R96, R97, !PT ;  /* 0x0000006160057209 */ /* 0x000fe20007810000 */
[----:B------:R-:W-:Y:S01]  /*29b0*/  UMOV UR23, 0x80000020 ;  /* 0x8000002000177882 */ /* 0x000fe20000000000 */
[----:B------:R-:W-:-:S02]  /*29c0*/  FSEL R98, R98, -INF , P2 ;  /* 0xff80000062627808 */ /* 0x000fc40001000000 */
[----:B------:R-:W-:Y:S02]  /*29d0*/  FSEL R64, R101, -INF , P5 ;  /* 0xff80000065407808 */ /* 0x000fe40002800000 */
[----:B------:R-:W-:Y:S02]  /*29e0*/  ISETP.GT.AND P2, PT, R7, 0x10, PT ;  /* 0x000000100700780c */ /* 0x000fe40003f44270 */
[----:B------:R-:W-:Y:S02]  /*29f0*/  FMNMX.FTZ R5, R100, R5, !PT ;  /* 0x0000000564057209 */ /* 0x000fe40007810000 */
[----:B------:R-:W-:Y:S02]  /*2a00*/  FSEL R99, R99, -INF , P3 ;  /* 0xff80000063637808 */ /* 0x000fe40001800000 */
[----:B------:R-:W-:Y:S02]  /*2a10*/  ISETP.GT.AND P3, PT, R7, 0x11, PT ;  /* 0x000000110700780c */ /* 0x000fe40003f64270 */
[----:B------:R-:W-:-:S02]  /*2a20*/  FMNMX.FTZ R5, R64, R5, !PT ;  /* 0x0000000540057209 */ /* 0x000fc40007810000 */
[----:B------:R-:W-:Y:S02]  /*2a30*/  FSEL R102, R102, -INF , P4 ;  /* 0xff80000066667808 */ /* 0x000fe40002000000 */
[----:B------:R-:W-:Y:S02]  /*2a40*/  ISETP.GT.AND P4, PT, R7, 0x18, PT ;  /* 0x000000180700780c */ /* 0x000fe40003f84270 */
[----:B------:R-:W-:Y:S02]  /*2a50*/  FSEL R6, R103, -INF , P5 ;  /* 0xff80000067067808 */ /* 0x000fe40002800000 */
[----:B------:R-:W-:Y:S01]  /*2a60*/  ISETP.GT.AND P5, PT, R7, 0x19, PT ;  /* 0x000000190700780c */ /* 0x000fe20003fa4270 */
[----:B------:R-:W-:Y:S02]  /*2a70*/  WARPGROUP.DEPBAR.LE gsb0, 0x0 ;  /* 0x00008000000079c5 */ /* 0x000fe40000010000 */
[----:B------:R-:W-:Y:S01]  /*2a80*/  WARPGROUP.ARRIVE ;  /* 0x00000000000079c5 */ /* 0x000fe20000000000 */
[----:B------:R-:W-:-:S02]  /*2a90*/  FSEL R88, R88, -INF , P2 ;  /* 0xff80000058587808 */ /* 0x000fc40001000000 */
[----:B------:R-:W-:Y:S02]  /*2aa0*/  FSEL R68, R89, -INF , P3 ;  /* 0xff80000059447808 */ /* 0x000fe40001800000 */
[----:B------:R-:W-:Y:S01]  /*2ab0*/  FMNMX.FTZ R5, R88, R5, !PT ;  /* 0x0000000558057209 */ /* 0x000fe20007810000 */
[----:B------:R-:W-:Y:S01]  /*2ac0*/  HGMMA.64x16x16.F32 R80, gdesc[UR20], R80, gsb0 ;  /* 0x00200000145079f0 */ /* 0x000fe20008000850 */
[----:B------:R-:W-:Y:S01]  /*2ad0*/  UIADD3 UR22, UR42, 0x602, URZ ;  /* 0x000006022a167890 */ /* 0x000fe2000fffe03f */
[----:B------:R-:W-:Y:S01]  /*2ae0*/  FSEL R92, R92, -INF , P4 ;  /* 0xff8000005c5c7808 */ /* 0x000fe20002000000 */
[----:B------:R-:W-:Y:S01]  /*2af0*/  UMOV UR23, 0x80000020 ;  /* 0x8000002000177882 */ /* 0x000fe20000000000 */
[----:B------:R-:W-:Y:S02]  /*2b00*/  FMNMX.FTZ R5, R68, R5, !PT ;  /* 0x0000000544057209 */ /* 0x000fe40007810000 */
[----:B------:R-:W-:Y:S02]  /*2b10*/  FSEL R90, R90, -INF , P2 ;  /* 0xff8000005a5a7808 */ /* 0x000fe40001000000 */
[----:B------:R-:W-:-:S02]  /*2b20*/  FSEL R66, R93, -INF , P5 ;  /* 0xff8000005d427808 */ /* 0x000fc40002800000 */
[----:B------:R-:W-:Y:S02]  /*2b30*/  ISETP.GT.AND P2, PT, R7, 0x20, PT ;  /* 0x000000200700780c */ /* 0x000fe40003f44270 */
[----:B------:R-:W-:Y:S02]  /*2b40*/  FMNMX.FTZ R5, R92, R5, !PT ;  /* 0x000000055c057209 */ /* 0x000fe40007810000 */
[----:B------:R-:W-:Y:S02]  /*2b50*/  FSEL R8, R91, -INF , P3 ;  /* 0xff8000005b087808 */ /* 0x000fe40001800000 */
[----:B------:R-:W-:Y:S02]  /*2b60*/  ISETP.GT.AND P3, PT, R7, 0x21, PT ;  /* 0x000000210700780c */ /* 0x000fe40003f64270 */
[----:B------:R-:W-:Y:S02]  /*2b70*/  FMNMX.FTZ R5, R66, R5, !PT ;  /* 0x0000000542057209 */ /* 0x000fe40007810000 */
[----:B------:R-:W-:-:S02]  /*2b80*/  FSEL R94, R94, -INF , P4 ;  /* 0xff8000005e5e7808 */ /* 0x000fc40002000000 */
[----:B------:R-:W-:Y:S02]  /*2b90*/  ISETP.GT.AND P4, PT, R7, 0x28, PT ;  /* 0x000000280700780c */ /* 0x000fe40003f84270 */
[----:B------:R-:W-:Y:S02]  /*2ba0*/  FSEL R10, R95, -INF , P5 ;  /* 0xff8000005f0a7808 */ /* 0x000fe40002800000 */
[----:B------:R-:W-:Y:S01]  /*2bb0*/  ISETP.GT.AND P5, PT, R7, 0x29, PT ;  /* 0x000000290700780c */ /* 0x000fe20003fa4270 */
[----:B------:R-:W-:Y:S02]  /*2bc0*/  WARPGROUP.DEPBAR.LE gsb0, 0x0 ;  /* 0x00008000000079c5 */ /* 0x000fe40000010000 */
[----:B------:R-:W-:Y:S01]  /*2bd0*/  WARPGROUP.ARRIVE ;  /* 0x00000000000079c5 */ /* 0x000fe20000000000 */
[----:B------:R-:W-:Y:S02]  /*2be0*/  FSEL R108, R80, -INF , P2 ;  /* 0xff800000506c7808 */ /* 0x000fe40001000000 */
[----:B------:R-:W-:-:S02]  /*2bf0*/  FSEL R104, R81, -INF , P3 ;  /* 0xff80000051687808 */ /* 0x000fc40001800000 */
[----:B------:R-:W-:Y:S01]  /*2c00*/  FMNMX.FTZ R5, R108, R5, !PT ;  /* 0x000000056c057209 */ /* 0x000fe20007810000 */
[----:B------:R-:W-:Y:S01]  /*2c10*/  HGMMA.64x16x16.F32 R72, gdesc[UR32], R72, gsb0 ;  /* 0x00200000204879f0 */ /* 0x000fe20008000848 */
[----:B------:R-:W-:Y:S02]  /*2c20*/  FSEL R106, R84, -INF , P4 ;  /* 0xff800000546a7808 */ /* 0x000fe40002000000 */
[----:B------:R-:W-:Y:S02]  /*2c30*/  FMNMX.FTZ R5, R104, R5, !PT ;  /* 0x0000000568057209 */ /* 0x000fe40007810000 */
[----:B------:R-:W-:Y:S02]  /*2c40*/  FSEL R82, R82, -INF , P2 ;  /* 0xff80000052527808 */ /* 0x000fe40001000000 */
[----:B------:R-:W-:Y:S02]  /*2c50*/  FSEL R110, R85, -INF , P5 ;  /* 0xff800000556e7808 */ /* 0x000fe40002800000 */
[----:B------:R-:W-:-:S02]  /*2c60*/  ISETP.GT.AND P2, PT, R7, 0x30, PT ;  /* 0x000000300700780c */ /* 0x000fc40003f44270 */
[----:B------:R-:W-:Y:S02]  /*2c70*/  FMNMX.FTZ R5, R106, R5, !PT ;  /* 0x000000056a057209 */ /* 0x000fe40007810000 */
[----:B------:R-:W-:Y:S02]  /*2c80*/  FSEL R12, R83, -INF , P3 ;  /* 0xff800000530c7808 */ /* 0x000fe40001800000 */
[C---:B------:R-:W-:Y:S02]  /*2c90*/  ISETP.GT.AND P3, PT, R7.reuse, 0x31, PT ;  /* 0x000000310700780c */ /* 0x040fe40003f64270 */
[----:B------:R-:W-:Y:S02]  /*2ca0*/  FMNMX.FTZ R5, R110, R5, !PT ;  /* 0x000000056e057209 */ /* 0x000fe40007810000 */
[----:B------:R-:W-:Y:S02]  /*2cb0*/  FSEL R86, R86, -INF , P4 ;  /* 0xff80000056567808 */ /* 0x000fe40002000000 */
[----:B------:R-:W-:-:S02]  /*2cc0*/  ISETP.GT.AND P4, PT, R7, 0x38, PT ;  /* 0x000000380700780c */ /* 0x000fc40003f84270 */
[----:B------:R-:W-:Y:S02]  /*2cd0*/  FSEL R14, R87, -INF , P5 ;  /* 0xff800000570e7808 */ /* 0x000fe40002800000 */
[----:B------:R-:W-:Y:S01]  /*2ce0*/  ISETP.GT.AND P5, PT, R7, 0x39, PT ;  /* 0x000000390700780c */ /* 0x000fe20003fa4270 */
[----:B------:R-:W-:Y:S02]  /*2cf0*/  WARPGROUP.DEPBAR.LE gsb0, 0x0 ;  /* 0x00008000000079c5 */ /* 0x000fe40000010000 */
[----:B------:R-:W-:Y:S01]  /*2d00*/  WARPGROUP.ARRIVE ;  /* 0x00000000000079c5 */ /* 0x000fe20000000000 */
[----:B------:R-:W-:Y:S02]  /*2d10*/  FSEL R112, R72, -INF , P2 ;  /* 0xff80000048707808 */ /* 0x000fe40001000000 */
[----:B------:R-:W-:Y:S02]  /*2d20*/  FSEL R114, R73, -INF , P3 ;  /* 0xff80000049727808 */ /* 0x000fe40001800000 */
[----:B------:R-:W-:Y:S01]  /*2d30*/  FMNMX.FTZ R5, R112, R5, !PT ;  /* 0x0000000570057209 */ /* 0x000fe20007810000 */
[----:B------:R-:W-:Y:S01]  /*2d40*/  HGMMA.64x16x16.F32 R56, gdesc[UR28], R56, gsb0 ;  /* 0x002000001c3879f0 */ /* 0x000fe20008000838 */
[----:B------:R-:W-:-:S02]  /*2d50*/  FSEL R76, R76, -INF , P4 ;  /* 0xff8000004c4c7808 */ /* 0x000fc40002000000 */
[----:B------:R-:W-:Y:S02]  /*2d60*/  FMNMX.FTZ R5, R114, R5, !PT ;  /* 0x0000000572057209 */ /* 0x000fe40007810000 */
[----:B------:R-:W-:Y:S02]  /*2d70*/  FSEL R74, R74, -INF , P2 ;  /* 0xff8000004a4a7808 */ /* 0x000fe40001000000 */
[----:B------:R-:W-:Y:S02]  /*2d80*/  FSEL R116, R77, -INF , P5 ;  /* 0xff8000004d747808 */ /* 0x000fe40002800000 */
[----:B------:R-:W-:Y:S02]  /*2d90*/  ISETP.GT.AND P2, PT, R7, 0x40, PT ;  /* 0x000000400700780c */ /* 0x000fe40003f44270 */
[----:B------:R-:W-:Y:S02]  /*2da0*/  FMNMX.FTZ R5, R76, R5, !PT ;  /* 0x000000054c057209 */ /* 0x000fe40007810000 */
[----:B------:R-:W-:-:S02]  /*2db0*/  FSEL R20, R79, -INF , P5 ;  /* 0xff8000004f147808 */ /* 0x000fc40002800000 */
[----:B------:R-:W-:Y:S02]  /*2dc0*/  FMNMX.FTZ R5, R116, R5, !PT ;  /* 0x0000000574057209 */ /* 0x000fe40007810000 */
[C---:B------:R-:W-:Y:S02]  /*2dd0*/  ISETP.GT.AND P5, PT, R7.reuse, 0x48, PT ;  /* 0x000000480700780c */ /* 0x040fe40003fa4270 */
[----:B------:R-:W-:Y:S02]  /*2de0*/  FSEL R78, R78, -INF , P4 ;  /* 0xff8000004e4e7808 */ /* 0x000fe40002000000 */
[----:B------:R-:W-:Y:S02]  /*2df0*/  ISETP.GT.AND P4, PT, R7, 0x49, PT ;  /* 0x000000490700780c */ /* 0x000fe40003f84270 */
[----:B------:R-:W-:Y:S02]  /*2e00*/  FSEL R18, R75, -INF , P3 ;  /* 0xff8000004b127808 */ /* 0x000fe40001800000 */
[----:B------:R-:W-:Y:S01]  /*2e10*/  ISETP.GT.AND P3, PT, R7, 0x50, PT ;  /* 0x000000500700780c */ /* 0x000fe20003f64270 */
[----:B------:R-:W-:-:S02]  /*2e20*/  WARPGROUP.DEPBAR.LE gsb0, 0x0 ;  /* 0x00008000000079c5 */ /* 0x000fc40000010000 */
[----:B------:R-:W-:Y:S01]  /*2e30*/  WARPGROUP.ARRIVE ;  /* 0x00000000000079c5 */ /* 0x000fe20000000000 */
[----:B------:R-:W-:Y:S02]  /*2e40*/  FSEL R118, R56, -INF , P2 ;  /* 0xff80000038767808 */ /* 0x000fe40001000000 */
[----:B------:R-:W-:Y:S02]  /*2e50*/  FSEL R120, R57, -INF , P6 ;  /* 0xff80000039787808 */ /* 0x000fe40003000000 */
[----:B------:R-:W-:Y:S01]  /*2e60*/  FMNMX.FTZ R5, R118, R5, !PT ;  /* 0x0000000576057209 */ /* 0x000fe20007810000 */
[----:B------:R-:W-:Y:S01]  /*2e70*/  HGMMA.64x16x16.F32 R48, gdesc[UR24], R48, gsb0 ;  /* 0x00200000183079f0 */ /* 0x000fe20008000830 */
[----:B------:R-:W-:Y:S02]  /*2e80*/  FSEL R60, R60, -INF , P5 ;  /* 0xff8000003c3c7808 */ /* 0x000fe40002800000 */
[----:B------:R-:W-:Y:S02]  /*2e90*/  FMNMX.FTZ R5, R120, R5, !PT ;  /* 0x0000000578057209 */ /* 0x000fe40007810000 */
[----:B------:R-:W-:-:S02]  /*2ea0*/  FSEL R130, R61, -INF , P4 ;  /* 0xff8000003d827808 */ /* 0x000fc40002000000 */
[----:B------:R-:W-:Y:S02]  /*2eb0*/  FMNMX.FTZ R5, R60, R5, !PT ;  /* 0x000000053c057209 */ /* 0x000fe40007810000 */
[----:B------:R-:W-:Y:S02]  /*2ec0*/  FSEL R58, R58, -INF , P2 ;  /* 0xff8000003a3a7808 */ /* 0x000fe40001000000 */
[----:B------:R-:W-:Y:S02]  /*2ed0*/  ISETP.GT.AND P2, PT, R7, 0x51, PT ;  /* 0x000000510700780c */ /* 0x000fe40003f44270 */
        /* <DEDUP_REMOVED lines=11> */
[----:B------:R-:W-:Y:S01]  /*2f90*/  UMOV UR22, UR6 ;  /* 0x0000000600167c82 */ /* 0x000fe20008000000 */
[----:B------:R-:W-:Y:S01]  /*2fa0*/  UMOV UR23, 0x80000020 ;  /* 0x8000002000177882 */ /* 0x000fe20000000000 */
[----:B------:R-:W-:Y:S01]  /*2fb0*/  FSEL R122, R52, -INF , P6 ;  /* 0xff800000347a7808 */ /* 0x000fe20003000000 */
[----:B------:R-:W-:Y:S01]  /*2fc0*/  ULDC UR6, c[0x0][0x988] ;  /* 0x0002620000067ab9 */ /* 0x000fe20000000800 */
[----:B------:R-:W-:-:S02]  /*2fd0*/  FMNMX.FTZ R5, R124, R5, !PT ;  /* 0x000000057c057209 */ /* 0x000fc40007810000 */
[----:B------:R-:W-:Y:S02]  /*2fe0*/  FSEL R48, R63, -INF , P4 ;  /* 0xff8000003f307808 */ /* 0x000fe40002000000 */
[----:B------:R-:W-:Y:S02]  /*2ff0*/  ISETP.GT.AND P4, PT, R7, 0x60, PT ;  /* 0x000000600700780c */ /* 0x000fe40003f84270 */
[----:B------:R-:W-:Y:S02]  /*3000*/  FSEL R128, R53, -INF , P5 ;  /* 0xff80000035807808 */ /* 0x000fe40002800000 */
[----:B------:R-:W-:Y:S02]  /*3010*/  FMNMX.FTZ R5, R122, R5, !PT ;  /* 0x000000057a057209 */ /* 0x000fe40007810000 */
[----:B------:R-:W-:Y:S02]  /*3020*/  FSEL R50, R50, -INF , P3 ;  /* 0xff80000032327808 */ /* 0x000fe40001800000 */
[----:B------:R-:W-:-:S02]  /*3030*/  FSEL R52, R51, -INF , P2 ;  /* 0xff80000033347808 */ /* 0x000fc40001000000 */
[C---:B------:R-:W-:Y:S02]  /*3040*/  ISETP.GT.AND P3, PT, R7.reuse, 0x61, PT ;  /* 0x000000610700780c */ /* 0x040fe40003f64270 */
[----:B------:R-:W-:Y:S02]  /*3050*/  FMNMX.FTZ R5, R128, R5, !PT ;  /* 0x0000000580057209 */ /* 0x000fe40007810000 */
[C---:B------:R-:W-:Y:S02]  /*3060*/  ISETP.GT.AND P2, PT, R7.reuse, 0x68, PT ;  /* 0x000000680700780c */ /* 0x040fe40003f44270 */
[----:B------:R-:W-:Y:S02]  /*3070*/  FSEL R54, R54, -INF , P6 ;  /* 0xff80000036367808 */ /* 0x000fe40003000000 */
[----:B------:R-:W-:Y:S01]  /*3080*/  ISETP.GT.AND P6, PT, R7, 0x89, PT ;  /* 0x000000890700780c */ /* 0x000fe20003fc4270 */
[----:B------:R-:W-:Y:S02]  /*3090*/  WARPGROUP.DEPBAR.LE gsb0, 0x0 ;  /* 0x00008000000079c5 */ /* 0x000fe40000010000 */
[----:B------:R-:W-:Y:S01]  /*30a0*/  WARPGROUP.ARRIVE ;  /* 0x00000000000079c5 */ /* 0x000fe20000000000 */
[----:B------:R-:W-:-:S02]  /*30b0*/  FSEL R138, R45, -INF , P1 ;  /* 0xff8000002d8a7808 */ /* 0x000fc40000800000 */
[----:B------:R-:W-:Y:S02]  /*30c0*/  ISETP.GT.AND P1, PT, R7, 0x71, PT ;  /* 0x000000710700780c */ /* 0x000fe40003f24270 */
[----:B------:R-:W-:Y:S01]  /*30d0*/  FSEL R132, R40, -INF , P4 ;  /* 0xff80000028847808 */ /* 0x000fe20002000000 */
[----:B------:R-:W-:Y:S01]  /*30e0*/  HGMMA.64x16x16.F32 R32, gdesc[UR20], R32, gsb0 ;  /* 0x00200000142079f0 */ /* 0x000fe20008000820 */
[----:B------:R-:W-:Y:S01]  /*30f0*/  UIADD3 UR22, UR42, 0x682, URZ ;  /* 0x000006822a167890 */ /* 0x000fe2000fffe03f */
[----:B------:R-:W-:Y:S01]  /*3100*/  FSEL R134, R41, -INF , P3 ;  /* 0xff80000029867808 */ /* 0x000fe20001800000 */
[----:B------:R-:W-:Y:S01]  /*3110*/  UMOV UR23, 0x80000020 ;  /* 0x8000002000177882 */ /* 0x000fe20000000000 */
[----:B------:R-:W-:Y:S02]  /*3120*/  FMNMX.FTZ R5, R132, R5, !PT ;  /* 0x0000000584057209 */ /* 0x000fe40007810000 */
[----:B------:R-:W-:Y:S02]  /*3130*/  FSEL R136, R44, -INF , P2 ;  /* 0xff8000002c887808 */ /* 0x000fe40001000000 */
[----:B------:R-:W-:-:S02]  /*3140*/  FSEL R40, R55, -INF , P5 ;  /* 0xff80000037287808 */ /* 0x000fc40002800000 */
[----:B------:R-:W-:Y:S02]  /*3150*/  FSEL R42, R42, -INF , P4 ;  /* 0xff8000002a2a7808 */ /* 0x000fe40002000000 */
[----:B------:R-:W-:Y:S02]  /*3160*/  FSEL R46, R46, -INF , P2 ;  /* 0xff8000002e2e7808 */ /* 0x000fe40001000000 */
[C---:B------:R-:W-:Y:S02]  /*3170*/  ISETP.GT.AND P2, PT, R7.reuse, 0x79, PT ;  /* 0x000000790700780c */ /* 0x040fe40003f44270 */
[C---:B------:R-:W-:Y:S02]  /*3180*/  ISETP.GT.AND P4, PT, R7.reuse, 0x81, PT ;  /* 0x000000810700780c */ /* 0x040fe40003f84270 */
[----:B------:R-:W-:Y:S02]  /*3190*/  ISETP.GT.AND P5, PT, R7, 0x88, PT ;  /* 0x000000880700780c */ /* 0x000fe40003fa4270 */
[----:B------:R-:W-:-:S02]  /*31a0*/  FMNMX.FTZ R5, R134, R5, !PT ;  /* 0x0000000586057209 */ /* 0x000fc40007810000 */
[----:B------:R-:W-:Y:S02]  /*31b0*/  P2R R21, PR, RZ, 0x4 ;  /* 0x00000004ff157803 */ /* 0x000fe40000000000 */
[----:B------:R-:W-:-:S04]  /*31c0*/  FMNMX.FTZ R5, R136, R5, !PT ;  /* 0x0000000588057209 */ /* 0x000fc80007810000 */
[----:B------:R-:W-:Y:S01]  /*31d0*/  FMNMX.FTZ R5, R138, R5, !PT ;  /* 0x000000058a057209 */ /* 0x000fe20007810000 */
[----:B------:R-:W-:Y:S02]  /*31e0*/  WARPGROUP.DEPBAR.LE gsb0, 0x0 ;  /* 0x00008000000079c5 */ /* 0x000fe40000010000 */
[----:B------:R-:W-:Y:S01]  /*31f0*/  WARPGROUP.ARRIVE ;  /* 0x00000000000079c5 */ /* 0x000fe20000000000 */
[----:B------:R-:W-:Y:S02]  /*3200*/  FSEL R140, R32, -INF , P0 ;  /* 0xff800000208c7808 */ /* 0x000fe40000000000 */
[----:B------:R-:W-:Y:S02]  /*3210*/  ISETP.GT.AND P0, PT, R7, 0x78, PT ;  /* 0x000000780700780c */ /* 0x000fe40003f04270 */
[----:B------:R-:W-:Y:S01]  /*3220*/  FSEL R142, R33, -INF , P1 ;  /* 0xff800000218e7808 */ /* 0x000fe20000800000 */
[----:B------:R-:W-:Y:S01]  /*3230*/  HGMMA.64x16x16.F32 R24, gdesc[UR20], R24, gsb0 ;  /* 0x00200000141879f0 */ /* 0x000fe20008000818 */
[----:B------:R-:W-:-:S02]  /*3240*/  FSEL R32, R43, -INF , P3 ;  /* 0xff8000002b207808 */ /* 0x000fc40001800000 */
[----:B------:R-:W-:Y:S02]  /*3250*/  P2R R33, PR, RZ, 0x2 ;  /* 0x00000002ff217803 */ /* 0x000fe40000000000 */
[----:B------:R-:W-:Y:S02]  /*3260*/  FSEL R150, R36, -INF , P0 ;  /* 0xff80000024967808 */ /* 0x000fe40000000000 */
[----:B------:R-:W-:Y:S02]  /*3270*/  P2R R23, PR, RZ, 0x1 ;  /* 0x00000001ff177803 */ /* 0x000fe40000000000 */
[C---:B------:R-:W-:Y:S02]  /*3280*/  ISETP.GT.AND P3, PT, R7.reuse, 0x80, PT ;  /* 0x000000800700780c */ /* 0x040fe40003f64270 */
[C---:B------:R-:W-:Y:S02]  /*3290*/  ISETP.GT.AND P0, PT, R7.reuse, 0x69, PT ;  /* 0x000000690700780c */ /* 0x040fe40003f04270 */
[----:B------:R-:W-:-:S02]  /*32a0*/  ISETP.GT.AND P1, PT, R7, 0x70, PT ;  /* 0x000000700700780c */ /* 0x000fc40003f24270 */
[----:B------:R-:W-:Y:S02]  /*32b0*/  FMNMX.FTZ R7, R98, R99, !PT ;  /* 0x0000006362077209 */ /* 0x000fe40007810000 */
[----:B------:R-:W-:Y:S02]  /*32c0*/  FMNMX.FTZ R5, R140, R5, !PT ;  /* 0x000000058c057209 */ /* 0x000fe40007810000 */
[----:B------:R-:W-:Y:S02]  /*32d0*/  FMNMX.FTZ R7, R102, R7, !PT ;  /* 0x0000000766077209 */ /* 0x000fe40007810000 */
[----:B------:R-:W-:Y:S02]  /*32e0*/  FMNMX.FTZ R5, R142, R5, !PT ;  /* 0x000000058e057209 */ /* 0x000fe40007810000 */
[----:B------:R-:W-:Y:S02]  /*32f0*/  FMNMX.FTZ R7, R6, R7, !PT ;  /* 0x0000000706077209 */ /* 0x000fe40007810000 */
[----:B------:R-:W-:-:S02]  /*3300*/  FSEL R156, R37, -INF , P2 ;  /* 0xff800000259c7808 */ /* 0x000fc40001000000 */
[----:B------:R-:W-:Y:S02]  /*3310*/  FMNMX.FTZ R7, R90, R7, !PT ;  /* 0x000000075a077209 */ /* 0x000fe40007810000 */
[----:B------:R-:W-:Y:S02]  /*3320*/  FMNMX.FTZ R5, R150, R5, !PT ;  /* 0x0000000596057209 */ /* 0x000fe40007810000 */
[----:B------:R-:W-:Y:S02]  /*3330*/  FMNMX.FTZ R7, R8, R7, !PT ;  /* 0x0000000708077209 */ /* 0x000fe40007810000 */
[----:B------:R-:W-:Y:S02]  /*3340*/  FMNMX.FTZ R5, R156, R5, !PT ;  /* 0x000000059c057209 */ /* 0x000fe40007810000 */
[----:B------:R-:W-:Y:S02]  /*3350*/  FMNMX.FTZ R7, R94, R7, !PT ;  /* 0x000000075e077209 */ /* 0x000fe40007810000 */
[----:B------:R-:W-:-:S02]  /*3360*/  FSEL R34, R34, -INF , P1 ;  /* 0xff80000022227808 */ /* 0x000fc40000800000 */
[----:B------:R-:W-:Y:S02]  /*3370*/  FMNMX.FTZ R7, R10, R7, !PT ;  /* 0x000000070a077209 */ /* 0x000fe40007810000 */
[----:B------:R-:W-:Y:S02]  /*3380*/  ISETP.NE.AND P1, PT, R33, RZ, PT ;  /* 0x000000ff2100720c */ /* 0x000fe40003f25270 */
[----:B------:R-:W-:-:S04]  /*3390*/  FMNMX.FTZ R7, R82, R7, !PT ;  /* 0x0000000752077209 */ /* 0x000fc80007810000 */
[----:B------:R-:W-:-:S04]  /*33a0*/  FMNMX.FTZ R7, R12, R7, !PT ;  /* 0x000000070c077209 */ /* 0x000fc80007810000 */
[----:B------:R-:W-:Y:S01]  /*33b0*/  FMNMX.FTZ R7, R86, R7, !PT ;  /* 0x0000000756077209 */ /* 0x000fe20007810000 */
[----:B------:R-:W-:Y:S02]  /*33c0*/  WARPGROUP.DEPBAR.LE gsb0, 0x0 ;  /* 0x00008000000079c5 */ /* 0x000fe40000010000 */
[----:B------:R-:W-:Y:S02]  /*33d0*/  FSEL R152, R24, -INF , P3 ;  /* 0xff80000018987808 */ /* 0x000fe40001800000 */
[----:B------:R-:W-:Y:S02]  /*33e0*/  FSEL R154, R25, -INF , P4 ;  /* 0xff800000199a7808 */ /* 0x000fe40002000000 */
[----:B------:R-:W-:Y:S02]  /*33f0*/  FMNMX.FTZ R5, R152, R5, !PT ;  /* 0x0000000598057209 */ /* 0x000fe40007810000 */
[----:B------:R-:W-:Y:S02]  /*3400*/  FSEL R148, R28, -INF , P5 ;  /* 0xff8000001c947808 */ /* 0x000fe40002800000 */
[----:B------:R-:W-:-:S02]  /*3410*/  FMNMX.FTZ R5, R154, R5, !PT ;  /* 0x000000059a057209 */ /* 0x000fc40007810000 */
[----:B------:R-:W-:Y:S02]  /*3420*/  FSEL R146, R29, -INF , P6 ;  /* 0xff8000001d927808 */ /* 0x000fe40003000000 */
[----:B------:R-:W-:Y:S02]  /*3430*/  FMNMX.FTZ R5, R148, R5, !PT ;  /* 0x0000000594057209 */ /* 0x000fe40007810000 */
[----:B------:R-:W-:Y:S02]  /*3440*/  FMNMX.FTZ R7, R14, R7, !PT ;  /* 0x000000070e077209 */ /* 0x000fe40007810000 */
[----:B------:R-:W-:Y:S01]  /*3450*/  FMNMX.FTZ R13, R146, R5, !PT ;  /* 0x00000005920d7209 */ /* 0x000fe20007810000 */
[----:B------:R-:W-:Y:S01]  /*3460*/  IMAD.U32 R5, RZ, RZ, UR6 ;  /* 0x00000006ff057e24 */ /* 0x000fe2000f8e00ff */
[----:B------:R-:W-:Y:S02]  /*3470*/  FMNMX.FTZ R7, R74, R7, !PT ;  /* 0x000000074a077209 */ /* 0x000fe40007810000 */
[----:B------:R-:W-:Y:S01]  /*3480*/  FSEL R24, R47, -INF , P0 ;  /* 0xff8000002f187808 */ /* 0x000fe20000000000 */
[----:B------:R-:W0:Y:S01]  /*3490*/  SHFL.BFLY PT, R4, R13, 0x2, 0x1f ;  /* 0x0c401f000d047f89 */ /* 0x000e2200000e0000 */
[----:B------:R-:W-:-:S02]  /*34a0*/  FMNMX.FTZ R7, R18, R7, !PT ;  /* 0x0000000712077209 */ /* 0x000fc40007810000 */
[----:B------:R-:W-:Y:S02]  /*34b0*/  FSEL R28, R35, -INF , P1 ;  /* 0xff800000231c7808 */ /* 0x000fe40000800000 */
[----:B------:R-:W-:Y:S02]  /*34c0*/  FMNMX.FTZ R7, R78, R7, !PT ;  /* 0x000000074e077209 */ /* 0x000fe40007810000 */
[----:B------:R-:W-:Y:S02]  /*34d0*/  ISETP.NE.AND P0, PT, R23, RZ, PT ;  /* 0x000000ff1700720c */ /* 0x000fe40003f05270 */
[----:B------:R-:W-:Y:S02]  /*34e0*/  FMNMX.FTZ R7, R20, R7, !PT ;  /* 0x0000000714077209 */ /* 0x000fe40007810000 */
[----:B------:R-:W-:Y:S02]  /*34f0*/  FSEL R38, R38, -INF , P0 ;  /* 0xff80000026267808 */ /* 0x000fe40000000000 */
[----:B------:R-:W-:-:S02]  /*3500*/  FMNMX.FTZ R7, R58, R7, !PT ;  /* 0x000000073a077209 */ /* 0x000fc40007810000 */
[----:B------:R-:W-:Y:S02]  /*3510*/  FSEL R26, R26, -INF , P3 ;  /* 0xff8000001a1a7808 */ /* 0x000fe40001800000 */
[----:B------:R-:W-:Y:S02]  /*3520*/  FMNMX.FTZ R7, R22, R7, !PT ;  /* 0x0000000716077209 */ /* 0x000fe40007810000 */
[----:B------:R-:W-:Y:S02]  /*3530*/  ISETP.NE.AND P1, PT, R11, RZ, PT ;  /* 0x000000ff0b00720c */ /* 0x000fe40003f25270 */
[----:B------:R-:W-:Y:S02]  /*3540*/  FMNMX.FTZ R7, R62, R7, !PT ;  /* 0x000000073e077209 */ /* 0x000fe40007810000 */
[----:B------:R-:W-:Y:S02]  /*3550*/  ISETP.NE.AND P0, PT, R9, RZ, PT ;  /* 0x000000ff0900720c */ /* 0x000fe40003f05270 */
[----:B0-----:R-:W-:-:S02]  /*3560*/  FMNMX.FTZ R15, R13, R4, !PT ;  /* 0x000000040d0f7209 */ /* 0x001fc40007810000 */
[----:B------:R-:W-:-:S03]  /*3570*/  FMNMX.FTZ R7, R48, R7, !PT ;  /* 0x0000000730077209 */ /* 0x000fc60007810000 */
[----:B------:R-:W0:Y:S01]  /*3580*/  SHFL.BFLY PT, R4, R15, 0x1, 0x1f ;  /* 0x0c201f000f047f89 */ /* 0x000e2200000e0000 */
[----:B------:R-:W-:-:S04]  /*3590*/  FMNMX.FTZ R7, R50, R7, !PT ;  /* 0x0000000732077209 */ /* 0x000fc80007810000 */
[----:B------:R-:W-:-:S04]  /*35a0*/  FMNMX.FTZ R7, R52, R7, !PT ;  /* 0x0000000734077209 */ /* 0x000fc80007810000 */
[----:B------:R-:W-:-:S04]  /*35b0*/  FMNMX.FTZ R7, R54, R7, !PT ;  /* 0x0000000736077209 */ /* 0x000fc80007810000 */
[----:B------:R-:W-:-:S04]  /*35c0*/  FMNMX.FTZ R29, R40, R7, !PT ;  /* 0x00000007281d7209 */ /* 0x000fc80007810000 */
[----:B------:R-:W-:-:S04]  /*35d0*/  FMNMX.FTZ R29, R42, R29, !PT ;  /* 0x0000001d2a1d7209 */ /* 0x000fc80007810000 */
[----:B------:R-:W-:Y:S02]  /*35e0*/  FMNMX.FTZ R29, R32, R29, !PT ;  /* 0x0000001d201d7209 */ /* 0x000fe40007810000 */
[----:B0-----:R-:W-:Y:S02]  /*35f0*/  FMNMX.FTZ R4, R15, R4, !PT ;  /* 0x000000040f047209 */ /* 0x001fe40007810000 */
[----:B------:R-:W-:Y:S02]  /*3600*/  FMNMX.FTZ R29, R46, R29, !PT ;  /* 0x0000001d2e1d7209 */ /* 0x000fe40007810000 */
[C---:B------:R-:W-:Y:S01]  /*3610*/  FSETP.NEU.FTZ.AND P2, PT, R4.reuse, -INF , PT ;  /* 0xff8000000400780b */ /* 0x040fe20003f5d000 */
[----:B------:R-:W-:Y:S01]  /*3620*/  FMUL.FTZ R43, R4, R5 ;  /* 0x00000005042b7220 */ /* 0x000fe20000410000 */
[----:B------:R-:W-:-:S04]  /*3630*/  FMNMX.FTZ R35, R24, R29, !PT ;  /* 0x0000001d18237209 */ /* 0x000fc80007810000 */
[----:B------:R-:W-:Y:S02]  /*3640*/  FMNMX.FTZ R35, R34, R35, !PT ;  /* 0x0000002322237209 */ /* 0x000fe40007810000 */
[----:B------:R-:W-:Y:S02]  /*3650*/  FSEL R43, R43, RZ, P2 ;  /* 0x000000ff2b2b7208 */ /* 0x000fe40001000000 */
[----:B------:R-:W-:Y:S02]  /*3660*/  ISETP.NE.AND P2, PT, R21, RZ, PT ;  /* 0x000000ff1500720c */ /* 0x000fe40003f45270 */
[----:B------:R-:W-:Y:S01]  /*3670*/  FMNMX.FTZ R35, R28, R35, !PT ;  /* 0x000000231c237209 */ /* 0x000fe20007810000 */
[-CC-:B------:R-:W-:Y:S01]  /*3680*/  FFMA.FTZ R15, R88, R5.reuse, -R43.reuse ;  /* 0x00000005580f7223 */ /* 0x180fe2000001082b */
[----:B------:R-:W-:Y:S01]  /*3690*/  FSEL R88, R39, -INF , P2 ;  /* 0xff80000027587808 */ /* 0x000fe20001000000 */
[--C-:B------:R-:W-:Y:S01]  /*36a0*/  FFMA.FTZ R36, R104, R5, -R43.reuse ;  /* 0x0000000568247223 */ /* 0x100fe2000001082b */
        /* <DEDUP_REMOVED lines=14> */
[-CC-:B------:R-:W-:Y:S01]  /*3790*/  FFMA.FTZ R80, R68, R5.reuse, -R43.reuse ;  /* 0x0000000544507223 */ /* 0x180fe2000001082b */
[--C-:B------:R-:W-:Y:S01]  /*37a0*/  FFMA.FTZ R13, R92, R5, -R43.reuse ;  /* 0x000000055c0d7223 */ /* 0x100fe2000001082b */
[----:B------:R-:W-:Y:S01]  /*37b0*/  FMNMX.FTZ R37, R108, R37, !PT ;  /* 0x000000256c257209 */ /* 0x000fe20007810000 */
[-CC-:B------:R-:W-:Y:S01]  /*37c0*/  FFMA.FTZ R84, R66, R5.reuse, -R43.reuse ;  /* 0x0000000542547223 */ /* 0x180fe2000001082b */
[-CC-:B------:R-:W-:Y:S01]  /*37d0*/  FFMA.FTZ R23, R106, R5.reuse, -R43.reuse ;  /* 0x000000056a177223 */ /* 0x180fe2000001082b */
[--C-:B------:R-:W-:Y:S01]  /*37e0*/  FFMA.FTZ R25, R112, R5, -R43.reuse ;  /* 0x0000000570197223 */ /* 0x100fe2000001082b */
[----:B------:R-:W-:Y:S01]  /*37f0*/  FMNMX.FTZ R27, R110, R37, !PT ;  /* 0x000000256e1b7209 */ /* 0x000fe20007810000 */
[-CC-:B------:R-:W-:Y:S01]  /*3800*/  FFMA.FTZ R64, R114, R5.reuse, -R43.reuse ;  /* 0x0000000572407223 */ /* 0x180fe2000001082b */
[----:B------:R0:W-:Y:S01]  /*3810*/  MUFU.EX2 R29, R41 ;  /* 0x00000029001d7308 */ /* 0x0001e20000000800 */
[-CC-:B------:R-:W-:Y:S01]  /*3820*/  FFMA.FTZ R72, R97, R5.reuse, -R43.reuse ;  /* 0x0000000561487223 */ /* 0x180fe2000001082b */
[-CC-:B------:R-:W-:Y:S01]  /*3830*/  FFMA.FTZ R66, R116, R5.reuse, -R43.reuse ;  /* 0x0000000574427223 */ /* 0x180fe2000001082b */
[----:B------:R-:W1:Y:S01]  /*3840*/  SHFL.BFLY PT, R76, R27, 0x2, 0x1f ;  /* 0x0c401f001b4c7f89 */ /* 0x000e6200000e0000 */
[-CC-:B------:R-:W-:Y:S01]  /*3850*/  FFMA.FTZ R118, R118, R5.reuse, -R43.reuse ;  /* 0x0000000576767223 */ /* 0x180fe2000001082b */
        /* <DEDUP_REMOVED lines=10> */
[-CC-:B0-----:R-:W-:Y:S01]  /*3900*/  FFMA.FTZ R41, R140, R5.reuse, -R43.reuse ;  /* 0x000000058c297223 */ /* 0x181fe2000001082b */
[-CC-:B------:R-:W-:Y:S01]  /*3910*/  FFMA.FTZ R100, R142, R5.reuse, -R43.reuse ;  /* 0x000000058e647223 */ /* 0x180fe2000001082b */
[-CC-:B------:R-:W-:Y:S01]  /*3920*/  FFMA.FTZ R47, R150, R5.reuse, -R43.reuse ;  /* 0x00000005962f7223 */ /* 0x180fe2000001082b */
[-CC-:B------:R-:W-:Y:S01]  /*3930*/  FFMA.FTZ R106, R156, R5.reuse, -R43.reuse ;  /* 0x000000059c6a7223 */ /* 0x180fe2000001082b */
[-CC-:B------:R-:W-:Y:S01]  /*3940*/  FFMA.FTZ R49, R152, R5.reuse, -R43.reuse ;  /* 0x0000000598317223 */ /* 0x180fe2000001082b */
[-CC-:B------:R-:W-:Y:S01]  /*3950*/  FFMA.FTZ R112, R154, R5.reuse, -R43.reuse ;  /* 0x000000059a707223 */ /* 0x180fe2000001082b */
[----:B------:R-:W-:Y:S01]  /*3960*/  FFMA.FTZ R114, R146, R5, -R43 ;  /* 0x0000000592727223 */ /* 0x000fe2000001082b */
[----:B------:R-:W-:Y:S01]  /*3970*/  MUFU.EX2 R11, R11 ;  /* 0x0000000b000b7308 */ /* 0x000fe20000000800 */
[----:B-1----:R-:W-:-:S07]  /*3980*/  FMNMX.FTZ R39, R27, R76, !PT ;  /* 0x0000004c1b277209 */ /* 0x002fce0007810000 */
[----:B------:R-:W0:Y:S01]  /*3990*/  MUFU.EX2 R72, R72 ;  /* 0x0000004800487308 */ /* 0x000e220000000800 */
[----:B------:R-:W1:Y:S07]  /*39a0*/  SHFL.BFLY PT, R76, R39, 0x1, 0x1f ;  /* 0x0c201f00274c7f89 */ /* 0x000e6e00000e0000 */
[----:B------:R-:W2:Y:S08]  /*39b0*/  MUFU.EX2 R9, R9 ;  /* 0x0000000900097308 */ /* 0x000eb00000000800 */
[----:B------:R-:W-:Y:S08]  /*39c0*/  MUFU.EX2 R70, R70 ;  /* 0x0000004600467308 */ /* 0x000ff00000000800 */
[----:B------:R-:W-:Y:S01]  /*39d0*/  MUFU.EX2 R15, R15 ;  /* 0x0000000f000f7308 */ /* 0x000fe20000000800 */
[----:B-1----:R-:W-:Y:S01]  /*39e0*/  FMNMX.FTZ R76, R39, R76, !PT ;  /* 0x0000004c274c7209 */ /* 0x002fe20007810000 */
[----:B------:R-:W-:-:S03]  /*39f0*/  FFMA.FTZ R39, R148, R5, -R43 ;  /* 0x0000000594277223 */ /* 0x000fc6000001082b */
[C---:B------:R-:W-:Y:S01]  /*3a00*/  FSETP.NEU.FTZ.AND P2, PT, R76.reuse, -INF , PT ;  /* 0xff8000004c00780b */ /* 0x040fe20003f5d000 */
[----:B------:R-:W-:Y:S02]  /*3a10*/  FMUL.FTZ R27, R76, R5 ;  /* 0x000000054c1b7220 */ /* 0x000fe40000410000 */
[----:B------:R-:W-:Y:S03]  /*3a20*/  MUFU.EX2 R80, R80 ;  /* 0x0000005000507308 */ /* 0x000fe60000000800 */
[----:B------:R-:W-:-:S05]  /*3a30*/  FSEL R27, R27, RZ, P2 ;  /* 0x000000ff1b1b7208 */ /* 0x000fca0001000000 */
[----:B------:R-:W-:Y:S01]  /*3a40*/  MUFU.EX2 R13, R13 ;  /* 0x0000000d000d7308 */ /* 0x000fe20000000800 */
[-CC-:B------:R-:W-:Y:S01]  /*3a50*/  FFMA.FTZ R63, R90, R5.reuse, -R27.reuse ;  /* 0x000000055a3f7223 */ /* 0x180fe2000001081b */
[-CC-:B------:R-:W-:Y:S01]  /*3a60*/  FFMA.FTZ R90, R8, R5.reuse, -R27.reuse ;  /* 0x00000005085a7223 */ /* 0x180fe2000001081b */
[CC--:B------:R-:W-:Y:S01]  /*3a70*/  LEA.HI R8, R19.reuse, R16.reuse, RZ, 0x4 ;  /* 0x0000001013087211 */ /* 0x0c0fe200078f20ff */
[-CC-:B------:R-:W-:Y:S01]  /*3a80*/  FFMA.FTZ R65, R94, R5.reuse, -R27.reuse ;  /* 0x000000055e417223 */ /* 0x180fe2000001081b */
[-CC-:B------:R-:W-:Y:S01]  /*3a90*/  FFMA.FTZ R94, R10, R5.reuse, -R27.reuse ;  /* 0x000000050a5e7223 */ /* 0x180fe2000001081b */
[-CC-:B------:R-:W-:Y:S01]  /*3aa0*/  FFMA.FTZ R51, R86, R5.reuse, -R27.reuse ;  /* 0x0000000556337223 */ /* 0x180fe2000001081b */
[----:B------:R-:W-:Y:S01]  /*3ab0*/  LOP3.LUT R57, R8, 0xfffffff0, RZ, 0xc0, !PT ;  /* 0xfffffff008397812 */ /* 0x000fe200078ec0ff */
[-CC-:B------:R-:W-:Y:S01]  /*3ac0*/  FFMA.FTZ R86, R14, R5.reuse, -R27.reuse ;  /* 0x000000050e567223 */ /* 0x180fe2000001081b */
[----:B------:R-:W-:Y:S01]  /*3ad0*/  LEA.HI R14, R19, R16, RZ, 0x5 ;  /* 0x00000010130e7211 */ /* 0x000fe200078f28ff */
[-CC-:B------:R-:W-:Y:S01]  /*3ae0*/  FFMA.FTZ R43, R82, R5.reuse, -R27.reuse ;  /* 0x00000005522b7223 */ /* 0x180fe2000001081b */
[-C--:B------:R-:W-:Y:S01]  /*3af0*/  FFMA.FTZ R82, R12, R5.reuse, -R27 ;  /* 0x000000050c527223 */ /* 0x080fe2000001081b */
[----:B------:R-:W-:Y:S01]  /*3b00*/  IMAD.IADD R10, R16, 0x1, -R57 ;  /* 0x00000001100a7824 */ /* 0x000fe200078e0a39 */
[----:B------:R-:W-:Y:S01]  /*3b10*/  SHF.R.S32.HI R12, RZ, 0x4, R8 ;  /* 0x00000004ff0c7819 */ /* 0x000fe20000011408 */
[-CC-:B------:R-:W-:Y:S01]  /*3b20*/  FFMA.FTZ R53, R74, R5.reuse, -R27.reuse ;  /* 0x000000054a357223 */ /* 0x180fe2000001081b */
[-CC-:B------:R-:W-:Y:S01]  /*3b30*/  FFMA.FTZ R74, R20, R5.reuse, -R27.reuse ;  /* 0x00000005144a7223 */ /* 0x180fe2000001081b */
[----:B------:R-:W-:Y:S01]  /*3b40*/  FFMA.FTZ R59, R98, R5, -R27 ;  /* 0x00000005623b7223 */ /* 0x000fe2000001081b */
[----:B------:R-:W-:Y:S01]  /*3b50*/  SHF.R.S32.HI R19, RZ, 0x1f, R10 ;  /* 0x0000001fff137819 */ /* 0x000fe2000001140a */
[----:B------:R-:W-:-:S02]  /*3b60*/  IMAD.SHL.U32 R67, R12, 0x8, RZ ;  /* 0x000000080c437824 */ /* 0x000fc400078e00ff */
[-CC-:B------:R-:W-:Y:S01]  /*3b70*/  FFMA.FTZ R98, R99, R5.reuse, -R27.reuse ;  /* 0x0000000563627223 */ /* 0x180fe2000001081b */
[----:B------:R-:W-:Y:S01]  /*3b80*/  IMAD.SHL.U32 R20, R14, 0x8, RZ ;  /* 0x000000080e147824 */ /* 0x000fe200078e00ff */
[CC--:B------:R-:W-:Y:S01]  /*3b90*/  LEA.HI R8, R19.reuse, R10.reuse, RZ, 0x2 ;  /* 0x0000000a13087211 */ /* 0x0c0fe200078f10ff */
[-CC-:B------:R-:W-:Y:S01]  /*3ba0*/  FFMA.FTZ R61, R102, R5.reuse, -R27.reuse ;  /* 0x00000005663d7223 */ /* 0x180fe2000001081b */
[----:B------:R-:W-:Y:S01]  /*3bb0*/  LEA.HI R14, R19, R10, RZ, 0x3 ;  /* 0x0000000a130e7211 */ /* 0x000fe200078f18ff */
[----:B------:R-:W-:Y:S01]  /*3bc0*/  MUFU.EX2 R59, R59 ;  /* 0x0000003b003b7308 */ /* 0x000fe20000000800 */
[----:B------:R-:W-:Y:S01]  /*3bd0*/  SHF.R.S32.HI R12, RZ, 0x2, R8 ;  /* 0x00000002ff0c7819 */ /* 0x000fe20000011408 */
[----:B------:R-:W-:Y:S01]  /*3be0*/  FFMA.FTZ R6, R6, R5, -R27 ;  /* 0x0000000506067223 */ /* 0x000fe2000001081b */
[----:B------:R-:W-:Y:S01]  /*3bf0*/  LOP3.LUT R73, R20, 0x7fffff00, RZ, 0xc0, !PT ;  /* 0x7fffff0014497812 */ /* 0x000fe200078ec0ff */
[----:B------:R-:W-:Y:S01]  /*3c00*/  IMAD.SHL.U32 R14, R14, 0x10, RZ ;  /* 0x000000100e0e7824 */ /* 0x000fe200078e00ff */
[----:B------:R-:W-:Y:S01]  /*3c10*/  LOP3.LUT R69, R8, 0x7fffffc, RZ, 0xc0, !PT ;  /* 0x07fffffc08457812 */ /* 0x000fe200078ec0ff */
[----:B------:R-:W-:-:S02]  /*3c20*/  IMAD.SHL.U32 R12, R12, 0x40, RZ ;  /* 0x000000400c0c7824 */ /* 0x000fc400078e00ff */
[-C--:B------:R-:W-:Y:S01]  /*3c30*/  FFMA.FTZ R58, R58, R5.reuse, -R27 ;  /* 0x000000053a3a7223 */ /* 0x080fe2000001081b */
[----:B------:R-:W1:Y:S01]  /*3c40*/  MUFU.EX2 R98, R98 ;  /* 0x0000006200627308 */ /* 0x000e620000000800 */
[----:B------:R-:W-:Y:S01]  /*3c50*/  LOP3.LUT R14, R14, 0x7fffff80, RZ, 0xc0, !PT ;  /* 0x7fffff800e0e7812 */ /* 0x000fe200078ec0ff */
[----:B------:R-:W-:Y:S01]  /*3c60*/  IMAD.IADD R69, R10, 0x1, -R69 ;  /* 0x000000010a457824 */ /* 0x000fe200078e0a45 */
[----:B------:R-:W-:Y:S01]  /*3c70*/  LOP3.LUT R12, R12, 0x40, RZ, 0xc0, !PT ;  /* 0x000000400c0c7812 */ /* 0x000fe200078ec0ff */
[----:B0-----:R-:W-:Y:S01]  /*3c80*/  FADD.FTZ R10, R11, R72 ;  /* 0x000000480b0a7221 */ /* 0x001fe20000010000 */
[----:B------:R-:W-:Y:S02]  /*3c90*/  IMAD.U32 R8, RZ, RZ, UR37 ;  /* 0x00000025ff087e24 */ /* 0x000fe4000f8e00ff */
[----:B------:R-:W-:Y:S01]  /*3ca0*/  FFMA.FTZ R22, R22, R5, -R27 ;  /* 0x0000000516167223 */ /* 0x000fe2000001081b */
[----:B------:R-:W-:Y:S01]  /*3cb0*/  LOP3.LUT R67, R12, 0x8, R67, 0xf8, !PT ;  /* 0x000000080c437812 */ /* 0x000fe200078ef843 */
[----:B------:R-:W0:Y:S01]  /*3cc0*/  MUFU.EX2 R61, R61 ;  /* 0x0000003d003d7308 */ /* 0x000e220000000800 */
[----:B------:R-:W-:Y:S01]  /*3cd0*/  SHF.R.U32.HI R12, RZ, 0x3, R12 ;  /* 0x00000003ff0c7819 */ /* 0x000fe2000001160c */
[----:B------:R-:W-:-:S02]  /*3ce0*/  IMAD.IADD R14, R14, 0x1, R73 ;  /* 0x000000010e0e7824 */ /* 0x000fc400078e0249 */
[-CC-:B------:R-:W-:Y:S01]  /*3cf0*/  FFMA.FTZ R18, R18, R5.reuse, -R27.reuse ;  /* 0x0000000512127223 */ /* 0x180fe2000001081b */
[----:B------:R-:W-:Y:S01]  /*3d00*/  @!P1 VIADD R8, R8, 0x31c40 ;  /* 0x00031c4008089836 */ /* 0x000fe20000000000 */
[----:B------:R-:W-:Y:S01]  /*3d10*/  LOP3.LUT R12, R67, R12, RZ, 0x3c, !PT ;  /* 0x0000000c430c7212 */ /* 0x000fe200078e3cff */
[----:B------:R-:W-:Y:S02]  /*3d20*/  IMAD R69, R69, 0x10, R14 ;  /* 0x0000001045457824 */ /* 0x000fe400078e020e */
[----:B--2---:R-:W-:Y:S01]  /*3d30*/  FADD.FTZ R67, R9, R10 ;  /* 0x0000000a09437221 */ /* 0x004fe20000010000 */
[----:B------:R-:W2:Y:S01]  /*3d40*/  MUFU.EX2 R6, R6 ;  /* 0x0000000600067308 */ /* 0x000ea20000000800 */
[----:B-1----:R-:W-:Y:S01]  /*3d50*/  FADD.FTZ R10, R59, R98 ;  /* 0x000000623b0a7221 */ /* 0x002fe20000010000 */
[----:B------:R-:W-:Y:S01]  /*3d60*/  @!P1 PRMT R8, RZ, 0x654, R8 ;  /* 0x00000654ff089816 */ /* 0x000fe20000000008 */
[-CC-:B------:R-:W-:Y:S01]  /*3d70*/  FFMA.FTZ R55, R78, R5.reuse, -R27.reuse ;  /* 0x000000054e377223 */ /* 0x180fe2000001081b */
[-CC-:B------:R-:W-:Y:S01]  /*3d80*/  FFMA.FTZ R57, R62, R5.reuse, -R27.reuse ;  /* 0x000000053e397223 */ /* 0x180fe2000001081b */
[-CC-:B------:R-:W-:Y:S01]  /*3d90*/  FFMA.FTZ R42, R42, R5.reuse, -R27.reuse ;  /* 0x000000052a2a7223 */ /* 0x180fe2000001081b */
[----:B------:R1:W-:Y:S01]  /*3da0*/  @!P1 SYNCS.ARRIVE.TRANS64.RED.A1T0 RZ, [R8+URZ], RZ ;  /* 0x000000ff08ff99a7 */ /* 0x0003e2000810043f */
[-CC-:B------:R-:W-:Y:S01]  /*3db0*/  FFMA.FTZ R48, R48, R5.reuse, -R27.reuse ;  /* 0x0000000530307223 */ /* 0x180fe2000001081b */
[----:B------:R-:W3:Y:S01]  /*3dc0*/  MUFU.EX2 R63, R63 ;  /* 0x0000003f003f7308 */ /* 0x000ee20000000800 */
[-CC-:B------:R-:W-:Y:S01]  /*3dd0*/  FFMA.FTZ R93, R50, R5.reuse, -R27.reuse ;  /* 0x00000005325d7223 */ /* 0x180fe2000001081b */
[-CC-:B------:R-:W-:Y:S01]  /*3de0*/  FFMA.FTZ R50, R52, R5.reuse, -R27.reuse ;  /* 0x0000000534327223 */ /* 0x180fe2000001081b */
[-CC-:B------:R-:W-:Y:S01]  /*3df0*/  FFMA.FTZ R95, R54, R5.reuse, -R27.reuse ;  /* 0x00000005365f7223 */ /* 0x180fe2000001081b */
[-CC-:B------:R-:W-:Y:S01]  /*3e00*/  FFMA.FTZ R40, R40, R5.reuse, -R27.reuse ;  /* 0x0000000528287223 */ /* 0x180fe2000001081b */
[--C-:B------:R-:W-:Y:S01]  /*3e10*/  FFMA.FTZ R46, R46, R5, -R27.reuse ;  /* 0x000000052e2e7223 */ /* 0x100fe2000001081b */
[----:B-1----:R-:W-:Y:S01]  /*3e20*/  F2FP.F16.F32.PACK_AB R8, R72, R11 ;  /* 0x0000000b4808723e */ /* 0x002fe200000000ff */
[-CC-:B------:R-:W-:Y:S01]  /*3e30*/  FFMA.FTZ R24, R24, R5.reuse, -R27.reuse ;  /* 0x0000000518187223 */ /* 0x180fe2000001081b */
[----:B------:R-:W1:Y:S01]  /*3e40*/  MUFU.EX2 R90, R90 ;  /* 0x0000005a005a7308 */ /* 0x000e620000000800 */
[-CC-:B------:R-:W-:Y:S01]  /*3e50*/  FFMA.FTZ R34, R34, R5.reuse, -R27.reuse ;  /* 0x0000000522227223 */ /* 0x180fe2000001081b */
[-CC-:B------:R-:W-:Y:S01]  /*3e60*/  FFMA.FTZ R28, R28, R5.reuse, -R27.reuse ;  /* 0x000000051c1c7223 */ /* 0x180fe2000001081b */
[-CC-:B------:R-:W-:Y:S01]  /*3e70*/  FFMA.FTZ R38, R38, R5.reuse, -R27.reuse ;  /* 0x0000000526267223 */ /* 0x180fe2000001081b */
[-CC-:B------:R-:W-:Y:S01]  /*3e80*/  FFMA.FTZ R88, R88, R5.reuse, -R27.reuse ;  /* 0x0000000558587223 */ /* 0x180fe2000001081b */
[-CC-:B------:R-:W-:Y:S01]  /*3e90*/  FFMA.FTZ R104, R104, R5.reuse, -R27.reuse ;  /* 0x0000000568687223 */ /* 0x180fe2000001081b */
[-CC-:B------:R-:W-:Y:S01]  /*3ea0*/  FFMA.FTZ R108, R108, R5.reuse, -R27.reuse ;  /* 0x000000056c6c7223 */ /* 0x180fe2000001081b */
[----:B------:R-:W-:Y:S01]  /*3eb0*/  FFMA.FTZ R110, R110, R5, -R27 ;  /* 0x000000056e6e7223 */ /* 0x000fe2000001081b */
[----:B------:R4:W-:Y:S01]  /*3ec0*/  MUFU.EX2 R16, R58 ;  /* 0x0000003a00107308 */ /* 0x0009e20000000800 */
[----:B------:R-:W-:-:S02]  /*3ed0*/  IMAD.MOV.U32 R62, RZ, RZ, R71 ;  /* 0x000000ffff3e7224 */ /* 0x000fc400078e0047 */
[--C-:B------:R-:W-:Y:S02]  /*3ee0*/  IMAD.MOV.U32 R54, RZ, RZ, R71.reuse ;  /* 0x000000ffff367224 */ /* 0x100fe400078e0047 */
[----:B------:R-:W-:-:S03]  /*3ef0*/  IMAD.MOV.U32 R52, RZ, RZ, R71 ;  /* 0x000000ffff347224 */ /* 0x000fc600078e0047 */
[----:B------:R-:W5:Y:S01]  /*3f00*/  MUFU.EX2 R84, R84 ;  /* 0x0000005400547308 */ /* 0x000f620000000800 */
[----:B----4-:R-:W-:Y:S02]  /*3f10*/  IMAD.IADD R58, R12, 0x1, R69 ;  /* 0x000000010c3a7824 */ /* 0x010fe400078e0245 */
[C---:B------:R-:W-:Y:S01]  /*3f20*/  FADD.FTZ R12, R70.reuse, R67 ;  /* 0x00000043460c7221 */ /* 0x040fe20000010000 */
[----:B0-----:R-:W-:Y:S01]  /*3f30*/  FADD.FTZ R67, R61, R10 ;  /* 0x0000000a3d437221 */ /* 0x001fe20000010000 */
[----:B------:R-:W-:Y:S01]  /*3f40*/  F2FP.F16.F32.PACK_AB R10, R70, R9 ;  /* 0x00000009460a723e */ /* 0x000fe200000000ff */
[----:B------:R-:W-:Y:S02]  /*3f50*/  IMAD.MOV.U32 R70, RZ, RZ, R71 ;  /* 0x000000ffff467224 */ /* 0x000fe400078e0047 */
[----:B------:R-:W-:Y:S01]  /*3f60*/  FADD.FTZ R69, R15, R12 ;  /* 0x0000000c0f457221 */ /* 0x000fe20000010000 */
[----:B--2---:R-:W-:Y:S01]  /*3f70*/  FADD.FTZ R12, R6, R67 ;  /* 0x00000043060c7221 */ /* 0x004fe20000010000 */
[----:B------:R-:W0:Y:S01]  /*3f80*/  MUFU.EX2 R65, R65 ;  /* 0x0000004100417308 */ /* 0x000e220000000800 */
[----:B------:R-:W-:-:S02]  /*3f90*/  IMAD.MOV.U32 R67, RZ, RZ, R71 ;  /* 0x000000ffff437224 */ /* 0x000fc400078e0047 */
[C---:B------:R-:W-:Y:S01]  /*3fa0*/  FADD.FTZ R14, R80.reuse, R69 ;  /* 0x00000045500e7221 */ /* 0x040fe20000010000 */
[----:B---3--:R-:W-:Y:S01]  /*3fb0*/  FADD.FTZ R9, R63, R12 ;  /* 0x0000000c3f097221 */ /* 0x008fe20000010000 */
[----:B------:R-:W-:Y:S01]  /*3fc0*/  F2FP.F16.F32.PACK_AB R12, R80, R15 ;  /* 0x0000000f500c723e */ /* 0x000fe200000000ff */
[----:B------:R-:W-:Y:S02]  /*3fd0*/  IMAD.MOV.U32 R69, RZ, RZ, R71 ;  /* 0x000000ffff457224 */ /* 0x000fe400078e0047 */
[----:B------:R-:W-:Y:S01]  /*3fe0*/  FADD.FTZ R11, R13, R14 ;  /* 0x0000000e0d0b7221 */ /* 0x000fe20000010000 */
[----:B-1----:R-:W-:Y:S01]  /*3ff0*/  FADD.FTZ R20, R90, R9 ;  /* 0x000000095a147221 */ /* 0x002fe20000010000 */
[----:B------:R-:W-:Y:S01]  /*4000*/  MUFU.EX2 R21, R21 ;  /* 0x0000001500157308 */ /* 0x000fe20000000800 */
[----:B-----5:R-:W-:Y:S02]  /*4010*/  F2FP.F16.F32.PACK_AB R14, R84, R13 ;  /* 0x0000000d540e723e */ /* 0x020fe400000000ff */
[----:B------:R-:W-:-:S02]  /*4020*/  F2FP.F16.F32.PACK_AB R13, R90, R63 ;  /* 0x0000003f5a0d723e */ /* 0x000fc400000000ff */
[----:B------:R-:W-:Y:S01]  /*4030*/  F2FP.F16.F32.PACK_AB R9, R98, R59 ;  /* 0x0000003b6209723e */ /* 0x000fe200000000ff */
[----:B------:R-:W-:Y:S02]  /*4040*/  FFMA.FTZ R59, R32, R5, -R27 ;  /* 0x00000005203b7223 */ /* 0x000fe4000001081b */
[----:B------:R-:W1:Y:S01]  /*4050*/  MUFU.EX2 R94, R94 ;  /* 0x0000005e005e7308 */ /* 0x000e620000000800 */
[----:B0-----:R-:W-:-:S07]  /*4060*/  FADD.FTZ R15, R65, R20 ;  /* 0x00000014410f7221 */ /* 0x001fce0000010000 */
[----:B------:R-:W0:Y:S08]  /*4070*/  MUFU.EX2 R36, R36 ;  /* 0x0000002400247308 */ /* 0x000e300000000800 */
[----:B------:R-:W2:Y:S01]  /*4080*/  MUFU.EX2 R43, R43 ;  /* 0x0000002b002b7308 */ /* 0x000ea20000000800 */
[C---:B-1----:R-:W-:Y:S01]  /*4090*/  FADD.FTZ R20, R94.reuse, R15 ;  /* 0x0000000f5e147221 */ /* 0x042fe20000010000 */
[----:B------:R-:W-:Y:S01]  /*40a0*/  F2FP.F16.F32.PACK_AB R15, R94, R65 ;  /* 0x000000415e0f723e */ /* 0x000fe200000000ff */
[----:B------:R-:W-:-:S05]  /*40b0*/  IMAD.MOV.U32 R65, RZ, RZ, R71 ;  /* 0x000000ffff417224 */ /* 0x000fca00078e0047 */
[----:B------:R-:W1:Y:S08]  /*40c0*/  MUFU.EX2 R23, R23 ;  /* 0x0000001700177308 */ /* 0x000e700000000800 */
[----:B------:R-:W3:Y:S08]  /*40d0*/  MUFU.EX2 R82, R82 ;  /* 0x0000005200527308 */ /* 0x000ef00000000800 */
[----:B------:R-:W4:Y:S08]  /*40e0*/  MUFU.EX2 R56, R56 ;  /* 0x0000003800387308 */ /* 0x000f300000000800 */
[----:B------:R5:W-:Y:S08]  /*40f0*/  MUFU.EX2 R19, R22 ;  /* 0x0000001600137308 */ /* 0x000bf00000000800 */
[----:B------:R-:W4:Y:S01]  /*4100*/  MUFU.EX2 R51, R51 ;  /* 0x0000003300337308 */ /* 0x000f220000000800 */
[----:B-----5:R-:W-:Y:S01]  /*4110*/  FADD.FTZ R22, R84, R11 ;  /* 0x0000000b54167221 */ /* 0x020fe20000010000 */
[----:B------:R-:W-:-:S02]  /*4120*/  F2FP.F16.F32.PACK_AB R11, R6, R61 ;  /* 0x0000003d060b723e */ /* 0x000fc400000000ff */
[----:B------:R-:W-:Y:S01]  /*4130*/  LEA R6, R58, UR37, 0x1 ;  /* 0x000000253a067c11 */ /* 0x000fe2000f8e08ff */
[----:B------:R-:W-:Y:S01]  /*4140*/  FADD.FTZ R61, R21, R22 ;  /* 0x00000016153d7221 */ /* 0x000fe20000010000 */
[----:B------:R-:W-:Y:S02]  /*4150*/  IMAD.MOV.U32 R58, RZ, RZ, R71 ;  /* 0x000000ffff3a7224 */ /* 0x000fe400078e0047 */
[----:B------:R-:W5:Y:S01]  /*4160*/  MUFU.EX2 R25, R25 ;  /* 0x0000001900197308 */ /* 0x000f620000000800 */
[----:B0-----:R-:W-:Y:S01]  /*4170*/  FADD.FTZ R22, R36, R61 ;  /* 0x0000003d24167221 */ /* 0x001fe20000010000 */
[----:B--2---:R-:W-:Y:S01]  /*4180*/  FADD.FTZ R61, R43, R20 ;  /* 0x000000142b3d7221 */ /* 0x004fe20000010000 */
[----:B------:R0:W-:Y:S02]  /*4190*/  STSM.16.M88.4 [R6+0x24300], R8 ;  /* 0x0243000806007844 */ /* 0x0001e40000000200 */
[----:B-1----:R-:W-:Y:S01]  /*41a0*/  FADD.FTZ R63, R23, R22 ;  /* 0x00000016173f7221 */ /* 0x002fe20000010000 */
[----:B---3--:R-:W-:Y:S01]  /*41b0*/  FADD.FTZ R20, R82, R61 ;  /* 0x0000003d52147221 */ /* 0x008fe20000010000 */
[----:B------:R1:W-:Y:S01]  /*41c0*/  STSM.16.M88.4 [R6+0x25b00], R12 ;  /* 0x025b000c06007844 */ /* 0x0003e20000000200 */
[----:B------:R-:W2:Y:S01]  /*41d0*/  MUFU.EX2 R86, R86 ;  /* 0x0000005600567308 */ /* 0x000ea20000000800 */
[----:B----4-:R-:W-:Y:S01]  /*41e0*/  FADD.FTZ R22, R56, R63 ;  /* 0x0000003f38167221 */ /* 0x010fe20000010000 */
[----:B------:R-:W-:-:S06]  /*41f0*/  FADD.FTZ R61, R51, R20 ;  /* 0x00000014333d7221 */ /* 0x000fcc0000010000 */
[----:B------:R-:W3:Y:S01]  /*4200*/  MUFU.EX2 R64, R64 ;  /* 0x0000004000407308 */ /* 0x000ee20000000800 */
[----:B-----5:R-:W-:-:S07]  /*4210*/  FADD.FTZ R63, R25, R22 ;  /* 0x00000016193f7221 */ /* 0x020fce0000010000 */
[----:B------:R-:W4:Y:S01]  /*4220*/  MUFU.EX2 R53, R53 ;  /* 0x0000003500357308 */ /* 0x000f220000000800 */
[----:B--2---:R-:W-:-:S07]  /*4230*/  FADD.FTZ R20, R86, R61 ;  /* 0x0000003d56147221 */ /* 0x004fce0000010000 */
[----:B------:R-:W2:Y:S01]  /*4240*/  MUFU.EX2 R33, R33 ;  /* 0x0000002100217308 */ /* 0x000ea20000000800 */
[----:B---3--:R-:W-:-:S07]  /*4250*/  FADD.FTZ R22, R64, R63 ;  /* 0x0000003f40167221 */ /* 0x008fce0000010000 */
[----:B------:R-:W3:Y:S01]  /*4260*/  MUFU.EX2 R18, R18 ;  /* 0x0000001200127308 */ /* 0x000ee20000000800 */
[----:B----4-:R-:W-:-:S07]  /*4270*/  FADD.FTZ R61, R53, R20 ;  /* 0x00000014353d7221 */ /* 0x010fce0000010000 */
[----:B------:R-:W4:Y:S01]  /*4280*/  MUFU.EX2 R66, R66 ;  /* 0x0000004200427308 */ /* 0x000f220000000800 */
[----:B--2---:R-:W-:-:S07]  /*4290*/  FADD.FTZ R63, R33, R22 ;  /* 0x00000016213f7221 */ /* 0x004fce0000010000 */
[----:B------:R-:W-:Y:S01]  /*42a0*/  MUFU.EX2 R55, R55 ;  /* 0x0000003700377308 */ /* 0x000fe20000000800 */
[----:B---3--:R-:W-:-:S07]  /*42b0*/  FADD.FTZ R20, R18, R61 ;  /* 0x0000003d12147221 */ /* 0x008fce0000010000 */
[----:B------:R-:W2:Y:S01]  /*42c0*/  MUFU.EX2 R7, R118 ;  /* 0x0000007600077308 */ /* 0x000ea20000000800 */
[----:B----4-:R-:W-:-:S07]  /*42d0*/  FADD.FTZ R22, R66, R63 ;  /* 0x0000003f42167221 */ /* 0x010fce0000010000 */
[----:B------:R-:W-:Y:S08]  /*42e0*/  MUFU.EX2 R74, R74 ;  /* 0x0000004a004a7308 */ /* 0x000ff00000000800 */
[----:B------:R-:W3:Y:S01]  /*42f0*/  MUFU.EX2 R44, R44 ;  /* 0x0000002c002c7308 */ /* 0x000ee20000000800 */
[----:B--2---:R-:W-:-:S07]  /*4300*/  FADD.FTZ R63, R7, R22 ;  /* 0x00000016073f7221 */ /* 0x004fce0000010000 */
[----:B------:R-:W0:Y:S08]  /*4310*/  MUFU.EX2 R60, R60 ;  /* 0x0000003c003c7308 */ /* 0x000e300000000800 */
[----:B------:R2:W-:Y:S01]  /*4320*/  MUFU.EX2 R32, R42 ;  /* 0x0000002a00207308 */ /* 0x0005e20000000800 */
[----:B---3--:R-:W-:Y:S01]  /*4330*/  FADD.FTZ R22, R44, R63 ;  /* 0x0000003f2c167221 */ /* 0x008fe20000010000 */
[----:B------:R-:W-:-:S06]  /*4340*/  IMAD.MOV.U32 R63, RZ, RZ, R71 ;  /* 0x000000ffff3f7224 */ /* 0x000fcc00078e0047 */
[----:B------:R-:W3:Y:S01]  /*4350*/  MUFU.EX2 R57, R57 ;  /* 0x0000003900397308 */ /* 0x000ee20000000800 */
[----:B--2---:R-:W-:Y:S01]  /*4360*/  FFMA.FTZ R42, R26, R5, -R27 ;  /* 0x000000051a2a7223 */ /* 0x004fe2000001081b */
[----:B------:R-:W-:Y:S01]  /*4370*/  FADD.FTZ R27, R55, R20 ;  /* 0x00000014371b7221 */ /* 0x000fe20000010000 */
[----:B------:R-:W-:Y:S01]  /*4380*/  F2FP.F16.F32.PACK_AB R20, R36, R21 ;  /* 0x000000152414723e */ /* 0x000fe200000000ff */
[----:B------:R-:W-:Y:S01]  /*4390*/  FADD.FTZ R21, R29, R22 ;  /* 0x000000161d157221 */ /* 0x000fe20000010000 */
[----:B------:R-:W-:Y:S01]  /*43a0*/  F2FP.F16.F32.PACK_AB R22, R56, R23 ;  /* 0x000000173816723e */ /* 0x000fe200000000ff */
[----:B------:R-:W-:Y:S01]  /*43b0*/  FADD.FTZ R27, R74, R27 ;  /* 0x0000001b4a1b7221 */ /* 0x000fe20000010000 */
[----:B------:R-:W-:Y:S01]  /*43c0*/  F2FP.F16.F32.PACK_AB R23, R86, R51 ;  /* 0x000000335617723e */ /* 0x000fe200000000ff */
[----:B------:R-:W2:Y:S01]  /*43d0*/  MUFU.EX2 R35, R126 ;  /* 0x0000007e00237308 */ /* 0x000ea20000000800 */
[----:B0-----:R-:W-:Y:S01]  /*43e0*/  FADD.FTZ R8, R60, R21 ;  /* 0x000000153c087221 */ /* 0x001fe20000010000 */
[----:B------:R-:W-:Y:S01]  /*43f0*/  FADD.FTZ R26, R16, R27 ;  /* 0x0000001b101a7221 */ /* 0x000fe20000010000 */
[----:B------:R-:W-:Y:S01]  /*4400*/  F2FP.F16.F32.PACK_AB R21, R82, R43 ;  /* 0x0000002b5215723e */ /* 0x000fe200000000ff */
[--C-:B------:R-:W-:Y:S01]  /*4410*/  IMAD.MOV.U32 R56, RZ, RZ, R71.reuse ;  /* 0x000000ffff387224 */ /* 0x100fe200078e0047 */
[----:B------:R-:W-:Y:S01]  /*4420*/  F2FP.F16.F32.PACK_AB R27, R74, R55 ;  /* 0x000000374a1b723e */ /* 0x000fe200000000ff */
[----:B------:R-:W-:Y:S01]  /*4430*/  FADD.FTZ R36, R19, R26 ;  /* 0x0000001a13247221 */ /* 0x000fe20000010000 */
[----:B------:R-:W-:Y:S01]  /*4440*/  F2FP.F16.F32.PACK_AB R26, R66, R33 ;  /* 0x00000021421a723e */ /* 0x000fe200000000ff */
[----:B------:R-:W0:Y:S01]  /*4450*/  MUFU.EX2 R48, R48 ;  /* 0x0000003000307308 */ /* 0x000e220000000800 */
[----:B------:R-:W-:Y:S01]  /*4460*/  STSM.16.M88.4 [R6+0x27300], R20 ;  /* 0x0273001406007844 */ /* 0x000fe20000000200 */
[----:B---3--:R-:W-:Y:S01]  /*4470*/  FADD.FTZ R9, R57, R36 ;  /* 0x0000002439097221 */ /* 0x008fe20000010000 */
[----:B------:R-:W-:-:S02]  /*4480*/  IMAD.MOV.U32 R66, RZ, RZ, R71 ;  /* 0x000000ffff427224 */ /* 0x000fc400078e0047 */
[--C-:B------:R-:W-:Y:S02]  /*4490*/  IMAD.MOV.U32 R55, RZ, RZ, R71.reuse ;  /* 0x000000ffff377224 */ /* 0x100fe400078e0047 */
[--C-:B------:R-:W-:Y:S01]  /*44a0*/  IMAD.MOV.U32 R51, RZ, RZ, R71.reuse ;  /* 0x000000ffff337224 */ /* 0x100fe200078e0047 */
[----:B------:R-:W3:Y:S01]  /*44b0*/  MUFU.EX2 R92, R92 ;  /* 0x0000005c005c7308 */ /* 0x000ee20000000800 */
[----:B--2---:R-:W-:Y:S01]  /*44c0*/  FADD.FTZ R11, R35, R8 ;  /* 0x00000008230b7221 */ /* 0x004fe20000010000 */
[--C-:B------:R-:W-:Y:S02]  /*44d0*/  IMAD.MOV.U32 R43, RZ, RZ, R71.reuse ;  /* 0x000000ffff2b7224 */ /* 0x100fe400078e0047 */
[--C-:B------:R-:W-:Y:S02]  /*44e0*/  IMAD.MOV.U32 R36, RZ, RZ, R71.reuse ;  /* 0x000000ffff247224 */ /* 0x100fe400078e0047 */
[----:B------:R-:W-:Y:S02]  /*44f0*/  IMAD.MOV.U32 R33, RZ, RZ, R71 ;  /* 0x000000ffff217224 */ /* 0x000fe400078e0047 */
[----:B------:R-:W2:Y:S01]  /*4500*/  MUFU.EX2 R93, R93 ;  /* 0x0000005d005d7308 */ /* 0x000ea20000000800 */
[----:B0-----:R-:W-:-:S07]  /*4510*/  FADD.FTZ R8, R48, R9 ;  /* 0x0000000930087221 */ /* 0x001fce0000010000 */
[----:B------:R-:W0:Y:S01]  /*4520*/  MUFU.EX2 R45, R45 ;  /* 0x0000002d002d7308 */ /* 0x000e220000000800 */
[C---:B---3--:R-:W-:Y:S01]  /*4530*/  FADD.FTZ R10, R92.reuse, R11 ;  /* 0x0000000b5c0a7221 */ /* 0x048fe20000010000 */
[----:B------:R-:W-:Y:S01]  /*4540*/  F2FP.F16.F32.PACK_AB R92, R92, R35 ;  /* 0x000000235c5c723e */ /* 0x000fe200000000ff */
[----:B------:R-:W-:-:S05]  /*4550*/  IMAD.MOV.U32 R35, RZ, RZ, R71 ;  /* 0x000000ffff237224 */ /* 0x000fca00078e0047 */
[----:B------:R-:W3:Y:S01]  /*4560*/  MUFU.EX2 R50, R50 ;  /* 0x0000003200327308 */ /* 0x000ee20000000800 */
[----:B--2---:R-:W-:-:S07]  /*4570*/  FADD.FTZ R9, R93, R8 ;  /* 0x000000085d097221 */ /* 0x004fce0000010000 */
[----:B------:R-:W2:Y:S01]  /*4580*/  MUFU.EX2 R96, R96 ;  /* 0x0000006000607308 */ /* 0x000ea20000000800 */
[----:B0-----:R-:W-:Y:S01]  /*4590*/  FADD.FTZ R11, R45, R10 ;  /* 0x0000000a2d0b7221 */ /* 0x001fe20000010000 */
[----:B------:R-:W-:Y:S01]  /*45a0*/  F2FP.F16.F32.PACK_AB R10, R60, R29 ;  /* 0x0000001d3c0a723e */ /* 0x000fe200000000ff */
[--C-:B------:R-:W-:Y:S02]  /*45b0*/  IMAD.MOV.U32 R60, RZ, RZ, R71.reuse ;  /* 0x000000ffff3c7224 */ /* 0x100fe400078e0047 */
[----:B------:R-:W-:-:S03]  /*45c0*/  IMAD.MOV.U32 R29, RZ, RZ, R71 ;  /* 0x000000ffff1d7224 */ /* 0x000fc600078e0047 */
[----:B------:R-:W0:Y:S01]  /*45d0*/  MUFU.EX2 R95, R95 ;  /* 0x0000005f005f7308 */ /* 0x000e220000000800 */
[C---:B---3--:R-:W-:Y:S01]  /*45e0*/  FADD.FTZ R8, R50.reuse, R9 ;  /* 0x0000000932087221 */ /* 0x048fe20000010000 */
[----:B------:R-:W-:Y:S01]  /*45f0*/  F2FP.F16.F32.PACK_AB R93, R50, R93 ;  /* 0x0000005d325d723e */ /* 0x000fe200000000ff */
[----:B------:R-:W-:-:S05]  /*4600*/  IMAD.MOV.U32 R50, RZ, RZ, R71 ;  /* 0x000000ffff327224 */ /* 0x000fca00078e0047 */
[----:B------:R-:W1:Y:S01]  /*4610*/  MUFU.EX2 R30, R30 ;  /* 0x0000001e001e7308 */ /* 0x000e620000000800 */
[C---:B--2---:R-:W-:Y:S01]  /*4620*/  FADD.FTZ R11, R96.reuse, R11 ;  /* 0x0000000b600b7221 */ /* 0x044fe20000010000 */
[----:B------:R-:W-:Y:S01]  /*4630*/  F2FP.F16.F32.PACK_AB R94, R96, R45 ;  /* 0x0000002d605e723e */ /* 0x000fe200000000ff */
[----:B------:R-:W-:-:S05]  /*4640*/  IMAD.MOV.U32 R45, RZ, RZ, R71 ;  /* 0x000000ffff2d7224 */ /* 0x000fca00078e0047 */
[----:B------:R-:W2:Y:S01]  /*4650*/  MUFU.EX2 R40, R40 ;  /* 0x0000002800287308 */ /* 0x000ea20000000800 */
[----:B0-----:R-:W-:Y:S01]  /*4660*/  FADD.FTZ R9, R95, R8 ;  /* 0x000000085f097221 */ /* 0x001fe20000010000 */
[----:B------:R-:W-:Y:S01]  /*4670*/  F2FP.F16.F32.PACK_AB R8, R44, R7 ;  /* 0x000000072c08723e */ /* 0x000fe200000000ff */
[----:B------:R-:W-:-:S05]  /*4680*/  IMAD.MOV.U32 R44, RZ, RZ, R71 ;  /* 0x000000ffff2c7224 */ /* 0x000fca00078e0047 */
[----:B------:R-:W0:Y:S01]  /*4690*/  MUFU.EX2 R37, R37 ;  /* 0x0000002500257308 */ /* 0x000e220000000800 */
[----:B-1----:R-:W-:Y:S01]  /*46a0*/  FADD.FTZ R12, R30, R11 ;  /* 0x0000000b1e0c7221 */ /* 0x002fe20000010000 */
[----:B------:R-:W-:Y:S01]  /*46b0*/  F2FP.F16.F32.PACK_AB R11, R48, R57 ;  /* 0x00000039300b723e */ /* 0x000fe200000000ff */
[--C-:B------:R-:W-:Y:S02]  /*46c0*/  IMAD.MOV.U32 R57, RZ, RZ, R71.reuse ;  /* 0x000000ffff397224 */ /* 0x100fe400078e0047 */
[----:B------:R-:W-:-:S03]  /*46d0*/  IMAD.MOV.U32 R48, RZ, RZ, R71 ;  /* 0x000000ffff307224 */ /* 0x000fc600078e0047 */
[----:B------:R-:W1:Y:S01]  /*46e0*/  MUFU.EX2 R31, R31 ;  /* 0x0000001f001f7308 */ /* 0x000e620000000800 */
[C---:B--2---:R-:W-:Y:S01]  /*46f0*/  FADD.FTZ R9, R40.reuse, R9 ;  /* 0x0000000928097221 */ /* 0x044fe20000010000 */
[----:B------:R-:W-:Y:S01]  /*4700*/  F2FP.F16.F32.PACK_AB R95, R40, R95 ;  /* 0x0000005f285f723e */ /* 0x000fe200000000ff */
[----:B------:R-:W-:-:S05]  /*4710*/  IMAD.MOV.U32 R40, RZ, RZ, R71 ;  /* 0x000000ffff287224 */ /* 0x000fca00078e0047 */
[----:B------:R-:W2:Y:S01]  /*4720*/  MUFU.EX2 R59, R59 ;  /* 0x0000003b003b7308 */ /* 0x000ea20000000800 */
[----:B0-----:R-:W-:Y:S01]  /*4730*/  FADD.FTZ R14, R37, R12 ;  /* 0x0000000c250e7221 */ /* 0x001fe20000010000 */
[----:B------:R-:W-:Y:S01]  /*4740*/  FADD.FTZ R12, R32, R9 ;  /* 0x00000009200c7221 */ /* 0x000fe20000010000 */
[----:B------:R-:W-:-:S05]  /*4750*/  F2FP.F16.F32.PACK_AB R9, R19, R16 ;  /* 0x000000101309723e */ /* 0x000fca00000000ff */
[----:B------:R-:W0:Y:S01]  /*4760*/  MUFU.EX2 R68, R68 ;  /* 0x0000004400447308 */ /* 0x000e220000000800 */
[----:B-1----:R-:W-:-:S07]  /*4770*/  FADD.FTZ R7, R31, R14 ;  /* 0x0000000e1f077221 */ /* 0x002fce0000010000 */
[----:B------:R-:W1:Y:S01]  /*4780*/  MUFU.EX2 R46, R46 ;  /* 0x0000002e002e7308 */ /* 0x000e620000000800 */
[----:B--2---:R-:W-:-:S07]  /*4790*/  FADD.FTZ R13, R59, R12 ;  /* 0x0000000c3b0d7221 */ /* 0x004fce0000010000 */
[----:B------:R-:W2:Y:S01]  /*47a0*/  MUFU.EX2 R41, R41 ;  /* 0x0000002900297308 */ /* 0x000ea20000000800 */
[----:B0-----:R-:W-:-:S07]  /*47b0*/  FADD.FTZ R14, R68, R7 ;  /* 0x00000007440e7221 */ /* 0x001fce0000010000 */
[----:B------:R0:W3:Y:S01]  /*47c0*/  MUFU.EX2 R61, R24 ;  /* 0x00000018003d7308 */ /* 0x0000e20000000800 */
[----:B-1----:R-:W-:-:S07]  /*47d0*/  FADD.FTZ R12, R46, R13 ;  /* 0x0000000d2e0c7221 */ /* 0x002fce0000010000 */
[----:B------:R-:W1:Y:S01]  /*47e0*/  MUFU.EX2 R100, R100 ;  /* 0x0000006400647308 */ /* 0x000e620000000800 */
[----:B--2---:R-:W-:Y:S01]  /*47f0*/  FADD.FTZ R15, R41, R14 ;  /* 0x0000000e290f7221 */ /* 0x004fe20000010000 */
[----:B0-----:R-:W-:Y:S01]  /*4800*/  F2FP.F16.F32.PACK_AB R24, R64, R25 ;  /* 0x000000194018723e */ /* 0x001fe200000000ff */
[--C-:B------:R-:W-:Y:S01]  /*4810*/  IMAD.MOV.U32 R64, RZ, RZ, R71.reuse ;  /* 0x000000ffff407224 */ /* 0x100fe200078e0047 */
[----:B------:R-:W-:Y:S01]  /*4820*/  F2FP.F16.F32.PACK_AB R25, R18, R53 ;  /* 0x000000351219723e */ /* 0x000fe200000000ff */
[----:B------:R-:W-:-:S03]  /*4830*/  IMAD.MOV.U32 R53, RZ, RZ, R71 ;  /* 0x000000ffff357224 */ /* 0x000fc600078e0047 */
[----:B------:R-:W0:Y:S01]  /*4840*/  MUFU.EX2 R34, R34 ;  /* 0x0000002200227308 */ /* 0x000e220000000800 */
[----:B---3--:R-:W-:Y:S01]  /*4850*/  FADD.FTZ R13, R61, R12 ;  /* 0x0000000c3d0d7221 */ /* 0x008fe20000010000 */
[----:B------:R2:W-:Y:S04]  /*4860*/  STSM.16.M88.4 [R6+0x28b00], R24 ;  /* 0x028b001806007844 */ /* 0x0005e80000000200 */
[----:B------:R3:W-:Y:S02]  /*4870*/  STSM.16.M88.4 [R6+0x2a300], R8 ;  /* 0x02a3000806007844 */ /* 0x0007e40000000200 */
[----:B------:R-:W4:Y:S01]  /*4880*/  MUFU.EX2 R47, R47 ;  /* 0x0000002f002f7308 */ /* 0x000f220000000800 */
[C---:B-1----:R-:W-:Y:S01]  /*4890*/  FADD.FTZ R12, R100.reuse, R15 ;  /* 0x0000000f640c7221 */ /* 0x042fe20000010000 */
[----:B------:R-:W-:Y:S01]  /*48a0*/  F2FP.F16.F32.PACK_AB R100, R100, R41 ;  /* 0x000000296464723e */ /* 0x000fe200000000ff */
[----:B------:R1:W-:Y:S01]  /*48b0*/  STSM.16.M88.4 [R6+0x2bb00], R92 ;  /* 0x02bb005c06007844 */ /* 0x0003e20000000200 */
[----:B------:R-:W-:-:S04]  /*48c0*/  IMAD.MOV.U32 R41, RZ, RZ, R71 ;  /* 0x000000ffff297224 */ /* 0x000fc800078e0047 */
[----:B------:R5:W3:Y:S01]  /*48d0*/  MUFU.EX2 R101, R28 ;  /* 0x0000001c00657308 */ /* 0x000ae20000000800 */
[----:B0-----:R-:W-:Y:S01]  /*48e0*/  FADD.FTZ R14, R34, R13 ;  /* 0x0000000d220e7221 */ /* 0x001fe20000010000 */
[--C-:B--2---:R-:W-:Y:S02]  /*48f0*/  IMAD.MOV.U32 R27, RZ, RZ, R71.reuse ;  /* 0x000000ffff1b7224 */ /* 0x104fe400078e0047 */
[--C-:B------:R-:W-:Y:S02]  /*4900*/  IMAD.MOV.U32 R26, RZ, RZ, R71.reuse ;  /* 0x000000ffff1a7224 */ /* 0x100fe400078e0047 */
[--C-:B------:R-:W-:Y:S02]  /*4910*/  IMAD.MOV.U32 R25, RZ, RZ, R71.reuse ;  /* 0x000000ffff197224 */ /* 0x100fe400078e0047 */
[----:B------:R-:W0:Y:S01]  /*4920*/  MUFU.EX2 R106, R106 ;  /* 0x0000006a006a7308 */ /* 0x000e220000000800 */
[----:B----4-:R-:W-:Y:S01]  /*4930*/  FADD.FTZ R15, R47, R12 ;  /* 0x0000000c2f0f7221 */ /* 0x010fe20000010000 */
[----:B------:R-:W-:Y:S01]  /*4940*/  F2FP.F16.F32.PACK_AB R12, R37, R30 ;  /* 0x0000001e250c723e */ /* 0x000fe200000000ff */
[----:B------:R-:W-:-:S02]  /*4950*/  IMAD.MOV.U32 R37, RZ, RZ, R71 ;  /* 0x000000ffff257224 */ /* 0x000fc400078e0047 */
[--C-:B------:R-:W-:Y:S02]  /*4960*/  IMAD.MOV.U32 R30, RZ, RZ, R71.reuse ;  /* 0x000000ffff1e7224 */ /* 0x100fe400078e0047 */
[--C-:B-----5:R-:W-:Y:S01]  /*4970*/  IMAD.MOV.U32 R28, RZ, RZ, R71.reuse ;  /* 0x000000ffff1c7224 */ /* 0x120fe200078e0047 */
[----:B------:R-:W2:Y:S01]  /*4980*/  MUFU.EX2 R38, R38 ;  /* 0x0000002600267308 */ /* 0x000ea20000000800 */
[C---:B---3--:R-:W-:Y:S01]  /*4990*/  FADD.FTZ R13, R101.reuse, R14 ;  /* 0x0000000e650d7221 */ /* 0x048fe20000010000 */
[----:B------:R-:W-:Y:S01]  /*49a0*/  F2FP.F16.F32.PACK_AB R14, R68, R31 ;  /* 0x0000001f440e723e */ /* 0x000fe200000000ff */
[--C-:B------:R-:W-:Y:S01]  /*49b0*/  IMAD.MOV.U32 R68, RZ, RZ, R71.reuse ;  /* 0x000000ffff447224 */ /* 0x100fe200078e0047 */
[----:B------:R-:W-:Y:S01]  /*49c0*/  F2FP.F16.F32.PACK_AB R101, R101, R34 ;  /* 0x000000226565723e */ /* 0x000fe200000000ff */
[--C-:B------:R-:W-:Y:S02]  /*49d0*/  IMAD.MOV.U32 R34, RZ, RZ, R71.reuse ;  /* 0x000000ffff227224 */ /* 0x100fe400078e0047 */
[----:B------:R-:W-:Y:S01]  /*49e0*/  IMAD.MOV.U32 R31, RZ, RZ, R71 ;  /* 0x000000ffff1f7224 */ /* 0x000fe200078e0047 */
[----:B------:R-:W3:Y:S01]  /*49f0*/  MUFU.EX2 R49, R49 ;  /* 0x0000003100317308 */ /* 0x000ee20000000800 */
[C---:B0-----:R-:W-:Y:S01]  /*4a00*/  FADD.FTZ R18, R106.reuse, R15 ;  /* 0x0000000f6a127221 */ /* 0x041fe20000010000 */
[----:B------:R-:W-:Y:S01]  /*4a10*/  F2FP.F16.F32.PACK_AB R15, R61, R46 ;  /* 0x0000002e3d0f723e */ /* 0x000fe200000000ff */
[--C-:B------:R-:W-:Y:S01]  /*4a20*/  IMAD.MOV.U32 R61, RZ, RZ, R71.reuse ;  /* 0x000000ffff3d7224 */ /* 0x100fe200078e0047 */
[----:B------:R-:W-:Y:S01]  /*4a30*/  F2FP.F16.F32.PACK_AB R102, R106, R47 ;  /* 0x0000002f6a66723e */ /* 0x000fe200000000ff */
[----:B------:R-:W-:-:S02]  /*4a40*/  IMAD.MOV.U32 R47, RZ, RZ, R71 ;  /* 0x000000ffff2f7224 */ /* 0x000fc400078e0047 */
[----:B------:R-:W-:Y:S01]  /*4a50*/  IMAD.MOV.U32 R46, RZ, RZ, R71 ;  /* 0x000000ffff2e7224 */ /* 0x000fe200078e0047 */
[----:B------:R-:W0:Y:S01]  /*4a60*/  MUFU.EX2 R112, R112 ;  /* 0x0000007000707308 */ /* 0x000e220000000800 */
[----:B--2---:R-:W-:Y:S01]  /*4a70*/  FADD.FTZ R16, R38, R13 ;  /* 0x0000000d26107221 */ /* 0x004fe20000010000 */
[----:B------:R-:W-:-:S06]  /*4a80*/  IMAD.MOV.U32 R24, RZ, RZ, R71 ;  /* 0x000000ffff187224 */ /* 0x000fcc00078e0047 */
[----:B------:R-:W2:Y:S01]  /*4a90*/  MUFU.EX2 R103, R88 ;  /* 0x0000005800677308 */ /* 0x000ea20000000800 */
[----:B---3--:R-:W-:-:S07]  /*4aa0*/  FADD.FTZ R13, R49, R18 ;  /* 0x00000012310d7221 */ /* 0x008fce0000010000 */
[----:B------:R-:W-:Y:S01]  /*4ab0*/  MUFU.EX2 R39, R39 ;  /* 0x0000002700277308 */ /* 0x000fe20000000800 */
[C---:B0-----:R-:W-:Y:S01]  /*4ac0*/  FADD.FTZ R10, R112.reuse, R13 ;  /* 0x0000000d700a7221 */ /* 0x041fe20000010000 */
[----:B------:R-:W-:Y:S01]  /*4ad0*/  F2FP.F16.F32.PACK_AB R13, R59, R32 ;  /* 0x000000203b0d723e */ /* 0x000fe200000000ff */
[--C-:B------:R-:W-:Y:S01]  /*4ae0*/  IMAD.MOV.U32 R59, RZ, RZ, R71.reuse ;  /* 0x000000ffff3b7224 */ /* 0x100fe200078e0047 */
[----:B------:R-:W-:Y:S01]  /*4af0*/  F2FP.F16.F32.PACK_AB R20, R112, R49 ;  /* 0x000000317014723e */ /* 0x000fe200000000ff */
[--C-:B------:R-:W-:Y:S02]  /*4b00*/  IMAD.MOV.U32 R49, RZ, RZ, R71.reuse ;  /* 0x000000ffff317224 */ /* 0x100fe400078e0047 */
[----:B------:R1:W-:Y:S01]  /*4b10*/  STSM.16.M88.4 [R6+0x2d300], R12 ;  /* 0x02d3000c06007844 */ /* 0x0003e20000000200 */
[----:B------:R-:W0:Y:S01]  /*4b20*/  MUFU.EX2 R114, R114 ;  /* 0x0000007200727308 */ /* 0x000e220000000800 */
[C---:B--2---:R-:W-:Y:S01]  /*4b30*/  FADD.FTZ R9, R103.reuse, R16 ;  /* 0x0000001067097221 */ /* 0x044fe20000010000 */
[----:B------:R-:W-:Y:S01]  /*4b40*/  F2FP.F16.F32.PACK_AB R103, R103, R38 ;  /* 0x000000266767723e */ /* 0x000fe200000000ff */
[----:B------:R-:W-:-:S02]  /*4b50*/  IMAD.MOV.U32 R38, RZ, RZ, R71 ;  /* 0x000000ffff267224 */ /* 0x000fc400078e0047 */
[----:B------:R-:W-:Y:S02]  /*4b60*/  IMAD.MOV.U32 R32, RZ, RZ, R71 ;  /* 0x000000ffff207224 */ /* 0x000fe400078e0047 */
[----:B------:R1:W-:Y:S01]  /*4b70*/  STSM.16.M88.4 [R6+0x2eb00], R100 ;  /* 0x02eb006406007844 */ /* 0x0003e20000000200 */
[----:B------:R-:W2:Y:S08]  /*4b80*/  MUFU.EX2 R42, R42 ;  /* 0x0000002a002a7308 */ /* 0x000eb00000000800 */
[----:B------:R-:W3:Y:S01]  /*4b90*/  MUFU.EX2 R7, R104 ;  /* 0x0000006800077308 */ /* 0x000ee20000000800 */
[----:B0-----:R-:W-:Y:S01]  /*4ba0*/  F2FP.F16.F32.PACK_AB R22, R114, R39 ;  /* 0x000000277216723e */ /* 0x001fe200000000ff */
[----:B------:R-:W-:-:S04]  /*4bb0*/  FADD.FTZ R39, R39, R10 ;  /* 0x0000000a27277221 */ /* 0x000fc80000010000 */
[----:B------:R-:W-:Y:S01]  /*4bc0*/  FADD.FTZ R10, R114, R39 ;  /* 0x00000027720a7221 */ /* 0x000fe20000010000 */
[----:B------:R-:W-:Y:S01]  /*4bd0*/  IMAD.MOV.U32 R39, RZ, RZ, R71 ;  /* 0x000000ffff277224 */ /* 0x000fe200078e0047 */
[----:B------:R-:W-:Y:S01]  /*4be0*/  MUFU.EX2 R108, R108 ;  /* 0x0000006c006c7308 */ /* 0x000fe20000000800 */
[----:B--2---:R-:W-:-:S07]  /*4bf0*/  FADD.FTZ R8, R42, R9 ;  /* 0x000000092a087221 */ /* 0x004fce0000010000 */
[----:B------:R-:W0:Y:S01]  /*4c00*/  MUFU.EX2 R19, R110 ;  /* 0x0000006e00137308 */ /* 0x000e220000000800 */
[C---:B---3--:R-:W-:Y:S01]  /*4c10*/  F2FP.F16.F32.PACK_AB R21, R7.reuse, R42 ;  /* 0x0000002a0715723e */ /* 0x048fe200000000ff */
[----:B------:R-:W-:Y:S01]  /*4c20*/  FADD.FTZ R9, R7, R8 ;  /* 0x0000000807097221 */ /* 0x000fe20000010000 */
[----:B------:R-:W-:Y:S02]  /*4c30*/  VIADD R8, R17, 0xfffffffe ;  /* 0xfffffffe11087836 */ /* 0x000fe40000000000 */
[----:B------:R-:W-:Y:S02]  /*4c40*/  IMAD.MOV.U32 R7, RZ, RZ, RZ ;  /* 0x000000ffff077224 */ /* 0x000fe400078e00ff */
[----:B------:R-:W-:Y:S01]  /*4c50*/  IMAD.MOV.U32 R42, RZ, RZ, R71 ;  /* 0x000000ffff2a7224 */ /* 0x000fe200078e0047 */
[----:B------:R-:W-:Y:S02]  /*4c60*/  ISETP.GE.AND P2, PT, R8, R144, PT ;  /* 0x000000900800720c */ /* 0x000fe40003f46270 */
[----:B0-----:R-:W-:Y:S01]  /*4c70*/  F2FP.F16.F32.PACK_AB R23, R19, R108 ;  /* 0x0000006c1317723e */ /* 0x001fe200000000ff */
[----:B------:R-:W-:-:S04]  /*4c80*/  FADD.FTZ R108, R108, R9 ;  /* 0x000000096c6c7221 */ /* 0x000fc80000010000 */
[----:B------:R1:W-:Y:S01]  /*4c90*/  STSM.16.M88.4 [R6+0x30300], R20 ;  /* 0x0303001406007844 */ /* 0x0003e20000000200 */
[----:B------:R-:W-:Y:S01]  /*4ca0*/  FADD.FTZ R11, R19, R108 ;  /* 0x0000006c130b7221 */ /* 0x000fe20000010000 */
[----:B------:R0:W-:Y:S06]  /*4cb0*/  MEMBAR.ALL.CTA ;  /* 0x0000000000007992 */ /* 0x0001ec0000008000 */
[----:B0-----:R-:W0:Y:S02]  /*4cc0*/  FENCE.VIEW.ASYNC.S ;  /* 0x00000000000073c6 */ /* 0x001e240000000000 */
[----:B0-----:R-:W-:Y:S01]  /*4cd0*/  NOP ;  /* 0x0000000000007918 */ /* 0x001fe20000000000 */
[----:B------:R-:W-:Y:S05]  /*4ce0*/  @!P2 BRA `(.L_x_19) ;  /* 0x00000038002ca947 */ /* 0x000fea0003800000 */
[----:B-1----:R-:W-:Y:S01]  /*4cf0*/  IMAD.MOV.U32 R12, RZ, RZ, R76 ;  /* 0x000000ffff0c7224 */ /* 0x002fe200078e004c */
[----:B------:R-:W-:Y:S01]  /*4d00*/  CS2R R70, SRZ ;  /* 0x0000000000467805 */ /* 0x000fe2000001ff00 */
[----:B------:R-:W-:Y:S01]  /*4d10*/  IMAD.MOV.U32 R9, RZ, RZ, R4 ;  /* 0x000000ffff097224 */ /* 0x000fe200078e0004 */
[----:B------:R-:W-:Y:S01]  /*4d20*/  CS2R R68, SRZ ;  /* 0x0000000000447805 */ /* 0x000fe2000001ff00 */
[----:B------:R-:W-:Y:S01]  /*4d30*/  IMAD.MOV.U32 R13, RZ, RZ, RZ ;  /* 0x000000ffff0d7224 */ /* 0x000fe200078e00ff */
        /* <DEDUP_REMOVED lines=21> */
[----:B------:R-:W-:Y:S01]  /*4e90*/  CS2R R24, SRZ ;  /* 0x0000000000187805 */ /* 0x000fe2000001ff00 */
[----:B------:R-:W-:-:S06]  /*4ea0*/  UMOV UR41, URZ ;  /* 0x0000003f00297c82 */ /* 0x000fcc0008000000 */
.L_x_28:
[----:B------:R-:W-:Y:S01]  /*4eb0*/  UIADD3 UR6, UR41, 0x1, URZ ;  /* 0x0000000129067890 */ /* 0x000fe2000fffe03f */
[----:B------:R-:W-:-:S03]  /*4ec0*/  ISETP.NE.AND P3, PT, RZ, UR36, PT ;  /* 0x00000024ff007c0c */ /* 0x000fc6000bf65270 */
[----:B------:R-:W-:-:S04]  /*4ed0*/  UISETP.NE.AND UP0, UPT, UR6, 0x2, UPT ;  /* 0x000000020600788c */ /* 0x000fc8000bf05270 */
[----:B------:R-:W-:Y:S02]  /*4ee0*/  USEL UR7, URZ, 0x1, UP0 ;  /* 0x000000013f077887 */ /* 0x000fe40008000000 */
[----:B------:R-:W-:-:S04]  /*4ef0*/  USEL UR6, UR6, URZ, UP0 ;  /* 0x0000003f06067287 */ /* 0x000fc80008000000 */
[----:B------:R-:W-:Y:S02]  /*4f00*/  LOP3.LUT R7, R13, UR7, RZ, 0x3c, !PT ;  /* 0x000000070d077c12 */ /* 0x000fe4000f8e3cff */
[----:B------:R-:W-:Y:S01]  /*4f10*/  IMAD.U32 R0, RZ, RZ, UR6 ;  /* 0x00000006ff007e24 */ /* 0x000fe2000f8e00ff */
[----:B------:R-:W-:Y:S06]  /*4f20*/  @P3 BRA `(.L_x_20) ;  /* 0x0000000000283947 */ /* 0x000fec0003800000 */
[----:B------:R-:W-:Y:S05]  /*4f30*/  @!P0 BRA `(.L_x_21) ;  /* 0x0000000000048947 */ /* 0x000fea0003800000 */
[----:B------:R-:W-:Y:S01]  /*4f40*/  BPT.TRAP 0x1 ;  /* 0x000000040000795c */ /* 0x000fe20000300000 */
.L_x_21:
[----:B------:R-:W-:Y:S02]  /*4f50*/  LEA R5, R0, UR37, 0x3 ;  /* 0x0000002500057c11 */ /* 0x000fe4000f8e18ff */
[----:B------:R-:W-:-:S04]  /*4f60*/  SHF.L.U32 R4, R7, 0x1f, RZ ;  /* 0x0000001f07047819 */ /* 0x000fc800000006ff */
[----:B------:R0:W1:Y:S01]  /*4f70*/  SYNCS.PHASECHK.TRANS64.TRYWAIT P2, [R5+URZ+0x31c30], R4 ;  /* 0x031c3004050075a7 */ /* 0x000062000804017f */
[----:B------:R-:W-:Y:S05]  /*4f80*/  @!P0 BRA `(.L_x_22) ;  /* 0x0000000000048947 */ /* 0x000fea0003800000 */
[----:B------:R-:W-:Y:S01]  /*4f90*/  BPT.TRAP 0x1 ;  /* 0x000000040000795c */ /* 0x000fe20000300000 */
.L_x_22:
[----:B-1----:R-:W-:Y:S05]  /*4fa0*/  @P2 BRA `(.L_x_20) ;  /* 0x0000000000082947 */ /* 0x002fea0003800000 */
[----:B------:R-:W1:Y:S02]  /*4fb0*/  SYNCS.PHASECHK.TRANS64.TRYWAIT P2, [R5+URZ+0x31c30], R4 ;  /* 0x031c3004050075a7 */ /* 0x000e64000804017f */
[----:B-1----:R-:W-:Y:S05]  /*4fc0*/  @!P2 BRA `(.L_x_23) ;  /* 0x000000940054a947 */ /* 0x002fea0003800000 */
.L_x_20:
[----:B------:R-:W2:Y:S01]  /*4fd0*/  S2R R14, SR_TID.X ;  /* 0x00000000000e7919 */ /* 0x000ea20000002100 */
[----:B------:R-:W-:Y:S01]  /*4fe0*/  R2UR UR43, R0 ;  /* 0x00000000002b72ca */ /* 0x000fe200000e0000 */
[----:B------:R-:W-:Y:S01]  /*4ff0*/  UMOV UR47, 0x80000020 ;  /* 0x80000020002f7882 */ /* 0x000fe20000000000 */
[C---:B------:R-:W-:Y:S01]  /*5000*/  R2UR UR44, R2.reuse ;  /* 0x00000000022c72ca */ /* 0x040fe200000e0000 */
        /* <DEDUP_REMOVED lines=10> */
[----:B------:R-:W-:Y:S01]  /*50b0*/  UIMAD UR43, UR43, 0x6c0, UR42 ;  /* 0x000006c02b2b78a4 */ /* 0x000fe2000f8e022a */
[C---:B------:R-:W-:Y:S01]  /*50c0*/  R2UR UR28, R2.reuse ;  /* 0x00000000021c72ca */ /* 0x040fe200000e0000 */
[----:B------:R-:W-:Y:S01]  /*50d0*/  UMOV UR11, 0x80000020 ;  /* 0x80000020000b7882 */ /* 0x000fe20000000000 */
[C---:B------:R-:W-:Y:S01]  /*50e0*/  R2UR UR29, R3.reuse ;  /* 0x00000000031d72ca */ /* 0x040fe200000e0000 */
[----:B------:R-:W-:Y:S01]  /*50f0*/  UIADD3 UR50, UR43, 0x40, URZ ;  /* 0x000000402b327890 */ /* 0x000fe2000fffe03f */
[----:B------:R-:W-:Y:S01]  /*5100*/  R2UR UR32, R2 ;  /* 0x00000000022072ca */ /* 0x000fe200000e0000 */
[----:B------:R-:W-:Y:S01]  /*5110*/  UIADD3 UR26, UR43, 0x80, URZ ;  /* 0x000000802b1a7890 */ /* 0x000fe2000fffe03f */
[----:B------:R-:W-:Y:S01]  /*5120*/  R2UR UR33, R3 ;  /* 0x00000000032172ca */ /* 0x000fe200000e0000 */
[----:B------:R-:W-:Y:S01]  /*5130*/  UMOV UR46, UR43 ;  /* 0x0000002b002e7c82 */ /* 0x000fe20008000000 */
[----:B------:R-:W-:-:S02]  /*5140*/  UIADD3 UR30, UR43, 0xc0, URZ ;  /* 0x000000c02b1e7890 */ /* 0x000fc4000fffe03f */
[----:B------:R-:W-:Y:S02]  /*5150*/  UIADD3 UR34, UR43, 0x100, URZ ;  /* 0x000001002b227890 */ /* 0x000fe4000fffe03f */
[----:B------:R-:W-:Y:S02]  /*5160*/  UIADD3 UR6, UR43, 0x2, URZ ;  /* 0x000000022b067890 */ /* 0x000fe4000fffe03f */
[----:B------:R-:W-:Y:S02]  /*5170*/  UIADD3 UR10, UR43, 0x42, URZ ;  /* 0x000000422b0a7890 */ /* 0x000fe4000fffe03f */
[----:B------:R-:W-:Y:S01]  /*5180*/  UIADD3 UR14, UR43, 0x242, URZ ;  /* 0x000002422b0e7890 */ /* 0x000fe2000fffe03f */
[----:B--2---:R-:W-:Y:S01]  /*5190*/  SHF.R.U32.HI R14, RZ, 0x7, R14 ;  /* 0x00000007ff0e7819 */ /* 0x004fe2000001160e */
[----:B------:R-:W-:Y:S01]  /*51a0*/  UMOV UR15, 0x80000020 ;  /* 0x80000020000f7882 */ /* 0x000fe20000000000 */
[----:B------:R-:W-:Y:S01]  /*51b0*/  UIADD3 UR18, UR43, 0x480, URZ ;  /* 0x000004802b127890 */ /* 0x000fe2000fffe03f */
[----:B------:R-:W-:-:S02]  /*51c0*/  UMOV UR19, 0x80000020 ;  /* 0x8000002000137882 */ /* 0x000fc40000000000 */
[----:B01----:R-:W-:Y:S01]  /*51d0*/  VIADD R4, R14, 0x8 ;  /* 0x000000080e047836 */ /* 0x003fe20000000000 */
[----:B------:R-:W-:Y:S01]  /*51e0*/  UIADD3 UR22, UR43, 0x482, URZ ;  /* 0x000004822b167890 */ /* 0x000fe2000fffe03f */
[----:B------:R-:W-:-:S03]  /*51f0*/  UMOV UR23, 0x80000020 ;  /* 0x8000002000177882 */ /* 0x000fc60000000000 */
[----:B------:R0:W-:Y:S06]  /*5200*/  BAR.SYNC.DEFER_BLOCKING R4, 0x100 ;  /* 0x000400040000751d */ /* 0x0001ec0000010000 */
[----:B------:R-:W-:-:S06]  /*5210*/  WARPGROUP.ARRIVE ;  /* 0x00000000000079c5 */ /* 0x000fcc0000000000 */
[----:B------:R-:W-:Y:S01]  /*5220*/  HGMMA.64x16x16.F32 R136, gdesc[UR44], RZ, !UPT, gsb0 ;  /* 0x002000002c8879f0 */ /* 0x000fe2000c0008ff */
[----:B------:R-:W-:Y:S01]  /*5230*/  R2UR UR44, R2 ;  /* 0x00000000022c72ca */ /* 0x000fe200000e0000 */
[----:B------:R-:W-:Y:S01]  /*5240*/  UIADD3 UR46, UR43, 0x140, URZ ;  /* 0x000001402b2e7890 */ /* 0x000fe2000fffe03f */
[----:B------:R-:W-:Y:S01]  /*5250*/  R2UR UR45, R3 ;  /* 0x00000000032d72ca */ /* 0x000fe200000e0000 */
[----:B------:R-:W-:Y:S01]  /*5260*/  UMOV UR47, 0x80000020 ;  /* 0x80000020002f7882 */ /* 0x000fe20000000000 */
[----:B------:R-:W-:Y:S02]  /*5270*/  WARPGROUP.DEPBAR.LE gsb0, 0x0 ;  /* 0x00008000000079c5 */ /* 0x000fe40000010000 */
        /* <DEDUP_REMOVED lines=23> */
[----:B------:R-:W-:Y:S01]  /*53f0*/  UIADD3 UR34, UR43, 0x102, URZ ;  /* 0x000001022b227890 */ /* 0x000fe2000fffe03f */
[----:B------:R-:W-:Y:S01]  /*5400*/  UMOV UR32, UR4 ;  /* 0x0000000400207c82 */ /* 0x000fe20008000000 */
[----:B------:R-:W-:Y:S01]  /*5410*/  UMOV UR33, UR5 ;  /* 0x0000000500217c82 */ /* 0x000fe20008000000 */
        /* <DEDUP_REMOVED lines=139> */
[----:B------:R-:W-:Y:S03]  /*5cd0*/  HGMMA.64x16x16.F32 R72, gdesc[UR8], R72, gsb0 ;  /* 0x00200000084879f0 */ /* 0x000fe60008000848 */
        /* <DEDUP_REMOVED lines=115> */
[----:B------:R-:W-:Y:S02]  /*6410*/  WARPGROUP.DEPBAR.LE gsb0, 0x0 ;  /* 0x00008000000079c5 */ /* 0x000fe40000010000 */
[----:B------:R-:W-:-:S06]  /*6420*/  WARPGROUP.ARRIVE ;  /* 0x00000000000079c5 */ /* 0x000fcc0000000000 */
[----:B------:R-:W-:Y:S01]  /*6430*/  HGMMA.64x16x16.F32 R128, gdesc[UR20], R128, gsb0 ;  /* 0x00200000148079f0 */ /* 0x000fe20008000880 */
[----:B------:R-:W-:Y:S01]  /*6440*/  UIADD3 UR22, UR43, 0x642, URZ ;  /* 0x000006422b167890 */ /* 0x000fe2000fffe03f */
[----:B------:R-:W-:Y:S01]  /*6450*/  UMOV UR23, 0x80000020 ;  /* 0x8000002000177882 */ /* 0x000fe20000000000 */
[----:B------:R-:W-:Y:S01]  /*6460*/  UIADD3 UR43, UR43, 0x682, URZ ;  /* 0x000006822b2b7890 */ /* 0x000fe2000fffe03f */
[----:B------:R-:W-:Y:S02]  /*6470*/  WARPGROUP.DEPBAR.LE gsb0, 0x0 ;  /* 0x00008000000079c5 */ /* 0x000fe40000010000 */
[----:B------:R-:W-:-:S06]  /*6480*/  WARPGROUP.ARRIVE ;  /* 0x00000000000079c5 */ /* 0x000fcc0000000000 */
[----:B------:R-:W-:Y:S03]  /*6490*/  HGMMA.64x16x16.F32 R120, gdesc[UR24], R120, gsb0 ;  /* 0x00200000187879f0 */ /* 0x000fe60008000878 */
        /* <DEDUP_REMOVED lines=21> */
[----:B0-----:R-:W-:Y:S05]  /*65f0*/  @P3 BRA `(.L_x_24) ;  /* 0x0000000000283947 */ /* 0x001fea0003800000 */
[----:B------:R-:W-:Y:S05]  /*6600*/  @!P0 BRA `(.L_x_25) ;  /* 0x0000000000048947 */ /* 0x000fea0003800000 */
[----:B------:R-:W-:Y:S01]  /*6610*/  BPT.TRAP 0x1 ;  /* 0x000000040000795c */ /* 0x000fe20000300000 */
.L_x_25:
[----:B------:R-:W-:Y:S01]  /*6620*/  ULEA UR6, UR41, UR37, 0x3 ;  /* 0x0000002529067291 */ /* 0x000fe2000f8e183f */
[----:B------:R-:W-:-:S08]  /*6630*/  SHF.L.U32 R4, R13, 0x1f, RZ ;  /* 0x0000001f0d047819 */ /* 0x000fd000000006ff */
[----:B------:R0:W1:Y:S01]  /*6640*/  SYNCS.PHASECHK.TRANS64.TRYWAIT P2, [UR6+0x31c50], R4 ;  /* 0x031c5004ff0075a7 */ /* 0x0000620008040146 */
[----:B------:R-:W-:Y:S05]  /*6650*/  @!P0 BRA `(.L_x_26) ;  /* 0x0000000000048947 */ /* 0x000fea0003800000 */
[----:B------:R-:W-:Y:S01]  /*6660*/  BPT.TRAP 0x1 ;  /* 0x000000040000795c */ /* 0x000fe20000300000 */
.L_x_26:
[----:B-1----:R-:W-:Y:S05]  /*6670*/  @P2 BRA `(.L_x_24) ;  /* 0x0000000000082947 */ /* 0x002fea0003800000 */
[----:B------:R-:W1:Y:S02]  /*6680*/  SYNCS.PHASECHK.TRANS64.TRYWAIT P2, [UR6+0x31c50], R4 ;  /* 0x031c5004ff0075a7 */ /* 0x000e640008040146 */
[----:B-1----:R-:W-:Y:S05]  /*6690*/  @!P2 BRA `(.L_x_27) ;  /* 0x0000007c00b4a947 */ /* 0x002fea0003800000 */
.L_x_24:
[----:B------:R-:W-:Y:S01]  /*66a0*/  UIADD3 UR6, UR37, 0x200, URZ ;  /* 0x0000020025067890 */ /* 0x000fe2000fffe03f */
[----:B------:R-:W-:Y:S01]  /*66b0*/  WARPGROUP.ARRIVE ;  /* 0x00000000000079c5 */ /* 0x000fe20000000000 */
[----:B------:R-:W-:Y:S01]  /*66c0*/  ULOP3.LUT UR10, UR40, 0x10000, URZ, 0xfc, !UPT ;  /* 0x00010000280a7892 */ /* 0x000fe2000f8efc3f */
[----:B01----:R-:W-:Y:S01]  /*66d0*/  FMNMX.FTZ R4, R136, R9, !PT ;  /* 0x0000000988047209 */ /* 0x003fe20007810000 */
[----:B------:R-:W-:Y:S01]  /*66e0*/  USHF.R.U32.HI UR6, URZ, 0x4, UR6 ;  /* 0x000000043f067899 */ /* 0x000fe20008011606 */
[----:B------:R-:W-:Y:S01]  /*66f0*/  FMNMX.FTZ R20, R138, R12, !PT ;  /* 0x0000000c8a147209 */ /* 0x000fe20007810000 */
[----:B------:R-:W-:Y:S01]  /*6700*/  UMOV UR25, 0xc0000010 ;  /* 0xc000001000197882 */ /* 0x000fe20000000000 */
[----:B------:R-:W-:Y:S01]  /*6710*/  UMOV UR27, 0x80000020 ;  /* 0x80000020001b7882 */ /* 0x000fe20000000000 */
[----:B------:R-:W-:Y:S01]  /*6720*/  ULOP3.LUT UR6, UR6, 0x3fff, URZ, 0xc0, !UPT ;  /* 0x00003fff06067892 */ /* 0x000fe2000f8ec03f */
[----:B------:R-:W-:Y:S01]  /*6730*/  FMNMX.FTZ R5, R137, R4, !PT ;  /* 0x0000000489057209 */ /* 0x000fe20007810000 */
[----:B------:R-:W-:Y:S01]  /*6740*/  UMOV UR24, UR10 ;  /* 0x0000000a00187c82 */ /* 0x000fe20008000000 */
[----:B------:R-:W-:Y:S01]  /*6750*/  FMNMX.FTZ R21, R139, R20, !PT ;  /* 0x000000148b157209 */ /* 0x000fe20007810000 */
[----:B------:R-:W-:Y:S01]  /*6760*/  ULOP3.LUT UR6, UR6, 0x2400000, URZ, 0xfc, !UPT ;  /* 0x0240000006067892 */ /* 0x000fe2000f8efc3f */
[----:B------:R-:W-:Y:S01]  /*6770*/  FMNMX.FTZ R4, R140, R5, !PT ;  /* 0x000000058c047209 */ /* 0x000fe20007810000 */
[----:B------:R-:W0:Y:S01]  /*6780*/  S2R R146, SR_TID.X ;  /* 0x0000000000927919 */ /* 0x000e220000002100 */
[----:B------:R-:W-:Y:S01]  /*6790*/  FMNMX.FTZ R22, R142, R21, !PT ;  /* 0x000000158e167209 */ /* 0x000fe20007810000 */
[----:B------:R-:W-:Y:S01]  /*67a0*/  UIMAD UR6, UR41, 0x6c0, UR6 ;  /* 0x000006c0290678a4 */ /* 0x000fe2000f8e0206 */
[----:B------:R-:W-:-:S02]  /*67b0*/  FMNMX.FTZ R5, R141, R4, !PT ;  /* 0x000000048d057209 */ /* 0x000fc40007810000 */
[----:B------:R-:W-:Y:S02]  /*67c0*/  FMNMX.FTZ R23, R143, R22, !PT ;  /* 0x000000168f177209 */ /* 0x000fe40007810000 */
[----:B------:R-:W-:Y:S02]  /*67d0*/  FMNMX.FTZ R4, R128, R5, !PT ;  /* 0x0000000580047209 */ /* 0x000fe40007810000 */
[----:B------:R-:W-:Y:S01]  /*67e0*/  UMOV UR26, UR6 ;  /* 0x00000006001a7c82 */ /* 0x000fe20008000000 */
[----:B------:R-:W-:Y:S01]  /*67f0*/  FMNMX.FTZ R22, R130, R23, !PT ;  /* 0x0000001782167209 */ /* 0x000fe20007810000 */
[----:B------:R-:W-:Y:S01]  /*6800*/  HGMMA.64x96x16.F32 R24, gdesc[UR24].tnspB, R24, gsb0 ;  /* 0x41600000181879f0 */ /* 0x000fe20008000818 */
[----:B------:R-:W-:Y:S01]  /*6810*/  UIADD3 UR24, UR10, 0x180, URZ ;  /* 0x000001800a187890 */ /* 0x000fe2000fffe03f */
[----:B------:R-:W-:Y:S01]  /*6820*/  FMNMX.FTZ R5, R129, R4, !PT ;  /* 0x0000000481057209 */ /* 0x000fe20007810000 */
[----:B------:R-:W-:Y:S01]  /*6830*/  UIADD3 UR26, UR6, 0x40, URZ ;  /* 0x00000040061a7890 */ /* 0x000fe2000fffe03f */
[----:B------:R-:W-:Y:S01]  /*6840*/  FMNMX.FTZ R23, R131, R22, !PT ;  /* 0x0000001683177209 */ /* 0x000fe20007810000 */
[----:B------:R-:W-:Y:S01]  /*6850*/  UMOV UR25, 0xc0000010 ;  /* 0xc000001000197882 */ /* 0x000fe20000000000 */
[----:B------:R-:W-:Y:S01]  /*6860*/  UMOV UR27, 0x80000020 ;  /* 0x80000020001b7882 */ /* 0x000fe20000000000 */
[----:B------:R-:W-:-:S04]  /*6870*/  FMNMX.FTZ R4, R132, R5, !PT ;  /* 0x0000000584047209 */ /* 0x000fc80007810000 */
[----:B------:R-:W-:-:S04]  /*6880*/  FMNMX.FTZ R5, R133, R4, !PT ;  /* 0x0000000485057209 */ /* 0x000fc80007810000 */
[----:B------:R-:W-:-:S04]  /*6890*/  FMNMX.FTZ R4, R120, R5, !PT ;  /* 0x0000000578047209 */ /* 0x000fc80007810000 */
[----:B------:R-:W-:Y:S02]  /*68a0*/  FMNMX.FTZ R5, R121, R4, !PT ;  /* 0x0000000479057209 */ /* 0x000fe40007810000 */
[----:B0-----:R-:W-:Y:S02]  /*68b0*/  ISETP.GE.U32.AND P2, PT, R146, 0x180, PT ;  /* 0x000001809200780c */ /* 0x001fe40003f46070 */
[----:B------:R-:W-:Y:S02]  /*68c0*/  FMNMX.FTZ R4, R124, R5, !PT ;  /* 0x000000057c047209 */ /* 0x000fe40007810000 */
[----:B------:R-:W-:Y:S02]  /*68d0*/  SHF.R.U32.HI R146, RZ, 0x7, R146 ;  /* 0x00000007ff927819 */ /* 0x000fe40000011692 */
[----:B------:R-:W-:-:S04]  /*68e0*/  FMNMX.FTZ R5, R125, R4, !PT ;  /* 0x000000047d057209 */ /* 0x000fc80007810000 */
        /* <DEDUP_REMOVED lines=17> */
[----:B------:R-:W-:Y:S01]  /*6a00*/  FMNMX.FTZ R5, R81, R4, !PT ;  /* 0x0000000451057209 */ /* 0x000fe20007810000 */
[----:B------:R-:W-:Y:S02]  /*6a10*/  WARPGROUP.DEPBAR.LE gsb0, 0x0 ;  /* 0x00008000000079c5 */ /* 0x000fe40000010000 */
[----:B------:R-:W-:Y:S01]  /*6a20*/  WARPGROUP.ARRIVE ;  /* 0x00000000000079c5 */ /* 0x000fe20000000000 */
[----:B------:R-:W-:-:S04]  /*6a30*/  FMNMX.FTZ R4, R84, R5, !PT ;  /* 0x0000000554047209 */ /* 0x000fc80007810000 */
[----:B------:R-:W-:Y:S01]  /*6a40*/  FMNMX.FTZ R5, R85, R4, !PT ;  /* 0x0000000455057209 */ /* 0x000fe20007810000 */
[----:B------:R-:W-:Y:S01]  /*6a50*/  HGMMA.64x96x16.F32 R24, gdesc[UR24].tnspB, R24, gsb0 ;  /* 0x41600000181879f0 */ /* 0x000fe20008000818 */
[----:B------:R-:W-:Y:S02]  /*6a60*/  UIADD3 UR24, UR10, 0x300, URZ ;  /* 0x000003000a187890 */ /* 0x000fe4000fffe03f */
[----:B------:R-:W-:Y:S01]  /*6a70*/  UIADD3 UR26, UR6, 0x80, URZ ;  /* 0x00000080061a7890 */ /* 0x000fe2000fffe03f */
[----:B------:R-:W-:Y:S01]  /*6a80*/  FMNMX.FTZ R4, R72, R5, !PT ;  /* 0x0000000548047209 */ /* 0x000fe20007810000 */
[----:B------:R-:W-:Y:S01]  /*6a90*/  UMOV UR25, 0xc0000010 ;  /* 0xc000001000197882 */ /* 0x000fe20000000000 */
[----:B------:R-:W-:Y:S02]  /*6aa0*/  UMOV UR27, 0x80000020 ;  /* 0x80000020001b7882 */ /* 0x000fe40000000000 */
[----:B------:R-:W-:-:S04]  /*6ab0*/  FMNMX.FTZ R5, R73, R4, !PT ;  /* 0x0000000449057209 */ /* 0x000fc80007810000 */
[----:B------:R-:W-:Y:S02]  /*6ac0*/  FMNMX.FTZ R4, R76, R5, !PT ;  /* 0x000000054c047209 */ /* 0x000fe40007810000 */
[----:B------:R-:W0:Y:S02]  /*6ad0*/  LDC R5, c[0x0][0x988] ;  /* 0x00026200ff057b82 */ /* 0x000e240000000800 */
[----:B------:R-:W-:-:S05]  /*6ae0*/  FMNMX.FTZ R13, R77, R4, !PT ;  /* 0x000000044d0d7209 */ /* 0x000fca0007810000 */
[----:B------:R-:W1:Y:S02]  /*6af0*/  SHFL.BFLY PT, R4, R13, 0x2, 0x1f ;  /* 0x0c401f000d047f89 */ /* 0x000e6400000e0000 */
[----:B-1----:R-:W-:-:S05]  /*6b00*/  FMNMX.FTZ R15, R13, R4, !PT ;  /* 0x000000040d0f7209 */ /* 0x002fca0007810000 */
[----:B------:R-:W1:Y:S02]  /*6b10*/  SHFL.BFLY PT, R4, R15, 0x1, 0x1f ;  /* 0x0c201f000f047f89 */ /* 0x000e6400000e0000 */
[----:B-1----:R-:W-:-:S05]  /*6b20*/  FMNMX.FTZ R4, R15, R4, !PT ;  /* 0x000000040f047209 */ /* 0x002fca0007810000 */
[----:B------:R-:W-:-:S04]  /*6b30*/  FADD.FTZ R14, -R4, R9 ;  /* 0x00000009040e7221 */ /* 0x000fc80000010100 */
[-C--:B0-----:R-:W-:Y:S01]  /*6b40*/  FMUL.FTZ R9, R14, R5.reuse ;  /* 0x000000050e097220 */ /* 0x081fe20000410000 */
[----:B------:R-:W-:-:S04]  /*6b50*/  FMUL.FTZ R14, R4, R5 ;  /* 0x00000005040e7220 */ /* 0x000fc80000410000 */
[-CC-:B------:R-:W-:Y:S01]  /*6b60*/  FFMA.FTZ R18, R128, R5.reuse, -R14.reuse ;  /* 0x0000000580127223 */ /* 0x180fe2000001080e */
[--C-:B------:R-:W-:Y:S01]  /*6b70*/  FFMA.FTZ R128, R120, R5, -R14.reuse ;  /* 0x0000000578807223 */ /* 0x100fe2000001080e */
[----:B------:R-:W-:Y:S01]  /*6b80*/  FMNMX.FTZ R120, R134, R23, !PT ;  /* 0x0000001786787209 */ /* 0x000fe20007810000 */
[-CC-:B------:R-:W-:Y:S01]  /*6b90*/  FFMA.FTZ R23, R121, R5.reuse, -R14.reuse ;  /* 0x0000000579177223 */ /* 0x180fe2000001080e */
[-CC-:B------:R-:W-:Y:S01]  /*6ba0*/  FFMA.FTZ R19, R129, R5.reuse, -R14.reuse ;  /* 0x0000000581137223 */ /* 0x180fe2000001080e */
[-CC-:B------:R-:W-:Y:S01]  /*6bb0*/  FFMA.FTZ R129, R124, R5.reuse, -R14.reuse ;  /* 0x000000057c817223 */ /* 0x180fe2000001080e */
[----:B------:R-:W-:Y:S01]  /*6bc0*/  FMNMX.FTZ R121, R135, R120, !PT ;  /* 0x0000007887797209 */ /* 0x000fe20007810000 */
[----:B------:R-:W-:Y:S01]  /*6bd0*/  MUFU.EX2 R22, R128 ;  /* 0x0000008000167308 */ /* 0x000fe20000000800 */
[-CC-:B------:R-:W-:Y:S01]  /*6be0*/  FFMA.FTZ R132, R132, R5.reuse, -R14.reuse ;  /* 0x0000000584847223 */ /* 0x180fe2000001080e */
[--C-:B------:R-:W-:Y:S01]  /*6bf0*/  FFMA.FTZ R21, R133, R5, -R14.reuse ;  /* 0x0000000585157223 */ /* 0x100fe2000001080e */
[----:B------:R-:W-:Y:S01]  /*6c00*/  FMNMX.FTZ R120, R122, R121, !PT ;  /* 0x000000797a787209 */ /* 0x000fe20007810000 */
[-CC-:B------:R-:W-:Y:S01]  /*6c10*/  FFMA.FTZ R13, R136, R5.reuse, -R14.reuse ;  /* 0x00000005880d7223 */ /* 0x180fe2000001080e */
[-CC-:B------:R-:W-:Y:S01]  /*6c20*/  FFMA.FTZ R15, R137, R5.reuse, -R14.reuse ;  /* 0x00000005890f7223 */ /* 0x180fe2000001080e */
[----:B------:R-:W-:Y:S01]  /*6c30*/  FFMA.FTZ R16, R140, R5, -R14 ;  /* 0x000000058c107223 */ /* 0x000fe2000001080e */
[----:B------:R-:W-:-:S02]  /*6c40*/  WARPGROUP.DEPBAR.LE gsb0, 0x0 ;  /* 0x00008000000079c5 */ /* 0x000fc40000010000 */
[----:B------:R-:W-:Y:S01]  /*6c50*/  WARPGROUP.ARRIVE ;  /* 0x00000000000079c5 */ /* 0x000fe20000000000 */
[----:B------:R-:W-:Y:S01]  /*6c60*/  FMNMX.FTZ R121, R123, R120, !PT ;  /* 0x000000787b797209 */ /* 0x000fe20007810000 */
[----:B------:R-:W-:Y:S01]  /*6c70*/  MUFU.EX2 R20, R132 ;  /* 0x0000008400147308 */ /* 0x000fe20000000800 */
[-CC-:B------:R-:W-:Y:S01]  /*6c80*/  FFMA.FTZ R17, R141, R5.reuse, -R14.reuse ;  /* 0x000000058d117223 */ /* 0x180fe2000001080e */
[--C-:B------:R-:W-:Y:S01]  /*6c90*/  FFMA.FTZ R112, R112, R5, -R14.reuse ;  /* 0x0000000570707223 */ /* 0x100fe2000001080e */
[----:B------:R-:W-:Y:S01]  /*6ca0*/  FMNMX.FTZ R124, R126, R121, !PT ;  /* 0x000000797e7c7209 */ /* 0x000fe20007810000 */
[----:B------:R-:W-:Y:S01]  /*6cb0*/  HGMMA.64x96x16.F32 R24, gdesc[UR24].tnspB, R24, gsb0 ;  /* 0x41600000181879f0 */ /* 0x000fe20008000818 */
[----:B------:R-:W-:Y:S01]  /*6cc0*/  UIADD3 UR24, UR10, 0x480, URZ ;  /* 0x000004800a187890 */ /* 0x000fe2000fffe03f */
[--C-:B------:R-:W-:Y:S01]  /*6cd0*/  FFMA.FTZ R121, R125, R5, -R14.reuse ;  /* 0x000000057d797223 */ /* 0x100fe2000001080e */
[----:B------:R-:W-:Y:S01]  /*6ce0*/  UIADD3 UR26, UR6, 0xc0, URZ ;  /* 0x000000c0061a7890 */ /* 0x000fe2000fffe03f */
[----:B------:R-:W-:Y:S01]  /*6cf0*/  FMNMX.FTZ R125, R127, R124, !PT ;  /* 0x0000007c7f7d7209 */ /* 0x000fe20007810000 */
[----:B------:R-:W-:Y:S01]  /*6d00*/  UMOV UR25, 0xc0000010 ;  /* 0xc000001000197882 */ /* 0x000fe20000000000 */
[----:B------:R-:W-:Y:S01]  /*6d10*/  UMOV UR27, 0x80000020 ;  /* 0x80000020001b7882 */ /* 0x000fe20000000000 */
[----:B------:R0:W-:Y:S01]  /*6d20*/  MUFU.EX2 R120, R129 ;  /* 0x0000008100787308 */ /* 0x0001e20000000800 */
[----:B------:R-:W-:Y:S01]  /*6d30*/  FMNMX.FTZ R124, R114, R125, !PT ;  /* 0x0000007d727c7209 */ /* 0x000fe20007810000 */
[-CC-:B------:R-:W-:Y:S01]  /*6d40*/  FFMA.FTZ R113, R113, R5.reuse, -R14.reuse ;  /* 0x0000000571717223 */ /* 0x180fe2000001080e */
[-CC-:B------:R-:W-:Y:S01]  /*6d50*/  FFMA.FTZ R116, R116, R5.reuse, -R14.reuse ;  /* 0x0000000574747223 */ /* 0x180fe2000001080e */
[-CC-:B------:R-:W-:Y:S01]  /*6d60*/  FFMA.FTZ R117, R117, R5.reuse, -R14.reuse ;  /* 0x0000000575757223 */ /* 0x180fe2000001080e */
[----:B------:R-:W-:Y:S01]  /*6d70*/  FMNMX.FTZ R125, R115, R124, !PT ;  /* 0x0000007c737d7209 */ /* 0x000fe20007810000 */
[-CC-:B------:R-:W-:Y:S01]  /*6d80*/  FFMA.FTZ R104, R104, R5.reuse, -R14.reuse ;  /* 0x0000000568687223 */ /* 0x180fe2000001080e */
[--C-:B------:R-:W-:Y:S01]  /*6d90*/  FFMA.FTZ R105, R105, R5, -R14.reuse ;  /* 0x0000000569697223 */ /* 0x100fe2000001080e */
[----:B------:R-:W-:Y:S01]  /*6da0*/  MUFU.EX2 R9, R9 ;  /* 0x0000000900097308 */ /* 0x000fe20000000800 */
[----:B------:R-:W-:Y:S01]  /*6db0*/  FMNMX.FTZ R124, R118, R125, !PT ;  /* 0x0000007d767c7209 */ /* 0x000fe20007810000 */
[-CC-:B0-----:R-:W-:Y:S01]  /*6dc0*/  FFMA.FTZ R129, R76, R5.reuse, -R14.reuse ;  /* 0x000000054c817223 */ /* 0x181fe2000001080e */
[-CC-:B------:R-:W-:Y:S01]  /*6dd0*/  FFMA.FTZ R108, R108, R5.reuse, -R14.reuse ;  /* 0x000000056c6c7223 */ /* 0x180fe2000001080e */
[-CC-:B------:R-:W-:Y:S01]  /*6de0*/  FFMA.FTZ R109, R109, R5.reuse, -R14.reuse ;  /* 0x000000056d6d7223 */ /* 0x180fe2000001080e */
[----:B------:R-:W-:Y:S01]  /*6df0*/  FMNMX.FTZ R125, R119, R124, !PT ;  /* 0x0000007c777d7209 */ /* 0x000fe20007810000 */
[-CC-:B------:R-:W-:Y:S01]  /*6e00*/  FFMA.FTZ R96, R96, R5.reuse, -R14.reuse ;  /* 0x0000000560607223 */ /* 0x180fe2000001080e */
[--C-:B------:R-:W-:Y:S01]  /*6e10*/  FFMA.FTZ R97, R97, R5, -R14.reuse ;  /* 0x0000000561617223 */ /* 0x100fe2000001080e */
[----:B------:R-:W-:Y:S01]  /*6e20*/  MUFU.EX2 R13, R13 ;  /* 0x0000000d000d7308 */ /* 0x000fe20000000800 */
[----:B------:R-:W-:Y:S01]  /*6e30*/  FMNMX.FTZ R124, R106, R125, !PT ;  /* 0x0000007d6a7c7209 */ /* 0x000fe20007810000 */
[-CC-:B------:R-:W-:Y:S01]  /*6e40*/  FFMA.FTZ R100, R100, R5.reuse, -R14.reuse ;  /* 0x0000000564647223 */ /* 0x180fe2000001080e */
[-CC-:B------:R-:W-:Y:S01]  /*6e50*/  FFMA.FTZ R101, R101, R5.reuse, -R14.reuse ;  /* 0x0000000565657223 */ /* 0x180fe2000001080e */
[-CC-:B------:R-:W-:Y:S01]  /*6e60*/  FFMA.FTZ R88, R88, R5.reuse, -R14.reuse ;  /* 0x0000000558587223 */ /* 0x180fe2000001080e */
[----:B------:R-:W-:Y:S01]  /*6e70*/  FMNMX.FTZ R125, R107, R124, !PT ;  /* 0x0000007c6b7d7209 */ /* 0x000fe20007810000 */
[-CC-:B------:R-:W-:Y:S01]  /*6e80*/  FFMA.FTZ R89, R89, R5.reuse, -R14.reuse ;  /* 0x0000000559597223 */ /* 0x180fe2000001080e */
[-CC-:B------:R-:W-:Y:S01]  /*6e90*/  FFMA.FTZ R92, R92, R5.reuse, -R14.reuse ;  /* 0x000000055c5c7223 */ /* 0x180fe2000001080e */
[--C-:B------:R-:W-:Y:S01]  /*6ea0*/  FFMA.FTZ R93, R93, R5, -R14.reuse ;  /* 0x000000055d5d7223 */ /* 0x100fe2000001080e */
        /* <DEDUP_REMOVED lines=9> */
[----:B------:R-:W-:Y:S01]  /*6f40*/  FFMA.FTZ R77, R77, R5, -R14 ;  /* 0x000000054d4d7223 */ /* 0x000fe2000001080e */
[----:B------:R-:W-:Y:S01]  /*6f50*/  @!P1 LEA R14, R0, UR37, 0x3 ;  /* 0x00000025000e9c11 */ /* 0x000fe2000f8e18ff */
[----:B------:R-:W-:Y:S01]  /*6f60*/  MUFU.EX2 R15, R15 ;  /* 0x0000000f000f7308 */ /* 0x000fe20000000800 */
[----:B------:R-:W-:-:S03]  /*6f70*/  FMNMX.FTZ R125, R99, R124, !PT ;  /* 0x0000007c637d7209 */ /* 0x000fc60007810000 */
[----:B------:R-:W-:Y:S01]  /*6f80*/  @!P1 VIADD R14, R14, 0x31c40 ;  /* 0x00031c400e0e9836 */ /* 0x000fe20000000000 */
[----:B------:R-:W-:-:S03]  /*6f90*/  FMNMX.FTZ R124, R102, R125, !PT ;  /* 0x0000007d667c7209 */ /* 0x000fc60007810000 */
[----:B------:R-:W-:Y:S01]  /*6fa0*/  MUFU.EX2 R16, R16 ;  /* 0x0000001000107308 */ /* 0x000fe20000000800 */
[----:B------:R-:W-:Y:S02]  /*6fb0*/  FMNMX.FTZ R125, R103, R124, !PT ;  /* 0x0000007c677d7209 */ /* 0x000fe40007810000 */
[----:B------:R-:W-:Y:S02]  /*6fc0*/  @!P1 PRMT R14, RZ, 0x654, R14 ;  /* 0x00000654ff0e9816 */ /* 0x000fe4000000000e */
[----:B------:R-:W-:-:S03]  /*6fd0*/  FMNMX.FTZ R124, R90, R125, !PT ;  /* 0x0000007d5a7c7209 */ /* 0x000fc60007810000 */
[----:B------:R-:W-:Y:S01]  /*6fe0*/  MUFU.EX2 R17, R17 ;  /* 0x0000001100117308 */ /* 0x000fe20000000800 */
[----:B------:R-:W-:-:S04]  /*6ff0*/  FMNMX.FTZ R125, R91, R124, !PT ;  /* 0x0000007c5b7d7209 */ /* 0x000fc80007810000 */
        /* <DEDUP_REMOVED lines=14> */
[----:B------:R-:W-:Y:S01]  /*70e0*/  FMNMX.FTZ R124, R79, R124, !PT ;  /* 0x0000007c4f7c7209 */ /* 0x000fe20007810000 */
[----:B------:R-:W-:Y:S02]  /*70f0*/  WARPGROUP.DEPBAR.LE gsb0, 0x0 ;  /* 0x00008000000079c5 */ /* 0x000fe40000010000 */
[----:B------:R-:W-:Y:S02]  /*7100*/  WARPGROUP.ARRIVE ;  /* 0x00000000000079c5 */ /* 0x000fe40000000000 */
[----:B------:R-:W0:Y:S02]  /*7110*/  SHFL.BFLY PT, R125, R124, 0x2, 0x1f ;  /* 0x0c401f007c7d7f89 */ /* 0x000e2400000e0000 */
[----:B------:R-:W-:Y:S02]  /*7120*/  MUFU.EX2 R112, R112 ;  /* 0x0000007000707308 */ /* 0x000fe40000000800 */
[----:B------:R-:W-:Y:S01]  /*7130*/  HGMMA.64x96x16.F32 R24, gdesc[UR24].tnspB, R24, gsb0 ;  /* 0x41600000181879f0 */ /* 0x000fe20008000818 */
[----:B------:R-:W-:-:S02]  /*7140*/  UIADD3 UR24, UR10, 0x600, URZ ;  /* 0x000006000a187890 */ /* 0x000fc4000fffe03f */
[----:B------:R-:W-:Y:S01]  /*7150*/  UIADD3 UR26, UR6, 0x100, URZ ;  /* 0x00000100061a7890 */ /* 0x000fe2000fffe03f */
[----:B------:R-:W-:Y:S01]  /*7160*/  UMOV UR25, 0xc0000010 ;  /* 0xc000001000197882 */ /* 0x000fe20000000000 */
[----:B------:R-:W-:Y:S01]  /*7170*/  UMOV UR27, 0x80000020 ;  /* 0x80000020001b7882 */ /* 0x000fe20000000000 */
[----:B------:R-:W-:Y:S08]  /*7180*/  MUFU.EX2 R113, R113 ;  /* 0x0000007100717308 */ /* 0x000ff00000000800 */
[----:B------:R-:W-:Y:S01]  /*7190*/  MUFU.EX2 R116, R116 ;  /* 0x0000007400747308 */ /* 0x000fe20000000800 */
[----:B0-----:R-:W-:-:S07]  /*71a0*/  FMNMX.FTZ R125, R124, R125, !PT ;  /* 0x0000007d7c7d7209 */ /* 0x001fce0007810000 */
[----:B------:R-:W-:Y:S01]  /*71b0*/  MUFU.EX2 R117, R117 ;  /* 0x0000007500757308 */ /* 0x000fe20000000800 */
[----:B------:R-:W0:Y:S07]  /*71c0*/  SHFL.BFLY PT, R124, R125, 0x1, 0x1f ;  /* 0x0c201f007d7c7f89 */ /* 0x000e2e00000e0000 */
[----:B------:R-:W-:Y:S08]  /*71d0*/  MUFU.EX2 R104, R104 ;  /* 0x0000006800687308 */ /* 0x000ff00000000800 */
[----:B------:R-:W-:Y:S08]  /*71e0*/  MUFU.EX2 R105, R105 ;  /* 0x0000006900697308 */ /* 0x000ff00000000800 */
[----:B------:R-:W-:Y:S01]  /*71f0*/  MUFU.EX2 R108, R108 ;  /* 0x0000006c006c7308 */ /* 0x000fe20000000800 */
[----:B0-----:R-:W-:-:S05]  /*7200*/  FMNMX.FTZ R76, R125, R124, !PT ;  /* 0x0000007c7d4c7209 */ /* 0x001fca0007810000 */
[CC--:B------:R-:W-:Y:S01]  /*7210*/  FMUL.FTZ R128, R76.reuse, R5.reuse ;  /* 0x000000054c807220 */ /* 0x0c0fe20000410000 */
[----:B------:R-:W-:Y:S01]  /*7220*/  FADD.FTZ R12, -R76, R12 ;  /* 0x0000000c4c0c7221 */ /* 0x000fe20000010100 */
[----:B------:R-:W-:Y:S02]  /*7230*/  MUFU.EX2 R124, R129 ;  /* 0x00000081007c7308 */ /* 0x000fe40000000800 */
[-CC-:B------:R-:W-:Y:S01]  /*7240*/  FFMA.FTZ R133, R130, R5.reuse, -R128.reuse ;  /* 0x0000000582857223 */ /* 0x180fe20000010880 */
[-CC-:B------:R-:W-:Y:S01]  /*7250*/  FFMA.FTZ R132, R138, R5.reuse, -R128.reuse ;  /* 0x000000058a847223 */ /* 0x180fe20000010880 */
[-CC-:B------:R-:W-:Y:S01]  /*7260*/  FFMA.FTZ R130, R122, R5.reuse, -R128.reuse ;  /* 0x000000057a827223 */ /* 0x180fe20000010880 */
[-CC-:B------:R-:W-:Y:S01]  /*7270*/  FFMA.FTZ R122, R126, R5.reuse, -R128.reuse ;  /* 0x000000057e7a7223 */ /* 0x180fe20000010880 */
[-C--:B------:R-:W-:Y:S01]  /*7280*/  FMUL.FTZ R12, R12, R5.reuse ;  /* 0x000000050c0c7220 */ /* 0x080fe20000410000 */
[----:B------:R-:W-:Y:S02]  /*7290*/  IMAD.U32 R126, RZ, RZ, UR41 ;  /* 0x00000029ff7e7e24 */ /* 0x000fe4000f8e00ff */
[-CC-:B------:R-:W-:Y:S01]  /*72a0*/  FFMA.FTZ R139, R139, R5.reuse, -R128.reuse ;  /* 0x000000058b8b7223 */ /* 0x180fe20000010880 */
[----:B------:R-:W-:Y:S01]  /*72b0*/  MUFU.EX2 R132, R132 ;  /* 0x0000008400847308 */ /* 0x000fe20000000800 */
[-CC-:B------:R-:W-:Y:S01]  /*72c0*/  FFMA.FTZ R136, R142, R5.reuse, -R128.reuse ;  /* 0x000000058e887223 */ /* 0x180fe20000010880 */
[-CC-:B------:R-:W-:Y:S01]  /*72d0*/  FFMA.FTZ R137, R143, R5.reuse, -R128.reuse ;  /* 0x000000058f897223 */ /* 0x180fe20000010880 */
[----:B------:R-:W-:Y:S01]  /*72e0*/  @!P1 LEA R126, R126, UR37, 0x3 ;  /* 0x000000257e7e9c11 */ /* 0x000fe2000f8e18ff */
[-CC-:B------:R-:W-:Y:S01]  /*72f0*/  FFMA.FTZ R138, R131, R5.reuse, -R128.reuse ;  /* 0x00000005838a7223 */ /* 0x180fe20000010880 */
[-CC-:B------:R-:W-:Y:S01]  /*7300*/  FFMA.FTZ R131, R134, R5.reuse, -R128.reuse ;  /* 0x0000000586837223 */ /* 0x180fe20000010880 */
[-CC-:B------:R-:W-:Y:S01]  /*7310*/  FFMA.FTZ R134, R135, R5.reuse, -R128.reuse ;  /* 0x0000000587867223 */ /* 0x180fe20000010880 */
[----:B------:R-:W-:Y:S01]  /*7320*/  FFMA.FTZ R135, R123, R5, -R128 ;  /* 0x000000057b877223 */ /* 0x000fe20000010880 */
[----:B------:R0:W1:Y:S01]  /*7330*/  MUFU.EX2 R125, R12 ;  /* 0x0000000c007d7308 */ /* 0x0000620000000800 */
[----:B------:R-:W-:-:S02]  /*7340*/  @!P1 VIADD R126, R126, 0x31c60 ;  /* 0x00031c607e7e9836 */ /* 0x000fc40000000000 */
[-CC-:B------:R-:W-:Y:S01]  /*7350*/  FFMA.FTZ R123, R127, R5.reuse, -R128.reuse ;  /* 0x000000057f7b7223 */ /* 0x180fe20000010880 */
[-CC-:B------:R-:W-:Y:S01]  /*7360*/  FFMA.FTZ R127, R115, R5.reuse, -R128.reuse ;  /* 0x00000005737f7223 */ /* 0x180fe20000010880 */
[-CC-:B------:R-:W-:Y:S01]  /*7370*/  FFMA.FTZ R115, R118, R5.reuse, -R128.reuse ;  /* 0x0000000576737223 */ /* 0x180fe20000010880 */
[-C--:B------:R-:W-:Y:S01]  /*7380*/  FFMA.FTZ R118, R119, R5.reuse, -R128 ;  /* 0x0000000577767223 */ /* 0x080fe20000010880 */
[----:B------:R-:W-:Y:S01]  /*7390*/  @!P1 PRMT R126, RZ, 0x654, R126 ;  /* 0x00000654ff7e9816 */ /* 0x000fe2000000007e */
[-CC-:B------:R-:W-:Y:S01]  /*73a0*/  FFMA.FTZ R119, R107, R5.reuse, -R128.reuse ;  /* 0x000000056b777223 */ /* 0x180fe20000010880 */
[----:B------:R-:W2:Y:S01]  /*73b0*/  MUFU.EX2 R129, R139 ;  /* 0x0000008b00817308 */ /* 0x000ea20000000800 */
[----:B0-----:R-:W-:Y:S02]  /*73c0*/  VIADD R12, R146, 0x9 ;  /* 0x00000009920c7836 */ /* 0x001fe40000000000 */
[-CC-:B------:R-:W-:Y:S01]  /*73d0*/  FFMA.FTZ R107, R110, R5.reuse, -R128.reuse ;  /* 0x000000056e6b7223 */ /* 0x180fe20000010880 */
[-CC-:B------:R-:W-:Y:S01]  /*73e0*/  FFMA.FTZ R110, R111, R5.reuse, -R128.reuse ;  /* 0x000000056f6e7223 */ /* 0x180fe20000010880 */
[-CC-:B------:R-:W-:Y:S01]  /*73f0*/  FFMA.FTZ R114, R114, R5.reuse, -R128.reuse ;  /* 0x0000000572727223 */ /* 0x180fe20000010880 */
[-CC-:B------:R-:W-:Y:S01]  /*7400*/  FFMA.FTZ R106, R106, R5.reuse, -R128.reuse ;  /* 0x000000056a6a7223 */ /* 0x180fe20000010880 */
[----:B------:R-:W-:Y:S01]  /*7410*/  SEL R12, R12, 0x9, !P2 ;  /* 0x000000090c0c7807 */ /* 0x000fe20005000000 */
[----:B------:R-:W-:Y:S01]  /*7420*/  FFMA.FTZ R98, R98, R5, -R128 ;  /* 0x0000000562627223 */ /* 0x000fe20000010880 */
[----:B------:R-:W0:Y:S01]  /*7430*/  MUFU.EX2 R136, R136 ;  /* 0x0000008800887308 */ /* 0x000e220000000800 */
[----:B-1----:R-:W-:Y:S01]  /*7440*/  FFMA.FTZ R140, R125, R11, R132 ;  /* 0x0000000b7d8c7223 */ /* 0x002fe20000010084 */
[-CC-:B------:R-:W-:Y:S01]  /*7450*/  FFMA.FTZ R91, R91, R5.reuse, -R128.reuse ;  /* 0x000000055b5b7223 */ /* 0x180fe20000010880 */
[-CC-:B------:R-:W-:Y:S01]  /*7460*/  FFMA.FTZ R94, R94, R5.reuse, -R128.reuse ;  /* 0x000000055e5e7223 */ /* 0x180fe20000010880 */
[-CC-:B------:R-:W-:Y:S01]  /*7470*/  FFMA.FTZ R95, R95, R5.reuse, -R128.reuse ;  /* 0x000000055f5f7223 */ /* 0x180fe20000010880 */
[-CC-:B------:R-:W-:Y:S01]  /*7480*/  FFMA.FTZ R83, R83, R5.reuse, -R128.reuse ;  /* 0x0000000553537223 */ /* 0x180fe20000010880 */
[-CC-:B------:R-:W-:Y:S01]  /*7490*/  FFMA.FTZ R86, R86, R5.reuse, -R128.reuse ;  /* 0x0000000556567223 */ /* 0x180fe20000010880 */
[-CC-:B------:R-:W-:Y:S01]  /*74a0*/  FFMA.FTZ R87, R87, R5.reuse, -R128.reuse ;  /* 0x0000000557577223 */ /* 0x180fe20000010880 */
[----:B------:R-:W1:Y:S01]  /*74b0*/  MUFU.EX2 R137, R137 ;  /* 0x0000008900897308 */ /* 0x000e620000000800 */
[-CC-:B------:R-:W-:Y:S01]  /*74c0*/  FFMA.FTZ R78, R78, R5.reuse, -R128.reuse ;  /* 0x000000054e4e7223 */ /* 0x180fe20000010880 */
[----:B------:R-:W-:Y:S01]  /*74d0*/  FFMA.FTZ R79, R79, R5, -R128 ;  /* 0x000000054f4f7223 */ /* 0x000fe20000010880 */
[C---:B------:R-:W-:Y:S01]  /*74e0*/  ISETP.GT.AND P2, PT, R8.reuse, R144, PT ;  /* 0x000000900800720c */ /* 0x040fe20003f44270 */
[----:B------:R-:W-:Y:S01]  /*74f0*/  VIADD R8, R8, 0xffffffff ;  /* 0xffffffff08087836 */ /* 0x000fe20000000000 */
[----:B------:R-:W-:Y:S01]  /*7500*/  R2UR UR41, R0 ;  /* 0x00000000002972ca */ /* 0x000fe200000e0000 */
[----:B------:R-:W-:-:S02]  /*7510*/  WARPGROUP.DEPBAR.LE gsb0, 0x0 ;  /* 0x00008000000079c5 */ /* 0x000fc40000010000 */
[----:B------:R-:W-:Y:S01]  /*7520*/  WARPGROUP.ARRIVE ;  /* 0x00000000000079c5 */ /* 0x000fe20000000000 */
[----:B------:R-:W3:Y:S05]  /*7530*/  MUFU.EX2 R133, R133 ;  /* 0x0000008500857308 */ /* 0x000eea0000000800 */
[----:B------:R-:W-:Y:S01]  /*7540*/  HGMMA.64x96x16.F32 R24, gdesc[UR24].tnspB, R24, gsb0 ;  /* 0x41600000181879f0 */ /* 0x000fe20008000818 */
[----:B------:R-:W-:Y:S02]  /*7550*/  UIADD3 UR24, UR10, 0x780, URZ ;  /* 0x000007800a187890 */ /* 0x000fe4000fffe03f */
[----:B------:R-:W-:Y:S01]  /*7560*/  UIADD3 UR26, UR6, 0x140, URZ ;  /* 0x00000140061a7890 */ /* 0x000fe2000fffe03f */
[----:B------:R-:W4:Y:S01]  /*7570*/  MUFU.EX2 R138, R138 ;  /* 0x0000008a008a7308 */ /* 0x000f220000000800 */
[----:B------:R-:W-:Y:S01]  /*7580*/  UMOV UR25, 0xc0000010 ;  /* 0xc000001000197882 */ /* 0x000fe20000000000 */
[----:B------:R-:W-:-:S06]  /*7590*/  UMOV UR27, 0x80000020 ;  /* 0x80000020001b7882 */ /* 0x000fcc0000000000 */
[----:B------:R2:W-:Y:S08]  /*75a0*/  MUFU.EX2 R111, R119 ;  /* 0x00000077006f7308 */ /* 0x0005f00000000800 */
[----:B------:R-:W5:Y:S01]  /*75b0*/  MUFU.EX2 R131, R131 ;  /* 0x0000008300837308 */ /* 0x000f620000000800 */
[----:B--2---:R-:W-:-:S07]  /*75c0*/  FADD.FTZ R119, R129, R140 ;  /* 0x0000008c81777221 */ /* 0x004fce0000010000 */
[----:B------:R-:W2:Y:S08]  /*75d0*/  MUFU.EX2 R134, R134 ;  /* 0x0000008600867308 */ /* 0x000eb00000000800 */
        /* <DEDUP_REMOVED lines=8> */
[----:B------:R-:W2:Y:S01]  /*7660*/  MUFU.EX2 R106, R106 ;  /* 0x0000006a006a7308 */ /* 0x000ea20000000800 */
[----:B------:R-:W-:-:S02]  /*7670*/  WARPGROUP.DEPBAR.LE gsb0, 0x0 ;  /* 0x00008000000079c5 */ /* 0x000fc40000010000 */
[----:B------:R-:W-:-:S05]  /*7680*/  WARPGROUP.ARRIVE ;  /* 0x00000000000079c5 */ /* 0x000fca0000000000 */
[----:B------:R-:W-:Y:S01]  /*7690*/  MUFU.EX2 R107, R107 ;  /* 0x0000006b006b7308 */ /* 0x000fe20000000800 */
[----:B------:R-:W-:Y:S01]  /*76a0*/  HGMMA.64x96x16.F32 R24, gdesc[UR24].tnspB, R24, gsb0 ;  /* 0x41600000181879f0 */ /* 0x000fe20008000818 */
[----:B------:R-:W-:Y:S02]  /*76b0*/  UIADD3 UR24, UR10, 0x900, URZ ;  /* 0x000009000a187890 */ /* 0x000fe4000fffe03f */
[----:B------:R-:W-:Y:S01]  /*76c0*/  UIADD3 UR26, UR6, 0x180, URZ ;  /* 0x00000180061a7890 */ /* 0x000fe2000fffe03f */
[----:B------:R-:W-:Y:S01]  /*76d0*/  UMOV UR25, 0xc0000010 ;  /* 0xc000001000197882 */ /* 0x000fe20000000000 */
[----:B------:R-:W-:Y:S02]  /*76e0*/  UMOV UR27, 0x80000020 ;  /* 0x80000020001b7882 */ /* 0x000fe40000000000 */
[----:B------:R-:W2:Y:S08]  /*76f0*/  MUFU.EX2 R109, R109 ;  /* 0x0000006d006d7308 */ /* 0x000eb00000000800 */
[----:B------:R-:W-:Y:S08]  /*7700*/  MUFU.EX2 R110, R110 ;  /* 0x0000006e006e7308 */ /* 0x000ff00000000800 */
[----:B------:R-:W2:Y:S08]  /*7710*/  MUFU.EX2 R96, R96 ;  /* 0x0000006000607308 */ /* 0x000eb00000000800 */
[----:B------:R-:W-:Y:S08]  /*7720*/  MUFU.EX2 R98, R98 ;  /* 0x0000006200627308 */ /* 0x000ff00000000800 */
[----:B------:R-:W2:Y:S08]  /*7730*/  MUFU.EX2 R97, R97 ;  /* 0x0000006100617308 */ /* 0x000eb00000000800 */
[----:B------:R-:W-:Y:S08]  /*7740*/  MUFU.EX2 R100, R100 ;  /* 0x0000006400647308 */ /* 0x000ff00000000800 */
[----:B------:R-:W-:Y:S08]  /*7750*/  MUFU.EX2 R101, R101 ;  /* 0x0000006500657308 */ /* 0x000ff00000000800 */
[----:B------:R-:W-:Y:S08]  /*7760*/  MUFU.EX2 R88, R88 ;  /* 0x0000005800587308 */ /* 0x000ff00000000800 */
[----:B------:R-:W-:Y:S08]  /*7770*/  MUFU.EX2 R89, R89 ;  /* 0x0000005900597308 */ /* 0x000ff00000000800 */
[----:B------:R-:W-:Y:S08]  /*7780*/  MUFU.EX2 R92, R92 ;  /* 0x0000005c005c7308 */ /* 0x000ff00000000800 */
[----:B------:R-:W-:Y:S08]  /*7790*/  MUFU.EX2 R94, R94 ;  /* 0x0000005e005e7308 */ /* 0x000ff00000000800 */
[----:B------:R-:W-:Y:S01]  /*77a0*/  MUFU.EX2 R93, R93 ;  /* 0x0000005d005d7308 */ /* 0x000fe20000000800 */
[----:B------:R-:W-:-:S02]  /*77b0*/  WARPGROUP.DEPBAR.LE gsb0, 0x0 ;  /* 0x00008000000079c5 */ /* 0x000fc40000010000 */
[----:B------:R-:W-:-:S05]  /*77c0*/  WARPGROUP.ARRIVE ;  /* 0x00000000000079c5 */ /* 0x000fca0000000000 */
[----:B------:R-:W-:Y:S01]  /*77d0*/  MUFU.EX2 R80, R80 ;  /* 0x0000005000507308 */ /* 0x000fe20000000800 */
[----:B------:R-:W-:Y:S01]  /*77e0*/  HGMMA.64x96x16.F32 R24, gdesc[UR24].tnspB, R24, gsb0 ;  /* 0x41600000181879f0 */ /* 0x000fe20008000818 */
[----:B------:R-:W-:Y:S02]  /*77f0*/  UIADD3 UR24, UR10, 0xa80, URZ ;  /* 0x00000a800a187890 */ /* 0x000fe4000fffe03f */
[----:B------:R-:W-:-:S04]  /*7800*/  UIADD3 UR26, UR6, 0x1c0, URZ ;  /* 0x000001c0061a7890 */ /* 0x000fc8000fffe03f */
[----:B------:R-:W-:Y:S01]  /*7810*/  MUFU.EX2 R81, R81 ;  /* 0x0000005100517308 */ /* 0x000fe20000000800 */
[----:B------:R-:W-:Y:S01]  /*7820*/  UMOV UR25, 0xc0000010 ;  /* 0xc000001000197882 */ /* 0x000fe20000000000 */
[----:B------:R-:W-:-:S06]  /*7830*/  UMOV UR27, 0x80000020 ;  /* 0x80000020001b7882 */ /* 0x000fcc0000000000 */
[----:B------:R-:W-:Y:S08]  /*7840*/  MUFU.EX2 R83, R83 ;  /* 0x0000005300537308 */ /* 0x000ff00000000800 */
        /* <DEDUP_REMOVED lines=10> */
[----:B------:R-:W-:-:S06]  /*78f0*/  WARPGROUP.ARRIVE ;  /* 0x00000000000079c5 */ /* 0x000fcc0000000000 */
[----:B------:R-:W-:Y:S01]  /*7900*/  HGMMA.64x96x16.F32 R24, gdesc[UR24].tnspB, R24, gsb0 ;  /* 0x41600000181879f0 */ /* 0x000fe20008000818 */
[----:B------:R-:W-:Y:S02]  /*7910*/  UIADD3 UR24, UR10, 0xc00, URZ ;  /* 0x00000c000a187890 */ /* 0x000fe4000fffe03f */
[----:B------:R-:W-:Y:S01]  /*7920*/  UIADD3 UR26, UR6, 0x200, URZ ;  /* 0x00000200061a7890 */ /* 0x000fe2000fffe03f */
[----:B------:R-:W-:Y:S01]  /*7930*/  UMOV UR25, 0xc0000010 ;  /* 0xc000001000197882 */ /* 0x000fe20000000000 */
[----:B------:R-:W-:Y:S01]  /*7940*/  UMOV UR27, 0x80000020 ;  /* 0x80000020001b7882 */ /* 0x000fe20000000000 */
[----:B------:R-:W-:Y:S02]  /*7950*/  WARPGROUP.DEPBAR.LE gsb0, 0x0 ;  /* 0x00008000000079c5 */ /* 0x000fe40000010000 */
[----:B------:R-:W-:-:S06]  /*7960*/  WARPGROUP.ARRIVE ;  /* 0x00000000000079c5 */ /* 0x000fcc0000000000 */
[----:B------:R-:W-:Y:S03]  /*7970*/  HGMMA.64x96x16.F32 R24, gdesc[UR24].tnspB, R24, gsb0 ;  /* 0x41600000181879f0 */ /* 0x000fe60008000818 */
[----:B------:R-:W-:Y:S02]  /*7980*/  WARPGROUP.DEPBAR.LE gsb0, 0x0 ;  /* 0x00008000000079c5 */ /* 0x000fe40000010000 */
[----:B------:R1:W-:Y:S06]  /*7990*/  BAR.ARV R12, 0x100 ;  /* 0x0004000c0000751d */ /* 0x0003ec0000002000 */
[----:B------:R0:W-:Y:S01]  /*79a0*/  @!P1 SYNCS.ARRIVE.TRANS64.RED.A1T0 RZ, [R14+URZ], RZ ;  /* 0x000000ff0eff99a7 */ /* 0x0001e2000810043f */
[-C--:B------:R-:W-:Y:S01]  /*79b0*/  FMUL.FTZ R24, R24, R9.reuse ;  /* 0x0000000918187220 */ /* 0x080fe20000410000 */
[-C--:B------:R-:W-:Y:S01]  /*79c0*/  FMUL.FTZ R25, R25, R9.reuse ;  /* 0x0000000919197220 */ /* 0x080fe20000410000 */
[-C--:B------:R-:W-:Y:S01]  /*79d0*/  FMUL.FTZ R28, R28, R9.reuse ;  /* 0x000000091c1c7220 */ /* 0x080fe20000410000 */
[-C--:B------:R-:W-:Y:S01]  /*79e0*/  FMUL.FTZ R29, R29, R9.reuse ;  /* 0x000000091d1d7220 */ /* 0x080fe20000410000 */
[-C--:B------:R-:W-:Y:S01]  /*79f0*/  FMUL.FTZ R32, R32, R9.reuse ;  /* 0x0000000920207220 */ /* 0x080fe20000410000 */
[-C--:B------:R-:W-:Y:S01]  /*7a00*/  FMUL.FTZ R33, R33, R9.reuse ;  /* 0x0000000921217220 */ /* 0x080fe20000410000 */
[----:B------:R-:W-:Y:S01]  /*7a10*/  FMUL.FTZ R36, R36, R9 ;  /* 0x0000000924247220 */ /* 0x000fe20000410000 */
[----:B------:R3:W-:Y:S01]  /*7a20*/  @!P1 SYNCS.ARRIVE.TRANS64.RED.A1T0 RZ, [R126+URZ], RZ ;  /* 0x000000ff7eff99a7 */ /* 0x0007e2000810043f */
[-CC-:B0-----:R-:W-:Y:S01]  /*7a30*/  FFMA.FTZ R14, R99, R5.reuse, -R128.reuse ;  /* 0x00000005630e7223 */ /* 0x181fe20000010880 */
[-CC-:B------:R-:W-:Y:S01]  /*7a40*/  FFMA.FTZ R99, R102, R5.reuse, -R128.reuse ;  /* 0x0000000566637223 */ /* 0x180fe20000010880 */
[-CC-:B------:R-:W-:Y:S01]  /*7a50*/  FFMA.FTZ R102, R90, R5.reuse, -R128.reuse ;  /* 0x000000055a667223 */ /* 0x180fe20000010880 */
[--C-:B------:R-:W-:Y:S01]  /*7a60*/  FFMA.FTZ R90, R82, R5, -R128.reuse ;  /* 0x00000005525a7223 */ /* 0x100fe20000010880 */
[----:B------:R4:W0:Y:S01]  /*7a70*/  MUFU.EX2 R11, R14 ;  /* 0x0000000e000b7308 */ /* 0x0008220000000800 */
[-C--:B------:R-:W-:Y:S01]  /*7a80*/  FMUL.FTZ R37, R37, R9.reuse ;  /* 0x0000000925257220 */ /* 0x080fe20000410000 */
[----:B------:R-:W-:Y:S01]  /*7a90*/  FMUL.FTZ R40, R40, R9 ;  /* 0x0000000928287220 */ /* 0x000fe20000410000 */
[----:B---3--:R-:W-:Y:S01]  /*7aa0*/  FFMA.FTZ R126, R9, R10, R13 ;  /* 0x0000000a097e7223 */ /* 0x008fe2000001000d */
[----:B------:R-:W-:Y:S01]  /*7ab0*/  FFMA.FTZ R10, R103, R5, -R128 ;  /* 0x00000005670a7223 */ /* 0x000fe20000010880 */
[-C--:B------:R-:W-:Y:S01]  /*7ac0*/  FMUL.FTZ R41, R41, R9.reuse ;  /* 0x0000000929297220 */ /* 0x080fe20000410000 */
[-C--:B------:R-:W-:Y:S01]  /*7ad0*/  FMUL.FTZ R44, R44, R9.reuse ;  /* 0x000000092c2c7220 */ /* 0x080fe20000410000 */
[----:B------:R-:W-:Y:S01]  /*7ae0*/  FADD.FTZ R103, R15, R126 ;  /* 0x0000007e0f677221 */ /* 0x000fe20000010000 */
[----:B------:R-:W-:Y:S01]  /*7af0*/  FADD.FTZ R126, R136, R119 ;  /* 0x00000077887e7221 */ /* 0x000fe20000010000 */
[----:B------:R-:W3:Y:S01]  /*7b00*/  MUFU.EX2 R99, R99 ;  /* 0x0000006300637308 */ /* 0x000ee20000000800 */
[-C--:B------:R-:W-:Y:S01]  /*7b10*/  FMUL.FTZ R45, R45, R9.reuse ;  /* 0x000000092d2d7220 */ /* 0x080fe20000410000 */
[----:B-1----:R-:W-:Y:S01]  /*7b20*/  FADD.FTZ R12, R16, R103 ;  /* 0x00000067100c7221 */ /* 0x002fe20000010000 */
[----:B------:R-:W-:Y:S01]  /*7b30*/  FADD.FTZ R126, R137, R126 ;  /* 0x0000007e897e7221 */ /* 0x000fe20000010000 */
[-C--:B------:R-:W-:Y:S01]  /*7b40*/  FMUL.FTZ R48, R48, R9.reuse ;  /* 0x0000000930307220 */ /* 0x080fe20000410000 */
[-C--:B------:R-:W-:Y:S01]  /*7b50*/  FMUL.FTZ R49, R49, R9.reuse ;  /* 0x0000000931317220 */ /* 0x080fe20000410000 */
[----:B------:R-:W-:Y:S01]  /*7b60*/  FADD.FTZ R103, R17, R12 ;  /* 0x0000000c11677221 */ /* 0x000fe20000010000 */
[-C--:B------:R-:W-:Y:S01]  /*7b70*/  FMUL.FTZ R52, R52, R9.reuse ;  /* 0x0000000934347220 */ /* 0x080fe20000410000 */
[----:B------:R-:W1:Y:S01]  /*7b80*/  MUFU.EX2 R10, R10 ;  /* 0x0000000a000a7308 */ /* 0x000e620000000800 */
[-C--:B------:R-:W-:Y:S01]  /*7b90*/  FMUL.FTZ R53, R53, R9.reuse ;  /* 0x0000000935357220 */ /* 0x080fe20000410000 */
[----:B------:R-:W-:Y:S01]  /*7ba0*/  FADD.FTZ R12, R18, R103 ;  /* 0x00000067120c7221 */ /* 0x000fe20000010000 */
[----:B------:R-:W-:Y:S01]  /*7bb0*/  FADD.FTZ R103, R133, R126 ;  /* 0x0000007e85677221 */ /* 0x000fe20000010000 */
[-C--:B------:R-:W-:Y:S01]  /*7bc0*/  FMUL.FTZ R56, R56, R9.reuse ;  /* 0x0000000938387220 */ /* 0x080fe20000410000 */
[----:B------:R-:W-:Y:S01]  /*7bd0*/  FMUL.FTZ R57, R57, R9 ;  /* 0x0000000939397220 */ /* 0x000fe20000410000 */
[----:B------:R-:W-:Y:S01]  /*7be0*/  FADD.FTZ R119, R19, R12 ;  /* 0x0000000c13777221 */ /* 0x000fe20000010000 */
[----:B----4-:R-:W-:Y:S01]  /*7bf0*/  FADD.FTZ R14, R138, R103 ;  /* 0x000000678a0e7221 */ /* 0x010fe20000010000 */
[----:B------:R-:W-:Y:S01]  /*7c00*/  F2FP.F16.F32.PACK_AB R12, R15, R13 ;  /* 0x0000000d0f0c723e */ /* 0x000fe200000000ff */
[-C--:B------:R-:W-:Y:S01]  /*7c10*/  FMUL.FTZ R60, R60, R9.reuse ;  /* 0x000000093c3c7220 */ /* 0x080fe20000410000 */
[----:B------:R-:W-:Y:S01]  /*7c20*/  FADD.FTZ R82, R20, R119 ;  /* 0x0000007714527221 */ /* 0x000fe20000010000 */
[----:B-----5:R-:W-:Y:S01]  /*7c30*/  FADD.FTZ R15, R131, R14 ;  /* 0x0000000e830f7221 */ /* 0x020fe20000010000 */
[----:B------:R-:W-:Y:S01]  /*7c40*/  F2FP.F16.F32.PACK_AB R14, R17, R16 ;  /* 0x00000010110e723e */ /* 0x000fe200000000ff */
[----:B------:R-:W-:Y:S01]  /*7c50*/  FMUL.FTZ R61, R61, R9 ;  /* 0x000000093d3d7220 */ /* 0x000fe20000410000 */
[----:B------:R-:W-:Y:S01]  /*7c60*/  FADD.FTZ R17, R21, R82 ;  /* 0x0000005215117221 */ /* 0x000fe20000010000 */
[----:B--2---:R-:W-:Y:S01]  /*7c70*/  FADD.FTZ R103, R134, R15 ;  /* 0x0000000f86677221 */ /* 0x004fe20000010000 */
[----:B------:R2:W4:Y:S01]  /*7c80*/  MUFU.EX2 R82, R102 ;  /* 0x0000006600527308 */ /* 0x0005220000000800 */
[----:B------:R-:W-:Y:S01]  /*7c90*/  F2FP.F16.F32.PACK_AB R13, R129, R132 ;  /* 0x00000084810d723e */ /* 0x000fe200000000ff */
[----:B------:R-:W-:Y:S01]  /*7ca0*/  FADD.FTZ R16, R22, R17 ;  /* 0x0000001116107221 */ /* 0x000fe20000010000 */
[----:B------:R-:W-:Y:S01]  /*7cb0*/  FADD.FTZ R126, R130, R103 ;  /* 0x00000067827e7221 */ /* 0x000fe20000010000 */
[----:B------:R-:W-:Y:S01]  /*7cc0*/  F2FP.F16.F32.PACK_AB R15, R137, R136 ;  /* 0x00000088890f723e */ /* 0x000fe200000000ff */
[-C--:B------:R-:W-:Y:S01]  /*7cd0*/  FFMA.FTZ R103, R74, R5.reuse, -R128 ;  /* 0x000000054a677223 */ /* 0x080fe20000010880 */
[----:B------:R-:W-:Y:S01]  /*7ce0*/  FADD.FTZ R17, R23, R16 ;  /* 0x0000001017117221 */ /* 0x000fe20000010000 */
[----:B------:R-:W-:Y:S01]  /*7cf0*/  FADD.FTZ R119, R135, R126 ;  /* 0x0000007e87777221 */ /* 0x000fe20000010000 */
[----:B------:R-:W-:Y:S01]  /*7d00*/  FFMA.FTZ R74, R75, R5, -R128 ;  /* 0x000000054b4a7223 */ /* 0x000fe20000010880 */
[----:B------:R5:W-:Y:S01]  /*7d10*/  STSM.16.M88.4 [R6+0x24300], R12 ;  /* 0x0243000c06007844 */ /* 0x000be20000000200 */
[----:B------:R-:W-:Y:S01]  /*7d20*/  FADD.FTZ R16, R120, R17 ;  /* 0x0000001178107221 */ /* 0x000fe20000010000 */
[----:B--2---:R-:W-:Y:S01]  /*7d30*/  FADD.FTZ R102, R122, R119 ;  /* 0x000000777a667221 */ /* 0x004fe20000010000 */
[----:B------:R-:W2:Y:S01]  /*7d40*/  MUFU.EX2 R75, R91 ;  /* 0x0000005b004b7308 */ /* 0x000ea20000000800 */
[-C--:B------:R-:W-:Y:S01]  /*7d50*/  FMUL.FTZ R64, R64, R9.reuse ;  /* 0x0000000940407220 */ /* 0x080fe20000410000 */
[----:B------:R-:W-:Y:S01]  /*7d60*/  FADD.FTZ R17, R121, R16 ;  /* 0x0000001079117221 */ /* 0x000fe20000010000 */
[----:B------:R-:W-:Y:S01]  /*7d70*/  FADD.FTZ R119, R123, R102 ;  /* 0x000000667b777221 */ /* 0x000fe20000010000 */
[-C--:B------:R-:W-:Y:S01]  /*7d80*/  FMUL.FTZ R65, R65, R9.reuse ;  /* 0x0000000941417220 */ /* 0x080fe20000410000 */
[-C--:B------:R-:W-:Y:S01]  /*7d90*/  FMUL.FTZ R68, R68, R9.reuse ;  /* 0x0000000944447220 */ /* 0x080fe20000410000 */
[----:B------:R-:W-:Y:S01]  /*7da0*/  FADD.FTZ R16, R112, R17 ;  /* 0x0000001170107221 */ /* 0x000fe20000010000 */
[----:B------:R-:W-:Y:S01]  /*7db0*/  F2FP.F16.F32.PACK_AB R112, R113, R112 ;  /* 0x000000707170723e */ /* 0x000fe200000000ff */
[----:B------:R-:W2:Y:S01]  /*7dc0*/  MUFU.EX2 R91, R95 ;  /* 0x0000005f005b7308 */ /* 0x000ea20000000800 */
[----:B------:R-:W-:Y:S01]  /*7dd0*/  FMUL.FTZ R69, R69, R9 ;  /* 0x0000000945457220 */ /* 0x000fe20000410000 */
[----:B------:R-:W-:Y:S01]  /*7de0*/  FADD.FTZ R17, R113, R16 ;  /* 0x0000001071117221 */ /* 0x000fe20000010000 */
[----:B------:R-:W-:Y:S01]  /*7df0*/  F2FP.F16.F32.PACK_AB R16, R23, R22 ;  /* 0x000000161710723e */ /* 0x000fe200000000ff */
[----:B------:R-:W-:Y:S01]  /*7e00*/  FMUL.FTZ R26, R26, R125 ;  /* 0x0000007d1a1a7220 */ /* 0x000fe20000410000 */
[----:B-----5:R-:W-:Y:S01]  /*7e10*/  F2FP.F16.F32.PACK_AB R12, R19, R18 ;  /* 0x00000012130c723e */ /* 0x020fe200000000ff */
[----:B------:R-:W-:Y:S01]  /*7e20*/  FADD.FTZ R18, R114, R119 ;  /* 0x0000007772127221 */ /* 0x000fe20000010000 */
[----:B------:R-:W-:Y:S01]  /*7e30*/  F2FP.F16.F32.PACK_AB R14, R21, R20 ;  /* 0x00000014150e723e */ /* 0x000fe200000000ff */
[----:B------:R-:W-:Y:S01]  /*7e40*/  FADD.FTZ R20, R116, R17 ;  /* 0x0000001174147221 */ /* 0x000fe20000010000 */
[----:B------:R-:W-:Y:S01]  /*7e50*/  F2FP.F16.F32.PACK_AB R13, R138, R133 ;  /* 0x000000858a0d723e */ /* 0x000fe200000000ff */
[----:B------:R-:W-:Y:S01]  /*7e60*/  FADD.FTZ R18, R127, R18 ;  /* 0x000000127f127221 */ /* 0x000fe20000010000 */
[----:B------:R-:W-:Y:S01]  /*7e70*/  F2FP.F16.F32.PACK_AB R15, R134, R131 ;  /* 0x00000083860f723e */ /* 0x000fe200000000ff */
[----:B------:R-:W-:Y:S01]  /*7e80*/  FADD.FTZ R21, R117, R20 ;  /* 0x0000001475157221 */ /* 0x000fe20000010000 */
[----:B------:R-:W-:Y:S01]  /*7e90*/  F2FP.F16.F32.PACK_AB R17, R135, R130 ;  /* 0x000000828711723e */ /* 0x000fe200000000ff */
[----:B------:R-:W-:Y:S01]  /*7ea0*/  FADD.FTZ R19, R115, R18 ;  /* 0x0000001273137221 */ /* 0x000fe20000010000 */
[----:B------:R5:W2:Y:S01]  /*7eb0*/  MUFU.EX2 R20, R90 ;  /* 0x0000005a00147308 */ /* 0x000aa20000000800 */
[----:B------:R-:W-:Y:S01]  /*7ec0*/  FADD.FTZ R22, R104, R21 ;  /* 0x0000001568167221 */ /* 0x000fe20000010000 */
[----:B------:R-:W-:Y:S01]  /*7ed0*/  STSM.16.M88.4 [R6+0x25b00], R12 ;  /* 0x025b000c06007844 */ /* 0x000fe20000000200 */
[----:B------:R-:W-:Y:S01]  /*7ee0*/  FADD.FTZ R19, R118, R19 ;  /* 0x0000001376137221 */ /* 0x000fe20000010000 */
[----:B------:R-:W-:Y:S01]  /*7ef0*/  F2FP.F16.F32.PACK_AB R18, R121, R120 ;  /* 0x000000787912723e */ /* 0x000fe200000000ff */
[----:B------:R-:W-:Y:S01]  /*7f00*/  FADD.FTZ R21, R105, R22 ;  /* 0x0000001669157221 */ /* 0x000fe20000010000 */
[----:B------:R-:W-:Y:S01]  /*7f10*/  F2FP.F16.F32.PACK_AB R113, R127, R114 ;  /* 0x000000727f71723e */ /* 0x000fe200000000ff */
[----:B------:R-:W-:Y:S01]  /*7f20*/  FADD.FTZ R102, R106, R19 ;  /* 0x000000136a667221 */ /* 0x000fe20000010000 */
[----:B------:R-:W-:Y:S01]  /*7f30*/  F2FP.F16.F32.PACK_AB R19, R123, R122 ;  /* 0x0000007a7b13723e */ /* 0x000fe200000000ff */
[----:B------:R-:W-:Y:S01]  /*7f40*/  FADD.FTZ R22, R108, R21 ;  /* 0x000000156c167221 */ /* 0x000fe20000010000 */
[----:B------:R-:W-:Y:S01]  /*7f50*/  MUFU.EX2 R74, R74 ;  /* 0x0000004a004a7308 */ /* 0x000fe20000000800 */
[----:B------:R-:W-:Y:S01]  /*7f60*/  FADD.FTZ R102, R111, R102 ;  /* 0x000000666f667221 */ /* 0x000fe20000010000 */
[----:B------:R-:W-:Y:S01]  /*7f70*/  F2FP.F16.F32.PACK_AB R104, R105, R104 ;  /* 0x000000686968723e */ /* 0x000fe200000000ff */
[----:B------:R-:W-:Y:S01]  /*7f80*/  FADD.FTZ R23, R109, R22 ;  /* 0x000000166d177221 */ /* 0x000fe20000010000 */
[----:B------:R3:W-:Y:S01]  /*7f90*/  STSM.16.M88.4 [R6+0x27300], R16 ;  /* 0x0273001006007844 */ /* 0x0007e20000000200 */
[----:B------:R-:W-:Y:S01]  /*7fa0*/  FADD.FTZ R21, R107, R102 ;  /* 0x000000666b157221 */ /* 0x000fe20000010000 */
[----:B------:R-:W-:Y:S01]  /*7fb0*/  F2FP.F16.F32.PACK_AB R114, R117, R116 ;  /* 0x000000747572723e */ /* 0x000fe200000000ff */
[----:B------:R-:W-:Y:S01]  /*7fc0*/  FADD.FTZ R22, R96, R23 ;  /* 0x0000001760167221 */ /* 0x000fe20000010000 */
[----:B------:R-:W-:Y:S01]  /*7fd0*/  F2FP.F16.F32.PACK_AB R96, R97, R96 ;  /* 0x000000606160723e */ /* 0x000fe200000000ff */
[----:B------:R-:W-:Y:S01]  /*7fe0*/  FADD.FTZ R21, R110, R21 ;  /* 0x000000156e157221 */ /* 0x000fe20000010000 */
[----:B------:R-:W-:Y:S01]  /*7ff0*/  F2FP.F16.F32.PACK_AB R115, R118, R115 ;  /* 0x000000737673723e */ /* 0x000fe200000000ff */
[----:B------:R-:W-:Y:S01]  /*8000*/  FMUL.FTZ R27, R27, R125 ;  /* 0x0000007d1b1b7220 */ /* 0x000fe20000410000 */
[----:B------:R-:W-:Y:S01]  /*8010*/  F2FP.F16.F32.PACK_AB R105, R111, R106 ;  /* 0x0000006a6f69723e */ /* 0x000fe200000000ff */
[----:B-----5:R-:W-:Y:S01]  /*8020*/  FADD.FTZ R90, R98, R21 ;  /* 0x00000015625a7221 */ /* 0x020fe20000010000 */
[----:B------:R-:W-:Y:S01]  /*8030*/  FADD.FTZ R21, R97, R22 ;  /* 0x0000001661157221 */ /* 0x000fe20000010000 */
[C---:B0-----:R-:W-:Y:S01]  /*8040*/  F2FP.F16.F32.PACK_AB R97, R11.reuse, R98 ;  /* 0x000000620b61723e */ /* 0x041fe200000000ff */
[----:B------:R0:W-:Y:S01]  /*8050*/  STSM.16.M88.4 [R6+0x28b00], R112 ;  /* 0x028b007006007844 */ /* 0x0001e20000000200 */
[----:B------:R-:W-:Y:S01]  /*8060*/  FADD.FTZ R90, R11, R90 ;  /* 0x0000005a0b5a7221 */ /* 0x000fe20000010000 */
[----:B------:R-:W-:Y:S01]  /*8070*/  FADD.FTZ R22, R100, R21 ;  /* 0x0000001564167221 */ /* 0x000fe20000010000 */
[----:B------:R-:W-:Y:S01]  /*8080*/  F2FP.F16.F32.PACK_AB R106, R109, R108 ;  /* 0x0000006c6d6a723e */ /* 0x000fe200000000ff */
[----:B---3--:R-:W3:Y:S01]  /*8090*/  MUFU.EX2 R16, R103 ;  /* 0x0000006700107308 */ /* 0x008ee20000000800 */
[----:B------:R-:W-:Y:S01]  /*80a0*/  FADD.FTZ R21, R99, R90 ;  /* 0x0000005a63157221 */ /* 0x000fe20000010000 */
[----:B------:R-:W-:Y:S01]  /*80b0*/  FADD.FTZ R13, R101, R22 ;  /* 0x00000016650d7221 */ /* 0x000fe20000010000 */
[----:B-1----:R-:W-:Y:S01]  /*80c0*/  F2FP.F16.F32.PACK_AB R99, R10, R99 ;  /* 0x000000630a63723e */ /* 0x002fe200000000ff */
[----:B------:R-:W-:Y:S01]  /*80d0*/  FMUL.FTZ R30, R30, R125 ;  /* 0x0000007d1e1e7220 */ /* 0x000fe20000410000 */
[----:B------:R-:W-:Y:S01]  /*80e0*/  FADD.FTZ R21, R10, R21 ;  /* 0x000000150a157221 */ /* 0x000fe20000010000 */
[----:B------:R-:W-:Y:S01]  /*80f0*/  FADD.FTZ R12, R88, R13 ;  /* 0x0000000d580c7221 */ /* 0x000fe20000010000 */
[----:B------:R-:W-:Y:S01]  /*8100*/  F2FP.F16.F32.PACK_AB R107, R110, R107 ;  /* 0x0000006b6e6b723e */ /* 0x000fe200000000ff */
[-C--:B------:R-:W-:Y:S01]  /*8110*/  FMUL.FTZ R31, R31, R125.reuse ;  /* 0x0000007d1f1f7220 */ /* 0x080fe20000410000 */
[----:B----4-:R-:W-:Y:S01]  /*8120*/  FADD.FTZ R14, R82, R21 ;  /* 0x00000015520e7221 */ /* 0x010fe20000010000 */
[----:B------:R-:W-:Y:S01]  /*8130*/  FADD.FTZ R13, R89, R12 ;  /* 0x0000000c590d7221 */ /* 0x000fe20000010000 */
[----:B------:R-:W-:Y:S01]  /*8140*/  F2FP.F16.F32.PACK_AB R98, R101, R100 ;  /* 0x000000646562723e */ /* 0x000fe200000000ff */
[----:B------:R0:W-:Y:S01]  /*8150*/  STSM.16.M88.4 [R6+0x2a300], R104 ;  /* 0x02a3006806007844 */ /* 0x0001e20000000200 */
[----:B--2---:R-:W-:Y:S01]  /*8160*/  FADD.FTZ R11, R75, R14 ;  /* 0x0000000e4b0b7221 */ /* 0x004fe20000010000 */
[----:B------:R-:W-:Y:S01]  /*8170*/  FADD.FTZ R12, R92, R13 ;  /* 0x0000000d5c0c7221 */ /* 0x000fe20000010000 */
[----:B------:R-:W-:Y:S01]  /*8180*/  F2FP.F16.F32.PACK_AB R88, R89, R88 ;  /* 0x000000585958723e */ /* 0x000fe200000000ff */
[----:B------:R0:W-:Y:S01]  /*8190*/  STSM.16.M88.4 [R6+0x2bb00], R96 ;  /* 0x02bb006006007844 */ /* 0x0001e20000000200 */
[----:B------:R-:W-:Y:S01]  /*81a0*/  FADD.FTZ R14, R94, R11 ;  /* 0x0000000b5e0e7221 */ /* 0x000fe20000010000 */
[----:B------:R-:W-:Y:S01]  /*81b0*/  FADD.FTZ R11, R93, R12 ;  /* 0x0000000c5d0b7221 */ /* 0x000fe20000010000 */
[----:B------:R-:W-:Y:S01]  /*81c0*/  F2FP.F16.F32.PACK_AB R89, R75, R82 ;  /* 0x000000524b59723e */ /* 0x000fe200000000ff */
[-C--:B------:R-:W-:Y:S01]  /*81d0*/  FMUL.FTZ R34, R34, R125.reuse ;  /* 0x0000007d22227220 */ /* 0x080fe20000410000 */
        /* <DEDUP_REMOVED lines=15> */
[----:B------:R0:W-:Y:S01]  /*82d0*/  STSM.16.M88.4 [R6+0x2d300], R88 ;  /* 0x02d3005806007844 */ /* 0x0001e20000000200 */
[----:B------:R-:W-:Y:S01]  /*82e0*/  FADD.FTZ R13, R87, R13 ;  /* 0x0000000d570d7221 */ /* 0x000fe20000010000 */
[----:B------:R-:W-:Y:S01]  /*82f0*/  FADD.FTZ R10, R72, R11 ;  /* 0x0000000b480a7221 */ /* 0x000fe20000010000 */
[C---:B------:R-:W-:Y:S01]  /*8300*/  F2FP.F16.F32.PACK_AB R72, R73.reuse, R72 ;  /* 0x000000484948723e */ /* 0x040fe200000000ff */
[-C--:B------:R-:W-:Y:S01]  /*8310*/  FMUL.FTZ R42, R42, R125.reuse ;  /* 0x0000007d2a2a7220 */ /* 0x080fe20000410000 */
[----:B---3--:R-:W-:Y:S01]  /*8320*/  FADD.FTZ R13, R16, R13 ;  /* 0x0000000d100d7221 */ /* 0x008fe20000010000 */
[----:B------:R-:W-:Y:S01]  /*8330*/  FADD.FTZ R11, R73, R10 ;  /* 0x0000000a490b7221 */ /* 0x000fe20000010000 */
[----:B------:R-:W-:Y:S01]  /*8340*/  F2FP.F16.F32.PACK_AB R82, R85, R84 ;  /* 0x000000545552723e */ /* 0x000fe200000000ff */
[-C--:B------:R-:W-:Y:S01]  /*8350*/  FMUL.FTZ R43, R43, R125.reuse ;  /* 0x0000007d2b2b7220 */ /* 0x080fe20000410000 */
[----:B------:R-:W-:Y:S01]  /*8360*/  F2FP.F16.F32.PACK_AB R83, R87, R86 ;  /* 0x000000565753723e */ /* 0x000fe200000000ff */
[C---:B------:R-:W-:Y:S01]  /*8370*/  FADD.FTZ R13, R74.reuse, R13 ;  /* 0x0000000d4a0d7221 */ /* 0x040fe20000010000 */
[----:B------:R-:W-:Y:S01]  /*8380*/  F2FP.F16.F32.PACK_AB R73, R74, R16 ;  /* 0x000000104a49723e */ /* 0x000fe200000000ff */
[----:B------:R-:W-:Y:S01]  /*8390*/  FADD.FTZ R10, R124, R11 ;  /* 0x0000000b7c0a7221 */ /* 0x000fe20000010000 */
[----:B------:R-:W-:Y:S01]  /*83a0*/  F2FP.F16.F32.PACK_AB R74, R77, R124 ;  /* 0x0000007c4d4a723e */ /* 0x000fe200000000ff */
[----:B------:R0:W-:Y:S01]  /*83b0*/  STSM.16.M88.4 [R6+0x2eb00], R80 ;  /* 0x02eb005006007844 */ /* 0x0001e20000000200 */
[----:B------:R-:W-:Y:S01]  /*83c0*/  F2FP.F16.F32.PACK_AB R75, R79, R78 ;  /* 0x0000004e4f4b723e */ /* 0x000fe200000000ff */
[----:B------:R-:W-:Y:S01]  /*83d0*/  FADD.FTZ R13, R78, R13 ;  /* 0x0000000d4e0d7221 */ /* 0x000fe20000010000 */
[----:B------:R-:W-:Y:S01]  /*83e0*/  FADD.FTZ R10, R77, R10 ;  /* 0x0000000a4d0a7221 */ /* 0x000fe20000010000 */
[-C--:B------:R-:W-:Y:S01]  /*83f0*/  FMUL.FTZ R46, R46, R125.reuse ;  /* 0x0000007d2e2e7220 */ /* 0x080fe20000410000 */
[-C--:B------:R-:W-:Y:S01]  /*8400*/  FMUL.FTZ R47, R47, R125.reuse ;  /* 0x0000007d2f2f7220 */ /* 0x080fe20000410000 */
[----:B------:R0:W-:Y:S01]  /*8410*/  STSM.16.M88.4 [R6+0x30300], R72 ;  /* 0x0303004806007844 */ /* 0x0001e20000000200 */
[----:B------:R-:W-:Y:S01]  /*8420*/  FADD.FTZ R11, R79, R13 ;  /* 0x0000000d4f0b7221 */ /* 0x000fe20000010000 */
[-C--:B------:R-:W-:Y:S01]  /*8430*/  FMUL.FTZ R50, R50, R125.reuse ;  /* 0x0000007d32327220 */ /* 0x080fe20000410000 */
[-C--:B------:R-:W-:Y:S01]  /*8440*/  FMUL.FTZ R51, R51, R125.reuse ;  /* 0x0000007d33337220 */ /* 0x080fe20000410000 */
[----:B------:R-:W-:Y:S01]  /*8450*/  @!PT LDS RZ, [RZ] ;  /* 0x00000000fffff984 */ /* 0x000fe20000000800 */
[----:B------:R-:W-:Y:S01]  /*8460*/  @!PT LDS RZ, [RZ] ;  /* 0x00000000fffff984 */ /* 0x000fe20000000800 */
[----:B------:R-:W-:Y:S01]  /*8470*/  @!PT LDS RZ, [RZ] ;  /* 0x00000000fffff984 */ /* 0x000fe20000000800 */
[----:B------:R-:W-:Y:S01]  /*8480*/  @!PT LDS RZ, [RZ] ;  /* 0x00000000fffff984 */ /* 0x000fe20000000800 */
[----:B------:R1:W-:Y:S06]  /*8490*/  MEMBAR.ALL.CTA ;  /* 0x0000000000007992 */ /* 0x0003ec0000008000 */
[----:B-1----:R-:W1:Y:S01]  /*84a0*/  FENCE.VIEW.ASYNC.S ;  /* 0x00000000000073c6 */ /* 0x002e620000000000 */
[-C--:B------:R-:W-:Y:S01]  /*84b0*/  FMUL.FTZ R54, R54, R125.reuse ;  /* 0x0000007d36367220 */ /* 0x080fe20000410000 */
        /* <DEDUP_REMOVED lines=8> */
[----:B------:R-:W-:Y:S01]  /*8540*/  FMUL.FTZ R71, R71, R125 ;  /* 0x0000007d47477220 */ /* 0x000fe20000410000 */
[----:B------:R-:W-:-:S02]  /*8550*/  IMAD.MOV.U32 R13, RZ, RZ, R7 ;  /* 0x000000ffff0d7224 */ /* 0x000fc400078e0007 */
[----:B------:R-:W-:Y:S02]  /*8560*/  IMAD.MOV.U32 R12, RZ, RZ, R76 ;  /* 0x000000ffff0c7224 */ /* 0x000fe400078e004c */
[----:B------:R-:W-:Y:S01]  /*8570*/  IMAD.MOV.U32 R9, RZ, RZ, R4 ;  /* 0x000000ffff097224 */ /* 0x000fe200078e0004 */
[----:B-1----:R-:W-:Y:S01]  /*8580*/  NOP ;  /* 0x0000000000007918 */ /* 0x002fe20000000000 */
[----:B0-----:R-:W-:Y:S05]  /*8590*/  @P2 BRA `(.L_x_28) ;  /* 0xffffffc800442947 */ /* 0x001fea000383ffff */
.L_x_19:
[----:B------:R-:W-:Y:S06]  /*85a0*/  BAR.ARV 0x8, 0x200 ;  /* 0x0208000000007b1d */ /* 0x000fec0000002000 */
[----:B------:R-:W-:Y:S05]  /*85b0*/  @!P0 BRA `(.L_x_29) ;  /* 0x0000000000048947 */ /* 0x000fea0003800000 */
[----:B------:R-:W-:Y:S01]  /*85c0*/  BPT.TRAP 0x1 ;  /* 0x000000040000795c */ /* 0x000fe20000300000 */
.L_x_29:
[----:B------:R-:W-:Y:S02]  /*85d0*/  SHF.L.U32 R7, R7, 0x1f, RZ ;  /* 0x0000001f07077819 */ /* 0x000fe400000006ff */
[----:B-1----:R-:W-:-:S04]  /*85e0*/  LEA R12, R0, UR37, 0x3 ;  /* 0x00000025000c7c11 */ /* 0x002fc8000f8e18ff */
[----:B------:R0:W1:Y:S01]  /*85f0*/  SYNCS.PHASECHK.TRANS64.TRYWAIT P2, [R12+URZ+0x31c50], R7 ;  /* 0x031c50070c0075a7 */ /* 0x000062000804017f */
[----:B------:R-:W-:Y:S05]  /*8600*/  @!P0 BRA `(.L_x_30) ;  /* 0x0000000000048947 */ /* 0x000fea0003800000 */
[----:B------:R-:W-:Y:S01]  /*8610*/  BPT.TRAP 0x1 ;  /* 0x000000040000795c */ /* 0x000fe20000300000 */
.L_x_30:
[----:B-1----:R-:W-:Y:S05]  /*8620*/  @P2 BRA `(.L_x_31) ;  /* 0x0000000000082947 */ /* 0x002fea0003800000 */
[----:B------:R-:W1:Y:S02]  /*8630*/  SYNCS.PHASECHK.TRANS64.TRYWAIT P0, [R12+URZ+0x31c50], R7 ;  /* 0x031c50070c0075a7 */ /* 0x000e64000800017f */
[----:B-1----:R-:W-:Y:S05]  /*8640*/  @!P0 BRA `(.L_x_32) ;  /* 0x0000005c00e08947 */ /* 0x002fea0003800000 */
.L_x_31:
[----:B------:R-:W-:Y:S01]  /*8650*/  UIADD3 UR37, UR37, 0x200, URZ ;  /* 0x0000020025257890 */ /* 0x000fe2000fffe03f */
[----:B------:R-:W-:Y:S01]  /*8660*/  R2UR UR4, R0 ;  /* 0x00000000000472ca */ /* 0x000fe200000e0000 */
[----:B------:R-:W-:Y:S01]  /*8670*/  ULOP3.LUT UR40, UR40, 0x10000, URZ, 0xfc, !UPT ;  /* 0x0001000028287892 */ /* 0x000fe2000f8efc3f */
[----:B------:R-:W-:Y:S01]  /*8680*/  WARPGROUP.ARRIVE ;  /* 0x00000000000079c5 */ /* 0x000fe20000000000 */
[----:B------:R-:W-:Y:S01]  /*8690*/  USHF.R.U32.HI UR37, URZ, 0x4, UR37 ;  /* 0x000000043f257899 */ /* 0x000fe20008011625 */
[----:B------:R-:W2:Y:S01]  /*86a0*/  SHFL.BFLY PT, R3, R10, 0x2, 0x1f ;  /* 0x0c401f000a037f89 */ /* 0x000ea200000e0000 */
[----:B------:R-:W-:Y:S01]  /*86b0*/  UMOV UR5, 0xc0000010 ;  /* 0xc000001000057882 */ /* 0x000fe20000000000 */
[----:B------:R-:W-:Y:S01]  /*86c0*/  UMOV UR7, 0x80000020 ;  /* 0x8000002000077882 */ /* 0x000fe20000000000 */
[----:B------:R-:W-:Y:S01]  /*86d0*/  ULOP3.LUT UR37, UR37, 0x3fff, URZ, 0xc0, !UPT ;  /* 0x00003fff25257892 */ /* 0x000fe2000f8ec03f */
[----:B------:R-:W3:Y:S01]  /*86e0*/  SHFL.BFLY PT, R0, R11, 0x2, 0x1f ;  /* 0x0c401f000b007f89 */ /* 0x000ee200000e0000 */
[----:B------:R-:W-:-:S02]  /*86f0*/  IMAD.MOV.U32 R8, RZ, RZ, RZ ;  /* 0x000000ffff087224 */ /* 0x000fc400078e00ff */
[----:B------:R-:W-:Y:S01]  /*8700*/  ULOP3.LUT UR8, UR37, 0x2400000, URZ, 0xfc, !UPT ;  /* 0x0240000025087892 */ /* 0x000fe2000f8efc3f */
[----:B------:R-:W-:Y:S02]  /*8710*/  IMAD.MOV.U32 R16, RZ, RZ, RZ ;  /* 0x000000ffff107224 */ /* 0x000fe400078e00ff */
[----:B------:R-:W-:Y:S01]  /*8720*/  @!P1 VIADD R9, R12, 0x31c60 ;  /* 0x00031c600c099836 */ /* 0x000fe20000000000 */
[----:B------:R-:W-:Y:S01]  /*8730*/  UIMAD UR8, UR4, 0x6c0, UR8 ;  /* 0x000006c0040878a4 */ /* 0x000fe2000f8e0208 */
[----:B------:R-:W-:Y:S02]  /*8740*/  IMAD.MOV.U32 R77, RZ, RZ, -0x800000 ;  /* 0xff800000ff4d7424 */ /* 0x000fe400078e00ff */
[----:B------:R-:W-:Y:S01]  /*8750*/  UMOV UR4, UR40 ;  /* 0x0000002800047c82 */ /* 0x000fe20008000000 */
[----:B------:R-:W-:-:S03]  /*8760*/  @!P1 PRMT R9, RZ, 0x654, R9 ;  /* 0x00000654ff099816 */ /* 0x000fc60000000009 */
[----:B------:R-:W-:Y:S02]  /*8770*/  UMOV UR6, UR8 ;  /* 0x0000000800067c82 */ /* 0x000fe40008000000 */
[----:B------:R-:W-:Y:S01]  /*8780*/  HGMMA.64x96x16.F32 R24, gdesc[UR4].tnspB, R24, gsb0 ;  /* 0x41600000041879f0 */ /* 0x000fe20008000818 */
[----:B------:R-:W-:Y:S02]  /*8790*/  UIADD3 UR4, UR40, 0x180, URZ ;  /* 0x0000018028047890 */ /* 0x000fe4000fffe03f */
[----:B------:R-:W-:Y:S01]  /*87a0*/  UIADD3 UR6, UR8, 0x40, URZ ;  /* 0x0000004008067890 */ /* 0x000fe2000fffe03f */
[----:B--2---:R-:W-:Y:S01]  /*87b0*/  FADD.FTZ R3, R3, R10 ;  /* 0x0000000a03037221 */ /* 0x004fe20000010000 */
[----:B------:R-:W-:Y:S01]  /*87c0*/  UMOV UR5, 0xc0000010 ;  /* 0xc000001000057882 */ /* 0x000fe20000000000 */
[----:B------:R-:W-:Y:S01]  /*87d0*/  UMOV UR7, 0x80000020 ;  /* 0x8000002000077882 */ /* 0x000fe20000000000 */
[----:B---3--:R-:W-:Y:S02]  /*87e0*/  FADD.FTZ R2, R0, R11 ;  /* 0x0000000b00027221 */ /* 0x008fe40000010000 */
[----:B------:R-:W2:Y:S04]  /*87f0*/  SHFL.BFLY PT, R0, R3, 0x1, 0x1f ;  /* 0x0c201f0003007f89 */ /* 0x000ea800000e0000 */
[----:B01----:R-:W0:Y:S01]  /*8800*/  SHFL.BFLY PT, R7, R2, 0x1, 0x1f ;  /* 0x0c201f0002077f89 */ /* 0x003e2200000e0000 */
[----:B--2---:R-:W-:Y:S01]  /*8810*/  FADD.FTZ R13, R3, R0 ;  /* 0x00000000030d7221 */ /* 0x004fe20000010000 */
[----:B------:R-:W-:-:S02]  /*8820*/  IMAD.MOV.U32 R0, RZ, RZ, -0x800000 ;  /* 0xff800000ff007424 */ /* 0x000fc400078e00ff */
[----:B0-----:R-:W-:Y:S02]  /*8830*/  FADD.FTZ R14, R2, R7 ;  /* 0x00000007020e7221 */ /* 0x001fe40000010000 */
[----:B------:R-:W-:-:S03]  /*8840*/  FSETP.NE.FTZ.AND P0, PT, R13, RZ, PT ;  /* 0x000000ff0d00720b */ /* 0x000fc60003f15000 */
[----:B------:R-:W-:-:S10]  /*8850*/  FSETP.NE.FTZ.AND P2, PT, R14, RZ, PT ;  /* 0x000000ff0e00720b */ /* 0x000fd40003f55000 */
[----:B------:R-:W0:Y:S01]  /*8860*/  @P0 MUFU.LG2 R6, R13 ;  /* 0x0000000d00060308 */ /* 0x000e220000000c00 */
[C---:B------:R-:W-:Y:S02]  /*8870*/  @P0 FMUL.FTZ R3, R5.reuse, 0.69314718246459960938 ;  /* 0x3f31721805030820 */ /* 0x040fe40000410000 */
[----:B------:R-:W-:-:S05]  /*8880*/  @P2 FMUL.FTZ R2, R5, 0.69314718246459960938 ;  /* 0x3f31721805022820 */ /* 0x000fca0000410000 */
[----:B------:R-:W1:Y:S08]  /*8890*/  @P2 MUFU.LG2 R7, R14 ;  /* 0x0000000e00072308 */ /* 0x000e700000000c00 */
[----:B------:R-:W2:Y:S01]  /*88a0*/  @P0 MUFU.RCP R8, R13 ;  /* 0x0000000d00080308 */ /* 0x000ea20000001000 */
[----:B0-----:R-:W-:-:S04]  /*88b0*/  @P0 FMUL.FTZ R6, R6, 0.69314718246459960938 ;  /* 0x3f31721806060820 */ /* 0x001fc80000410000 */
[----:B------:R-:W-:Y:S01]  /*88c0*/  @P0 FFMA.FTZ R0, R3, R4, R6 ;  /* 0x0000000403000223 */ /* 0x000fe20000010006 */
[----:B------:R-:W-:Y:S02]  /*88d0*/  PLOP3.LUT P0, PT, PT, PT, PT, 0x8, 0x0 ;  /* 0x000000000000781c */ /* 0x000fe40003f0e170 */
[----:B------:R-:W0:Y:S01]  /*88e0*/  @P2 MUFU.RCP R16, R14 ;  /* 0x0000000e00102308 */ /* 0x000e220000001000 */
[----:B-1----:R-:W-:-:S04]  /*88f0*/  @P2 FMUL.FTZ R7, R7, 0.69314718246459960938 ;  /* 0x3f31721807072820 */ /* 0x002fc80000410000 */
[----:B------:R-:W-:Y:S01]  /*8900*/  @P2 FFMA.FTZ R77, R2, R76, R7 ;  /* 0x0000004c024d2223 */ /* 0x000fe20000010007 */
[----:B------:R-:W-:Y:S02]  /*8910*/  WARPGROUP.DEPBAR.LE gsb0, 0x0 ;  /* 0x00008000000079c5 */ /* 0x000fe40000010000 */
        /* <DEDUP_REMOVED lines=52> */
[-C--:B--2---:R-:W-:Y:S01]  /*8c60*/  FMUL.FTZ R74, R40, R8.reuse ;  /* 0x00000008284a7220 */ /* 0x084fe20000410000 */
        /* <DEDUP_REMOVED lines=9> */
[-C--:B0-----:R-:W-:Y:S01]  /*8d00*/  FMUL.FTZ R40, R34, R16.reuse ;  /* 0x0000001022287220 */ /* 0x081fe20000410000 */
[----:B------:R-:W-:Y:S01]  /*8d10*/  FMUL.FTZ R41, R35, R16 ;  /* 0x0000001023297220 */ /* 0x000fe20000410000 */
[----:B------:R0:W-:Y:S01]  /*8d20*/  @!P1 SYNCS.ARRIVE.TRANS64.RED.A1T0 RZ, [R9+URZ], RZ ;  /* 0x000000ff09ff99a7 */ /* 0x0001e2000810043f */
        /* <DEDUP_REMOVED lines=25> */
[-C--:B0-----:R-:W-:Y:S01]  /*8ec0*/  FMUL.FTZ R9, R51, R16.reuse ;  /* 0x0000001033097220 */ /* 0x081fe20000410000 */
        /* <DEDUP_REMOVED lines=9> */
[----:B------:R-:W-:-:S07]  /*8f60*/  FMUL.FTZ R71, R71, R16 ;  /* 0x0000001047477220 */ /* 0x000fce0000410000 */
.L_x_12:
[----:B------:R-:W-:Y:S05]  /*8f70*/  @P0 BRA `(.L_x_33) ;  /* 0x0000001000740947 */ /* 0x000fea0003800000 */
[----:B------:R-:W0:Y:S01]  /*8f80*/  S2R R16, SR_TID.X ;  /* 0x0000000000107919 */ /* 0x000e220000002100 */
[----:B------:R-:W1:Y:S01]  /*8f90*/  LDC R46, c[0x0][0xbe8] ;  /* 0x0002fa00ff2e7b82 */ /* 0x000e620000000800 */
[----:B------:R-:W-:Y:S01]  /*8fa0*/  SHF.R.S32.HI R58, RZ, 0x1f, R145 ;  /* 0x0000001fff3a7819 */ /* 0x000fe20000011491 */
[----:B------:R-:W-:Y:S01]  /*8fb0*/  ULDC.64 UR4, c[0x0][0xbd0] ;  /* 0x0002f40000047ab9 */ /* 0x000fe20000000a00 */
[----:B------:R-:W2:Y:S01]  /*8fc0*/  S2R R54, SR_CTAID.X ;  /* 0x0000000000367919 */ /* 0x000ea20000002500 */
[----:B------:R-:W-:Y:S01]  /*8fd0*/  ULDC.64 UR6, c[0x0][0xb38] ;  /* 0x0002ce0000067ab9 */ /* 0x000fe20000000a00 */
[----:B------:R-:W-:Y:S01]  /*8fe0*/  BSSY B0, `(.L_x_34) ;  /* 0x00000ca000007945 */ /* 0x000fe20003800000 */
[C---:B------:R-:W-:Y:S02]  /*8ff0*/  IMAD R56, R58.reuse, UR4, RZ ;  /* 0x000000043a387c24 */ /* 0x040fe4000f8e02ff */
[----:B------:R-:W3:Y:S01]  /*9000*/  S2UR UR9, SR_CTAID.Z ;  /* 0x00000000000979c3 */ /* 0x000ee20000002700 */
[----:B------:R-:W-:-:S07]  /*9010*/  IMAD R58, R58, UR6, RZ ;  /* 0x000000063a3a7c24 */ /* 0x000fce000f8e02ff */
[----:B------:R-:W4:Y:S08]  /*9020*/  LDC.64 R62, c[0x0][0xbd8] ;  /* 0x0002f600ff3e7b82 */ /* 0x000f300000000a00 */
[----:B------:R-:W-:Y:S01]  /*9030*/  BAR.SYNC.DEFER_BLOCKING 0x1, 0x180 ;  /* 0x0046000000007b1d */ /* 0x000fe20000010000 */
[----:B-1----:R-:W-:-:S07]  /*9040*/  ISETP.NE.AND P0, PT, R46, 0x1, PT ;  /* 0x000000012e00780c */ /* 0x002fce0003f05270 */
[----:B------:R-:W1:Y:S01]  /*9050*/  S2UR UR8, SR_CTAID.Y ;  /* 0x00000000000879c3 */ /* 0x000e620000002600 */
[----:B0-----:R-:W-:-:S07]  /*9060*/  VIADD R50, R16, 0xffffff80 ;  /* 0xffffff8010327836 */ /* 0x001fce0000000000 */
[----:B------:R-:W1:Y:S01]  /*9070*/  LDC R66, c[0x0][0xc50] ;  /* 0x00031400ff427b82 */ /* 0x000e620000000800 */
[----:B------:R-:W-:-:S04]  /*9080*/  SHF.R.S32.HI R47, RZ, 0x1f, R50 ;  /* 0x0000001fff2f7819 */ /* 0x000fc80000011432 */
[----:B------:R-:W-:-:S03]  /*9090*/  LEA.HI R51, R47, R50, RZ, 0x7 ;  /* 0x000000322f337211 */ /* 0x000fc600078f38ff */
[----:B------:R-:W0:Y:S01]  /*90a0*/  @P0 LDC R60, c[0x0][0xbec] ;  /* 0x0002fb00ff3c0b82 */ /* 0x000e220000000800 */
[----:B------:R-:W-:Y:S02]  /*90b0*/  LEA.HI R47, R47, R50, RZ, 0x2 ;  /* 0x000000322f2f7211 */ /* 0x000fe400078f10ff */
[----:B------:R-:W-:Y:S02]  /*90c0*/  LOP3.LUT R17, R51, 0xffffff80, RZ, 0xc0, !PT ;  /* 0xffffff8033117812 */ /* 0x000fe400078ec0ff */
[----:B------:R-:W-:Y:S02]  /*90d0*/  LOP3.LUT R47, R47, 0xfffffffc, RZ, 0xc0, !PT ;  /* 0xfffffffc2f2f7812 */ /* 0x000fe400078ec0ff */
[----:B------:R-:W-:Y:S01]  /*90e0*/  SHF.R.S32.HI R53, RZ, 0x7, R51 ;  /* 0x00000007ff357819 */ /* 0x000fe20000011433 */
[C---:B------:R-:W-:Y:S01]  /*90f0*/  IMAD.IADD R26, R50.reuse, 0x1, -R17 ;  /* 0x00000001321a7824 */ /* 0x040fe200078e0a11 */
[----:B------:R-:W5:Y:S01]  /*9100*/  LDC.64 R64, c[0x0][0xb40] ;  /* 0x0002d000ff407b82 */ /* 0x000f620000000a00 */
[----:B------:R-:W-:-:S03]  /*9110*/  IMAD.IADD R51, R50, 0x1, -R47 ;  /* 0x0000000132337824 */ /* 0x000fc600078e0a2f */
[----:B------:R-:W-:Y:S02]  /*9120*/  SHF.R.S32.HI R55, RZ, 0x1f, R26 ;  /* 0x0000001fff377819 */ /* 0x000fe4000001141a */
[----:B------:R-:W-:Y:S02]  /*9130*/  LEA.HI R47, R51, R51, RZ, 0x1 ;  /* 0x00000033332f7211 */ /* 0x000fe400078f08ff */
[----:B------:R-:W-:Y:S01]  /*9140*/  LEA.HI R27, R55, R26, RZ, 0x2 ;  /* 0x0000001a371b7211 */ /* 0x000fe200078f10ff */
[----:B------:R-:W5:Y:S01]  /*9150*/  @P0 LDC R68, c[0x0][0xbec] ;  /* 0x0002fb00ff440b82 */ /* 0x000f620000000800 */
[----:B------:R-:W-:Y:S02]  /*9160*/  LOP3.LUT R52, R47, 0x1ffffffe, RZ, 0xc0, !PT ;  /* 0x1ffffffe2f347812 */ /* 0x000fe400078ec0ff */
[--C-:B------:R-:W-:Y:S02]  /*9170*/  SHF.R.S32.HI R16, RZ, 0x2, R27.reuse ;  /* 0x00000002ff107819 */ /* 0x100fe4000001141b */
[----:B------:R-:W-:Y:S01]  /*9180*/  SHF.R.S32.HI R17, RZ, 0x1f, R27 ;  /* 0x0000001fff117819 */ /* 0x000fe2000001141b */
[----:B------:R-:W-:Y:S01]  /*9190*/  IMAD.IADD R52, R51, 0x1, -R52 ;  /* 0x0000000133347824 */ /* 0x000fe200078e0a34 */
[----:B------:R-:W-:Y:S01]  /*91a0*/  LOP3.LUT R27, R27, 0x7ffffffc, RZ, 0xc0, !PT ;  /* 0x7ffffffc1b1b7812 */ /* 0x000fe200078ec0ff */
[----:B------:R-:W5:Y:S01]  /*91b0*/  @P0 LDC R59, c[0x0][0xbf0] ;  /* 0x0002fc00ff3b0b82 */ /* 0x000f620000000800 */
[----:B------:R-:W-:-:S03]  /*91c0*/  LEA.HI R17, R17, R16, RZ, 0x3 ;  /* 0x0000001011117211 */ /* 0x000fc600078f18ff */
[----:B------:R-:W-:Y:S01]  /*91d0*/  IMAD.IADD R27, R26, 0x1, -R27 ;  /* 0x000000011a1b7824 */ /* 0x000fe200078e0a1b */
[----:B------:R-:W-:-:S03]  /*91e0*/  LOP3.LUT R17, R17, 0xfffffff8, RZ, 0xc0, !PT ;  /* 0xfffffff811117812 */ /* 0x000fc600078ec0ff */
[----:B------:R-:W5:Y:S01]  /*91f0*/  @P0 LDC R61, c[0x0][0xbf0] ;  /* 0x0002fc00ff3d0b82 */ /* 0x000f620000000800 */
[----:B------:R-:W-:Y:S02]  /*9200*/  IMAD.SHL.U32 R27, R27, 0x2, RZ ;  /* 0x000000021b1b7824 */ /* 0x000fe400078e00ff */
[----:B------:R-:W-:Y:S01]  /*9210*/  IMAD.IADD R50, R16, 0x1, -R17 ;  /* 0x0000000110327824 */ /* 0x000fe200078e0a11 */
[----:B------:R-:W-:Y:S01]  /*9220*/  LEA.HI R17, R55, R26, RZ, 0x5 ;  /* 0x0000001a37117211 */ /* 0x000fe200078f28ff */
[----:B------:R-:W-:-:S03]  /*9230*/  IMAD.HI R16, R53, 0x55555556, RZ ;  /* 0x5555555635107827 */ /* 0x000fc600078e02ff */
[----:B------:R-:W-:Y:S01]  /*9240*/  SHF.R.S32.HI R17, RZ, 0x5, R17 ;  /* 0x00000005ff117819 */ /* 0x000fe20000011411 */
[----:B------:R-:W-:Y:S01]  /*9250*/  IMAD R55, R145, UR7, R58 ;  /* 0x0000000791377c24 */ /* 0x000fe2000f8e023a */
[----:B------:R-:W-:-:S03]  /*9260*/  LEA.HI R16, R16, R16, RZ, 0x1 ;  /* 0x0000001010107211 */ /* 0x000fc600078f08ff */
[----:B------:R-:W-:Y:S02]  /*9270*/  IMAD R50, R17, 0x10, R50 ;  /* 0x0000001011327824 */ /* 0x000fe400078e0232 */
[----:B------:R-:W-:Y:S02]  /*9280*/  IMAD R47, R16, -0x3, R53 ;  /* 0xfffffffd102f7824 */ /* 0x000fe400078e0235 */
[----:B------:R-:W-:Y:S01]  /*9290*/  IMAD.WIDE.U32 R16, R145, UR4, RZ ;  /* 0x0000000491107c25 */ /* 0x000fe2000f8e00ff */
[----:B---3--:R-:W-:-:S03]  /*92a0*/  USHF.R.S32.HI UR4, URZ, 0x1f, UR9 ;  /* 0x0000001f3f047899 */ /* 0x008fc60008011409 */
[----:B------:R-:W-:Y:S02]  /*92b0*/  IMAD R47, R47, 0x40, R50 ;  /* 0x000000402f2f7824 */ /* 0x000fe400078e0232 */
[C---:B------:R-:W-:Y:S02]  /*92c0*/  IMAD R53, R145.reuse, UR5, R56 ;  /* 0x0000000591357c24 */ /* 0x040fe4000f8e0238 */
[----:B------:R-:W-:Y:S01]  /*92d0*/  IMAD.WIDE.U32 R50, R145, UR6, RZ ;  /* 0x0000000691327c25 */ /* 0x000fe2000f8e00ff */
[----:B------:R-:W-:-:S03]  /*92e0*/  ULDC.64 UR6, c[0x0][0xb48] ;  /* 0x0002d20000067ab9 */ /* 0x000fc60000000a00 */
[----:B------:R-:W-:Y:S02]  /*92f0*/  IMAD R52, R52, 0x8, R47 ;  /* 0x0000000834347824 */ /* 0x000fe400078e022f */
[----:B------:R-:W-:Y:S02]  /*9300*/  IMAD.MOV R145, RZ, RZ, -R145 ;  /* 0x000000ffff917224 */ /* 0x000fe400078e0a91 */
[----:B------:R-:W-:Y:S02]  /*9310*/  IMAD.IADD R17, R17, 0x1, R53 ;  /* 0x0000000111117824 */ /* 0x000fe400078e0235 */
[----:B----4-:R-:W-:Y:S02]  /*9320*/  IMAD R56, R62, UR4, RZ ;  /* 0x000000043e387c24 */ /* 0x010fe4000f8e02ff */
[----:B--2---:R-:W-:Y:S02]  /*9330*/  IMAD R53, R54, 0xc0, R52 ;  /* 0x000000c036357824 */ /* 0x004fe400078e0234 */
[----:B-1----:R-:W-:-:S02]  /*9340*/  IMAD R145, R66, R145, UR8 ;  /* 0x0000000842917e24 */ /* 0x002fc4000f8e0291 */
[----:B------:R-:W-:Y:S02]  /*9350*/  IMAD R57, R63, UR9, R56 ;  /* 0x000000093f397c24 */ /* 0x000fe4000f8e0238 */
[----:B------:R-:W-:Y:S01]  /*9360*/  IMAD.WIDE.U32 R16, R62, UR9, R16 ;  /* 0x000000093e107c25 */ /* 0x000fe2000f8e0010 */
[----:B------:R-:W-:-:S03]  /*9370*/  SHF.R.S32.HI R58, RZ, 0x1f, R145 ;  /* 0x0000001fff3a7819 */ /* 0x000fc60000011491 */
[----:B0-----:R-:W-:-:S04]  /*9380*/  @P0 IMAD.HI.U32 R52, R53, R60, RZ ;  /* 0x0000003c35340227 */ /* 0x001fc800078e00ff */
[----:B------:R-:W-:Y:S02]  /*9390*/  IMAD.IADD R51, R51, 0x1, R55 ;  /* 0x0000000133337824 */ /* 0x000fe400078e0237 */
[----:B------:R-:W-:Y:S02]  /*93a0*/  IMAD.IADD R17, R17, 0x1, R57 ;  /* 0x0000000111117824 */ /* 0x000fe400078e0239 */
[----:B-----5:R-:W-:Y:S01]  /*93b0*/  IMAD R56, R64, UR4, RZ ;  /* 0x0000000440387c24 */ /* 0x020fe2000f8e02ff */
[----:B------:R-:W-:Y:S01]  /*93c0*/  ULDC.64 UR4, c[0x0][0xbe0] ;  /* 0x0002f80000047ab9 */ /* 0x000fe20000000a00 */
[----:B------:R-:W-:-:S04]  /*93d0*/  @P0 IMAD.HI.U32 R68, R53, R68, RZ ;  /* 0x0000004435440227 */ /* 0x000fc800078e00ff */
[----:B------:R-:W-:Y:S01]  /*93e0*/  IMAD.MOV.U32 R55, RZ, RZ, R53 ;  /* 0x000000ffff377224 */ /* 0x000fe200078e0035 */
[----:B------:R-:W-:Y:S01]  /*93f0*/  @P0 SHF.R.U32.HI R55, RZ, R59, R52 ;  /* 0x0000003bff370219 */ /* 0x000fe20000011634 */
[----:B------:R-:W-:Y:S02]  /*9400*/  IMAD R59, R65, UR9, R56 ;  /* 0x00000009413b7c24 */ /* 0x000fe4000f8e0238 */
[----:B------:R-:W-:Y:S01]  /*9410*/  IMAD.WIDE.U32 R50, R64, UR9, R50 ;  /* 0x0000000940327c25 */ /* 0x000fe2000f8e0032 */
[----:B------:R-:W-:-:S03]  /*9420*/  ULDC.64 UR8, c[0x0][0xb28] ;  /* 0x0002ca0000087ab9 */ /* 0x000fc60000000a00 */
[----:B------:R-:W-:Y:S01]  /*9430*/  IMAD.MOV.U32 R57, RZ, RZ, R53 ;  /* 0x000000ffff397224 */ /* 0x000fe200078e0035 */
[----:B------:R-:W-:Y:S01]  /*9440*/  @P0 SHF.R.U32.HI R57, RZ, R61, R68 ;  /* 0x0000003dff390219 */ /* 0x000fe20000011644 */
[----:B------:R-:W-:Y:S02]  /*9450*/  IMAD R52, R58, UR4, RZ ;  /* 0x000000043a347c24 */ /* 0x000fe4000f8e02ff */
[----:B------:R-:W-:-:S04]  /*9460*/  IMAD.WIDE.U32 R16, R145, UR4, R16 ;  /* 0x0000000491107c25 */ /* 0x000fc8000f8e0010 */
[----:B------:R-:W-:Y:S01]  /*9470*/  IMAD.IADD R51, R51, 0x1, R59 ;  /* 0x0000000133337824 */ /* 0x000fe200078e023b */
[----:B------:R-:W-:Y:S01]  /*9480*/  SHF.R.S32.HI R59, RZ, 0x1f, R55 ;  /* 0x0000001fff3b7819 */ /* 0x000fe20000011437 */
[----:B------:R-:W-:Y:S01]  /*9490*/  IMAD R58, R58, UR6, RZ ;  /* 0x000000063a3a7c24 */ /* 0x000fe2000f8e02ff */
[----:B------:R-:W-:Y:S01]  /*94a0*/  IADD3 R16, P0, R55, R16, RZ ;  /* 0x0000001037107210 */ /* 0x000fe20007f1e0ff */
[C---:B------:R-:W-:Y:S01]  /*94b0*/  IMAD R56, R145.reuse, UR5, R52 ;  /* 0x0000000591387c24 */ /* 0x040fe2000f8e0234 */
[----:B------:R-:W-:Y:S01]  /*94c0*/  SHF.R.S32.HI R52, RZ, 0x1f, R57 ;  /* 0x0000001fff347819 */ /* 0x000fe20000011439 */
[----:B------:R-:W-:Y:S01]  /*94d0*/  IMAD.MOV R55, RZ, RZ, -R55 ;  /* 0x000000ffff377224 */ /* 0x000fe200078e0a37 */
[----:B------:R-:W-:Y:S01]  /*94e0*/  ULDC.64 UR4, c[0x0][0xb30] ;  /* 0x0002cc0000047ab9 */ /* 0x000fe20000000a00 */
[----:B------:R-:W-:Y:S01]  /*94f0*/  IMAD R61, R145, UR7, R58 ;  /* 0x00000007913d7c24 */ /* 0x000fe2000f8e023a */
[----:B------:R-:W-:Y:S01]  /*9500*/  IADD3.X R17, R59, R17, R56, P0, !PT ;  /* 0x000000113b117210 */ /* 0x000fe200007fe438 */
[----:B------:R-:W-:-:S02]  /*9510*/  IMAD.MOV R58, RZ, RZ, -R57 ;  /* 0x000000ffff3a7224 */ /* 0x000fc400078e0a39 */
[----:B------:R-:W-:Y:S02]  /*9520*/  IMAD R52, R52, UR4, RZ ;  /* 0x0000000434347c24 */ /* 0x000fe4000f8e02ff */
[----:B------:R-:W-:Y:S02]  /*9530*/  IMAD R55, R46, R55, R53 ;  /* 0x000000372e377224 */ /* 0x000fe400078e0235 */
[----:B------:R-:W-:Y:S01]  /*9540*/  IMAD.WIDE.U32 R50, R145, UR6, R50 ;  /* 0x0000000691327c25 */ /* 0x000fe2000f8e0032 */
[----:B------:R-:W-:-:S03]  /*9550*/  ULDC.64 UR6, c[0x0][0xbc8] ;  /* 0x0002f20000067ab9 */ /* 0x000fc60000000a00 */
[----:B------:R-:W-:Y:S02]  /*9560*/  IMAD R53, R46, R58, R53 ;  /* 0x0000003a2e357224 */ /* 0x000fe400078e0235 */
[----:B------:R-:W-:Y:S01]  /*9570*/  IMAD R59, R57, UR5, R52 ;  /* 0x00000005393b7c24 */ /* 0x000fe2000f8e0234 */
[----:B------:R-:W-:Y:S01]  /*9580*/  SHF.R.S32.HI R52, RZ, 0x1f, R55 ;  /* 0x0000001fff347819 */ /* 0x000fe20000011437 */
[----:B------:R-:W-:Y:S01]  /*9590*/  IMAD.IADD R51, R51, 0x1, R61 ;  /* 0x0000000133337824 */ /* 0x000fe200078e023d */
[----:B------:R-:W-:Y:S01]  /*95a0*/  SHF.R.S32.HI R56, RZ, 0x1f, R53 ;  /* 0x0000001fff387819 */ /* 0x000fe20000011435 */
[----:B------:R-:W0:Y:S01]  /*95b0*/  S2UR UR5, SR_CgaCtaId ;  /* 0x00000000000579c3 */ /* 0x000e220000008800 */
[----:B------:R-:W-:-:S04]  /*95c0*/  IMAD.WIDE.U32 R16, R55, UR6, R16 ;  /* 0x0000000637107c25 */ /* 0x000fc8000f8e0010 */
[----:B------:R-:W-:Y:S01]  /*95d0*/  IMAD.WIDE.U32 R50, R57, UR4, R50 ;  /* 0x0000000439327c25 */ /* 0x000fe2000f8e0032 */
[----:B------:R-:W-:-:S03]  /*95e0*/  UMOV UR4, 0x400 ;  /* 0x0000040000047882 */ /* 0x000fc60000000000 */
[----:B------:R-:W-:Y:S02]  /*95f0*/  IMAD R52, R52, UR6, RZ ;  /* 0x0000000634347c24 */ /* 0x000fe4000f8e02ff */
[----:B------:R-:W-:Y:S02]  /*9600*/  IMAD.IADD R51, R51, 0x1, R59 ;  /* 0x0000000133337824 */ /* 0x000fe400078e023b */
[----:B------:R-:W-:Y:S02]  /*9610*/  IMAD R56, R56, UR8, RZ ;  /* 0x0000000838387c24 */ /* 0x000fe4000f8e02ff */
[----:B------:R-:W-:Y:S01]  /*9620*/  IMAD R57, R55, UR7, R52 ;  /* 0x0000000737397c24 */ /* 0x000fe2000f8e0234 */
[----:B------:R-:W-:Y:S01]  /*9630*/  ULDC.64 UR6, c[0x0][0xba8] ;  /* 0x0002ea0000067ab9 */ /* 0x000fe20000000a00 */
[C---:B------:R-:W-:Y:S01]  /*9640*/  IMAD R55, R53.reuse, UR9, R56 ;  /* 0x0000000935377c24 */ /* 0x040fe2000f8e0238 */
[----:B------:R-:W-:Y:S01]  /*9650*/  LEA R56, P0, R16, UR6, 0x2 ;  /* 0x0000000610387c11 */ /* 0x000fe2000f8010ff */
[----:B------:R-:W-:Y:S01]  /*9660*/  IMAD.WIDE.U32 R50, R53, UR8, R50 ;  /* 0x0000000835327c25 */ /* 0x000fe2000f8e0032 */
[----:B------:R-:W-:Y:S01]  /*9670*/  ULDC.64 UR8, c[0x0][0xb00] ;  /* 0x0002c00000087ab9 */ /* 0x000fe20000000a00 */
[----:B------:R-:W-:-:S02]  /*9680*/  ULDC UR6, c[0x0][0xa88] ;  /* 0x0002a20000067ab9 */ /* 0x000fc40000000800 */
[----:B------:R-:W-:Y:S01]  /*9690*/  IMAD.IADD R53, R17, 0x1, R57 ;  /* 0x0000000111357824 */ /* 0x000fe200078e0239 */
[----:B------:R-:W-:Y:S01]  /*96a0*/  LEA R62, P1, R50, UR8, 0x2 ;  /* 0x00000008323e7c11 */ /* 0x000fe2000f8210ff */
[----:B------:R-:W-:Y:S01]  /*96b0*/  IMAD.IADD R17, R51, 0x1, R55 ;  /* 0x0000000133117824 */ /* 0x000fe200078e0237 */
[----:B------:R-:W-:Y:S01]  /*96c0*/  SHFL.IDX PT, R52, R56, 0x1, 0x1c1f ;  /* 0x003c1f0038347f89 */ /* 0x000fe200000e0000 */
[----:B------:R-:W-:Y:S01]  /*96d0*/  IMAD R47, R54, 0xc0, R47 ;  /* 0x000000c0362f7824 */ /* 0x000fe200078e022f */
[----:B------:R-:W-:Y:S01]  /*96e0*/  LEA.HI.X R54, R16, UR7, R53, 0x2, P0 ;  /* 0x0000000710367c11 */ /* 0x000fe200080f1435 */
[----:B0-----:R-:W-:Y:S01]  /*96f0*/  ULEA UR4, UR5, UR4, 0x18 ;  /* 0x0000000405047291 */ /* 0x001fe2000f8ec03f */
[----:B------:R-:W-:Y:S01]  /*9700*/  LEA.HI.X R63, R50, UR9, R17, 0x2, P1 ;  /* 0x00000009323f7c11 */ /* 0x000fe200088f1411 */
[----:B------:R-:W-:Y:S01]  /*9710*/  IMAD R58, R46, UR6, RZ ;  /* 0x000000062e3a7c24 */ /* 0x000fe2000f8e02ff */
[----:B------:R-:W-:Y:S01]  /*9720*/  SHFL.IDX PT, R50, R56, RZ, 0x1c1f ;  /* 0x001c1fff38327589 */ /* 0x000fe200000e0000 */
[----:B------:R-:W-:Y:S01]  /*9730*/  LOP3.LUT P0, RZ, R26, 0x3, RZ, 0xc0, !PT ;  /* 0x000000031aff7812 */ /* 0x000fe2000780c0ff */
[C---:B------:R-:W-:Y:S01]  /*9740*/  VIADD R59, R47.reuse, 0x8 ;  /* 0x000000082f3b7836 */ /* 0x040fe20000000000 */
[----:B------:R-:W-:Y:S01]  /*9750*/  UIADD3 UR4, UR4, 0x31c20, URZ ;  /* 0x00031c2004047890 */ /* 0x000fe2000fffe03f */
[----:B------:R-:W0:Y:S01]  /*9760*/  SHFL.IDX PT, R51, R54, RZ, 0x1c1f ;  /* 0x001c1fff36337589 */ /* 0x000e2200000e0000 */
[----:B------:R-:W-:-:S02]  /*9770*/  ISETP.GE.OR P1, PT, R47, R58, P0 ;  /* 0x0000003a2f00720c */ /* 0x000fc40000726670 */
[-C--:B------:R-:W-:Y:S01]  /*9780*/  ISETP.GE.OR P0, PT, R59, R58.reuse, P0 ;  /* 0x0000003a3b00720c */ /* 0x080fe20000706670 */
[----:B------:R-:W1:Y:S01]  /*9790*/  SHFL.IDX PT, R53, R54, 0x1, 0x1c1f ;  /* 0x003c1f0036357f89 */ /* 0x000e6200000e0000 */
[----:B------:R-:W-:Y:S01]  /*97a0*/  UPRMT UR4, URZ, 0x654, UR4 ;  /* 0x000006543f047896 */ /* 0x000fe20008000004 */
[----:B------:R-:W-:Y:S02]  /*97b0*/  ISETP.GE.AND P2, PT, R47, R58, PT ;  /* 0x0000003a2f00720c */ /* 0x000fe40003f46270 */
[----:B------:R2:W3:Y:S04]  /*97c0*/  SHFL.IDX PT, R16, R62, RZ, 0x1c1f ;  /* 0x001c1fff3e107589 */ /* 0x0004e800000e0000 */
[----:B------:R2:W4:Y:S02]  /*97d0*/  SHFL.IDX PT, R17, R63, RZ, 0x1c1f ;  /* 0x001c1fff3f117589 */ /* 0x00052400000e0000 */
[----:B------:R-:W-:Y:S02]  /*97e0*/  SYNCS.ARRIVE.TRANS64.RED.A1T0 RZ, [UR4], RZ ;  /* 0x000000ffffff79a7 */ /* 0x000fe40008100404 */
[----:B0-----:R2:W-:Y:S04]  /*97f0*/  @!P1 ST.E desc[UR38][R50.64], R0 ;  /* 0x0000000032009985 */ /* 0x0015e8000c101926 */
[----:B-1----:R2:W-:Y:S01]  /*9800*/  @!P0 ST.E desc[UR38][R52.64], R77 ;  /* 0x0000004d34008985 */ /* 0x0025e2000c101926 */
[----:B------:R-:W-:Y:S05]  /*9810*/  @P2 BRA `(.L_x_35) ;  /* 0x0000000400182947 */ /* 0x000fea0003800000 */
[C---:B--2---:R-:W-:Y:S01]  /*9820*/  VIADD R0, R27.reuse, 0x8 ;  /* 0x000000081b007836 */ /* 0x044fe20000000000 */
[----:B------:R-:W-:Y:S01]  /*9830*/  ULDC UR4, c[0x0][0xac8] ;  /* 0x0002b20000047ab9 */ /* 0x000fe20000000800 */
[C---:B------:R-:W-:Y:S01]  /*9840*/  VIADD R26, R27.reuse, 0x10 ;  /* 0x000000101b1a7836 */ /* 0x040fe20000000000 */
[C---:B------:R-:W-:Y:S01]  /*9850*/  ISETP.GE.AND P0, PT, R27.reuse, UR4, PT ;  /* 0x000000041b007c0c */ /* 0x040fe2000bf06270 */
[C---:B------:R-:W-:Y:S01]  /*9860*/  VIADD R46, R27.reuse, 0x18 ;  /* 0x000000181b2e7836 */ /* 0x040fe20000000000 */
[----:B------:R-:W-:Y:S01]  /*9870*/  ISETP.GE.AND P1, PT, R0, UR4, PT ;  /* 0x0000000400007c0c */ /* 0x000fe2000bf26270 */
[C---:B------:R-:W-:Y:S01]  /*9880*/  VIADD R47, R27.reuse, 0x20 ;  /* 0x000000201b2f7836 */ /* 0x040fe20000000000 */
[----:B------:R-:W-:Y:S01]  /*9890*/  ISETP.GE.AND P2, PT, R26, UR4, PT ;  /* 0x000000041a007c0c */ /* 0x000fe2000bf46270 */
[C---:B------:R-:W-:Y:S01]  /*98a0*/  VIADD R60, R27.reuse, 0x38 ;  /* 0x000000381b3c7836 */ /* 0x040fe20000000000 */
[----:B------:R-:W-:Y:S01]  /*98b0*/  ISETP.GE.AND P3, PT, R46, UR4, PT ;  /* 0x000000042e007c0c */ /* 0x000fe2000bf66270 */
[----:B------:R-:W-:Y:S01]  /*98c0*/  VIADD R61, R27, 0x40 ;  /* 0x000000401b3d7836 */ /* 0x000fe20000000000 */
[----:B------:R-:W-:-:S07]  /*98d0*/  ISETP.GE.AND P4, PT, R47, UR4, PT ;  /* 0x000000042f007c0c */ /* 0x000fce000bf86270 */
[----:B------:R-:W-:Y:S02]  /*98e0*/  @!P1 LEA.HI R0, R0, R0, RZ, 0x1 ;  /* 0x0000000000009211 */ /* 0x000fe400078f08ff */
[----:B------:R-:W-:Y:S02]  /*98f0*/  @!P2 LEA.HI R26, R26, R26, RZ, 0x1 ;  /* 0x0000001a1a1aa211 */ /* 0x000fe400078f08ff */
[----:B------:R-:W-:Y:S02]  /*9900*/  @!P3 LEA.HI R50, R46, R46, RZ, 0x1 ;  /* 0x0000002e2e32b211 */ /* 0x000fe400078f08ff */
[----:B------:R-:W-:Y:S02]  /*9910*/  @!P1 LOP3.LUT R51, R0, 0xfffffffe, RZ, 0xc0, !PT ;  /* 0xfffffffe00339812 */ /* 0x000fe400078ec0ff */
[----:B------:R-:W-:Y:S01]  /*9920*/  @!P4 LEA.HI R0, R47, R47, RZ, 0x1 ;  /* 0x0000002f2f00c211 */ /* 0x000fe200078f08ff */
[----:B---34-:R-:W-:Y:S01]  /*9930*/  @!P0 IMAD.WIDE R46, R27, 0x4, R16 ;  /* 0x000000041b2e8825 */ /* 0x018fe200078e0210 */
[----:B------:R-:W-:-:S02]  /*9940*/  @!P2 LOP3.LUT R53, R26, 0xfffffffe, RZ, 0xc0, !PT ;  /* 0xfffffffe1a35a812 */ /* 0x000fc400078ec0ff */
[----:B------:R-:W-:Y:S01]  /*9950*/  @!P3 LOP3.LUT R55, R50, 0xfffffffe, RZ, 0xc0, !PT ;  /* 0xfffffffe3237b812 */ /* 0x000fe200078ec0ff */
[--C-:B------:R-:W-:Y:S01]  /*9960*/  @!P1 IMAD.WIDE R50, R51, 0x4, R16.reuse ;  /* 0x0000000433329825 */ /* 0x100fe200078e0210 */
[----:B------:R-:W-:Y:S01]  /*9970*/  @!P4 LOP3.LUT R57, R0, 0xfffffffe, RZ, 0xc0, !PT ;  /* 0xfffffffe0039c812 */ /* 0x000fe200078ec0ff */
[----:B------:R0:W-:Y:S02]  /*9980*/  @!P0 ST.E.64 desc[UR38][R46.64], R72 ;  /* 0x000000482e008985 */ /* 0x0001e4000c101b26 */
[----:B------:R-:W-:Y:S02]  /*9990*/  VIADD R0, R27, 0x28 ;  /* 0x000000281b007836 */ /* 0x000fe40000000000 */
[--C-:B------:R-:W-:Y:S01]  /*99a0*/  @!P2 IMAD.WIDE R52, R53, 0x4, R16.reuse ;  /* 0x000000043534a825 */ /* 0x100fe200078e0210 */
[----:B------:R1:W-:Y:S02]  /*99b0*/  @!P1 ST.E.64 desc[UR38][R50.64], R28 ;  /* 0x0000001c32009985 */ /* 0x0003e4000c101b26 */
[----:B------:R-:W-:Y:S01]  /*99c0*/  ISETP.GE.AND P0, PT, R0, UR4, PT ;  /* 0x0000000400007c0c */ /* 0x000fe2000bf06270 */
[----:B------:R-:W-:Y:S01]  /*99d0*/  VIADD R26, R27, 0x30 ;  /* 0x000000301b1a7836 */ /* 0x000fe20000000000 */
[----:B------:R2:W-:Y:S01]  /*99e0*/  @!P2 ST.E.64 desc[UR38][R52.64], R22 ;  /* 0x000000163400a985 */ /* 0x0005e2000c101b26 */
[----:B------:R-:W-:Y:S01]  /*99f0*/  @!P3 IMAD.WIDE R54, R55, 0x4, R16 ;  /* 0x000000043736b825 */ /* 0x000fe200078e0210 */
[----:B------:R-:W-:-:S02]  /*9a00*/  ISETP.GE.AND P2, PT, R60, UR4, PT ;  /* 0x000000043c007c0c */ /* 0x000fc4000bf46270 */
[----:B------:R-:W-:Y:S01]  /*9a10*/  ISETP.GE.AND P1, PT, R26, UR4, PT ;  /* 0x000000041a007c0c */ /* 0x000fe2000bf26270 */
[----:B------:R-:W-:Y:S01]  /*9a20*/  @!P4 IMAD.WIDE R56, R57, 0x4, R16 ;  /* 0x000000043938c825 */ /* 0x000fe200078e0210 */
[----:B------:R3:W-:Y:S01]  /*9a30*/  @!P3 ST.E.64 desc[UR38][R54.64], R36 ;  /* 0x000000243600b985 */ /* 0x0007e2000c101b26 */
[----:B------:R-:W-:Y:S02]  /*9a40*/  ISETP.GE.AND P3, PT, R61, UR4, PT ;  /* 0x000000043d007c0c */ /* 0x000fe4000bf66270 */
[C---:B0-----:R-:W-:Y:S01]  /*9a50*/  VIADD R46, R27.reuse, 0x48 ;  /* 0x000000481b2e7836 */ /* 0x041fe20000000000 */
[----:B------:R0:W-:Y:S01]  /*9a60*/  @!P4 ST.E.64 desc[UR38][R56.64], R74 ;  /* 0x0000004a3800c985 */ /* 0x0001e2000c101b26 */
[C---:B------:R-:W-:Y:S01]  /*9a70*/  VIADD R47, R27.reuse, 0x50 ;  /* 0x000000501b2f7836 */ /* 0x040fe20000000000 */
[----:B------:R-:W-:Y:S01]  /*9a80*/  @!P0 LEA.HI R0, R0, R0, RZ, 0x1 ;  /* 0x0000000000008211 */ /* 0x000fe200078f08ff */
[----:B-1----:R-:W-:Y:S01]  /*9a90*/  VIADD R28, R27, 0x58 ;  /* 0x000000581b1c7836 */ /* 0x002fe20000000000 */
[----:B------:R-:W-:-:S02]  /*9aa0*/  ISETP.GE.AND P4, PT, R46, UR4, PT ;  /* 0x000000042e007c0c */ /* 0x000fc4000bf86270 */
[----:B------:R-:W-:Y:S02]  /*9ab0*/  ISETP.GE.AND P5, PT, R47, UR4, PT ;  /* 0x000000042f007c0c */ /* 0x000fe4000bfa6270 */
[----:B------:R-:W-:Y:S02]  /*9ac0*/  ISETP.GE.AND P6, PT, R28, UR4, PT ;  /* 0x000000041c007c0c */ /* 0x000fe4000bfc6270 */
[----:B------:R-:W-:Y:S02]  /*9ad0*/  @!P1 LEA.HI R26, R26, R26, RZ, 0x1 ;  /* 0x0000001a1a1a9211 */ /* 0x000fe400078f08ff */
[----:B------:R-:W-:Y:S02]  /*9ae0*/  @!P2 LEA.HI R60, R60, R60, RZ, 0x1 ;  /* 0x0000003c3c3ca211 */ /* 0x000fe400078f08ff */
[----:B------:R-:W-:Y:S02]  /*9af0*/  @!P3 LEA.HI R61, R61, R61, RZ, 0x1 ;  /* 0x0000003d3d3db211 */ /* 0x000fe400078f08ff */
[----:B--2---:R-:W-:-:S02]  /*9b00*/  @!P0 LOP3.LUT R23, R0, 0xfffffffe, RZ, 0xc0, !PT ;  /* 0xfffffffe00178812 */ /* 0x004fc400078ec0ff */
[----:B------:R-:W-:Y:S02]  /*9b10*/  @!P4 LEA.HI R46, R46, R46, RZ, 0x1 ;  /* 0x0000002e2e2ec211 */ /* 0x000fe400078f08ff */
[----:B------:R-:W-:Y:S02]  /*9b20*/  @!P5 LEA.HI R22, R47, R47, RZ, 0x1 ;  /* 0x0000002f2f16d211 */ /* 0x000fe400078f08ff */
[----:B------:R-:W-:Y:S02]  /*9b30*/  @!P6 LEA.HI R28, R28, R28, RZ, 0x1 ;  /* 0x0000001c1c1ce211 */ /* 0x000fe400078f08ff */
[----:B------:R-:W-:Y:S02]  /*9b40*/  @!P1 LOP3.LUT R29, R26, 0xfffffffe, RZ, 0xc0, !PT ;  /* 0xfffffffe1a1d9812 */ /* 0x000fe400078ec0ff */
[----:B---3--:R-:W-:Y:S02]  /*9b50*/  @!P2 LOP3.LUT R37, R60, 0xfffffffe, RZ, 0xc0, !PT ;  /* 0xfffffffe3c25a812 */ /* 0x008fe400078ec0ff */
[----:B------:R-:W-:-:S02]  /*9b60*/  @!P3 LOP3.LUT R47, R61, 0xfffffffe, RZ, 0xc0, !PT ;  /* 0xfffffffe3d2fb812 */ /* 0x000fc400078ec0ff */
[----:B------:R-:W-:Y:S01]  /*9b70*/  @!P4 LOP3.LUT R51, R46, 0xfffffffe, RZ, 0xc0, !PT ;  /* 0xfffffffe2e33c812 */ /* 0x000fe200078ec0ff */
[--C-:B------:R-:W-:Y:S01]  /*9b80*/  @!P2 IMAD.WIDE R36, R37, 0x4, R16.reuse ;  /* 0x000000042524a825 */ /* 0x100fe200078e0210 */
[----:B------:R-:W-:Y:S02]  /*9b90*/  @!P5 LOP3.LUT R53, R22, 0xfffffffe, RZ, 0xc0, !PT ;  /* 0xfffffffe1635d812 */ /* 0x000fe400078ec0ff */
[----:B------:R-:W-:Y:S01]  /*9ba0*/  @!P6 LOP3.LUT R55, R28, 0xfffffffe, RZ, 0xc0, !PT ;  /* 0xfffffffe1c37e812 */ /* 0x000fe200078ec0ff */
[----:B------:R-:W-:-:S04]  /*9bb0*/  @!P0 IMAD.WIDE R22, R23, 0x4, R16 ;  /* 0x0000000417168825 */ /* 0x000fc800078e0210 */
[--C-:B------:R-:W-:Y:S01]  /*9bc0*/  @!P1 IMAD.WIDE R28, R29, 0x4, R16.reuse ;  /* 0x000000041d1c9825 */ /* 0x100fe200078e0210 */
[----:B------:R0:W-:Y:S03]  /*9bd0*/  @!P0 ST.E.64 desc[UR38][R22.64], R2 ;  /* 0x0000000216008985 */ /* 0x0001e6000c101b26 */
[--C-:B------:R-:W-:Y:S01]  /*9be0*/  @!P3 IMAD.WIDE R46, R47, 0x4, R16.reuse ;  /* 0x000000042f2eb825 */ /* 0x100fe200078e0210 */
[----:B------:R0:W-:Y:S03]  /*9bf0*/  @!P1 ST.E.64 desc[UR38][R28.64], R4 ;  /* 0x000000041c009985 */ /* 0x0001e6000c101b26 */
[--C-:B------:R-:W-:Y:S01]  /*9c00*/  @!P4 IMAD.WIDE R50, R51, 0x4, R16.reuse ;  /* 0x000000043332c825 */ /* 0x100fe200078e0210 */
[----:B------:R0:W-:Y:S03]  /*9c10*/  @!P2 ST.E.64 desc[UR38][R36.64], R6 ;  /* 0x000000062400a985 */ /* 0x0001e6000c101b26 */
[--C-:B------:R-:W-:Y:S01]  /*9c20*/  @!P5 IMAD.WIDE R52, R53, 0x4, R16.reuse ;  /* 0x000000043534d825 */ /* 0x100fe200078e0210 */
[----:B------:R0:W-:Y:S03]  /*9c30*/  @!P3 ST.E.64 desc[UR38][R46.64], R10 ;  /* 0x0000000a2e00b985 */ /* 0x0001e6000c101b26 */
[----:B------:R-:W-:Y:S01]  /*9c40*/  @!P6 IMAD.WIDE R16, R55, 0x4, R16 ;  /* 0x000000043710e825 */ /* 0x000fe200078e0210 */
[----:B------:R0:W-:Y:S04]  /*9c50*/  @!P4 ST.E.64 desc[UR38][R50.64], R18 ;  /* 0x000000123200c985 */ /* 0x0001e8000c101b26 */
[----:B------:R0:W-:Y:S04]  /*9c60*/  @!P5 ST.E.64 desc[UR38][R52.64], R32 ;  /* 0x000000203400d985 */ /* 0x0001e8000c101b26 */
[----:B------:R0:W-:Y:S02]  /*9c70*/  @!P6 ST.E.64 desc[UR38][R16.64], R44 ;  /* 0x0000002c1000e985 */ /* 0x0001e4000c101b26 */
.L_x_35:
[----:B------:R-:W-:Y:S05]  /*9c80*/  BSYNC B0 ;  /* 0x0000000000007941 */ /* 0x000fea0003800000 */
.L_x_34:
[----:B------:R-:W-:Y:S01]  /*9c90*/  ISETP.GE.AND P0, PT, R59, R58, PT ;  /* 0x0000003a3b00720c */ /* 0x000fe20003f06270 */
[----:B0---4-:R4:W0:Y:S04]  /*9ca0*/  SHFL.IDX PT, R17, R63, 0x1, 0x1c1f ;  /* 0x003c1f003f117f89 */ /* 0x01182800000e0000 */
[----:B---3--:R4:W3:Y:S08]  /*9cb0*/  SHFL.IDX PT, R16, R62, 0x1, 0x1c1f ;  /* 0x003c1f003e107f89 */ /* 0x0088f000000e0000 */
[----:B----4-:R-:W-:Y:S05]  /*9cc0*/  @P0 BRA `(.L_x_10) ;  /* 0x0000004400dc0947 */ /* 0x010fea0003800000 */
        /* <DEDUP_REMOVED lines=8> */
[----:B------:R-:W-:Y:S01]  /*9d50*/  VIADD R19, R27, 0x28 ;  /* 0x000000281b137836 */ /* 0x000fe20000000000 */
[----:B------:R-:W-:Y:S01]  /*9d60*/  ISETP.GE.AND P5, PT, R3, UR4, PT ;  /* 0x0000000403007c0c */ /* 0x000fe2000bfa6270 */
[C---:B------:R-:W-:Y:S01]  /*9d70*/  VIADD R22, R27.reuse, 0x38 ;  /* 0x000000381b167836 */ /* 0x040fe20000000000 */
[----:B------:R-:W-:Y:S01]  /*9d80*/  ISETP.GE.AND P0, PT, R18, UR4, PT ;  /* 0x0000000412007c0c */ /* 0x000fe2000bf06270 */
[----:B------:R-:W-:Y:S01]  /*9d90*/  VIADD R23, R27, 0x40 ;  /* 0x000000401b177836 */ /* 0x000fe20000000000 */
[----:B------:R-:W-:Y:S01]  /*9da0*/  ISETP.GE.AND P1, PT, R19, UR4, PT ;  /* 0x0000000413007c0c */ /* 0x000fe2000bf26270 */
[----:B------:R-:W-:-:S02]  /*9db0*/  VIADD R26, R27, 0x48 ;  /* 0x000000481b1a7836 */ /* 0x000fc40000000000 */
[----:B------:R-:W-:Y:S02]  /*9dc0*/  VIADD R28, R27, 0x50 ;  /* 0x000000501b1c7836 */ /* 0x000fe40000000000 */
[----:B------:R-:W-:Y:S02]  /*9dd0*/  @!P3 LEA.HI R0, R0, R0, RZ, 0x1 ;  /* 0x000000000000b211 */ /* 0x000fe400078f08ff */
[----:B------:R-:W-:Y:S02]  /*9de0*/  @!P4 LEA.HI R2, R2, R2, RZ, 0x1 ;  /* 0x000000020202c211 */ /* 0x000fe400078f08ff */
[----:B------:R-:W-:Y:S02]  /*9df0*/  @!P5 LEA.HI R3, R3, R3, RZ, 0x1 ;  /* 0x000000030303d211 */ /* 0x000fe400078f08ff */
[----:B------:R-:W-:Y:S01]  /*9e00*/  @!P3 LOP3.LUT R5, R0, 0xfffffffe, RZ, 0xc0, !PT ;  /* 0xfffffffe0005b812 */ /* 0x000fe200078ec0ff */
[----:B------:R-:W-:Y:S01]  /*9e10*/  VIADD R0, R27, 0x30 ;  /* 0x000000301b007836 */ /* 0x000fe20000000000 */
[----:B------:R-:W-:-:S02]  /*9e20*/  @!P4 LOP3.LUT R7, R2, 0xfffffffe, RZ, 0xc0, !PT ;  /* 0xfffffffe0207c812 */ /* 0x000fc400078ec0ff */
[----:B------:R-:W-:Y:S01]  /*9e30*/  @!P5 LOP3.LUT R11, R3, 0xfffffffe, RZ, 0xc0, !PT ;  /* 0xfffffffe030bd812 */ /* 0x000fe200078ec0ff */
[--C-:B0--3--:R-:W-:Y:S01]  /*9e40*/  @!P2 IMAD.WIDE R2, R27, 0x4, R16.reuse ;  /* 0x000000041b02a825 */ /* 0x109fe200078e0210 */
[----:B------:R-:W-:Y:S02]  /*9e50*/  ISETP.GE.AND P6, PT, R28, UR4, PT ;  /* 0x000000041c007c0c */ /* 0x000fe4000bfc6270 */
[----:B------:R-:W-:Y:S01]  /*9e60*/  @!P0 LEA.HI R18, R18, R18, RZ, 0x1 ;  /* 0x0000001212128211 */ /* 0x000fe200078f08ff */
[--C-:B------:R-:W-:Y:S01]  /*9e70*/  @!P3 IMAD.WIDE R4, R5, 0x4, R16.reuse ;  /* 0x000000040504b825 */ /* 0x100fe200078e0210 */
[----:B------:R0:W-:Y:S01]  /*9e80*/  @!P2 ST.E.64 desc[UR38][R2.64], R14 ;  /* 0x0000000e0200a985 */ /* 0x0001e2000c101b26 */
[----:B------:R-:W-:Y:S02]  /*9e90*/  ISETP.GE.AND P2, PT, R0, UR4, PT ;  /* 0x0000000400007c0c */ /* 0x000fe4000bf46270 */
[----:B------:R-:W-:Y:S01]  /*9ea0*/  @!P4 IMAD.WIDE R6, R7, 0x4, R16 ;  /* 0x000000040706c825 */ /* 0x000fe200078e0210 */
[----:B------:R1:W-:Y:S01]  /*9eb0*/  @!P3 ST.E.64 desc[UR38][R4.64], R24 ;  /* 0x000000180400b985 */ /* 0x0003e2000c101b26 */
[----:B------:R-:W-:-:S02]  /*9ec0*/  ISETP.GE.AND P3, PT, R22, UR4, PT ;  /* 0x0000000416007c0c */ /* 0x000fc4000bf66270 */
[----:B------:R-:W-:Y:S01]  /*9ed0*/  @!P5 IMAD.WIDE R10, R11, 0x4, R16 ;  /* 0x000000040b0ad825 */ /* 0x000fe200078e0210 */
[----:B------:R2:W-:Y:S01]  /*9ee0*/  @!P4 ST.E.64 desc[UR38][R6.64], R40 ;  /* 0x000000280600c985 */ /* 0x0005e2000c101b26 */
[----:B------:R-:W-:Y:S02]  /*9ef0*/  ISETP.GE.AND P4, PT, R23, UR4, PT ;  /* 0x0000000417007c0c */ /* 0x000fe4000bf86270 */
[----:B------:R-:W-:Y:S01]  /*9f00*/  @!P1 LEA.HI R19, R19, R19, RZ, 0x1 ;  /* 0x0000001313139211 */ /* 0x000fe200078f08ff */
[----:B------:R3:W-:Y:S01]  /*9f10*/  @!P5 ST.E.64 desc[UR38][R10.64], R48 ;  /* 0x000000300a00d985 */ /* 0x0007e2000c101b26 */
[----:B------:R-:W-:Y:S01]  /*9f20*/  ISETP.GE.AND P5, PT, R26, UR4, PT ;  /* 0x000000041a007c0c */ /* 0x000fe2000bfa6270 */
[----:B------:R-:W-:Y:S01]  /*9f30*/  VIADD R27, R27, 0x58 ;  /* 0x000000581b1b7836 */ /* 0x000fe20000000000 */
[----:B0-----:R-:W-:Y:S02]  /*9f40*/  @!P0 LOP3.LUT R3, R18, 0xfffffffe, RZ, 0xc0, !PT ;  /* 0xfffffffe12038812 */ /* 0x001fe400078ec0ff */
[----:B------:R-:W-:-:S02]  /*9f50*/  @!P2 LEA.HI R0, R0, R0, RZ, 0x1 ;  /* 0x000000000000a211 */ /* 0x000fc400078f08ff */
[----:B-1----:R-:W-:Y:S01]  /*9f60*/  @!P1 LOP3.LUT R5, R19, 0xfffffffe, RZ, 0xc0, !PT ;  /* 0xfffffffe13059812 */ /* 0x002fe200078ec0ff */
[--C-:B------:R-:W-:Y:S01]  /*9f70*/  @!P0 IMAD.WIDE R2, R3, 0x4, R16.reuse ;  /* 0x0000000403028825 */ /* 0x100fe200078e0210 */
[----:B------:R-:W-:Y:S02]  /*9f80*/  @!P3 LEA.HI R22, R22, R22, RZ, 0x1 ;  /* 0x000000161616b211 */ /* 0x000fe400078f08ff */
[----:B------:R-:W-:Y:S01]  /*9f90*/  @!P4 LEA.HI R23, R23, R23, RZ, 0x1 ;  /* 0x000000171717c211 */ /* 0x000fe200078f08ff */
[----:B------:R-:W-:Y:S01]  /*9fa0*/  @!P1 IMAD.WIDE R4, R5, 0x4, R16 ;  /* 0x0000000405049825 */ /* 0x000fe200078e0210 */
[----:B------:R-:W-:Y:S01]  /*9fb0*/  @!P6 LEA.HI R28, R28, R28, RZ, 0x1 ;  /* 0x0000001c1c1ce211 */ /* 0x000fe200078f08ff */
[----:B------:R0:W-:Y:S01]  /*9fc0*/  @!P0 ST.E.64 desc[UR38][R2.64], R34 ;  /* 0x0000002202008985 */ /* 0x0001e2000c101b26 */
[----:B------:R-:W-:Y:S02]  /*9fd0*/  @!P5 LEA.HI R26, R26, R26, RZ, 0x1 ;  /* 0x0000001a1a1ad211 */ /* 0x000fe400078f08ff */
[----:B--2---:R-:W-:Y:S01]  /*9fe0*/  @!P2 LOP3.LUT R7, R0, 0xfffffffe, RZ, 0xc0, !PT ;  /* 0xfffffffe0007a812 */ /* 0x004fe200078ec0ff */
[----:B------:R1:W-:Y:S01]  /*9ff0*/  @!P1 ST.E.64 desc[UR38][R4.64], R42 ;  /* 0x0000002a04009985 */ /* 0x0003e2000c101b26 */
[----:B---3--:R-:W-:-:S02]  /*a000*/  @!P3 LOP3.LUT R11, R22, 0xfffffffe, RZ, 0xc0, !PT ;  /* 0xfffffffe160bb812 */ /* 0x008fc400078ec0ff */
[----:B------:R-:W-:Y:S02]  /*a010*/  @!P4 LOP3.LUT R23, R23, 0xfffffffe, RZ, 0xc0, !PT ;  /* 0xfffffffe1717c812 */ /* 0x000fe400078ec0ff */
[----:B------:R-:W-:Y:S02]  /*a020*/  @!P5 LOP3.LUT R15, R26, 0xfffffffe, RZ, 0xc0, !PT ;  /* 0xfffffffe1a0fd812 */ /* 0x000fe400078ec0ff */
[----:B------:R-:W-:Y:S02]  /*a030*/  @!P6 LOP3.LUT R19, R28, 0xfffffffe, RZ, 0xc0, !PT ;  /* 0xfffffffe1c13e812 */ /* 0x000fe400078ec0ff */
[----:B------:R-:W-:Y:S01]  /*a040*/  ISETP.GE.AND P0, PT, R27, UR4, PT ;  /* 0x000000041b007c0c */ /* 0x000fe2000bf06270 */
[----:B0-----:R-:W-:-:S04]  /*a050*/  @!P2 IMAD.WIDE R2, R7, 0x4, R16 ;  /* 0x000000040702a825 */ /* 0x001fc800078e0210 */
[--C-:B-1----:R-:W-:Y:S01]  /*a060*/  @!P3 IMAD.WIDE R4, R11, 0x4, R16.reuse ;  /* 0x000000040b04b825 */ /* 0x102fe200078e0210 */
[----:B------:R4:W-:Y:S03]  /*a070*/  @!P2 ST.E.64 desc[UR38][R2.64], R8 ;  /* 0x000000080200a985 */ /* 0x0009e6000c101b26 */
[--C-:B------:R-:W-:Y:S01]  /*a080*/  @!P4 IMAD.WIDE R6, R23, 0x4, R16.reuse ;  /* 0x000000041706c825 */ /* 0x100fe200078e0210 */
[----:B------:R4:W-:Y:S03]  /*a090*/  @!P3 ST.E.64 desc[UR38][R4.64], R12 ;  /* 0x0000000c0400b985 */ /* 0x0009e6000c101b26 */
[--C-:B------:R-:W-:Y:S01]  /*a0a0*/  @!P5 IMAD.WIDE R10, R15, 0x4, R16.reuse ;  /* 0x000000040f0ad825 */ /* 0x100fe200078e0210 */
[----:B------:R4:W-:Y:S03]  /*a0b0*/  @!P4 ST.E.64 desc[UR38][R6.64], R20 ;  /* 0x000000140600c985 */ /* 0x0009e6000c101b26 */
[----:B------:R-:W-:Y:S01]  /*a0c0*/  @!P6 IMAD.WIDE R14, R19, 0x4, R16 ;  /* 0x00000004130ee825 */ /* 0x000fe200078e0210 */
[----:B------:R4:W-:Y:S04]  /*a0d0*/  @!P5 ST.E.64 desc[UR38][R10.64], R30 ;  /* 0x0000001e0a00d985 */ /* 0x0009e8000c101b26 */
[----:B------:R4:W-:Y:S01]  /*a0e0*/  @!P6 ST.E.64 desc[UR38][R14.64], R38 ;  /* 0x000000260e00e985 */ /* 0x0009e2000c101b26 */
[----:B------:R-:W-:Y:S05]  /*a0f0*/  @P0 BRA `(.L_x_10) ;  /* 0x0000004000d00947 */ /* 0x000fea0003800000 */
[----:B------:R-:W-:-:S04]  /*a100*/  LEA.HI R27, R27, R27, RZ, 0x1 ;  /* 0x0000001b1b1b7211 */ /* 0x000fc800078f08ff */
[----:B----4-:R-:W-:-:S05]  /*a110*/  LOP3.LUT R3, R27, 0xfffffffe, RZ, 0xc0, !PT ;  /* 0xfffffffe1b037812 */ /* 0x010fca00078ec0ff */
[----:B------:R-:W-:-:S05]  /*a120*/  IMAD.WIDE R2, R3, 0x4, R16 ;  /* 0x0000000403027825 */ /* 0x000fca00078e0210 */
[----:B------:R0:W-:Y:S01]  /*a130*/  ST.E.64 desc[UR38][R2.64], R70 ;  /* 0x0000004602007985 */ /* 0x0001e2000c101b26 */
[----:B------:R-:W-:Y:S05]  /*a140*/  BRA `(.L_x_10) ;  /* 0x0000004000bc7947 */ /* 0x000fea0003800000 */
.L_x_33:
[----:B------:R-:W0:Y:S02]  /*a150*/  S2R R2, SR_TID.X ;  /* 0x0000000000027919 */ /* 0x000e240000002100 */
[----:B0-----:R-:W-:-:S05]  /*a160*/  VIADD R0, R2, 0xffffff80 ;  /* 0xffffff8002007836 */ /* 0x001fca0000000000 */
[----:B------:R-:W-:-:S13]  /*a170*/  ISETP.GT.AND P0, PT, R0, 0xbf, PT ;  /* 0x000000bf0000780c */ /* 0x000fda0003f04270 */
[----:B------:R-:W-:Y:S05]  /*a180*/  @P0 BRA `(.L_x_10) ;  /* 0x0000004000ac0947 */ /* 0x000fea0003800000 */
[----:B------:R-:W0:Y:S01]  /*a190*/  S2R R0, SR_CTAID.X ;  /* 0x0000000000007919 */ /* 0x000e220000002500 */
[----:B------:R-:W1:Y:S01]  /*a1a0*/  LDC R6, c[0x0][0xbe8] ;  /* 0x0002fa00ff067b82 */ /* 0x000e620000000800 */
[----:B------:R-:W-:Y:S02]  /*a1b0*/  ULDC UR4, c[0x0][0xa88] ;  /* 0x0002a20000047ab9 */ /* 0x000fe40000000800 */
[----:B-1----:R-:W-:Y:S02]  /*a1c0*/  IMAD R3, R6, UR4, RZ ;  /* 0x0000000406037c24 */ /* 0x002fe4000f8e02ff */
[----:B0-----:R-:W-:-:S04]  /*a1d0*/  IMAD R0, R0, 0xc0, R2 ;  /* 0x000000c000007824 */ /* 0x001fc800078e0202 */
[----:B------:R-:W-:-:S05]  /*a1e0*/  VIADD R0, R0, 0xffffff80 ;  /* 0xffffff8000007836 */ /* 0x000fca0000000000 */
[----:B------:R-:W-:-:S13]  /*a1f0*/  ISETP.GE.AND P0, PT, R0, R3, PT ;  /* 0x000000030000720c */ /* 0x000fda0003f06270 */
[----:B------:R-:W-:Y:S05]  /*a200*/  @P0 BRA `(.L_x_10) ;  /* 0x00000040008c0947 */ /* 0x000fea0003800000 */
[----:B------:R-:W-:Y:S01]  /*a210*/  ISETP.NE.AND P0, PT, R6, 0x1, PT ;  /* 0x000000010600780c */ /* 0x000fe20003f05270 */
[----:B------:R-:W0:Y:S01]  /*a220*/  S2UR UR4, SR_CTAID.Z ;  /* 0x00000000000479c3 */ /* 0x000e220000002700 */
[----:B------:R-:W-:Y:S01]  /*a230*/  SHF.R.S32.HI R4, RZ, 0x1f, R145 ;  /* 0x0000001fff047819 */ /* 0x000fe20000011491 */
[----:B------:R-:W-:Y:S02]  /*a240*/  ULDC.64 UR6, c[0x0][0xbd0] ;  /* 0x0002f40000067ab9 */ /* 0x000fe40000000a00 */
[----:B------:R-:W-:-:S04]  /*a250*/  IMAD.WIDE.U32 R2, R145, UR6, RZ ;  /* 0x0000000691027c25 */ /* 0x000fc8000f8e00ff */
[----:B------:R-:W1:Y:S01]  /*a260*/  LDC.64 R10, c[0x0][0xbd8] ;  /* 0x0002f600ff0a7b82 */ /* 0x000e620000000a00 */
[----:B------:R-:W-:-:S04]  /*a270*/  IMAD R4, R4, UR6, RZ ;  /* 0x0000000604047c24 */ /* 0x000fc8000f8e02ff */
[----:B------:R-:W-:Y:S02]  /*a280*/  IMAD R5, R145, UR7, R4 ;  /* 0x0000000791057c24 */ /* 0x000fe4000f8e0204 */
[----:B------:R-:W-:Y:S01]  /*a290*/  IMAD.MOV R145, RZ, RZ, -R145 ;  /* 0x000000ffff917224 */ /* 0x000fe200078e0a91 */
[----:B------:R-:W2:Y:S01]  /*a2a0*/  @P0 LDC R7, c[0x0][0xbec] ;  /* 0x0002fb00ff070b82 */ /* 0x000ea20000000800 */
[----:B------:R-:W-:Y:S02]  /*a2b0*/  IMAD.IADD R3, R3, 0x1, R5 ;  /* 0x0000000103037824 */ /* 0x000fe400078e0205 */
[----:B------:R-:W-:-:S05]  /*a2c0*/  IMAD.MOV.U32 R5, RZ, RZ, R0 ;  /* 0x000000ffff057224 */ /* 0x000fca00078e0000 */
[----:B------:R-:W3:Y:S01]  /*a2d0*/  S2UR UR8, SR_CTAID.Y ;  /* 0x00000000000879c3 */ /* 0x000ee20000002600 */
[----:B0-----:R-:W-:-:S07]  /*a2e0*/  USHF.R.S32.HI UR5, URZ, 0x1f, UR4 ;  /* 0x0000001f3f057899 */ /* 0x001fce0008011404 */
[----:B------:R-:W3:Y:S01]  /*a2f0*/  LDC R8, c[0x0][0xc50] ;  /* 0x00031400ff087b82 */ /* 0x000ee20000000800 */
[C---:B-1----:R-:W-:Y:S02]  /*a300*/  IMAD R12, R10.reuse, UR5, RZ ;  /* 0x000000050a0c7c24 */ /* 0x042fe4000f8e02ff */
[----:B------:R-:W-:-:S04]  /*a310*/  IMAD.WIDE.U32 R2, R10, UR4, R2 ;  /* 0x000000040a027c25 */ /* 0x000fc8000f8e0002 */
[----:B------:R-:W-:Y:S01]  /*a320*/  IMAD R11, R11, UR4, R12 ;  /* 0x000000040b0b7c24 */ /* 0x000fe2000f8e020c */
[----:B------:R-:W0:Y:S01]  /*a330*/  @P0 LDC R9, c[0x0][0xbf0] ;  /* 0x0002fc00ff090b82 */ /* 0x000e220000000800 */
[----:B--2---:R-:W-:Y:S01]  /*a340*/  @P0 IMAD.HI.U32 R4, R0, R7, RZ ;  /* 0x0000000700040227 */ /* 0x004fe200078e00ff */
[----:B------:R-:W-:-:S03]  /*a350*/  ULDC.64 UR4, c[0x0][0xbe0] ;  /* 0x0002f80000047ab9 */ /* 0x000fc60000000a00 */
[----:B------:R-:W-:Y:S02]  /*a360*/  IMAD.IADD R3, R11, 0x1, R3 ;  /* 0x000000010b037824 */ /* 0x000fe400078e0203 */
[----:B---3--:R-:W-:-:S04]  /*a370*/  IMAD R145, R8, R145, UR8 ;  /* 0x0000000808917e24 */ /* 0x008fc8000f8e0291 */
[----:B------:R-:W-:Y:S01]  /*a380*/  IMAD.WIDE.U32 R2, R145, UR4, R2 ;  /* 0x0000000491027c25 */ /* 0x000fe2000f8e0002 */
[----:B0-----:R-:W-:Y:S02]  /*a390*/  @P0 SHF.R.U32.HI R5, RZ, R9, R4 ;  /* 0x00000009ff050219 */ /* 0x001fe40000011604 */
[----:B------:R-:W-:Y:S02]  /*a3a0*/  SHF.R.S32.HI R4, RZ, 0x1f, R145 ;  /* 0x0000001fff047819 */ /* 0x000fe40000011491 */
[--C-:B------:R-:W-:Y:S01]  /*a3b0*/  SHF.R.S32.HI R9, RZ, 0x1f, R5.reuse ;  /* 0x0000001fff097819 */ /* 0x100fe20000011405 */
[----:B------:R-:W-:Y:S01]  /*a3c0*/  IMAD.MOV R7, RZ, RZ, -R5 ;  /* 0x000000ffff077224 */ /* 0x000fe200078e0a05 */
[----:B------:R-:W-:Y:S01]  /*a3d0*/  IADD3 R2, P0, R5, R2, RZ ;  /* 0x0000000205027210 */ /* 0x000fe20007f1e0ff */
[----:B------:R-:W-:Y:S02]  /*a3e0*/  IMAD R4, R4, UR4, RZ ;  /* 0x0000000404047c24 */ /* 0x000fe4000f8e02ff */
[----:B------:R-:W-:-:S02]  /*a3f0*/  IMAD R7, R6, R7, R0 ;  /* 0x0000000706077224 */ /* 0x000fc400078e0200 */
[----:B------:R-:W-:Y:S01]  /*a400*/  IMAD R4, R145, UR5, R4 ;  /* 0x0000000591047c24 */ /* 0x000fe2000f8e0204 */
[----:B------:R-:W-:Y:S02]  /*a410*/  ULDC.64 UR4, c[0x0][0xbc8] ;  /* 0x0002f20000047ab9 */ /* 0x000fe40000000a00 */
[----:B------:R-:W-:Y:S02]  /*a420*/  SHF.R.S32.HI R0, RZ, 0x1f, R7 ;  /* 0x0000001fff007819 */ /* 0x000fe40000011407 */
[----:B------:R-:W-:-:S03]  /*a430*/  IADD3.X R3, R9, R3, R4, P0, !PT ;  /* 0x0000000309037210 */ /* 0x000fc600007fe404 */
[----:B------:R-:W-:Y:S02]  /*a440*/  IMAD R0, R0, UR4, RZ ;  /* 0x0000000400007c24 */ /* 0x000fe4000f8e02ff */
[----:B------:R-:W-:-:S04]  /*a450*/  IMAD.WIDE.U32 R2, R7, UR4, R2 ;  /* 0x0000000407027c25 */ /* 0x000fc8000f8e0002 */
[----:B------:R-:W-:Y:S01]  /*a460*/  IMAD R5, R7, UR5, R0 ;  /* 0x0000000507057c24 */ /* 0x000fe2000f8e0200 */
[----:B------:R-:W-:Y:S02]  /*a470*/  ULDC.64 UR4, c[0x0][0xba8] ;  /* 0x0002ea0000047ab9 */ /* 0x000fe40000000a00 */
[----:B------:R-:W-:Y:S01]  /*a480*/  LEA R4, P0, R2, UR4, 0x2 ;  /* 0x0000000402047c11 */ /* 0x000fe2000f8010ff */
[----:B------:R-:W-:-:S05]  /*a490*/  IMAD.IADD R3, R3, 0x1, R5 ;  /* 0x0000000103037824 */ /* 0x000fca00078e0205 */
[----:B------:R-:W-:Y:S01]  /*a4a0*/  LEA.HI.X R5, R2, UR5, R3, 0x2, P0 ;  /* 0x0000000502057c11 */ /* 0x000fe200080f1403 */
[----:B------:R-:W-:-:S05]  /*a4b0*/  IMAD.MOV.U32 R3, RZ, RZ, -0x800000 ;  /* 0xff800000ff037424 */ /* 0x000fca00078e00ff */
[----:B------:R0:W-:Y:S01]  /*a4c0*/  STG.E desc[UR38][R4.64], R3 ;  /* 0x0000000304007986 */ /* 0x0001e2000c101926 */
[----:B------:R-:W-:Y:S05]  /*a4d0*/  BRA `(.L_x_10) ;  /* 0x0000003c00d87947 */ /* 0x000fea0003800000 */
.L_x_8:
[----:B------:R-:W-:-:S08]  /*a4e0*/  NOP ;  /* 0x0000000000007918 */ /* 0x000fd00000000000 */
[----:B------:R-:W0:-:S00]  /*a4f0*/  USETMAXREG.DEALLOC.CTAPOOL 0x20 ;  /* 0x00000020000079c8 */ /* 0x000e0000080e0500 */
[----:B0-----:R-:W-:Y:S01]  /*a500*/  LOP3.LUT R29, R29, 0x3, RZ, 0xc0, !PT ;  /* 0x000000031d1d7812 */ /* 0x001fe200078ec0ff */
[----:B------:R-:W0:Y:S05]  /*a510*/  S2R R18, SR_CTAID.Z ;  /* 0x0000000000127919 */ /* 0x000e2a0000002700 */
[----:B------:R-:W1:Y:S01]  /*a520*/  S2UR UR6, SR_CTAID.Y ;  /* 0x00000000000679c3 */ /* 0x000e620000002600 */
[----:B------:R-:W2:Y:S02]  /*a530*/  SHFL.IDX PT, R0, R29, RZ, 0x1f ;  /* 0x00001fff1d007589 */ /* 0x000ea400000e0000 */
[----:B--2---:R-:W-:-:S13]  /*a540*/  ISETP.NE.AND P0, PT, R0, RZ, PT ;  /* 0x000000ff0000720c */ /* 0x004fda0003f05270 */
[----:B01----:R-:W-:Y:S05]  /*a550*/  @!P0 BRA `(.L_x_36) ;  /* 0x0000000000288947 */ /* 0x003fea0003800000 */
[----:B------:R-:W-:Y:S01]  /*a560*/  ULDC UR7, c[0x0][0xc50] ;  /* 0x0003140000077ab9 */ /* 0x000fe20000000800 */
[----:B------:R-:W-:Y:S01]  /*a570*/  UMOV UR36, UR6 ;  /* 0x0000000600247c82 */ /* 0x000fe20008000000 */
[----:B------:R-:W-:-:S06]  /*a580*/  UISETP.NE.AND UP0, UPT, UR7, 0x1, UPT ;  /* 0x000000010700788c */ /* 0x000fcc000bf05270 */
[----:B------:R-:W-:-:S13]  /*a590*/  PLOP3.LUT P0, PT, PT, PT, UP0, 0x80, 0x0 ;  /* 0x000000000000781c */ /* 0x000fda0003f0f008 */
[----:B------:R-:W-:Y:S05]  /*a5a0*/  @!P0 BRA `(.L_x_37) ;  /* 0x0000000000308947 */ /* 0x000fea0003800000 */
[----:B------:R-:W-:Y:S01]  /*a5b0*/  ULDC UR4, c[0x0][0xc54] ;  /* 0x0003150000047ab9 */ /* 0x000fe20000000800 */
[----:B------:R-:W-:Y:S01]  /*a5c0*/  ULDC UR36, c[0x0][0xc58] ;  /* 0x0003160000247ab9 */ /* 0x000fe20000000800 */
[----:B------:R-:W-:-:S04]  /*a5d0*/  UIMAD.WIDE.U32 UR4, UR6, UR4, URZ ;  /* 0x00000004060472a5 */ /* 0x000fc8000f8e003f */
[----:B------:R-:W-:Y:S01]  /*a5e0*/  USHF.R.U32.HI UR36, URZ, UR36, UR5 ;  /* 0x000000243f247299 */ /* 0x000fe20008011605 */
[----:B------:R-:W-:Y:S11]  /*a5f0*/  BRA `(.L_x_37) ;  /* 0x00000000001c7947 */ /* 0x000ff60003800000 */
.L_x_36:
[----:B------:R-:W-:Y:S01]  /*a600*/  ULDC UR7, c[0x0][0xc50] ;  /* 0x0003140000077ab9 */ /* 0x000fe20000000800 */
[----:B------:R-:W-:Y:S01]  /*a610*/  UMOV UR36, UR6 ;  /* 0x0000000600247c82 */ /* 0x000fe20008000000 */
[----:B------:R-:W-:-:S11]  /*a620*/  UISETP.NE.AND UP0, UPT, UR7, 0x1, UPT ;  /* 0x000000010700788c */ /* 0x000fd6000bf05270 */
[----:B------:R-:W-:Y:S01]  /*a630*/  @UP0 ULDC UR4, c[0x0][0xc54] ;  /* 0x0003150000040ab9 */ /* 0x000fe20000000800 */
[----:B------:R-:W-:Y:S01]  /*a640*/  @UP0 ULDC UR8, c[0x0][0xc58] ;  /* 0x0003160000080ab9 */ /* 0x000fe20000000800 */
[----:B------:R-:W-:-:S04]  /*a650*/  UIMAD.WIDE.U32 UR4, UR6, UR4, URZ ;  /* 0x00000004060472a5 */ /* 0x000fc8000f8e003f */
[----:B------:R-:W-:-:S12]  /*a660*/  @UP0 USHF.R.U32.HI UR36, URZ, UR8, UR5 ;  /* 0x000000083f240299 */ /* 0x000fd80008011605 */
.L_x_37:
[----:B------:R-:W-:Y:S01]  /*a670*/  ISETP.GE.AND P0, PT, R18, RZ, PT ;  /* 0x000000ff1200720c */ /* 0x000fe20003f06270 */
[----:B------:R-:W-:Y:S01]  /*a680*/  UIADD3 UR4, -UR36, URZ, URZ ;  /* 0x0000003f24047290 */ /* 0x000fe2000fffe13f */
[----:B------:R-:W-:Y:S02]  /*a690*/  IMAD.MOV.U32 R6, RZ, RZ, 0x1 ;  /* 0x00000001ff067424 */ /* 0x000fe400078e00ff */
[----:B------:R-:W-:Y:S01]  /*a6a0*/  IMAD.MOV.U32 R0, RZ, RZ, RZ ;  /* 0x000000ffff007224 */ /* 0x000fe200078e00ff */
[----:B------:R-:W-:Y:S01]  /*a6b0*/  UIMAD UR6, UR7, UR4, UR6 ;  /* 0x00000004070672a4 */ /* 0x000fe2000f8e0206 */
[----:B------:R-:W-:-:S07]  /*a6c0*/  IMAD.MOV.U32 R2, RZ, RZ, 0x1 ;  /* 0x00000001ff027424 */ /* 0x000fce00078e00ff */
[----:B------:R-:W-:Y:S05]  /*a6d0*/  @!P0 BRA `(.L_x_38) ;  /* 0x0000003800a88947 */ /* 0x000fea0003800000 */
[----:B------:R-:W-:Y:S01]  /*a6e0*/  ULDC.64 UR4, c[0x0][0x418] ;  /* 0x0001060000047ab9 */ /* 0x000fe20000000a00 */
[----:B------:R-:W-:Y:S01]  /*a6f0*/  ULOP3.LUT UR42, UR6, 0xffff, URZ, 0xc0, !UPT ;  /* 0x0000ffff062a7892 */ /* 0x000fe2000f8ec03f */
[----:B------:R-:W-:Y:S01]  /*a700*/  IMAD.MOV.U32 R24, RZ, RZ, RZ ;  /* 0x000000ffff187224 */ /* 0x000fe200078e00ff */
[----:B------:R-:W-:-:S03]  /*a710*/  UISETP.NE.U32.AND UP0, UPT, UR4, URZ, UPT ;  /* 0x0000003f0400728c */ /* 0x000fc6000bf05070 */
[----:B------:R-:W-:Y:S01]  /*a720*/  ULDC UR4, c[0x0][0x424] ;  /* 0x0001090000047ab9 */ /* 0x000fe20000000800 */
[----:B------:R-:W-:-:S03]  /*a730*/  UISETP.NE.AND.EX UP0, UPT, UR5, URZ, UPT, UP0 ;  /* 0x0000003f0500728c */ /* 0x000fc6000bf05300 */
[----:B------:R-:W-:Y:S01]  /*a740*/  ULDC UR5, c[0x0][0x2f0] ;  /* 0x0000bc0000057ab9 */ /* 0x000fe20000000800 */
[----:B------:R-:W-:-:S04]  /*a750*/  USEL UR4, UR4, 0x1, UP0 ;  /* 0x0000000104047887 */ /* 0x000fc80008000000 */
[----:B------:R-:W-:-:S04]  /*a760*/  UIMAD UR4, UR4, UR5, URZ ;  /* 0x00000005040472a4 */ /* 0x000fc8000f8e023f */
[----:B------:R-:W-:Y:S02]  /*a770*/  UISETP.GE.AND UP0, UPT, UR4, 0x1, UPT ;  /* 0x000000010400788c */ /* 0x000fe4000bf06270 */
[----:B------:R-:W-:-:S04]  /*a780*/  UIADD3 UR5, UR4, 0x8f, URZ ;  /* 0x0000008f04057890 */ /* 0x000fc8000fffe03f */
[----:B------:R-:W-:Y:S01]  /*a790*/  PLOP3.LUT P0, PT, PT, PT, UP0, 0x80, 0x0 ;  /* 0x000000000000781c */ /* 0x000fe20003f0f008 */
[----:B------:R-:W-:-:S04]  /*a7a0*/  UIMAD.WIDE UR4, UR5, 0x38e38e39, URZ ;  /* 0x38e38e39050478a5 */ /* 0x000fc8000f8e023f */
[----:B------:R-:W-:-:S04]  /*a7b0*/  USHF.R.U32.HI UR41, URZ, 0x1f, UR5 ;  /* 0x0000001f3f297899 */ /* 0x000fc80008011605 */
[----:B------:R-:W-:-:S04]  /*a7c0*/  ULEA.HI.SX32 UR41, UR5, UR41, 0x1b ;  /* 0x0000002905297291 */ /* 0x000fc8000f8fda3f */
[----:B------:R-:W-:Y:S08]  /*a7d0*/  @!P0 BRA `(.L_x_39) ;  /* 0x0000000000808947 */ /* 0x000ff00003800000 */
[----:B------:R-:W-:-:S04]  /*a7e0*/  USHF.R.U32.HI UR4, URZ, 0x10, UR6 ;  /* 0x000000103f047899 */ /* 0x000fc80008011606 */
[----:B------:R-:W-:-:S11]  /*a7f0*/  UISETP.NE.AND UP0, UPT, UR4, URZ, UPT ;  /* 0x0000003f0400728c */ /* 0x000fd6000bf05270 */
[----:B------:R-:W-:Y:S02]  /*a800*/  @!UP0 ULDC UR4, c[0x0][0x9f0] ;  /* 0x00027c0000048ab9 */ /* 0x000fe40000000800 */
[----:B------:R-:W-:Y:S01]  /*a810*/  IMAD.U32 R4, RZ, RZ, UR4 ;  /* 0x00000004ff047e24 */ /* 0x000fe2000f8e00ff */
[----:B------:R-:W-:-:S04]  /*a820*/  UIADD3 UR5, UR41, -0x1, UR4 ;  /* 0xffffffff29057890 */ /* 0x000fc8000fffe004 */
[-C--:B------:R-:W-:Y:S02]  /*a830*/  IABS R5, R4.reuse ;  /* 0x0000000400057213 */ /* 0x080fe40000000000 */
[----:B------:R-:W-:Y:S01]  /*a840*/  IMAD.U32 R8, RZ, RZ, UR5 ;  /* 0x00000005ff087e24 */ /* 0x000fe2000f8e00ff */
[----:B------:R-:W-:Y:S01]  /*a850*/  IABS R4, R4 ;  /* 0x0000000400047213 */ /* 0x000fe20000000000 */
[----:B------:R-:W0:Y:S01]  /*a860*/  I2F.RP R0, R5 ;  /* 0x0000000500007306 */ /* 0x000e220000209400 */
[----:B------:R-:W-:-:S03]  /*a870*/  ULOP3.LUT UR5, UR5, UR4, URZ, 0x3c, !UPT ;  /* 0x0000000405057292 */ /* 0x000fc6000f8e3c3f */
[----:B------:R-:W-:-:S03]  /*a880*/  IMAD.MOV R4, RZ, RZ, -R4 ;  /* 0x000000ffff047224 */ /* 0x000fc600078e0a04 */
[----:B------:R-:W-:Y:S01]  /*a890*/  ISETP.LE.AND P2, PT, RZ, UR5, PT ;  /* 0x00000005ff007c0c */ /* 0x000fe2000bf43270 */
[----:B0-----:R-:W0:Y:S02]  /*a8a0*/  MUFU.RCP R0, R0 ;  /* 0x0000000000007308 */ /* 0x001e240000001000 */
[----:B0-----:R-:W-:Y:S01]  /*a8b0*/  VIADD R2, R0, 0xffffffe ;  /* 0x0ffffffe00027836 */ /* 0x001fe20000000000 */
[----:B------:R-:W-:-:S05]  /*a8c0*/  IABS R0, R8 ;  /* 0x0000000800007213 */ /* 0x000fca0000000000 */
[----:B------:R0:W1:Y:S02]  /*a8d0*/  F2I.FTZ.U32.TRUNC.NTZ R3, R2 ;  /* 0x0000000200037305 */ /* 0x000064000021f000 */
        /* <DEDUP_REMOVED lines=10> */
[----:B------:R-:W-:Y:S02]  /*a980*/  ISETP.NE.AND P1, PT, RZ, UR4, PT ;  /* 0x00000004ff007c0c */ /* 0x000fe4000bf25270 */
[----:B------:R-:W-:-:S13]  /*a990*/  ISETP.GE.U32.AND P0, PT, R0, R5, PT ;  /* 0x000000050000720c */ /* 0x000fda0003f06070 */
[----:B------:R-:W-:-:S04]  /*a9a0*/  @P0 VIADD R3, R3, 0x1 ;  /* 0x0000000103030836 */ /* 0x000fc80000000000 */
[----:B------:R-:W-:Y:S01]  /*a9b0*/  @!P2 IMAD.MOV R3, RZ, RZ, -R3 ;  /* 0x000000ffff03a224 */ /* 0x000fe200078e0a03 */
[----:B------:R-:W-:-:S05]  /*a9c0*/  @!P1 LOP3.LUT R3, RZ, UR4, RZ, 0x33, !PT ;  /* 0x00000004ff039c12 */ /* 0x000fca000f8e33ff */
[----:B------:R-:W-:-:S07]  /*a9d0*/  IMAD.MOV.U32 R24, RZ, RZ, R3 ;  /* 0x000000ffff187224 */ /* 0x000fce00078e0003 */
.L_x_39:
[----:B------:R-:W-:Y:S02]  /*a9e0*/  IMAD R23, R24, UR42, RZ ;  /* 0x0000002a18177c24 */ /* 0x000fe4000f8e02ff */
[----:B------:R-:W-:Y:S02]  /*a9f0*/  IMAD.MOV.U32 R0, RZ, RZ, RZ ;  /* 0x000000ffff007224 */ /* 0x000fe400078e00ff */
[----:B------:R-:W-:Y:S01]  /*aa00*/  IMAD.MOV.U32 R2, RZ, RZ, 0x1 ;  /* 0x00000001ff027424 */ /* 0x000fe200078e00ff */
[----:B------:R-:W-:-:S04]  /*aa10*/  VIADDMNMX R25, R23, R24, UR41, PT ;  /* 0x0000002917197e46 */ /* 0x000fc8000b800118 */
[----:B------:R-:W-:-:S13]  /*aa20*/  ISETP.GT.AND P0, PT, R25, R23, PT ;  /* 0x000000171900720c */ /* 0x000fda0003f04270 */
[----:B------:R-:W-:Y:S05]  /*aa30*/  @!P0 BRA `(.L_x_38) ;  /* 0x0000003400d08947 */ /* 0x000fea0003800000 */
[----:B------:R-:W0:Y:S01]  /*aa40*/  S2UR UR4, SR_CgaCtaId ;  /* 0x00000000000479c3 */ /* 0x000e220000008800 */
[----:B------:R-:W-:Y:S02]  /*aa50*/  UMOV UR40, 0x400 ;  /* 0x0000040000287882 */ /* 0x000fe40000000000 */
[----:B0-----:R-:W-:-:S04]  /*aa60*/  ULEA UR40, UR4, UR40, 0x18 ;  /* 0x0000002804287291 */ /* 0x001fc8000f8ec03f */
[----:B------:R-:W-:-:S04]  /*aa70*/  UIADD3 UR4, UR40, 0x16a00, URZ ;  /* 0x00016a0028047890 */ /* 0x000fc8000fffe03f */
[----:B------:R-:W-:-:S06]  /*aa80*/  ULOP3.LUT UP0, URZ, UR4, 0x1bf, URZ, 0xc0, !UPT ;  /* 0x000001bf043f7892 */ /* 0x000fcc000f80c03f */
[----:B------:R-:W-:-:S13]  /*aa90*/  PLOP3.LUT P0, PT, PT, PT, UP0, 0x80, 0x0 ;  /* 0x000000000000781c */ /* 0x000fda0003f0f008 */
[----:B------:R-:W-:Y:S05]  /*aaa0*/  @!P0 BRA `(.L_x_40) ;  /* 0x0000000000408947 */ /* 0x000fea0003800000 */
[----:B------:R-:W-:Y:S01]  /*aab0*/  MOV R2, 0x0 ;  /* 0x0000000000027802 */ /* 0x000fe20000000f00 */
[----:B------:R-:W-:Y:S01]  /*aac0*/  ULDC.64 UR4, c[0x4][0xa8] ;  /* 0x01002a0000047ab9 */ /* 0x000fe20000000a00 */
[----:B------:R-:W-:Y:S01]  /*aad0*/  ULDC.64 UR6, c[0x4][0xb0] ;  /* 0x01002c0000067ab9 */ /* 0x000fe20000000a00 */
[----:B------:R-:W-:Y:S02]  /*aae0*/  IMAD.U32 R4, RZ, RZ, UR4 ;  /* 0x00000004ff047e24 */ /* 0x000fe4000f8e00ff */
[----:B------:R-:W-:Y:S01]  /*aaf0*/  IMAD.U32 R5, RZ, RZ, UR5 ;  /* 0x00000005ff057e24 */ /* 0x000fe2000f8e00ff */
[----:B------:R-:W0:Y:S01]  /*ab00*/  LDC.64 R2, c[0x4][R2] ;  /* 0x0100000002027b82 */ /* 0x000e220000000a00 */
[----:B------:R-:W-:Y:S01]  /*ab10*/  ULDC.64 UR4, c[0x4][0x8] ;  /* 0x0100020000047ab9 */ /* 0x000fe20000000a00 */
[----:B------:R-:W-:Y:S02]  /*ab20*/  IMAD.U32 R6, RZ, RZ, UR6 ;  /* 0x00000006ff067e24 */ /* 0x000fe4000f8e00ff */
[----:B------:R-:W-:-:S02]  /*ab30*/  IMAD.U32 R7, RZ, RZ, UR7 ;  /* 0x00000007ff077e24 */ /* 0x000fc4000f8e00ff */
[----:B------:R-:W-:Y:S02]  /*ab40*/  IMAD.U32 R10, RZ, RZ, UR4 ;  /* 0x00000004ff0a7e24 */ /* 0x000fe4000f8e00ff */
[----:B------:R-:W-:Y:S02]  /*ab50*/  IMAD.U32 R11, RZ, RZ, UR5 ;  /* 0x00000005ff0b7e24 */ /* 0x000fe4000f8e00ff */
[----:B------:R-:W-:Y:S02]  /*ab60*/  IMAD.MOV.U32 R8, RZ, RZ, 0x70 ;  /* 0x00000070ff087424 */ /* 0x000fe400078e00ff */
[----:B------:R-:W-:Y:S02]  /*ab70*/  IMAD.MOV.U32 R12, RZ, RZ, 0x1 ;  /* 0x00000001ff0c7424 */ /* 0x000fe400078e00ff */
[----:B------:R-:W-:-:S07]  /*ab80*/  IMAD.MOV.U32 R13, RZ, RZ, RZ ;  /* 0x000000ffff0d7224 */ /* 0x000fce00078e00ff */
[----:B------:R-:W-:-:S07]  /*ab90*/  LEPC R20, `(.L_x_40) ;  /* 0x000000001014794e */ /* 0x000fce0000000000 */
[----:B0-----:R-:W-:Y:S05]  /*aba0*/  CALL.ABS.NOINC R2 ;  /* 0x0000000002007343 */ /* 0x001fea0003c00000 */
.L_x_40:
[----:B------:R-:W-:-:S04]  /*abb0*/  UIADD3 UR4, UR40, 0x200, URZ ;  /* 0x0000020028047890 */ /* 0x000fc8000fffe03f */
[----:B------:R-:W-:-:S06]  /*abc0*/  ULOP3.LUT UP0, URZ, UR4, 0x1bf, URZ, 0xc0, !UPT ;  /* 0x000001bf043f7892 */ /* 0x000fcc000f80c03f */
[----:B------:R-:W-:-:S13]  /*abd0*/  PLOP3.LUT P0, PT, PT, PT, UP0, 0x80, 0x0 ;  /* 0x000000000000781c */ /* 0x000fda0003f0f008 */
[----:B------:R-:W-:Y:S05]  /*abe0*/  @!P0 BRA `(.L_x_41) ;  /* 0x00000000007c8947 */ /* 0x000fea0003800000 */
        /* <DEDUP_REMOVED lines=16> */
.L_x_42:
[----:B------:R0:W1:Y:S01]  /*acf0*/  LDC.64 R2, c[0x4][R16] ;  /* 0x0100000010027b82 */ /* 0x0000620000000a00 */
[----:B------:R-:W-:Y:S01]  /*ad00*/  ULDC.64 UR4, c[0x4][0xa8] ;  /* 0x01002a0000047ab9 */ /* 0x000fe20000000a00 */
[----:B------:R-:W-:Y:S01]  /*ad10*/  ULDC.64 UR6, c[0x4][0xb0] ;  /* 0x01002c0000067ab9 */ /* 0x000fe20000000a00 */
[----:B------:R-:W-:Y:S02]  /*ad20*/  IMAD.U32 R4, RZ, RZ, UR4 ;  /* 0x00000004ff047e24 */ /* 0x000fe4000f8e00ff */
        /* <DEDUP_REMOVED lines=11> */
.L_x_41:
[----:B------:R-:W0:Y:S01]  /*ade0*/  LDC.64 R2, c[0x0][0x9f8] ;  /* 0x00027e00ff027b82 */ /* 0x000e220000000a00 */
[----:B------:R-:W-:-:S07]  /*adf0*/  IMAD.MOV.U32 R19, RZ, RZ, R18 ;  /* 0x000000ffff137224 */ /* 0x000fce00078e0012 */
[----:B------:R-:W1:Y:S01]  /*ae00*/  LDC.64 R4, c[0x0][0x418] ;  /* 0x00010600ff047b82 */ /* 0x000e620000000a00 */
[----:B0-----:R-:W-:-:S04]  /*ae10*/  ISETP.NE.U32.AND P0, PT, R2, RZ, PT ;  /* 0x000000ff0200720c */ /* 0x001fc80003f05070 */
[----:B------:R-:W-:-:S13]  /*ae20*/  ISETP.NE.AND.EX P0, PT, R3, RZ, PT, P0 ;  /* 0x000000ff0300720c */ /* 0x000fda0003f05300 */
[----:B------:R-:W0:Y:S02]  /*ae30*/  @P0 LDC.64 R2, c[0x0][0x9f8] ;  /* 0x00027e00ff020b82 */ /* 0x000e240000000a00 */
[----:B0-----:R-:W-:-:S05]  /*ae40*/  @P0 IMAD.WIDE R2, R18, 0x4, R2 ;  /* 0x0000000412020825 */ /* 0x001fca00078e0202 */
[----:B------:R-:W2:Y:S01]  /*ae50*/  @P0 LDG.E R19, desc[UR38][R2.64] ;  /* 0x0000002602130981 */ /* 0x000ea2000c1e1900 */
[----:B-1----:R-:W-:Y:S01]  /*ae60*/  ISETP.NE.U32.AND P0, PT, R4, RZ, PT ;  /* 0x000000ff0400720c */ /* 0x002fe20003f05070 */
[----:B------:R-:W-:Y:S01]  /*ae70*/  UMOV UR4, 0xffffffff ;  /* 0xffffffff00047882 */ /* 0x000fe20000000000 */
[----:B------:R-:W-:Y:S01]  /*ae80*/  LOP3.LUT R17, R17, 0xfffffffe, RZ, 0xc0, !PT ;  /* 0xfffffffe11117812 */ /* 0x000fe200078ec0ff */
[----:B------:R-:W-:Y:S01]  /*ae90*/  VIADD R18, R25, 0xffffffff ;  /* 0xffffffff19127836 */ /* 0x000fe20000000000 */
[----:B------:R-:W-:-:S13]  /*aea0*/  ISETP.NE.AND.EX P1, PT, R5, RZ, PT, P0 ;  /* 0x000000ff0500720c */ /* 0x000fda0003f25300 */
[----:B------:R-:W-:Y:S02]  /*aeb0*/  @P1 LOP3.LUT R17, R17, 0x1, RZ, 0xfc, !PT ;  /* 0x0000000111111812 */ /* 0x000fe400078efcff */
[----:B--2---:R-:W-:Y:S02]  /*aec0*/  SHF.R.S32.HI R22, RZ, 0x1f, R19 ;  /* 0x0000001fff167819 */ /* 0x004fe40000011413 */
[----:B------:R-:W-:Y:S01]  /*aed0*/  SEL R16, R19, RZ, !P1 ;  /* 0x000000ff13107207 */ /* 0x000fe20004800000 */
[----:B------:R-:W-:Y:S06]  /*aee0*/  BRA.DIV UR4, `(.L_x_43) ;  /* 0x0000003604cc7947 */ /* 0x000fec000b800000 */
[----:B------:R0:W1:Y:S02]  /*aef0*/  SHFL.IDX PT, R14, R29, RZ, 0x1f ;  /* 0x00001fff1d0e7589 */ /* 0x00006400000e0000 */
.L_x_127:
[----:B-1----:R-:W-:Y:S02]  /*af00*/  ISETP.NE.AND P0, PT, R14, RZ, PT ;  /* 0x000000ff0e00720c */ /* 0x002fe40003f05270 */
[----:B------:R-:W-:Y:S02]  /*af10*/  PLOP3.LUT P2, PT, PT, PT, PT, 0x8, 0x0 ;  /* 0x000000000000781c */ /* 0x000fe40003f4e170 */
[----:B------:R-:W-:-:S11]  /*af20*/  LOP3.LUT R17, R17, 0xfffffffd, RZ, 0xc0, !PT ;  /* 0xfffffffd11117812 */ /* 0x000fd600078ec0ff */
[----:B------:R-:W-:Y:S01]  /*af30*/  @P2 LOP3.LUT R17, R17, 0x2, RZ, 0xfc, !PT ;  /* 0x0000000211112812 */ /* 0x000fe200078efcff */
[----:B------:R-:W-:Y:S06]  /*af40*/  @P0 BRA `(.L_x_44) ;  /* 0x0000000400080947 */ /* 0x000fec0003800000 */
[----:B------:R-:W-:-:S03]  /*af50*/  UMOV UR4, 0xffffffff ;  /* 0xffffffff00047882 */ /* 0x000fc60000000000 */
[----:B------:R-:W-:Y:S05]  /*af60*/  BRA.DIV UR4, `(.L_x_45) ;  /* 0x0000003604cc7947 */ /* 0x000fea000b800000 */
[----:B------:R-:W-:-:S13]  /*af70*/  ELECT P6, URZ, PT ;  /* 0x00000000003f782f */ /* 0x000fda00038c0000 */
.L_x_130:
[----:B------:R-:W-:Y:S05]  /*af80*/  @!P6 BRA `(.L_x_44) ;  /* 0x0000000000f8e947 */ /* 0x000fea0003800000 */
[----:B------:R-:W-:Y:S02]  /*af90*/  IMAD.MOV.U32 R0, RZ, RZ, 0x1 ;  /* 0x00000001ff007424 */ /* 0x000fe400078e00ff */
[----:B------:R-:W-:-:S03]  /*afa0*/  IMAD.MOV.U32 R16, RZ, RZ, R19 ;  /* 0x000000ffff107224 */ /* 0x000fc600078e0013 */
[----:B------:R-:W-:Y:S01]  /*afb0*/  SHF.L.U32 R0, R0, 0x1f, RZ ;  /* 0x0000001f00007819 */ /* 0x000fe200000006ff */
[----:B------:R-:W-:Y:S06]  /*afc0*/  @!P1 BRA `(.L_x_46) ;  /* 0x0000000000489947 */ /* 0x000fec0003800000 */
[----:B------:R-:W1:Y:S01]  /*afd0*/  LDC R7, c[0x0][0x43c] ;  /* 0x00010f00ff077b82 */ /* 0x000e620000000800 */
[----:B------:R-:W-:Y:S01]  /*afe0*/  IMAD.MOV.U32 R9, RZ, RZ, R18 ;  /* 0x000000ffff097224 */ /* 0x000fe200078e0012 */
[----:B------:R-:W-:Y:S02]  /*aff0*/  ULDC.64 UR4, c[0x0][0x428] ;  /* 0x00010a0000047ab9 */ /* 0x000fe40000000a00 */
[----:B------:R-:W-:-:S04]  /*b000*/  IMAD R6, R22, UR4, RZ ;  /* 0x0000000416067c24 */ /* 0x000fc8000f8e02ff */
[----:B------:R-:W-:Y:S01]  /*b010*/  IMAD R11, R19, UR5, R6 ;  /* 0x00000005130b7c24 */ /* 0x000fe2000f8e0206 */
[----:B-1----:R-:W-:-:S13]  /*b020*/  ISETP.NE.AND P0, PT, R7, 0x1, PT ;  /* 0x000000010700780c */ /* 0x002fda0003f05270 */
[----:B------:R-:W1:Y:S02]  /*b030*/  @P0 LDC.64 R2, c[0x0][0x440] ;  /* 0x00011000ff020b82 */ /* 0x000e640000000a00 */
[----:B-1----:R-:W-:-:S05]  /*b040*/  @P0 IMAD.HI.U32 R2, R18, R2, RZ ;  /* 0x0000000212020227 */ /* 0x002fca00078e00ff */
[----:B------:R-:W-:-:S04]  /*b050*/  @P0 SHF.R.U32.HI R9, RZ, R3, R2 ;  /* 0x00000003ff090219 */ /* 0x000fc80000011602 */
[--C-:B------:R-:W-:Y:S01]  /*b060*/  SHF.R.S32.HI R3, RZ, 0x1f, R9.reuse ;  /* 0x0000001fff037819 */ /* 0x100fe20000011409 */
[----:B------:R-:W-:-:S04]  /*b070*/  IMAD.MOV.U32 R2, RZ, RZ, R9 ;  /* 0x000000ffff027224 */ /* 0x000fc800078e0009 */
[----:B------:R-:W-:-:S04]  /*b080*/  IMAD.WIDE.U32 R2, R19, UR4, R2 ;  /* 0x0000000413027c25 */ /* 0x000fc8000f8e0002 */
[----:B------:R-:W-:Y:S01]  /*b090*/  IMAD.IADD R3, R3, 0x1, R11 ;  /* 0x0000000103037824 */ /* 0x000fe200078e020b */
[----:B------:R-:W-:-:S04]  /*b0a0*/  LEA R4, P0, R2, R4, 0x2 ;  /* 0x0000000402047211 */ /* 0x000fc800078010ff */
[----:B------:R-:W-:-:S05]  /*b0b0*/  LEA.HI.X R5, R2, R5, R3, 0x2, P0 ;  /* 0x0000000502057211 */ /* 0x000fca00000f1403 */
[----:B------:R1:W5:Y:S01]  /*b0c0*/  LDG.E R16, desc[UR38][R4.64] ;  /* 0x0000002604107981 */ /* 0x000362000c1e1900 */
[----:B------:R-:W-:-:S04]  /*b0d0*/  IMAD.MOV R2, RZ, RZ, -R9 ;  /* 0x000000ffff027224 */ /* 0x000fc800078e0a09 */
[----:B------:R-:W-:-:S07]  /*b0e0*/  IMAD R18, R7, R2, R18 ;  /* 0x0000000207127224 */ /* 0x000fce00078e0212 */
.L_x_46:
[----:B------:R-:W2:Y:S01]  /*b0f0*/  SYNCS.PHASECHK.TRANS64.TRYWAIT P0, [UR40+0x31c40], R0 ;  /* 0x031c4000ff0075a7 */ /* 0x000ea20008000168 */
[----:B------:R-:W-:Y:S01]  /*b100*/  ISETP.NE.AND P1, PT, R27, RZ, PT ;  /* 0x000000ff1b00720c */ /* 0x000fe20003f25270 */
[----:B--2---:R-:W-:-:S12]  /*b110*/  @!P0 BRA `(.L_x_47) ;  /* 0x0000003400808947 */ /* 0x004fd80003800000 */
.L_x_131:
[----:B------:R-:W-:Y:S05]  /*b120*/  @P1 BRA `(.L_x_48) ;  /* 0x0000000000181947 */ /* 0x000fea0003800000 */
[----:B------:R-:W3:Y:S01]  /*b130*/  S2R R2, SR_TID.X ;  /* 0x0000000000027919 */ /* 0x000ee20000002100 */
[----:B--2---:R-:W-:-:S04]  /*b140*/  IMAD.MOV.U32 R0, RZ, RZ, 0x6c00 ;  /* 0x00006c00ff007424 */ /* 0x004fc800078e00ff */
[----:B------:R4:W-:Y:S01]  /*b150*/  SYNCS.ARRIVE.TRANS64 RZ, [UR40+0x31c30], R0 ;  /* 0x031c3000ffff79a7 */ /* 0x0009e20008000028 */
[----:B---3--:R-:W-:-:S13]  /*b160*/  LOP3.LUT P0, RZ, R2, 0x1f, RZ, 0xc0, !PT ;  /* 0x0000001f02ff7812 */ /* 0x008fda000780c0ff */
[----:B----4-:R-:W-:Y:S05]  /*b170*/  @!P0 BRA `(.L_x_48) ;  /* 0x0000000000048947 */ /* 0x010fea0003800000 */
[----:B------:R-:W-:Y:S01]  /*b180*/  BPT.TRAP 0x1 ;  /* 0x000000040000795c */ /* 0x000fe20000300000 */
.L_x_48:
[----:B------:R-:W-:Y:S01]  /*b190*/  R2UR UR11, R18 ;  /* 0x00000000120b72ca */ /* 0x000fe200000e0000 */
[----:B------:R-:W-:Y:S01]  /*b1a0*/  ULDC.64 UR4, c[0x0][0x198] ;  /* 0x0000660000047ab9 */ /* 0x000fe20000000a00 */
[----:B-----5:R-:W-:Y:S01]  /*b1b0*/  R2UR UR13, R16 ;  /* 0x00000000100d72ca */ /* 0x020fe200000e0000 */
[----:B------:R-:W-:Y:S01]  /*b1c0*/  UIADD3 UR4, UP0, UR4, 0x370, URZ ;  /* 0x0000037004047890 */ /* 0x000fe2000ff1e03f */
[----:B------:R-:W-:Y:S01]  /*b1d0*/  PLOP3.LUT P0, PT, PT, PT, PT, 0x80, 0x0 ;  /* 0x000000000000781c */ /* 0x000fe20003f0f070 */
[----:B------:R-:W-:Y:S01]  /*b1e0*/  UIADD3 UR8, UR40, 0x16a00, URZ ;  /* 0x00016a0028087890 */ /* 0x000fe2000fffe03f */
[----:B------:R-:W-:Y:S01]  /*b1f0*/  LOP3.LUT R17, R17, 0xfffffffd, RZ, 0xc0, !PT ;  /* 0xfffffffd11117812 */ /* 0x000fe200078ec0ff */
[----:B------:R-:W-:Y:S02]  /*b200*/  UIADD3 UR9, UR40, 0x31c30, URZ ;  /* 0x00031c3028097890 */ /* 0x000fe4000fffe03f */
[----:B------:R-:W-:Y:S02]  /*b210*/  UIADD3.X UR5, URZ, UR5, URZ, UP0, !UPT ;  /* 0x000000053f057290 */ /* 0x000fe400087fe43f */
[----:B------:R-:W-:-:S02]  /*b220*/  UIADD3 UR16, UR40, 0x18e00, URZ ;  /* 0x00018e0028107890 */ /* 0x000fc4000fffe03f */
[----:B------:R-:W-:Y:S02]  /*b230*/  UIMAD UR11, UR11, 0x90, URZ ;  /* 0x000000900b0b78a4 */ /* 0x000fe4000f8e023f */
[----:B------:R-:W-:Y:S01]  /*b240*/  UIADD3 UR32, UR40, 0x1b200, URZ ;  /* 0x0001b20028207890 */ /* 0x000fe2000fffe03f */
[----:B------:R-:W-:Y:S01]  /*b250*/  UMOV UR6, 0x0 ;  /* 0x0000000000067882 */ /* 0x000fe20000000000 */
[----:B------:R-:W-:Y:S01]  /*b260*/  UMOV UR7, 0x14f00000 ;  /* 0x14f0000000077882 */ /* 0x000fe20000000000 */
[----:B------:R-:W-:Y:S01]  /*b270*/  UMOV UR10, URZ ;  /* 0x0000003f000a7c82 */ /* 0x000fe20008000000 */
[----:B------:R-:W-:Y:S01]  /*b280*/  UMOV UR12, UR36 ;  /* 0x00000024000c7c82 */ /* 0x000fe20008000000 */
[----:B------:R-:W-:Y:S01]  /*b290*/  UMOV UR18, 0x20 ;  /* 0x0000002000127882 */ /* 0x000fe20000000000 */
[----:B------:R-:W-:Y:S01]  /*b2a0*/  UMOV UR20, UR36 ;  /* 0x0000002400147c82 */ /* 0x000fe20008000000 */
[----:B------:R-:W-:Y:S01]  /*b2b0*/  UMOV UR17, UR9 ;  /* 0x0000000900117c82 */ /* 0x000fe20008000000 */
[----:B------:R-:W-:Y:S01]  /*b2c0*/  UMOV UR21, UR13 ;  /* 0x0000000d00157c82 */ /* 0x000fe20008000000 */
[----:B------:R-:W-:Y:S01]  /*b2d0*/  UMOV UR19, UR11 ;  /* 0x0000000b00137c82 */ /* 0x000fe20008000000 */
[----:B------:R-:W-:Y:S01]  /*b2e0*/  UMOV UR34, 0x40 ;  /* 0x0000004000227882 */ /* 0x000fe20000000000 */
[----:B------:R-:W-:Y:S01]  /*b2f0*/  UMOV UR33, UR9 ;  /* 0x0000000900217c82 */ /* 0x000fe20008000000 */
[----:B------:R-:W-:Y:S01]  /*b300*/  UMOV UR37, UR13 ;  /* 0x0000000d00257c82 */ /* 0x000fe20008000000 */
[----:B------:R3:W-:Y:S01]  /*b310*/  UTMALDG.4D [UR8], [UR4], desc[UR6] ;  /* 0x00000608040075b4 */ /* 0x0007e20008019000 */
[----:B------:R-:W-:Y:S01]  /*b320*/  UMOV UR35, UR11 ;  /* 0x0000000b00237c82 */ /* 0x000fe20008000000 */
[----:B------:R-:W-:Y:S01]  /*b330*/  @P0 LOP3.LUT R17, R17, 0x2, RZ, 0xfc, !PT ;  /* 0x0000000211110812 */ /* 0x000fe200078efcff */
[----:B------:R3:W-:Y:S01]  /*b340*/  UTMALDG.4D [UR16], [UR4], desc[UR6] ;  /* 0x00000610040075b4 */ /* 0x0007e20008019000 */
[----:B------:R3:W-:Y:S02]  /*b350*/  UTMALDG.4D [UR32], [UR4], desc[UR6] ;  /* 0x00000620040075b4 */ /* 0x0007e40008019000 */
[----:B---3--:R-:W-:-:S03]  /*b360*/  NOP ;  /* 0x0000000000007918 */ /* 0x008fc60000000000 */
.L_x_44:
[----:B------:R-:W-:Y:S05]  /*b370*/  WARPSYNC.ALL ;  /* 0x0000000000007948 */ /* 0x000fea0003800000 */
[----:B--2---:R-:W2:Y:S01]  /*b380*/  S2R R0, SR_CTAID.Z ;  /* 0x0000000000007919 */ /* 0x004ea20000002700 */
[----:B------:R-:W-:Y:S02]  /*b390*/  UIADD3 UR5, UR40, 0xda00, URZ ;  /* 0x0000da0028057890 */ /* 0x000fe4000fffe03f */
[----:B------:R-:W-:Y:S01]  /*b3a0*/  USHF.R.S32.HI UR4, URZ, 0x1f, UR36 ;  /* 0x0000001f3f047899 */ /* 0x000fe20008011424 */
[----:B------:R-:W-:Y:S01]  /*b3b0*/  BAR.SYNC.DEFER_BLOCKING 0x8, 0x200 ;  /* 0x0208000000007b1d */ /* 0x000fe20000010000 */
[----:B------:R-:W-:-:S05]  /*b3c0*/  ULOP3.LUT UP0, URZ, UR5, 0x1bf, URZ, 0xc0, !UPT ;  /* 0x000001bf053f7892 */ /* 0x000fca000f80c03f */
[----:B------:R-:W-:Y:S01]  /*b3d0*/  ULDC.64 UR6, c[0x0][0x2d8] ;  /* 0x0000b60000067ab9 */ /* 0x000fe20000000a00 */
[----:B------:R-:W-:Y:S01]  /*b3e0*/  PLOP3.LUT P0, PT, PT, PT, UP0, 0x80, 0x0 ;  /* 0x000000000000781c */ /* 0x000fe20003f0f008 */
[----:B------:R-:W-:Y:S02]  /*b3f0*/  UIMAD UR4, UR4, UR6, URZ ;  /* 0x00000006040472a4 */ /* 0x000fe4000f8e023f */
[----:B------:R-:W-:Y:S02]  /*b400*/  UIMAD.WIDE.U32 UR44, UR36, UR6, URZ ;  /* 0x00000006242c72a5 */ /* 0x000fe4000f8e003f */
[----:B------:R-:W-:-:S04]  /*b410*/  UIMAD UR4, UR36, UR7, UR4 ;  /* 0x00000007240472a4 */ /* 0x000fc8000f8e0204 */
[----:B------:R-:W-:Y:S01]  /*b420*/  UIADD3 UR43, UR45, UR4, URZ ;  /* 0x000000042d2b7290 */ /* 0x000fe2000fffe03f */
[----:B--2---:R-:W-:-:S03]  /*b430*/  SHF.R.S32.HI R28, RZ, 0x1f, R0 ;  /* 0x0000001fff1c7819 */ /* 0x004fc60000011400 */
[----:B------:R-:W-:Y:S08]  /*b440*/  @!P0 BRA `(.L_x_49) ;  /* 0x0000000000408947 */ /* 0x000ff00003800000 */
[----:B------:R-:W-:Y:S01]  /*b450*/  MOV R2, 0x0 ;  /* 0x0000000000027802 */ /* 0x000fe20000000f00 */
[----:B------:R-:W-:Y:S01]  /*b460*/  ULDC.64 UR6, c[0x4][0xa8] ;  /* 0x01002a0000067ab9 */ /* 0x000fe20000000a00 */
[----:B------:R-:W-:Y:S01]  /*b470*/  ULDC.64 UR8, c[0x4][0xb0] ;  /* 0x01002c0000087ab9 */ /* 0x000fe20000000a00 */
[----:B------:R-:W-:Y:S01]  /*b480*/  ULDC.64 UR4, c[0x4][0x20] ;  /* 0x0100080000047ab9 */ /* 0x000fe20000000a00 */
[----:B-1----:R-:W-:Y:S02]  /*b490*/  IMAD.U32 R4, RZ, RZ, UR6 ;  /* 0x00000006ff047e24 */ /* 0x002fe4000f8e00ff */
[----:B------:R-:W1:Y:S01]  /*b4a0*/  LDC.64 R2, c[0x4][R2] ;  /* 0x0100000002027b82 */ /* 0x000e620000000a00 */
[----:B------:R-:W-:Y:S02]  /*b4b0*/  IMAD.U32 R5, RZ, RZ, UR7 ;  /* 0x00000007ff057e24 */ /* 0x000fe4000f8e00ff */
        /* <DEDUP_REMOVED lines=8> */
[----:B01----:R-:W-:Y:S05]  /*b540*/  CALL.ABS.NOINC R2 ;  /* 0x0000000002007343 */ /* 0x003fea0003c00000 */
.L_x_49:
[----:B------:R-:W2:Y:S01]  /*b550*/  LDC R14, c[0x0][0x448] ;  /* 0x00011200ff0e7b82 */ /* 0x000ea20000000800 */
[----:B------:R-:W3:Y:S01]  /*b560*/  S2R R20, SR_TID.X ;  /* 0x0000000000147919 */ /* 0x000ee20000002100 */
[----:B------:R-:W-:Y:S01]  /*b570*/  SHF.R.U32.HI R10, RZ, 0x2, R27 ;  /* 0x00000002ff0a7819 */ /* 0x000fe2000001161b */
[----:B------:R-:W-:Y:S01]  /*b580*/  UMOV UR4, UR44 ;  /* 0x0000002c00047c82 */ /* 0x000fe20008000000 */
[----:B------:R-:W-:Y:S01]  /*b590*/  UMOV UR5, UR43 ;  /* 0x0000002b00057c82 */ /* 0x000fe20008000000 */
[----:B------:R-:W4:Y:S01]  /*b5a0*/  S2R R13, SR_CTAID.X ;  /* 0x00000000000d7919 */ /* 0x000f220000002500 */
[----:B------:R-:W-:Y:S01]  /*b5b0*/  ULDC.64 UR6, c[0x0][0x2c8] ;  /* 0x0000b20000067ab9 */ /* 0x000fe20000000a00 */
[----:B------:R-:W-:Y:S01]  /*b5c0*/  ULDC.64 UR8, c[0x0][0x280] ;  /* 0x0000a00000087ab9 */ /* 0x000fe20000000a00 */
[----:B------:R-:W5:Y:S01]  /*b5d0*/  S2R R21, SR_CTAID.Z ;  /* 0x0000000000157919 */ /* 0x000f620000002700 */
[----:B--2---:R-:W-:Y:S01]  /*b5e0*/  ISETP.NE.AND P0, PT, R14, 0x1, PT ;  /* 0x000000010e00780c */ /* 0x004fe20003f05270 */
[----:B---3--:R-:W-:-:S12]  /*b5f0*/  IMAD.SHL.U32 R3, R20, 0x20, RZ ;  /* 0x0000002014037824 */ /* 0x008fd800078e00ff */
[----:B-1----:R-:W1:Y:S01]  /*b600*/  @P0 LDC R5, c[0x0][0x44c] ;  /* 0x00011300ff050b82 */ /* 0x002e620000000800 */
[----:B------:R-:W-:-:S05]  /*b610*/  LOP3.LUT R0, R10, 0x60, R3, 0xf8, !PT ;  /* 0x000000600a007812 */ /* 0x000fca00078ef803 */
[----:B----4-:R-:W-:Y:S02]  /*b620*/  IMAD R0, R13, 0xc0, R0 ;  /* 0x000000c00d007824 */ /* 0x010fe400078e0200 */
[----:B------:R-:W2:Y:S02]  /*b630*/  @P0 LDC R7, c[0x0][0x450] ;  /* 0x00011400ff070b82 */ /* 0x000ea40000000800 */
[----:B------:R-:W-:-:S04]  /*b640*/  VIADD R9, R0, 0x80 ;  /* 0x0000008000097836 */ /* 0x000fc80000000000 */
[----:B------:R-:W-:Y:S02]  /*b650*/  IMAD.MOV.U32 R8, RZ, RZ, R9 ;  /* 0x000000ffff087224 */ /* 0x000fe400078e0009 */
[----:B------:R-:W3:Y:S08]  /*b660*/  @P0 LDC R6, c[0x0][0x44c] ;  /* 0x00011300ff060b82 */ /* 0x000ef00000000800 */
[----:B------:R-:W4:Y:S01]  /*b670*/  @P0 LDC R11, c[0x0][0x450] ;  /* 0x00011400ff0b0b82 */ /* 0x000f220000000800 */
[----:B-1----:R-:W-:-:S04]  /*b680*/  @P0 IMAD.HI.U32 R4, R0, R5, RZ ;  /* 0x0000000500040227 */ /* 0x002fc800078e00ff */
[----:B------:R-:W-:-:S03]  /*b690*/  IMAD.MOV.U32 R5, RZ, RZ, R0 ;  /* 0x000000ffff057224 */ /* 0x000fc600078e0000 */
[----:B------:R-:W1:Y:S01]  /*b6a0*/  LDC.64 R2, c[0x0][0x2e0] ;  /* 0x0000b800ff027b82 */ /* 0x000e620000000a00 */
[----:B--2---:R-:W-:Y:S01]  /*b6b0*/  @P0 SHF.R.U32.HI R5, RZ, R7, R4 ;  /* 0x00000007ff050219 */ /* 0x004fe20000011604 */
[----:B---3--:R-:W-:Y:S01]  /*b6c0*/  @P0 IMAD.HI.U32 R4, R9, R6, RZ ;  /* 0x0000000609040227 */ /* 0x008fe200078e00ff */
[----:B------:R-:W-:-:S04]  /*b6d0*/  SHF.R.U32.HI R6, RZ, 0x3, R20 ;  /* 0x00000003ff067819 */ /* 0x000fc80000011614 */
[----:B------:R-:W-:Y:S02]  /*b6e0*/  LOP3.LUT R6, R6, 0x3, RZ, 0xc0, !PT ;  /* 0x0000000306067812 */ /* 0x000fe400078ec0ff */
[----:B----4-:R-:W-:Y:S01]  /*b6f0*/  @P0 SHF.R.U32.HI R8, RZ, R11, R4 ;  /* 0x0000000bff080219 */ /* 0x010fe20000011604 */
[--C-:B------:R-:W-:Y:S01]  /*b700*/  IMAD.MOV R11, RZ, RZ, -R5.reuse ;  /* 0x000000ffff0b7224 */ /* 0x100fe200078e0a05 */
[----:B------:R-:W-:-:S03]  /*b710*/  SHF.R.S32.HI R4, RZ, 0x1f, R5 ;  /* 0x0000001fff047819 */ /* 0x000fc60000011405 */
[----:B------:R-:W-:Y:S02]  /*b720*/  IMAD R11, R14, R11, R0 ;  /* 0x0000000b0e0b7224 */ /* 0x000fe400078e0200 */
[----:B------:R-:W-:Y:S02]  /*b730*/  IMAD.MOV R12, RZ, RZ, -R8 ;  /* 0x000000ffff0c7224 */ /* 0x000fe400078e0a08 */
[----:B-1----:R-:W-:Y:S01]  /*b740*/  IMAD R28, R28, R2, RZ ;  /* 0x000000021c1c7224 */ /* 0x002fe200078e02ff */
[----:B------:R-:W-:-:S03]  /*b750*/  SHF.R.S32.HI R0, RZ, 0x1f, R11 ;  /* 0x0000001fff007819 */ /* 0x000fc6000001140b */
[C---:B-----5:R-:W-:Y:S02]  /*b760*/  IMAD R7, R21.reuse, R3, R28 ;  /* 0x0000000315077224 */ /* 0x060fe400078e021c */
[----:B------:R-:W-:Y:S01]  /*b770*/  IMAD.WIDE.U32 R2, R21, R2, UR4 ;  /* 0x0000000415027e25 */ /* 0x000fe2000f8e0002 */
[----:B------:R-:W-:-:S03]  /*b780*/  ULDC.64 UR4, c[0x0][0x2d0] ;  /* 0x0000b40000047ab9 */ /* 0x000fc60000000a00 */
[----:B------:R-:W-:Y:S02]  /*b790*/  IMAD R4, R4, UR4, RZ ;  /* 0x0000000404047c24 */ /* 0x000fe4000f8e02ff */
[----:B------:R-:W-:Y:S02]  /*b7a0*/  IMAD.IADD R3, R3, 0x1, R7 ;  /* 0x0000000103037824 */ /* 0x000fe400078e0207 */
[C---:B------:R-:W-:Y:S02]  /*b7b0*/  IMAD R7, R5.reuse, UR5, R4 ;  /* 0x0000000505077c24 */ /* 0x040fe4000f8e0204 */
[----:B------:R-:W-:-:S04]  /*b7c0*/  IMAD.WIDE.U32 R4, R5, UR4, R2 ;  /* 0x0000000405047c25 */ /* 0x000fc8000f8e0002 */
[----:B------:R-:W-:Y:S02]  /*b7d0*/  IMAD R0, R0, UR6, RZ ;  /* 0x0000000600007c24 */ /* 0x000fe4000f8e02ff */
[----:B------:R-:W-:Y:S02]  /*b7e0*/  IMAD.IADD R5, R5, 0x1, R7 ;  /* 0x0000000105057824 */ /* 0x000fe400078e0207 */
[C---:B------:R-:W-:Y:S02]  /*b7f0*/  IMAD R7, R11.reuse, UR7, R0 ;  /* 0x000000070b077c24 */ /* 0x040fe4000f8e0200 */
[----:B------:R-:W-:Y:S02]  /*b800*/  IMAD.SHL.U32 R0, R20, 0x8, RZ ;  /* 0x0000000814007824 */ /* 0x000fe400078e00ff */
[----:B------:R-:W-:-:S03]  /*b810*/  IMAD.WIDE.U32 R4, R11, UR6, R4 ;  /* 0x000000060b047c25 */ /* 0x000fc6000f8e0004 */
[C---:B------:R-:W-:Y:S01]  /*b820*/  LOP3.LUT R21, R0.reuse, 0x18, RZ, 0xc0, !PT ;  /* 0x0000001800157812 */ /* 0x040fe200078ec0ff */
[----:B------:R-:W-:Y:S01]  /*b830*/  IMAD.SHL.U32 R11, R27, 0x8, RZ ;  /* 0x000000081b0b7824 */ /* 0x000fe200078e00ff */
[----:B------:R-:W-:Y:S01]  /*b840*/  LOP3.LUT R0, R0, 0x20, RZ, 0xc0, !PT ;  /* 0x0000002000007812 */ /* 0x000fe200078ec0ff */
[----:B------:R-:W-:Y:S02]  /*b850*/  IMAD.IADD R7, R5, 0x1, R7 ;  /* 0x0000000105077824 */ /* 0x000fe400078e0207 */
[----:B------:R-:W-:Y:S01]  /*b860*/  IMAD R5, R14, R12, R9 ;  /* 0x0000000c0e057224 */ /* 0x000fe200078e0209 */
[----:B------:R-:W-:Y:S01]  /*b870*/  LOP3.LUT R0, R0, 0x300, R11, 0xf8, !PT ;  /* 0x0000030000007812 */ /* 0x000fe200078ef80b */
[C---:B------:R-:W-:Y:S02]  /*b880*/  IMAD R11, R6.reuse, 0x40, R21 ;  /* 0x00000040060b7824 */ /* 0x040fe400078e0215 */
[----:B------:R-:W-:Y:S02]  /*b890*/  IMAD.SHL.U32 R6, R6, 0x8, RZ ;  /* 0x0000000806067824 */ /* 0x000fe400078e00ff */
[----:B------:R-:W-:-:S03]  /*b8a0*/  IMAD.WIDE.U32 R2, R8, UR4, R2 ;  /* 0x0000000408027c25 */ /* 0x000fc6000f8e0002 */
[----:B------:R-:W-:Y:S02]  /*b8b0*/  LOP3.LUT R0, R0, R11, R6, 0xf6, !PT ;  /* 0x0000000b00007212 */ /* 0x000fe400078ef606 */
[----:B------:R-:W-:-:S04]  /*b8c0*/  LEA R6, P0, R4, UR8, 0x1 ;  /* 0x0000000804067c11 */ /* 0x000fc8000f8008ff */
[----:B------:R-:W-:Y:S02]  /*b8d0*/  LEA.HI.X R7, R4, UR9, R7, 0x1, P0 ;  /* 0x0000000904077c11 */ /* 0x000fe400080f0c07 */
[----:B------:R-:W-:-:S05]  /*b8e0*/  SHF.R.S32.HI R4, RZ, 0x1f, R8 ;  /* 0x0000001fff047819 */ /* 0x000fca0000011408 */
[----:B------:R-:W-:Y:S01]  /*b8f0*/  IMAD R9, R4, UR4, RZ ;  /* 0x0000000404097c24 */ /* 0x000fe2000f8e02ff */
[----:B------:R-:W-:Y:S01]  /*b900*/  SHF.R.S32.HI R4, RZ, 0x1f, R5 ;  /* 0x0000001fff047819 */ /* 0x000fe20000011405 */
[----:B------:R-:W-:Y:S02]  /*b910*/  ULDC UR4, c[0x0][0x2b8] ;  /* 0x0000ae0000047ab9 */ /* 0x000fe40000000800 */
[----:B------:R-:W-:Y:S01]  /*b920*/  IMAD R9, R8, UR5, R9 ;  /* 0x0000000508097c24 */ /* 0x000fe2000f8e0209 */
[----:B------:R-:W-:Y:S01]  /*b930*/  ISETP.GE.AND P2, PT, R21, UR4, PT ;  /* 0x0000000415007c0c */ /* 0x000fe2000bf46270 */
[----:B------:R-:W-:Y:S02]  /*b940*/  IMAD R4, R4, UR6, RZ ;  /* 0x0000000604047c24 */ /* 0x000fe4000f8e02ff */
[----:B------:R-:W-:Y:S02]  /*b950*/  IMAD.IADD R3, R3, 0x1, R9 ;  /* 0x0000000103037824 */ /* 0x000fe400078e0209 */
[----:B------:R-:W-:Y:S01]  /*b960*/  IMAD R9, R5, UR7, R4 ;  /* 0x0000000705097c24 */ /* 0x000fe2000f8e0204 */
[----:B------:R-:W-:Y:S01]  /*b970*/  LOP3.LUT R4, R21, 0x20, RZ, 0xfc, !PT ;  /* 0x0000002015047812 */ /* 0x000fe200078efcff */
[----:B------:R-:W-:-:S03]  /*b980*/  IMAD.WIDE.U32 R2, R5, UR6, R2 ;  /* 0x0000000605027c25 */ /* 0x000fc6000f8e0002 */
[----:B------:R-:W-:Y:S01]  /*b990*/  ISETP.GE.AND P0, PT, R4, UR4, PT ;  /* 0x0000000404007c0c */ /* 0x000fe2000bf06270 */
[----:B------:R-:W-:Y:S01]  /*b9a0*/  IMAD.IADD R3, R3, 0x1, R9 ;  /* 0x0000000103037824 */ /* 0x000fe200078e0209 */
[----:B------:R-:W-:Y:S02]  /*b9b0*/  LOP3.LUT R4, R21, 0x40, RZ, 0xfc, !PT ;  /* 0x0000004015047812 */ /* 0x000fe400078efcff */
[----:B------:R-:W-:Y:S02]  /*b9c0*/  LEA R20, P3, R2, UR8, 0x1 ;  /* 0x0000000802147c11 */ /* 0x000fe4000f8608ff */
[----:B------:R-:W-:Y:S01]  /*b9d0*/  ISETP.GE.AND P1, PT, R4, UR4, PT ;  /* 0x0000000404007c0c */ /* 0x000fe2000bf26270 */
[----:B------:R-:W-:Y:S01]  /*b9e0*/  UMOV UR4, 0xffffffff ;  /* 0xffffffff00047882 */ /* 0x000fe20000000000 */
[----:B------:R-:W-:Y:S02]  /*b9f0*/  LEA.HI.X R8, R2, UR9, R3, 0x1, P3 ;  /* 0x0000000902087c11 */ /* 0x000fe400098f0c03 */
[----:B------:R-:W-:Y:S09]  /*ba00*/  BRA.DIV UR4, `(.L_x_50) ;  /* 0x0000002e045c7947 */ /* 0x000ff2000b800000 */
[----:B------:R-:W1:Y:S01]  /*ba10*/  S2R R2, SR_CTAID.X ;  /* 0x0000000000027919 */ /* 0x000e620000002500 */
[----:B------:R-:W2:Y:S01]  /*ba20*/  LDC R4, c[0x0][0x448] ;  /* 0x00011200ff047b82 */ /* 0x000ea20000000800 */
[----:B------:R-:W-:Y:S01]  /*ba30*/  ULDC UR4, c[0x0][0x288] ;  /* 0x0000a20000047ab9 */ /* 0x000fe20000000800 */
[----:B------:R-:W-:Y:S04]  /*ba40*/  SHFL.IDX PT, R3, R7, RZ, 0x1c1f ;  /* 0x001c1fff07037589 */ /* 0x000fe800000e0000 */
[----:B------:R-:W-:Y:S04]  /*ba50*/  SHFL.IDX PT, R5, R7, 0x1, 0x1c1f ;  /* 0x003c1f0007057f89 */ /* 0x000fe800000e0000 */
[----:B------:R-:W-:Y:S01]  /*ba60*/  SHFL.IDX PT, R14, R6, 0x2, 0x1c1f ;  /* 0x005c1f00060e7f89 */ /* 0x000fe200000e0000 */
[----:B-1----:R-:W-:-:S03]  /*ba70*/  IMAD R9, R2, 0xc0, R10 ;  /* 0x000000c002097824 */ /* 0x002fc600078e020a */
[----:B------:R-:W1:Y:S01]  /*ba80*/  SHFL.IDX PT, R2, R6, RZ, 0x1c1f ;  /* 0x001c1fff06027589 */ /* 0x000e6200000e0000 */
[----:B--2---:R-:W-:Y:S02]  /*ba90*/  IMAD R10, R4, UR4, RZ ;  /* 0x00000004040a7c24 */ /* 0x004fe4000f8e02ff */
[C---:B------:R-:W-:Y:S01]  /*baa0*/  VIADD R11, R9.reuse, 0x20 ;  /* 0x00000020090b7836 */ /* 0x040fe20000000000 */
[----:B------:R-:W2:Y:S02]  /*bab0*/  SHFL.IDX PT, R4, R6, 0x1, 0x1c1f ;  /* 0x003c1f0006047f89 */ /* 0x000ea400000e0000 */
[----:B------:R-:W-:-:S13]  /*bac0*/  ISETP.GE.AND P3, PT, R9, R10, PT ;  /* 0x0000000a0900720c */ /* 0x000fda0003f66270 */
[----:B------:R-:W-:Y:S01]  /*bad0*/  @!P3 LEA R28, R0, UR40, 0x1 ;  /* 0x00000028001cbc11 */ /* 0x000fe2000f8e08ff */
[----:B-1----:R-:W-:-:S05]  /*bae0*/  @!P3 IMAD.WIDE.U32 R2, R21, 0x2, R2 ;  /* 0x000000021502b825 */ /* 0x002fca00078e0002 */
[----:B------:R-:W-:Y:S04]  /*baf0*/  @!P3 LDGSTS.E.BYPASS.LTC128B.128 [R28+0xda00], desc[UR38][R2.64], !P2 ;  /* 0x0da00000021cbfae */ /* 0x000fe8000d101d66 */
[----:B------:R-:W-:Y:S04]  /*bb00*/  @!P3 LDGSTS.E.BYPASS.LTC128B.128 [R28+0x10a00], desc[UR38][R2.64+0x40], !P0 ;  /* 0x10a00040021cbfae */ /* 0x000fe8000c101d66 */
[----:B------:R1:W-:Y:S01]  /*bb10*/  @!P3 LDGSTS.E.BYPASS.LTC128B.128 [R28+0x13a00], desc[UR38][R2.64+0x80], !P1 ;  /* 0x13a00080021cbfae */ /* 0x0003e2000c901d66 */
[----:B------:R-:W-:Y:S01]  /*bb20*/  ISETP.GE.AND P3, PT, R11, R10, PT ;  /* 0x0000000a0b00720c */ /* 0x000fe20003f66270 */
[----:B------:R-:W-:-:S05]  /*bb30*/  VIADD R11, R9, 0x40 ;  /* 0x00000040090b7836 */ /* 0x000fca0000000000 */
[-C--:B------:R-:W-:Y:S01]  /*bb40*/  ISETP.GE.AND P4, PT, R11, R10.reuse, PT ;  /* 0x0000000a0b00720c */ /* 0x080fe20003f86270 */
[----:B------:R-:W-:Y:S01]  /*bb50*/  VIADD R11, R9, 0x60 ;  /* 0x00000060090b7836 */ /* 0x000fe20000000000 */
[----:B-1----:R-:W1:Y:S05]  /*bb60*/  SHFL.IDX PT, R2, R7, 0x2, 0x1c1f ;  /* 0x005c1f0007027f89 */ /* 0x002e6a00000e0000 */
[----:B--2---:R-:W-:Y:S01]  /*bb70*/  @!P3 IMAD.WIDE.U32 R4, R21, 0x2, R4 ;  /* 0x000000021504b825 */ /* 0x004fe200078e0004 */
[----:B------:R-:W-:Y:S01]  /*bb80*/  @!P3 LEA R28, R0, UR40, 0x1 ;  /* 0x00000028001cbc11 */ /* 0x000fe2000f8e08ff */
[----:B------:R-:W-:Y:S04]  /*bb90*/  SHFL.IDX PT, R7, R7, 0x3, 0x1c1f ;  /* 0x007c1f0007077f89 */ /* 0x000fe800000e0000 */
[----:B------:R-:W-:Y:S04]  /*bba0*/  @!P3 LDGSTS.E.BYPASS.LTC128B.128 [R28+0xe200], desc[UR38][R4.64], !P2 ;  /* 0x0e200000041cbfae */ /* 0x000fe8000d101d66 */
[----:B------:R-:W-:Y:S04]  /*bbb0*/  @!P3 LDGSTS.E.BYPASS.LTC128B.128 [R28+0x11200], desc[UR38][R4.64+0x40], !P0 ;  /* 0x11200040041cbfae */ /* 0x000fe8000c101d66 */
[----:B------:R2:W-:Y:S01]  /*bbc0*/  @!P3 LDGSTS.E.BYPASS.LTC128B.128 [R28+0x14200], desc[UR38][R4.64+0x80], !P1 ;  /* 0x14200080041cbfae */ /* 0x0005e2000c901d66 */
[----:B------:R-:W-:Y:S01]  /*bbd0*/  ISETP.GE.AND P3, PT, R11, R10, PT ;  /* 0x0000000a0b00720c */ /* 0x000fe20003f66270 */
[----:B------:R-:W-:-:S02]  /*bbe0*/  VIADD R11, R9, 0x80 ;  /* 0x00000080090b7836 */ /* 0x000fc40000000000 */
[----:B-1----:R-:W-:Y:S02]  /*bbf0*/  IMAD.MOV.U32 R3, RZ, RZ, R2 ;  /* 0x000000ffff037224 */ /* 0x002fe400078e0002 */
[----:B------:R-:W-:Y:S02]  /*bc00*/  IMAD.MOV.U32 R2, RZ, RZ, R14 ;  /* 0x000000ffff027224 */ /* 0x000fe400078e000e */
[----:B------:R-:W1:Y:S01]  /*bc10*/  SHFL.IDX PT, R14, R6, 0x3, 0x1c1f ;  /* 0x007c1f00060e7f89 */ /* 0x000e6200000e0000 */
[----:B--2---:R-:W-:Y:S01]  /*bc20*/  @!P4 LEA R5, R0, UR40, 0x1 ;  /* 0x000000280005cc11 */ /* 0x004fe2000f8e08ff */
[----:B------:R-:W-:Y:S02]  /*bc30*/  @!P4 IMAD.WIDE.U32 R2, R21, 0x2, R2 ;  /* 0x000000021502c825 */ /* 0x000fe400078e0002 */
[----:B------:R-:W-:Y:S04]  /*bc40*/  SHFL.IDX PT, R28, R8, RZ, 0x1c1f ;  /* 0x001c1fff081c7589 */ /* 0x000fe800000e0000 */
[----:B------:R-:W2:Y:S04]  /*bc50*/  SHFL.IDX PT, R6, R20, RZ, 0x1c1f ;  /* 0x001c1fff14067589 */ /* 0x000ea800000e0000 */
[----:B------:R-:W-:Y:S04]  /*bc60*/  @!P4 LDGSTS.E.BYPASS.LTC128B.128 [R5+0xea00], desc[UR38][R2.64], !P2 ;  /* 0x0ea000000205cfae */ /* 0x000fe8000d101d66 */
[----:B------:R-:W-:Y:S04]  /*bc70*/  @!P4 LDGSTS.E.BYPASS.LTC128B.128 [R5+0x11a00], desc[UR38][R2.64+0x40], !P0 ;  /* 0x11a000400205cfae */ /* 0x000fe8000c101d66 */
[----:B------:R3:W-:Y:S01]  /*bc80*/  @!P4 LDGSTS.E.BYPASS.LTC128B.128 [R5+0x14a00], desc[UR38][R2.64+0x80], !P1 ;  /* 0x14a000800205cfae */ /* 0x0007e2000c901d66 */
[----:B------:R-:W-:Y:S01]  /*bc90*/  ISETP.GE.AND P4, PT, R11, R10, PT ;  /* 0x0000000a0b00720c */ /* 0x000fe20003f86270 */
[----:B-1----:R-:W-:-:S02]  /*bca0*/  IMAD.MOV.U32 R4, RZ, RZ, R14 ;  /* 0x000000ffff047224 */ /* 0x002fc400078e000e */
[----:B------:R-:W1:Y:S04]  /*bcb0*/  SHFL.IDX PT, R8, R8, 0x1, 0x1c1f ;  /* 0x003c1f0008087f89 */ /* 0x000e6800000e0000 */
[----:B------:R4:W0:Y:S01]  /*bcc0*/  SHFL.IDX PT, R14, R20, 0x1, 0x1c1f ;  /* 0x003c1f00140e7f89 */ /* 0x00082200000e0000 */
[----:B---3--:R-:W-:Y:S01]  /*bcd0*/  IMAD.MOV.U32 R5, RZ, RZ, R7 ;  /* 0x000000ffff057224 */ /* 0x008fe200078e0007 */
[C---:B------:R-:W-:Y:S01]  /*bce0*/  @!P3 LEA R7, R0.reuse, UR40, 0x1 ;  /* 0x000000280007bc11 */ /* 0x040fe2000f8e08ff */
[----:B--2---:R-:W-:Y:S02]  /*bcf0*/  IMAD.MOV.U32 R2, RZ, RZ, R6 ;  /* 0x000000ffff027224 */ /* 0x004fe400078e0006 */
[----:B------:R-:W-:Y:S01]  /*bd00*/  IMAD.MOV.U32 R3, RZ, RZ, R28 ;  /* 0x000000ffff037224 */ /* 0x000fe200078e001c */
[----:B------:R-:W-:Y:S01]  /*bd10*/  @!P4 LEA R28, R0, UR40, 0x1 ;  /* 0x00000028001ccc11 */ /* 0x000fe2000f8e08ff */
[----:B------:R-:W-:-:S04]  /*bd20*/  @!P3 IMAD.WIDE.U32 R4, R21, 0x2, R4 ;  /* 0x000000021504b825 */ /* 0x000fc800078e0004 */
[----:B------:R-:W-:Y:S01]  /*bd30*/  @!P4 IMAD.WIDE.U32 R2, R21, 0x2, R2 ;  /* 0x000000021502c825 */ /* 0x000fe200078e0002 */
[----:B------:R4:W-:Y:S03]  /*bd40*/  @!P3 LDGSTS.E.BYPASS.LTC128B.128 [R7+0xf200], desc[UR38][R4.64], !P2 ;  /* 0x0f2000000407bfae */ /* 0x0009e6000d101d66 */
[----:B------:R-:W-:Y:S01]  /*bd50*/  IMAD.MOV.U32 R6, RZ, RZ, 0x1 ;  /* 0x00000001ff067424 */ /* 0x000fe200078e00ff */
[----:B------:R4:W-:Y:S04]  /*bd60*/  @!P3 LDGSTS.E.BYPASS.LTC128B.128 [R7+0x12200], desc[UR38][R4.64+0x40], !P0 ;  /* 0x122000400407bfae */ /* 0x0009e8000c101d66 */
[----:B------:R4:W-:Y:S04]  /*bd70*/  @!P3 LDGSTS.E.BYPASS.LTC128B.128 [R7+0x15200], desc[UR38][R4.64+0x80], !P1 ;  /* 0x152000800407bfae */ /* 0x0009e8000c901d66 */
[----:B------:R4:W-:Y:S04]  /*bd80*/  @!P4 LDGSTS.E.BYPASS.LTC128B.128 [R28+0xfa00], desc[UR38][R2.64], !P2 ;  /* 0x0fa00000021ccfae */ /* 0x0009e8000d101d66 */
[----:B------:R4:W-:Y:S04]  /*bd90*/  @!P4 LDGSTS.E.BYPASS.LTC128B.128 [R28+0x12a00], desc[UR38][R2.64+0x40], !P0 ;  /* 0x12a00040021ccfae */ /* 0x0009e8000c101d66 */
[----:B01----:R4:W-:Y:S02]  /*bda0*/  @!P4 LDGSTS.E.BYPASS.LTC128B.128 [R28+0x15a00], desc[UR38][R2.64+0x80], !P1 ;  /* 0x15a00080021ccfae */ /* 0x0039e4000c901d66 */
.L_x_144:
[----:B------:R-:W-:Y:S01]  /*bdb0*/  VIADD R9, R9, 0xa0 ;  /* 0x000000a009097836 */ /* 0x000fe20000000000 */
[----:B------:R-:W-:Y:S01]  /*bdc0*/  BSSY B0, `(.L_x_51) ;  /* 0x000000e000007945 */ /* 0x000fe20003800000 */
[----:B----4-:R-:W-:Y:S02]  /*bdd0*/  IMAD.MOV.U32 R4, RZ, RZ, 0x1 ;  /* 0x00000001ff047424 */ /* 0x010fe400078e00ff */
[----:B------:R-:W-:Y:S01]  /*bde0*/  IMAD.MOV.U32 R2, RZ, RZ, R14 ;  /* 0x000000ffff027224 */ /* 0x000fe200078e000e */
[----:B------:R-:W-:Y:S01]  /*bdf0*/  ISETP.GE.AND P3, PT, R9, R10, PT ;  /* 0x0000000a0900720c */ /* 0x000fe20003f66270 */
[----:B------:R-:W-:-:S12]  /*be00*/  IMAD.MOV.U32 R3, RZ, RZ, R8 ;  /* 0x000000ffff037224 */ /* 0x000fd800078e0008 */
[----:B------:R-:W-:Y:S05]  /*be10*/  @P3 BRA `(.L_x_52) ;  /* 0x0000000000203947 */ /* 0x000fea0003800000 */
[----:B------:R-:W-:Y:S01]  /*be20*/  IMAD.WIDE.U32 R2, R21, 0x2, R2 ;  /* 0x0000000215027825 */ /* 0x000fe200078e0002 */
[----:B------:R-:W-:-:S05]  /*be30*/  LEA R5, R0, UR40, 0x1 ;  /* 0x0000002800057c11 */ /* 0x000fca000f8e08ff */
[----:B------:R-:W-:Y:S01]  /*be40*/  @!PT LDS RZ, [RZ] ;  /* 0x00000000fffff984 */ /* 0x000fe20000000800 */
[----:B------:R-:W-:Y:S01]  /*be50*/  @!PT LDS RZ, [RZ] ;  /* 0x00000000fffff984 */ /* 0x000fe20000000800 */
[----:B------:R-:W-:Y:S01]  /*be60*/  @!PT LDS RZ, [RZ] ;  /* 0x00000000fffff984 */ /* 0x000fe20000000800 */
[----:B------:R0:W-:Y:S04]  /*be70*/  LDGSTS.E.BYPASS.LTC128B.128 [R5+0x10200], desc[UR38][R2.64], !P2 ;  /* 0x1020000002057fae */ /* 0x0001e8000d101d66 */
[----:B------:R0:W-:Y:S04]  /*be80*/  LDGSTS.E.BYPASS.LTC128B.128 [R5+0x13200], desc[UR38][R2.64+0x40], !P0 ;  /* 0x1320004002057fae */ /* 0x0001e8000c101d66 */
[----:B------:R0:W-:Y:S02]  /*be90*/  LDGSTS.E.BYPASS.LTC128B.128 [R5+0x16200], desc[UR38][R2.64+0x80], !P1 ;  /* 0x1620008002057fae */ /* 0x0001e4000c901d66 */
.L_x_52:
[----:B------:R-:W-:Y:S05]  /*bea0*/  BSYNC B0 ;  /* 0x0000000000007941 */ /* 0x000fea0003800000 */
.L_x_51:
[----:B------:R-:W-:Y:S01]  /*beb0*/  NOP ;  /* 0x0000000000007918 */ /* 0x000fe20000000000 */
[----:B------:R-:W-:Y:S01]  /*bec0*/  SYNCS.ARRIVE.TRANS64.RED.A0T1 RZ, [UR40+0x31c00], RZ ;  /* 0x031c00ffffff79a7 */ /* 0x000fe20008200428 */
[----:B------:R-:W-:Y:S01]  /*bed0*/  SHF.L.U32 R0, R4, 0x1f, RZ ;  /* 0x0000001f04007819 */ /* 0x000fe200000006ff */
[----:B------:R-:W-:Y:S01]  /*bee0*/  ARRIVES.LDGSTSBAR.64.TRANSCNT [UR40+0x31c00] ;  /* 0x031c0000ff0079b0 */ /* 0x000fe20008000aa8 */
[----:B------:R-:W-:Y:S01]  /*bef0*/  NOP ;  /* 0x0000000000007918 */ /* 0x000fe20000000000 */
[----:B------:R-:W-:Y:S01]  /*bf00*/  SYNCS.ARRIVE.TRANS64.A1T0 RZ, [UR40+0x31c00], RZ ;  /* 0x031c00ffffff79a7 */ /* 0x000fe20008100028 */
[----:B------:R-:W-:-:S05]  /*bf10*/  VIADD R8, R25, 0xfffffffe ;  /* 0xfffffffe19087836 */ /* 0x000fca0000000000 */
[----:B------:R-:W-:Y:S01]  /*bf20*/  ISETP.GE.AND P1, PT, R8, R23, PT ;  /* 0x000000170800720c */ /* 0x000fe20003f26270 */
[----:B------:R-:W1:Y:S02]  /*bf30*/  SYNCS.PHASECHK.TRANS64.TRYWAIT P0, [UR40+0x31c20], R0 ;  /* 0x031c2000ff0075a7 */ /* 0x000e640008000168 */
[----:B-1----:R-:W-:Y:S10]  /*bf40*/  @!P0 BRA `(.L_x_53) ;  /* 0x0000003000048947 */ /* 0x002ff40003800000 */
.L_x_145:
[----:B0-----:R-:W-:Y:S01]  /*bf50*/  IMAD.MOV.U32 R0, RZ, RZ, RZ ;  /* 0x000000ffff007224 */ /* 0x001fe200078e00ff */
[----:B------:R-:W-:Y:S06]  /*bf60*/  @!P1 BRA `(.L_x_54) ;  /* 0x0000001c00609947 */ /* 0x000fec0003800000 */
[----:B------:R-:W-:Y:S01]  /*bf70*/  UIADD3 UR4, UR42, 0x1, URZ ;  /* 0x000000012a047890 */ /* 0x000fe2000fffe03f */
[----:B------:R-:W0:Y:S01]  /*bf80*/  S2R R4, SR_TID.X ;  /* 0x0000000000047919 */ /* 0x000e220000002100 */
[----:B------:R-:W-:Y:S01]  /*bf90*/  LOP3.LUT R23, RZ, R23, RZ, 0x33, !PT ;  /* 0x00000017ff177212 */ /* 0x000fe200078e33ff */
[----:B------:R-:W-:-:S03]  /*bfa0*/  IMAD.MOV.U32 R6, RZ, RZ, 0x1 ;  /* 0x00000001ff067424 */ /* 0x000fc600078e00ff */
[----:B------:R-:W-:-:S05]  /*bfb0*/  IMAD R24, R24, UR4, RZ ;  /* 0x0000000418187c24 */ /* 0x000fca000f8e02ff */
[----:B------:R-:W-:-:S05]  /*bfc0*/  VIMNMX R24, R24, UR41, PT ;  /* 0x0000002918187c48 */ /* 0x000fca000bfe0100 */
[----:B------:R-:W-:-:S05]  /*bfd0*/  IMAD.MOV R2, RZ, RZ, -R24 ;  /* 0x000000ffff027224 */ /* 0x000fca00078e0a18 */
[----:B------:R-:W-:Y:S02]  /*bfe0*/  VIADDMNMX R23, R2, 0x1, R23, !PT ;  /* 0x0000000102177846 */ /* 0x000fe40007800117 */
[----:B------:R-:W-:-:S03]  /*bff0*/  LOP3.LUT R2, RZ, R24, RZ, 0x33, !PT ;  /* 0x00000018ff027212 */ /* 0x000fc600078e33ff */
[----:B------:R-:W-:Y:S02]  /*c000*/  VIADD R3, R23, 0xfffffffe ;  /* 0xfffffffe17037836 */ /* 0x000fe40000000000 */
[----:B------:R-:W-:-:S03]  /*c010*/  IMAD.IADD R10, R24, 0x1, R23 ;  /* 0x00000001180a7824 */ /* 0x000fc600078e0217 */
[----:B------:R-:W-:Y:S02]  /*c020*/  ISETP.NE.AND P0, PT, R3, R2, PT ;  /* 0x000000020300720c */ /* 0x000fe40003f05270 */
[----:B0-----:R-:W-:Y:S01]  /*c030*/  LOP3.LUT R7, R4, 0x1f, RZ, 0xc0, !PT ;  /* 0x0000001f04077812 */ /* 0x001fe200078ec0ff */
[----:B------:R-:W-:Y:S01]  /*c040*/  IMAD.MOV.U32 R4, RZ, RZ, R16 ;  /* 0x000000ffff047224 */ /* 0x000fe200078e0010 */
[----:B------:R-:W-:-:S09]  /*c050*/  LOP3.LUT R9, R10, 0x1, RZ, 0xc0, !PT ;  /* 0x000000010a097812 */ /* 0x000fd200078ec0ff */
[----:B------:R-:W-:Y:S05]  /*c060*/  @!P0 BRA `(.L_x_55) ;  /* 0x0000001000cc8947 */ /* 0x000fea0003800000 */
[----:B------:R-:W-:Y:S01]  /*c070*/  BSSY B0, `(.L_x_55) ;  /* 0x0000132000007945 */ /* 0x000fe20003800000 */
[----:B------:R-:W-:Y:S02]  /*c080*/  IMAD.IADD R10, R10, 0x1, -R9 ;  /* 0x000000010a0a7824 */ /* 0x000fe400078e0a09 */
[----:B------:R-:W-:Y:S02]  /*c090*/  IMAD.MOV.U32 R11, RZ, RZ, 0x1 ;  /* 0x00000001ff0b7424 */ /* 0x000fe400078e00ff */
[----:B------:R-:W-:-:S07]  /*c0a0*/  IMAD.MOV.U32 R4, RZ, RZ, R16 ;  /* 0x000000ffff047224 */ /* 0x000fce00078e0010 */
.L_x_90:
[----:B------:R-:W-:Y:S01]  /*c0b0*/  LOP3.LUT P0, RZ, R17, 0x2, RZ, 0xc0, !PT ;  /* 0x0000000211ff7812 */ /* 0x000fe2000780c0ff */
[----:B------:R-:W-:Y:S01]  /*c0c0*/  VIADD R10, R10, 0xfffffffe ;  /* 0xfffffffe0a0a7836 */ /* 0x000fe20000000000 */
[----:B------:R-:W-:Y:S04]  /*c0d0*/  BSSY B1, `(.L_x_56) ;  /* 0x0000093000017945 */ /* 0x000fe80003800000 */
[----:B------:R-:W-:-:S07]  /*c0e0*/  ISETP.NE.AND P1, PT, R10, RZ, PT ;  /* 0x000000ff0a00720c */ /* 0x000fce0003f25270 */
[----:B------:R-:W-:Y:S06]  /*c0f0*/  @!P0 BRA `(.L_x_57) ;  /* 0x0000000800408947 */ /* 0x000fec0003800000 */
[----:B------:R-:W-:Y:S01]  /*c100*/  LOP3.LUT P0, RZ, R17, 0x1, RZ, 0xc0, !PT ;  /* 0x0000000111ff7812 */ /* 0x000fe2000780c0ff */
[----:B------:R-:W-:Y:S01]  /*c110*/  IMAD.MOV.U32 R13, RZ, RZ, R8 ;  /* 0x000000ffff0d7224 */ /* 0x000fe200078e0008 */
[----:B------:R-:W-:-:S11]  /*c120*/  SHF.L.U32 R6, R11, 0x1f, RZ ;  /* 0x0000001f0b067819 */ /* 0x000fd600000006ff */
[----:B------:R-:W-:Y:S05]  /*c130*/  @!P0 BRA `(.L_x_58) ;  /* 0x00000000004c8947 */ /* 0x000fea0003800000 */
[----:B------:R-:W0:Y:S01]  /*c140*/  LDC R13, c[0x0][0x43c] ;  /* 0x00010f00ff0d7b82 */ /* 0x000e220000000800 */
[----:B------:R-:W-:Y:S01]  /*c150*/  IMAD.MOV.U32 R15, RZ, RZ, R8 ;  /* 0x000000ffff0f7224 */ /* 0x000fe200078e0008 */
[----:B------:R-:W-:Y:S01]  /*c160*/  ULDC.64 UR4, c[0x0][0x428] ;  /* 0x00010a0000047ab9 */ /* 0x000fe20000000a00 */
[----:B0-----:R-:W-:-:S13]  /*c170*/  ISETP.NE.AND P0, PT, R13, 0x1, PT ;  /* 0x000000010d00780c */ /* 0x001fda0003f05270 */
[----:B------:R-:W0:Y:S02]  /*c180*/  @P0 LDC.64 R2, c[0x0][0x440] ;  /* 0x00011000ff020b82 */ /* 0x000e240000000a00 */
[----:B0-----:R-:W-:-:S05]  /*c190*/  @P0 IMAD.HI.U32 R2, R8, R2, RZ ;  /* 0x0000000208020227 */ /* 0x001fca00078e00ff */
[----:B------:R-:W-:Y:S01]  /*c1a0*/  @P0 SHF.R.U32.HI R15, RZ, R3, R2 ;  /* 0x00000003ff0f0219 */ /* 0x000fe20000011602 */
[----:B------:R-:W-:-:S03]  /*c1b0*/  IMAD R2, R22, UR4, RZ ;  /* 0x0000000416027c24 */ /* 0x000fc6000f8e02ff */
[--C-:B------:R-:W-:Y:S01]  /*c1c0*/  SHF.R.S32.HI R3, RZ, 0x1f, R15.reuse ;  /* 0x0000001fff037819 */ /* 0x100fe2000001140f */
[----:B------:R-:W-:Y:S02]  /*c1d0*/  IMAD R5, R19, UR5, R2 ;  /* 0x0000000513057c24 */ /* 0x000fe4000f8e0202 */
[----:B------:R-:W-:-:S04]  /*c1e0*/  IMAD.MOV.U32 R2, RZ, RZ, R15 ;  /* 0x000000ffff027224 */ /* 0x000fc800078e000f */
[----:B------:R-:W-:Y:S01]  /*c1f0*/  IMAD.WIDE.U32 R2, R19, UR4, R2 ;  /* 0x0000000413027c25 */ /* 0x000fe2000f8e0002 */
[----:B------:R-:W-:-:S03]  /*c200*/  ULDC.64 UR4, c[0x0][0x418] ;  /* 0x0001060000047ab9 */ /* 0x000fc60000000a00 */
[----:B------:R-:W-:Y:S01]  /*c210*/  IMAD.IADD R3, R5, 0x1, R3 ;  /* 0x0000000105037824 */ /* 0x000fe200078e0203 */
[----:B------:R-:W-:-:S04]  /*c220*/  LEA R4, P0, R2, UR4, 0x2 ;  /* 0x0000000402047c11 */ /* 0x000fc8000f8010ff */
[----:B------:R-:W-:-:S05]  /*c230*/  LEA.HI.X R5, R2, UR5, R3, 0x2, P0 ;  /* 0x0000000502057c11 */ /* 0x000fca00080f1403 */
[----:B------:R0:W5:Y:S01]  /*c240*/  LDG.E R4, desc[UR38][R4.64] ;  /* 0x0000002604047981 */ /* 0x000162000c1e1900 */
[----:B------:R-:W-:-:S04]  /*c250*/  IMAD.MOV R2, RZ, RZ, -R15 ;  /* 0x000000ffff027224 */ /* 0x000fc800078e0a0f */
[----:B------:R-:W-:-:S07]  /*c260*/  IMAD R13, R13, R2, R8 ;  /* 0x000000020d0d7224 */ /* 0x000fce00078e0208 */
.L_x_58:
[----:B------:R-:W1:Y:S01]  /*c270*/  SYNCS.PHASECHK.TRANS64.TRYWAIT P0, [UR40+0x31c48], R6 ;  /* 0x031c4806ff0075a7 */ /* 0x000e620008000168 */
[----:B------:R-:W-:Y:S01]  /*c280*/  BSSY B2, `(.L_x_59) ;  /* 0x0000003000027945 */ /* 0x000fe20003800000 */
[----:B------:R-:W-:-:S03]  /*c290*/  ISETP.NE.AND P2, PT, R27, RZ, PT ;  /* 0x000000ff1b00720c */ /* 0x000fc60003f45270 */
[----:B-1----:R-:W-:Y:S10]  /*c2a0*/  @!P0 BRA `(.L_x_60) ;  /* 0x0000002c00448947 */ /* 0x002ff40003800000 */
.L_x_146:
[----:B------:R-:W-:Y:S05]  /*c2b0*/  BSYNC B2 ;  /* 0x0000000000027941 */ /* 0x000fea0003800000 */
.L_x_59:
[----:B------:R-:W-:Y:S04]  /*c2c0*/  BSSY B2, `(.L_x_61) ;  /* 0x0000007000027945 */ /* 0x000fe80003800000 */
[----:B------:R-:W-:Y:S05]  /*c2d0*/  @P2 BRA `(.L_x_62) ;  /* 0x0000000000142947 */ /* 0x000fea0003800000 */
[----:B------:R-:W-:Y:S01]  /*c2e0*/  ISETP.NE.AND P0, PT, R7, RZ, PT ;  /* 0x000000ff0700720c */ /* 0x000fe20003f05270 */
[----:B------:R-:W-:-:S04]  /*c2f0*/  IMAD.MOV.U32 R2, RZ, RZ, 0x6c00 ;  /* 0x00006c00ff027424 */ /* 0x000fc800078e00ff */
[----:B------:R2:W-:Y:S08]  /*c300*/  SYNCS.ARRIVE.TRANS64 RZ, [UR40+0x31c38], R2 ;  /* 0x031c3802ffff79a7 */ /* 0x0005f00008000028 */
[----:B--2---:R-:W-:Y:S05]  /*c310*/  @!P0 BRA `(.L_x_62) ;  /* 0x0000000000048947 */ /* 0x004fea0003800000 */
[----:B------:R-:W-:Y:S01]  /*c320*/  BPT.TRAP 0x1 ;  /* 0x000000040000795c */ /* 0x000fe20000300000 */
.L_x_62:
[----:B------:R-:W-:Y:S05]  /*c330*/  BSYNC B2 ;  /* 0x0000000000027941 */ /* 0x000fea0003800000 */
.L_x_61:
[----:B0-----:R-:W-:Y:S01]  /*c340*/  IMAD.MOV.U32 R5, RZ, RZ, RZ ;  /* 0x000000ffff057224 */ /* 0x001fe200078e00ff */
[----:B------:R-:W-:Y:S01]  /*c350*/  ULDC.64 UR4, c[0x0][0x198] ;  /* 0x0000660000047ab9 */ /* 0x000fe20000000a00 */
[----:B------:R-:W-:Y:S01]  /*c360*/  PLOP3.LUT P0, PT, PT, PT, PT, 0x80, 0x0 ;  /* 0x000000000000781c */ /* 0x000fe20003f0f070 */
[----:B------:R-:W-:Y:S01]  /*c370*/  UIADD3 UR4, UP0, UR4, 0x370, URZ ;  /* 0x0000037004047890 */ /* 0x000fe2000ff1e03f */
[----:B------:R-:W-:Y:S01]  /*c380*/  IMAD R2, R13, 0x90, RZ ;  /* 0x000000900d027824 */ /* 0x000fe200078e02ff */
[----:B------:R-:W-:Y:S01]  /*c390*/  R2UR UR34, R5 ;  /* 0x00000000052272ca */ /* 0x000fe200000e0000 */
[----:B------:R-:W-:Y:S02]  /*c3a0*/  UIADD3 UR32, UR40, 0x1d600, URZ ;  /* 0x0001d60028207890 */ /* 0x000fe4000fffe03f */
[----:B------:R-:W-:Y:S02]  /*c3b0*/  UIADD3 UR33, UR40, 0x31c38, URZ ;  /* 0x00031c3828217890 */ /* 0x000fe4000fffe03f */
[----:B------:R-:W-:Y:S01]  /*c3c0*/  UIADD3.X UR5, URZ, UR5, URZ, UP0, !UPT ;  /* 0x000000053f057290 */ /* 0x000fe200087fe43f */
[----:B------:R-:W-:Y:S01]  /*c3d0*/  UMOV UR6, 0x0 ;  /* 0x0000000000067882 */ /* 0x000fe20000000000 */
[----:B------:R-:W-:-:S10]  /*c3e0*/  UMOV UR7, 0x14f00000 ;  /* 0x14f0000000077882 */ /* 0x000fd40000000000 */
.L_x_63:
[----:B------:R-:W-:-:S13]  /*c3f0*/  @P0 ELECT P3, URZ, PT ;  /* 0x00000000003f082f */ /* 0x000fda0003860000 */
[----:B-----5:R-:W-:Y:S02]  /*c400*/  @P3 R2UR UR37, R4 ;  /* 0x00000000042532ca */ /* 0x020fe400000e0000 */
[----:B------:R-:W-:Y:S02]  /*c410*/  @P3 R2UR UR35, R2 ;  /* 0x00000000022332ca */ /* 0x000fe400000e0000 */
[----:B------:R-:W-:Y:S02]  /*c420*/  @P3 PLOP3.LUT P0, PT, P3, PT, PT, 0x8, 0x0 ;  /* 0x000000000000381c */ /* 0x000fe40001f0e170 */
[----:B------:R-:W-:-:S09]  /*c430*/  PLOP3.LUT P3, PT, PT, PT, PT, 0x8, 0x0 ;  /* 0x000000000000781c */ /* 0x000fd20003f6e170 */
[----:B------:R0:W-:Y:S02]  /*c440*/  UTMALDG.4D [UR32], [UR4], desc[UR6] ;  /* 0x00000620040075b4 */ /* 0x0001e40008019000 */
[----:B0-----:R-:W-:Y:S05]  /*c450*/  @P0 BRA.U.ANY `(.L_x_63) ;  /* 0xfffffffd00e40947 */ /* 0x001fea000393ffff */
[----:B------:R-:W-:Y:S01]  /*c460*/  IMAD.MOV.U32 R12, RZ, RZ, 0x20 ;  /* 0x00000020ff0c7424 */ /* 0x000fe200078e00ff */
[----:B------:R-:W-:Y:S01]  /*c470*/  PLOP3.LUT P0, PT, PT, PT, PT, 0x80, 0x0 ;  /* 0x000000000000781c */ /* 0x000fe20003f0f070 */
[----:B------:R-:W-:Y:S01]  /*c480*/  UIADD3 UR8, UR40, 0x1fa00, URZ ;  /* 0x0001fa0028087890 */ /* 0x000fe2000fffe03f */
[----:B------:R-:W-:Y:S02]  /*c490*/  UMOV UR6, 0x0 ;  /* 0x0000000000067882 */ /* 0x000fe40000000000 */
[----:B------:R-:W-:Y:S01]  /*c4a0*/  R2UR UR10, R12 ;  /* 0x000000000c0a72ca */ /* 0x000fe200000e0000 */
[----:B------:R-:W-:-:S14]  /*c4b0*/  UMOV UR7, 0x14f00000 ;  /* 0x14f0000000077882 */ /* 0x000fdc0000000000 */
.L_x_64:
[----:B------:R-:W-:-:S13]  /*c4c0*/  @P0 ELECT P3, URZ, PT ;  /* 0x00000000003f082f */ /* 0x000fda0003860000 */
[----:B------:R-:W-:Y:S01]  /*c4d0*/  @P3 R2UR UR13, R4 ;  /* 0x00000000040d32ca */ /* 0x000fe200000e0000 */
[----:B------:R-:W-:Y:S01]  /*c4e0*/  UMOV UR9, UR33 ;  /* 0x0000002100097c82 */ /* 0x000fe20008000000 */
[----:B------:R-:W-:Y:S01]  /*c4f0*/  @P3 R2UR UR11, R2 ;  /* 0x00000000020b32ca */ /* 0x000fe200000e0000 */
[----:B------:R-:W-:Y:S01]  /*c500*/  UMOV UR12, UR36 ;  /* 0x00000024000c7c82 */ /* 0x000fe20008000000 */
        /* <DEDUP_REMOVED lines=10> */
.L_x_65:
        /* <DEDUP_REMOVED lines=9> */
[----:B------:R-:W0:Y:S01]  /*c640*/  SYNCS.PHASECHK.TRANS64.TRYWAIT P0, [UR40+0x31c60], R6 ;  /* 0x031c6006ff0075a7 */ /* 0x000e220008000168 */
[----:B------:R-:W-:Y:S04]  /*c650*/  BSSY B2, `(.L_x_66) ;  /* 0x0000002000027945 */ /* 0x000fe80003800000 */
[----:B0-----:R-:W-:Y:S05]  /*c660*/  @!P0 BRA `(.L_x_67) ;  /* 0x00000028006c8947 */ /* 0x001fea0003800000 */
.L_x_147:
[----:B------:R-:W-:Y:S05]  /*c670*/  BSYNC B2 ;  /* 0x0000000000027941 */ /* 0x000fea0003800000 */
.L_x_66:
[----:B------:R-:W-:Y:S01]  /*c680*/  BSSY B2, `(.L_x_68) ;  /* 0x0000009000027945 */ /* 0x000fe20003800000 */
[----:B------:R-:W-:Y:S02]  /*c690*/  IMAD.MOV.U32 R2, RZ, RZ, 0x0 ;  /* 0x00000000ff027424 */ /* 0x000fe400078e00ff */
[----:B01----:R-:W-:Y:S01]  /*c6a0*/  IMAD.MOV.U32 R3, RZ, RZ, 0x14f00000 ;  /* 0x14f00000ff037424 */ /* 0x003fe200078e00ff */
[----:B------:R-:W-:Y:S06]  /*c6b0*/  @P2 BRA `(.L_x_69) ;  /* 0x0000000000142947 */ /* 0x000fec0003800000 */
[----:B------:R-:W-:Y:S01]  /*c6c0*/  ISETP.NE.AND P0, PT, R7, RZ, PT ;  /* 0x000000ff0700720c */ /* 0x000fe20003f05270 */
[----:B------:R-:W-:-:S04]  /*c6d0*/  IMAD.MOV.U32 R6, RZ, RZ, 0x6c00 ;  /* 0x00006c00ff067424 */ /* 0x000fc800078e00ff */
[----:B------:R0:W-:Y:S08]  /*c6e0*/  SYNCS.ARRIVE.TRANS64 RZ, [UR40+0x31c50], R6 ;  /* 0x031c5006ffff79a7 */ /* 0x0001f00008000028 */
[----:B0-----:R-:W-:Y:S05]  /*c6f0*/  @!P0 BRA `(.L_x_69) ;  /* 0x0000000000048947 */ /* 0x001fea0003800000 */
[----:B------:R-:W-:Y:S01]  /*c700*/  BPT.TRAP 0x1 ;  /* 0x000000040000795c */ /* 0x000fe20000300000 */
.L_x_69:
[----:B------:R-:W-:Y:S05]  /*c710*/  BSYNC B2 ;  /* 0x0000000000027941 */ /* 0x000fea0003800000 */
.L_x_68:
[----:B------:R-:W-:Y:S01]  /*c720*/  R2UR UR6, R2 ;  /* 0x00000000020672ca */ /* 0x000fe200000e0000 */
[----:B------:R-:W-:Y:S01]  /*c730*/  ULDC.64 UR4, c[0x0][0x198] ;  /* 0x0000660000047ab9 */ /* 0x000fe20000000a00 */
[----:B------:R-:W-:Y:S01]  /*c740*/  R2UR UR7, R3 ;  /* 0x00000000030772ca */ /* 0x000fe200000e0000 */
[----:B------:R-:W-:Y:S01]  /*c750*/  UIADD3 UR4, UP0, UR4, 0x470, URZ ;  /* 0x0000047004047890 */ /* 0x000fe2000ff1e03f */
[----:B------:R-:W-:Y:S01]  /*c760*/  R2UR UR10, R5 ;  /* 0x00000000050a72ca */ /* 0x000fe200000e0000 */
[----:B------:R-:W-:Y:S01]  /*c770*/  IMAD R5, R18, 0x90, RZ ;  /* 0x0000009012057824 */ /* 0x000fe200078e02ff */
[----:B------:R-:W-:Y:S01]  /*c780*/  PLOP3.LUT P0, PT, PT, PT, PT, 0x80, 0x0 ;  /* 0x000000000000781c */ /* 0x000fe20003f0f070 */
[----:B------:R-:W-:Y:S02]  /*c790*/  UIADD3 UR8, UR40, 0x200, URZ ;  /* 0x0000020028087890 */ /* 0x000fe4000fffe03f */
[----:B------:R-:W-:Y:S02]  /*c7a0*/  UIADD3 UR9, UR40, 0x31c50, URZ ;  /* 0x00031c5028097890 */ /* 0x000fe4000fffe03f */
[----:B------:R-:W-:-:S12]  /*c7b0*/  UIADD3.X UR5, URZ, UR5, URZ, UP0, !UPT ;  /* 0x000000053f057290 */ /* 0x000fd800087fe43f */
.L_x_70:
[----:B------:R-:W-:-:S13]  /*c7c0*/  @P0 ELECT P2, URZ, PT ;  /* 0x00000000003f082f */ /* 0x000fda0003840000 */
[----:B------:R-:W-:Y:S01]  /*c7d0*/  @P2 R2UR UR13, R16 ;  /* 0x00000000100d22ca */ /* 0x000fe200000e0000 */
[----:B------:R-:W-:Y:S01]  /*c7e0*/  UMOV UR12, UR36 ;  /* 0x00000024000c7c82 */ /* 0x000fe20008000000 */
[----:B------:R-:W-:Y:S02]  /*c7f0*/  @P2 R2UR UR11, R5 ;  /* 0x00000000050b22ca */ /* 0x000fe400000e0000 */
[----:B------:R-:W-:Y:S02]  /*c800*/  @P2 PLOP3.LUT P0, PT, P2, PT, PT, 0x8, 0x0 ;  /* 0x000000000000281c */ /* 0x000fe4000170e170 */
[----:B------:R-:W-:-:S09]  /*c810*/  PLOP3.LUT P2, PT, PT, PT, PT, 0x8, 0x0 ;  /* 0x000000000000781c */ /* 0x000fd20003f4e170 */
[----:B------:R0:W-:Y:S02]  /*c820*/  UTMALDG.4D [UR8], [UR4], desc[UR6] ;  /* 0x00000608040075b4 */ /* 0x0001e40008019000 */
[----:B0-----:R-:W-:Y:S05]  /*c830*/  @P0 BRA.U.ANY `(.L_x_70) ;  /* 0xfffffffd00e00947 */ /* 0x001fea000393ffff */
[----:B------:R-:W-:Y:S01]  /*c840*/  R2UR UR10, R12 ;  /* 0x000000000c0a72ca */ /* 0x000fe200000e0000 */
[----:B------:R-:W-:Y:S01]  /*c850*/  UIADD3 UR8, UR40, 0x2600, URZ ;  /* 0x0000260028087890 */ /* 0x000fe2000fffe03f */
[----:B------:R-:W-:Y:S02]  /*c860*/  R2UR UR6, R2 ;  /* 0x00000000020672ca */ /* 0x000fe400000e0000 */
[----:B------:R-:W-:Y:S02]  /*c870*/  R2UR UR7, R3 ;  /* 0x00000000030772ca */ /* 0x000fe400000e0000 */
[----:B------:R-:W-:-:S13]  /*c880*/  PLOP3.LUT P0, PT, PT, PT, PT, 0x80, 0x0 ;  /* 0x000000000000781c */ /* 0x000fda0003f0f070 */
.L_x_71:
        /* <DEDUP_REMOVED lines=13> */
.L_x_72:
        /* <DEDUP_REMOVED lines=8> */
[----:B------:R-:W-:Y:S02]  /*c9e0*/  IMAD.MOV.U32 R18, RZ, RZ, R13 ;  /* 0x000000ffff127224 */ /* 0x000fe400078e000d */
[----:B------:R-:W-:-:S07]  /*c9f0*/  IMAD.MOV.U32 R16, RZ, RZ, R4 ;  /* 0x000000ffff107224 */ /* 0x000fce00078e0004 */
.L_x_57:
[----:B------:R-:W-:Y:S05]  /*ca00*/  BSYNC B1 ;  /* 0x0000000000017941 */ /* 0x000fea0003800000 */
.L_x_56:
[----:B------:R-:W-:Y:S01]  /*ca10*/  LOP3.LUT P0, RZ, R17, 0x2, RZ, 0xc0, !PT ;  /* 0x0000000211ff7812 */ /* 0x000fe2000780c0ff */
[----:B------:R-:W-:Y:S01]  /*ca20*/  BSSY B1, `(.L_x_73) ;  /* 0x0000093000017945 */ /* 0x000fe20003800000 */
[----:B------:R-:W-:-:S11]  /*ca30*/  LOP3.LUT R6, R11, 0x1, RZ, 0x3c, !PT ;  /* 0x000000010b067812 */ /* 0x000fd600078e3cff */
[----:B------:R-:W-:Y:S05]  /*ca40*/  @!P0 BRA `(.L_x_74) ;  /* 0x0000000800408947 */ /* 0x000fea0003800000 */
[----:B------:R-:W-:Y:S01]  /*ca50*/  LOP3.LUT P0, RZ, R17, 0x1, RZ, 0xc0, !PT ;  /* 0x0000000111ff7812 */ /* 0x000fe2000780c0ff */
[----:B------:R-:W-:Y:S01]  /*ca60*/  VIADD R13, R8, 0xffffffff ;  /* 0xffffffff080d7836 */ /* 0x000fe20000000000 */
        /* <DEDUP_REMOVED lines=21> */
.L_x_75:
[----:B------:R-:W1:Y:S01]  /*cbc0*/  SYNCS.PHASECHK.TRANS64.TRYWAIT P0, [UR40+0x31c40], R12 ;  /* 0x031c400cff0075a7 */ /* 0x000e620008000168 */
[----:B------:R-:W-:Y:S01]  /*cbd0*/  BSSY B2, `(.L_x_76) ;  /* 0x0000003000027945 */ /* 0x000fe20003800000 */
[----:B------:R-:W-:-:S03]  /*cbe0*/  ISETP.NE.AND P2, PT, R27, RZ, PT ;  /* 0x000000ff1b00720c */ /* 0x000fc60003f45270 */
[----:B-1----:R-:W-:Y:S10]  /*cbf0*/  @!P0 BRA `(.L_x_77) ;  /* 0x0000002400208947 */ /* 0x002ff40003800000 */
.L_x_148:
[----:B------:R-:W-:Y:S05]  /*cc00*/  BSYNC B2 ;  /* 0x0000000000027941 */ /* 0x000fea0003800000 */
.L_x_76:
[----:B------:R-:W-:Y:S04]  /*cc10*/  BSSY B2, `(.L_x_78) ;  /* 0x0000007000027945 */ /* 0x000fe80003800000 */
[----:B------:R-:W-:Y:S05]  /*cc20*/  @P2 BRA `(.L_x_79) ;  /* 0x0000000000142947 */ /* 0x000fea0003800000 */
[----:B------:R-:W-:Y:S01]  /*cc30*/  ISETP.NE.AND P0, PT, R7, RZ, PT ;  /* 0x000000ff0700720c */ /* 0x000fe20003f05270 */
[----:B------:R-:W-:-:S04]  /*cc40*/  IMAD.MOV.U32 R2, RZ, RZ, 0x6c00 ;  /* 0x00006c00ff027424 */ /* 0x000fc800078e00ff */
[----:B------:R2:W-:Y:S08]  /*cc50*/  SYNCS.ARRIVE.TRANS64 RZ, [UR40+0x31c30], R2 ;  /* 0x031c3002ffff79a7 */ /* 0x0005f00008000028 */
[----:B--2---:R-:W-:Y:S05]  /*cc60*/  @!P0 BRA `(.L_x_79) ;  /* 0x0000000000048947 */ /* 0x004fea0003800000 */
[----:B------:R-:W-:Y:S01]  /*cc70*/  BPT.TRAP 0x1 ;  /* 0x000000040000795c */ /* 0x000fe20000300000 */
.L_x_79:
[----:B------:R-:W-:Y:S05]  /*cc80*/  BSYNC B2 ;  /* 0x0000000000027941 */ /* 0x000fea0003800000 */
.L_x_78:
        /* <DEDUP_REMOVED lines=11> */
.L_x_80:
[----:B------:R-:W-:-:S13]  /*cd40*/  @P0 ELECT P3, URZ, PT ;  /* 0x00000000003f082f */ /* 0x000fda0003860000 */
[----:B-----5:R-:W-:Y:S01]  /*cd50*/  @P3 R2UR UR13, R4 ;  /* 0x00000000040d32ca */ /* 0x020fe200000e0000 */
[----:B------:R-:W-:Y:S01]  /*cd60*/  UMOV UR12, UR36 ;  /* 0x00000024000c7c82 */ /* 0x000fe20008000000 */
[----:B------:R-:W-:Y:S02]  /*cd70*/  @P3 R2UR UR11, R2 ;  /* 0x00000000020b32ca */ /* 0x000fe400000e0000 */
[----:B------:R-:W-:Y:S02]  /*cd80*/  @P3 PLOP3.LUT P0, PT, P3, PT, PT, 0x8, 0x0 ;  /* 0x000000000000381c */ /* 0x000fe40001f0e170 */
[----:B------:R-:W-:-:S09]  /*cd90*/  PLOP3.LUT P3, PT, PT, PT, PT, 0x8, 0x0 ;  /* 0x000000000000781c */ /* 0x000fd20003f6e170 */
[----:B------:R0:W-:Y:S02]  /*cda0*/  UTMALDG.4D [UR8], [UR4], desc[UR6] ;  /* 0x00000608040075b4 */ /* 0x0001e40008019000 */
[----:B0-----:R-:W-:Y:S05]  /*cdb0*/  @P0 BRA.U.ANY `(.L_x_80) ;  /* 0xfffffffd00e00947 */ /* 0x001fea000393ffff */
[----:B-1----:R-:W-:Y:S01]  /*cdc0*/  IMAD.MOV.U32 R12, RZ, RZ, 0x20 ;  /* 0x00000020ff0c7424 */ /* 0x002fe200078e00ff */
[----:B------:R-:W-:Y:S01]  /*cdd0*/  PLOP3.LUT P0, PT, PT, PT, PT, 0x80, 0x0 ;  /* 0x000000000000781c */ /* 0x000fe20003f0f070 */
[----:B------:R-:W-:Y:S01]  /*cde0*/  UIADD3 UR8, UR40, 0x18e00, URZ ;  /* 0x00018e0028087890 */ /* 0x000fe2000fffe03f */
[----:B------:R-:W-:Y:S02]  /*cdf0*/  UMOV UR6, 0x0 ;  /* 0x0000000000067882 */ /* 0x000fe40000000000 */
[----:B------:R-:W-:Y:S01]  /*ce00*/  R2UR UR10, R12 ;  /* 0x000000000c0a72ca */ /* 0x000fe200000e0000 */
[----:B------:R-:W-:-:S14]  /*ce10*/  UMOV UR7, 0x14f00000 ;  /* 0x14f0000000077882 */ /* 0x000fdc0000000000 */
.L_x_81:
        /* <DEDUP_REMOVED lines=14> */
.L_x_82:
        /* <DEDUP_REMOVED lines=8> */
[----:B------:R-:W-:Y:S01]  /*cf80*/  SHF.L.U32 R2, R11, 0x1f, RZ ;  /* 0x0000001f0b027819 */ /* 0x000fe200000006ff */
[----:B------:R-:W-:Y:S03]  /*cf90*/  BSSY B2, `(.L_x_83) ;  /* 0x0000003000027945 */ /* 0x000fe60003800000 */
[----:B------:R-:W0:Y:S02]  /*cfa0*/  SYNCS.PHASECHK.TRANS64.TRYWAIT P0, [UR40+0x31c68], R2 ;  /* 0x031c6802ff0075a7 */ /* 0x000e240008000168 */
[----:B0-----:R-:W-:Y:S05]  /*cfb0*/  @!P0 BRA `(.L_x_84) ;  /* 0x0000002000488947 */ /* 0x001fea0003800000 */
.L_x_149:
[----:B------:R-:W-:Y:S05]  /*cfc0*/  BSYNC B2 ;  /* 0x0000000000027941 */ /* 0x000fea0003800000 */
.L_x_83:
[----:B------:R-:W-:Y:S01]  /*cfd0*/  BSSY B2, `(.L_x_85) ;  /* 0x0000009000027945 */ /* 0x000fe20003800000 */
[----:B0-----:R-:W-:Y:S02]  /*cfe0*/  IMAD.MOV.U32 R2, RZ, RZ, 0x0 ;  /* 0x00000000ff027424 */ /* 0x001fe400078e00ff */
[----:B------:R-:W-:Y:S01]  /*cff0*/  IMAD.MOV.U32 R3, RZ, RZ, 0x14f00000 ;  /* 0x14f00000ff037424 */ /* 0x000fe200078e00ff */
[----:B------:R-:W-:Y:S06]  /*d000*/  @P2 BRA `(.L_x_86) ;  /* 0x0000000000142947 */ /* 0x000fec0003800000 */
[----:B------:R-:W-:Y:S01]  /*d010*/  ISETP.NE.AND P0, PT, R7, RZ, PT ;  /* 0x000000ff0700720c */ /* 0x000fe20003f05270 */
[----:B------:R-:W-:-:S04]  /*d020*/  IMAD.MOV.U32 R11, RZ, RZ, 0x6c00 ;  /* 0x00006c00ff0b7424 */ /* 0x000fc800078e00ff */
[----:B------:R0:W-:Y:S08]  /*d030*/  SYNCS.ARRIVE.TRANS64 RZ, [UR40+0x31c58], R11 ;  /* 0x031c580bffff79a7 */ /* 0x0001f00008000028 */
[----:B0-----:R-:W-:Y:S05]  /*d040*/  @!P0 BRA `(.L_x_86) ;  /* 0x0000000000048947 */ /* 0x001fea0003800000 */
[----:B------:R-:W-:Y:S01]  /*d050*/  BPT.TRAP 0x1 ;  /* 0x000000040000795c */ /* 0x000fe20000300000 */
.L_x_86:
[----:B------:R-:W-:Y:S05]  /*d060*/  BSYNC B2 ;  /* 0x0000000000027941 */ /* 0x000fea0003800000 */
.L_x_85:
        /* <DEDUP_REMOVED lines=10> */
.L_x_87:
        /* <DEDUP_REMOVED lines=13> */
.L_x_88:
        /* <DEDUP_REMOVED lines=13> */
.L_x_89:
        /* <DEDUP_REMOVED lines=10> */
.L_x_74:
[----:B------:R-:W-:Y:S05]  /*d350*/  BSYNC B1 ;  /* 0x0000000000017941 */ /* 0x000fea0003800000 */
.L_x_73:
[----:B------:R-:W-:Y:S02]  /*d360*/  VIADD R8, R8, 0xfffffffe ;  /* 0xfffffffe08087836 */ /* 0x000fe40000000000 */
[----:B------:R-:W-:Y:S01]  /*d370*/  IMAD.MOV.U32 R11, RZ, RZ, R6 ;  /* 0x000000ffff0b7224 */ /* 0x000fe200078e0006 */
[----:B------:R-:W-:Y:S06]  /*d380*/  @P1 BRA `(.L_x_90) ;  /* 0xffffffec00481947 */ /* 0x000fec000383ffff */
[----:B------:R-:W-:Y:S05]  /*d390*/  BSYNC B0 ;  /* 0x0000000000007941 */ /* 0x000fea0003800000 */
.L_x_55:
[----:B------:R-:W-:Y:S01]  /*d3a0*/  ISETP.NE.AND P0, PT, R9, RZ, PT ;  /* 0x000000ff0900720c */ /* 0x000fe20003f05270 */
[----:B------:R-:W-:-:S12]  /*d3b0*/  BSSY B0, `(.L_x_54) ;  /* 0x0000093000007945 */ /* 0x000fd80003800000 */
[----:B------:R-:W-:Y:S05]  /*d3c0*/  @!P0 BRA `(.L_x_91) ;  /* 0x0000000800448947 */ /* 0x000fea0003800000 */
[----:B------:R-:W-:Y:S01]  /*d3d0*/  LOP3.LUT P1, RZ, R17, 0x2, RZ, 0xc0, !PT ;  /* 0x0000000211ff7812 */ /* 0x000fe2000782c0ff */
[----:B------:R-:W-:-:S12]  /*d3e0*/  IMAD.MOV.U32 R0, RZ, RZ, 0x1 ;  /* 0x00000001ff007424 */ /* 0x000fd800078e00ff */
[----:B------:R-:W-:Y:S05]  /*d3f0*/  @!P1 BRA `(.L_x_91) ;  /* 0x0000000800389947 */ /* 0x000fea0003800000 */
[----:B------:R-:W-:Y:S02]  /*d400*/  LOP3.LUT P1, RZ, R17, 0x1, RZ, 0xc0, !PT ;  /* 0x0000000111ff7812 */ /* 0x000fe4000782c0ff */
[----:B------:R-:W-:-:S11]  /*d410*/  SHF.L.U32 R9, R6, 0x1f, RZ ;  /* 0x0000001f06097819 */ /* 0x000fd600000006ff */
[----:B------:R-:W-:Y:S05]  /*d420*/  @!P1 BRA `(.L_x_92) ;  /* 0x00000000004c9947 */ /* 0x000fea0003800000 */
[----:B------:R-:W0:Y:S01]  /*d430*/  LDC R11, c[0x0][0x43c] ;  /* 0x00010f00ff0b7b82 */ /* 0x000e220000000800 */
[----:B------:R-:W-:Y:S01]  /*d440*/  IMAD.MOV.U32 R13, RZ, RZ, R8 ;  /* 0x000000ffff0d7224 */ /* 0x000fe200078e0008 */
[----:B------:R-:W-:Y:S02]  /*d450*/  ULDC.64 UR4, c[0x0][0x428] ;  /* 0x00010a0000047ab9 */ /* 0x000fe40000000a00 */
[----:B------:R-:W-:-:S04]  /*d460*/  IMAD R22, R22, UR4, RZ ;  /* 0x0000000416167c24 */ /* 0x000fc8000f8e02ff */
[----:B------:R-:W-:Y:S01]  /*d470*/  IMAD R5, R19, UR5, R22 ;  /* 0x0000000513057c24 */ /* 0x000fe2000f8e0216 */
[----:B0-----:R-:W-:-:S13]  /*d480*/  ISETP.NE.AND P0, PT, R11, 0x1, PT ;  /* 0x000000010b00780c */ /* 0x001fda0003f05270 */
[----:B------:R-:W0:Y:S02]  /*d490*/  @P0 LDC.64 R2, c[0x0][0x440] ;  /* 0x00011000ff020b82 */ /* 0x000e240000000a00 */
[----:B0-----:R-:W-:-:S05]  /*d4a0*/  @P0 IMAD.HI.U32 R2, R8, R2, RZ ;  /* 0x0000000208020227 */ /* 0x001fca00078e00ff */
[----:B------:R-:W-:-:S04]  /*d4b0*/  @P0 SHF.R.U32.HI R13, RZ, R3, R2 ;  /* 0x00000003ff0d0219 */ /* 0x000fc80000011602 */
[--C-:B------:R-:W-:Y:S01]  /*d4c0*/  SHF.R.S32.HI R3, RZ, 0x1f, R13.reuse ;  /* 0x0000001fff037819 */ /* 0x100fe2000001140d */
        /* <DEDUP_REMOVED lines=9> */
.L_x_92:
[----:B------:R-:W1:Y:S01]  /*d560*/  SYNCS.PHASECHK.TRANS64.TRYWAIT P0, [UR40+0x31c48], R9 ;  /* 0x031c4809ff0075a7 */ /* 0x000e620008000168 */
[----:B------:R-:W-:Y:S01]  /*d570*/  BSSY B1, `(.L_x_93) ;  /* 0x0000003000017945 */ /* 0x000fe20003800000 */
[----:B------:R-:W-:-:S03]  /*d580*/  ISETP.NE.AND P1, PT, R27, RZ, PT ;  /* 0x000000ff1b00720c */ /* 0x000fc60003f25270 */
[----:B-1----:R-:W-:Y:S10]  /*d590*/  @!P0 BRA `(.L_x_94) ;  /* 0x0000001800e88947 */ /* 0x002ff40003800000 */
.L_x_150:
[----:B------:R-:W-:Y:S05]  /*d5a0*/  BSYNC B1 ;  /* 0x0000000000017941 */ /* 0x000fea0003800000 */
.L_x_93:
[----:B------:R-:W-:Y:S04]  /*d5b0*/  BSSY B1, `(.L_x_95) ;  /* 0x0000007000017945 */ /* 0x000fe80003800000 */
[----:B------:R-:W-:Y:S05]  /*d5c0*/  @P1 BRA `(.L_x_96) ;  /* 0x0000000000141947 */ /* 0x000fea0003800000 */
[----:B------:R-:W-:Y:S01]  /*d5d0*/  ISETP.NE.AND P0, PT, R7, RZ, PT ;  /* 0x000000ff0700720c */ /* 0x000fe20003f05270 */
[----:B-1----:R-:W-:-:S04]  /*d5e0*/  IMAD.MOV.U32 R2, RZ, RZ, 0x6c00 ;  /* 0x00006c00ff027424 */ /* 0x002fc800078e00ff */
[----:B------:R2:W-:Y:S08]  /*d5f0*/  SYNCS.ARRIVE.TRANS64 RZ, [UR40+0x31c38], R2 ;  /* 0x031c3802ffff79a7 */ /* 0x0005f00008000028 */
[----:B--2---:R-:W-:Y:S05]  /*d600*/  @!P0 BRA `(.L_x_96) ;  /* 0x0000000000048947 */ /* 0x004fea0003800000 */
[----:B------:R-:W-:Y:S01]  /*d610*/  BPT.TRAP 0x1 ;  /* 0x000000040000795c */ /* 0x000fe20000300000 */
.L_x_96:
[----:B------:R-:W-:Y:S05]  /*d620*/  BSYNC B1 ;  /* 0x0000000000017941 */ /* 0x000fea0003800000 */
.L_x_95:
[----:B0-----:R-:W-:Y:S01]  /*d630*/  IMAD.MOV.U32 R5, RZ, RZ, RZ ;  /* 0x000000ffff057224 */ /* 0x001fe200078e00ff */
[----:B------:R-:W-:Y:S01]  /*d640*/  ULDC.64 UR4, c[0x0][0x198] ;  /* 0x0000660000047ab9 */ /* 0x000fe20000000a00 */
[----:B------:R-:W-:Y:S01]  /*d650*/  PLOP3.LUT P0, PT, PT, PT, PT, 0x80, 0x0 ;  /* 0x000000000000781c */ /* 0x000fe20003f0f070 */
[----:B------:R-:W-:Y:S01]  /*d660*/  UIADD3 UR4, UP0, UR4, 0x370, URZ ;  /* 0x0000037004047890 */ /* 0x000fe2000ff1e03f */
[----:B-1----:R-:W-:Y:S01]  /*d670*/  IMAD R2, R8, 0x90, RZ ;  /* 0x0000009008027824 */ /* 0x002fe200078e02ff */
[----:B------:R-:W-:Y:S01]  /*d680*/  R2UR UR10, R5 ;  /* 0x00000000050a72ca */ /* 0x000fe200000e0000 */
[----:B------:R-:W-:Y:S02]  /*d690*/  UIADD3 UR8, UR40, 0x1d600, URZ ;  /* 0x0001d60028087890 */ /* 0x000fe4000fffe03f */
[----:B------:R-:W-:Y:S02]  /*d6a0*/  UIADD3 UR9, UR40, 0x31c38, URZ ;  /* 0x00031c3828097890 */ /* 0x000fe4000fffe03f */
[----:B------:R-:W-:Y:S01]  /*d6b0*/  UIADD3.X UR5, URZ, UR5, URZ, UP0, !UPT ;  /* 0x000000053f057290 */ /* 0x000fe200087fe43f */
[----:B------:R-:W-:Y:S01]  /*d6c0*/  UMOV UR6, 0x0 ;  /* 0x0000000000067882 */ /* 0x000fe20000000000 */
[----:B------:R-:W-:-:S10]  /*d6d0*/  UMOV UR7, 0x14f00000 ;  /* 0x14f0000000077882 */ /* 0x000fd40000000000 */
.L_x_97:
        /* <DEDUP_REMOVED lines=14> */
.L_x_98:
        /* <DEDUP_REMOVED lines=14> */
.L_x_99:
        /* <DEDUP_REMOVED lines=8> */
[----:B------:R-:W0:Y:S01]  /*d920*/  SYNCS.PHASECHK.TRANS64.TRYWAIT P0, [UR40+0x31c60], R9 ;  /* 0x031c6009ff0075a7 */ /* 0x000e220008000168 */
[----:B------:R-:W-:Y:S04]  /*d930*/  BSSY B1, `(.L_x_100) ;  /* 0x0000002000017945 */ /* 0x000fe80003800000 */
[----:B0-----:R-:W-:Y:S05]  /*d940*/  @!P0 BRA `(.L_x_101) ;  /* 0x0000001800148947 */ /* 0x001fea0003800000 */
.L_x_151:
[----:B------:R-:W-:Y:S05]  /*d950*/  BSYNC B1 ;  /* 0x0000000000017941 */ /* 0x000fea0003800000 */
.L_x_100:
        /* <DEDUP_REMOVED lines=9> */
.L_x_103:
[----:B------:R-:W-:Y:S05]  /*d9f0*/  BSYNC B1 ;  /* 0x0000000000017941 */ /* 0x000fea0003800000 */
.L_x_102:
        /* <DEDUP_REMOVED lines=10> */
.L_x_104:
        /* <DEDUP_REMOVED lines=13> */
.L_x_105:
        /* <DEDUP_REMOVED lines=13> */
.L_x_106:
        /* <DEDUP_REMOVED lines=10> */
.L_x_91:
[----:B------:R-:W-:Y:S05]  /*dce0*/  BSYNC B0 ;  /* 0x0000000000007941 */ /* 0x000fea0003800000 */
.L_x_54:
[----:B------:R-:W-:Y:S01]  /*dcf0*/  LOP3.LUT P0, RZ, R17, 0x2, RZ, 0xc0, !PT ;  /* 0x0000000211ff7812 */ /* 0x000fe2000780c0ff */
[----:B------:R-:W-:-:S12]  /*dd00*/  BSSY B0, `(.L_x_107) ;  /* 0x0000041000007945 */ /* 0x000fd80003800000 */
[----:B------:R-:W-:Y:S05]  /*dd10*/  @!P0 BRA `(.L_x_108) ;  /* 0x0000000000fc8947 */ /* 0x000fea0003800000 */
[----:B------:R-:W-:Y:S01]  /*dd20*/  LEA R3, R0, UR40, 0x3 ;  /* 0x0000002800037c11 */ /* 0x000fe2000f8e18ff */
[----:B------:R-:W-:Y:S01]  /*dd30*/  BSSY B1, `(.L_x_109) ;  /* 0x0000005000017945 */ /* 0x000fe20003800000 */
[----:B------:R-:W-:Y:S02]  /*dd40*/  SHF.L.U32 R2, R6, 0x1f, RZ ;  /* 0x0000001f06027819 */ /* 0x000fe400000006ff */
[----:B------:R-:W-:Y:S02]  /*dd50*/  ISETP.NE.AND P1, PT, R27, RZ, PT ;  /* 0x000000ff1b00720c */ /* 0x000fe40003f25270 */
[----:B------:R-:W0:Y:S02]  /*dd60*/  SYNCS.PHASECHK.TRANS64.TRYWAIT P0, [R3+URZ+0x31c60], R2 ;  /* 0x031c6002030075a7 */ /* 0x000e24000800017f */
[----:B0-----:R-:W-:Y:S09]  /*dd70*/  @!P0 BRA `(.L_x_110) ;  /* 0x0000001400208947 */ /* 0x001ff20003800000 */
.L_x_152:
[----:B------:R-:W-:Y:S05]  /*dd80*/  BSYNC B1 ;  /* 0x0000000000017941 */ /* 0x000fea0003800000 */
.L_x_109:
[----:B------:R-:W-:Y:S04]  /*dd90*/  BSSY B1, `(.L_x_111) ;  /* 0x0000008000017945 */ /* 0x000fe80003800000 */
[----:B------:R-:W-:Y:S05]  /*dda0*/  @P1 BRA `(.L_x_112) ;  /* 0x0000000000181947 */ /* 0x000fea0003800000 */
[----:B------:R-:W1:Y:S01]  /*ddb0*/  S2R R4, SR_TID.X ;  /* 0x0000000000047919 */ /* 0x000e620000002100 */
[----:B0-----:R-:W-:-:S04]  /*ddc0*/  IMAD.MOV.U32 R2, RZ, RZ, 0x6c00 ;  /* 0x00006c00ff027424 */ /* 0x001fc800078e00ff */
[----:B------:R2:W-:Y:S01]  /*ddd0*/  SYNCS.ARRIVE.TRANS64 RZ, [R3+URZ+0x31c50], R2 ;  /* 0x031c500203ff79a7 */ /* 0x0005e2000800003f */
[----:B-1----:R-:W-:-:S13]  /*dde0*/  LOP3.LUT P0, RZ, R4, 0x1f, RZ, 0xc0, !PT ;  /* 0x0000001f04ff7812 */ /* 0x002fda000780c0ff */
[----:B--2---:R-:W-:Y:S05]  /*ddf0*/  @!P0 BRA `(.L_x_112) ;  /* 0x0000000000048947 */ /* 0x004fea0003800000 */
[----:B------:R-:W-:Y:S01]  /*de00*/  BPT.TRAP 0x1 ;  /* 0x000000040000795c */ /* 0x000fe20000300000 */
.L_x_112:
[----:B------:R-:W-:Y:S05]  /*de10*/  BSYNC B1 ;  /* 0x0000000000017941 */ /* 0x000fea0003800000 */
.L_x_111:
[----:B------:R-:W-:Y:S01]  /*de20*/  R2UR UR4, R0 ;  /* 0x00000000000472ca */ /* 0x000fe200000e0000 */
[----:B------:R-:W-:Y:S01]  /*de30*/  ULDC.64 UR6, c[0x0][0x198] ;  /* 0x0000660000067ab9 */ /* 0x000fe20000000a00 */
[----:B------:R-:W-:Y:S01]  /*de40*/  R2UR UR9, R3 ;  /* 0x00000000030972ca */ /* 0x000fe200000e0000 */
[----:B------:R-:W-:Y:S01]  /*de50*/  UIADD3 UR6, UP0, UR6, 0x470, URZ ;  /* 0x0000047006067890 */ /* 0x000fe2000ff1e03f */
[----:B------:R-:W-:Y:S01]  /*de60*/  PLOP3.LUT P0, PT, PT, PT, PT, 0x80, 0x0 ;  /* 0x000000000000781c */ /* 0x000fe20003f0f070 */
[----:B------:R-:W-:Y:S01]  /*de70*/  IMAD R18, R18, 0x90, RZ ;  /* 0x0000009012127824 */ /* 0x000fe200078e02ff */
[----:B------:R-:W-:Y:S01]  /*de80*/  UMOV UR14, 0x0 ;  /* 0x00000000000e7882 */ /* 0x000fe20000000000 */
[----:B------:R-:W-:Y:S01]  /*de90*/  UIADD3.X UR7, URZ, UR7, URZ, UP0, !UPT ;  /* 0x000000073f077290 */ /* 0x000fe200087fe43f */
[----:B------:R-:W-:Y:S01]  /*dea0*/  UMOV UR15, 0x14f00000 ;  /* 0x14f00000000f7882 */ /* 0x000fe20000000000 */
[----:B------:R-:W-:-:S04]  /*deb0*/  UMOV UR10, URZ ;  /* 0x0000003f000a7c82 */ /* 0x000fc80008000000 */
[----:B------:R-:W-:Y:S02]  /*dec0*/  UIMAD UR4, UR4, 0x6c00, UR40 ;  /* 0x00006c00040478a4 */ /* 0x000fe4000f8e0228 */
[----:B------:R-:W-:Y:S02]  /*ded0*/  UIADD3 UR9, UR9, 0x31c50, URZ ;  /* 0x00031c5009097890 */ /* 0x000fe4000fffe03f */
[----:B------:R-:W-:-:S12]  /*dee0*/  UIADD3 UR8, UR4, 0x200, URZ ;  /* 0x0000020004087890 */ /* 0x000fd8000fffe03f */
.L_x_113:
[----:B------:R-:W-:-:S13]  /*def0*/  @P0 ELECT P1, URZ, PT ;  /* 0x00000000003f082f */ /* 0x000fda0003820000 */
[----:B------:R-:W-:Y:S01]  /*df00*/  @P1 R2UR UR13, R16 ;  /* 0x00000000100d12ca */ /* 0x000fe200000e0000 */
[----:B------:R-:W-:Y:S01]  /*df10*/  UMOV UR12, UR36 ;  /* 0x00000024000c7c82 */ /* 0x000fe20008000000 */
[----:B------:R-:W-:Y:S02]  /*df20*/  @P1 R2UR UR11, R18 ;  /* 0x00000000120b12ca */ /* 0x000fe400000e0000 */
[----:B------:R-:W-:Y:S02]  /*df30*/  @P1 PLOP3.LUT P0, PT, P1, PT, PT, 0x8, 0x0 ;  /* 0x000000000000181c */ /* 0x000fe40000f0e170 */
[----:B------:R-:W-:-:S09]  /*df40*/  PLOP3.LUT P1, PT, PT, PT, PT, 0x8, 0x0 ;  /* 0x000000000000781c */ /* 0x000fd20003f2e170 */
[----:B------:R1:W-:Y:S02]  /*df50*/  UTMALDG.4D [UR8], [UR6], desc[UR14] ;  /* 0x00000e08060075b4 */ /* 0x0003e40008019000 */
[----:B-1----:R-:W-:Y:S05]  /*df60*/  @P0 BRA.U.ANY `(.L_x_113) ;  /* 0xfffffffd00e00947 */ /* 0x002fea000393ffff */
[----:B------:R-:W-:Y:S01]  /*df70*/  PLOP3.LUT P0, PT, PT, PT, PT, 0x80, 0x0 ;  /* 0x000000000000781c */ /* 0x000fe20003f0f070 */
[----:B------:R-:W-:Y:S01]  /*df80*/  UIADD3 UR8, UR4, 0x2600, URZ ;  /* 0x0000260004087890 */ /* 0x000fe2000fffe03f */
[----:B------:R-:W-:Y:S01]  /*df90*/  UMOV UR14, 0x0 ;  /* 0x00000000000e7882 */ /* 0x000fe20000000000 */
[----:B------:R-:W-:Y:S01]  /*dfa0*/  UMOV UR15, 0x14f00000 ;  /* 0x14f00000000f7882 */ /* 0x000fe20000000000 */
[----:B------:R-:W-:-:S09]  /*dfb0*/  UMOV UR10, 0x20 ;  /* 0x00000020000a7882 */ /* 0x000fd20000000000 */
.L_x_114:
        /* <DEDUP_REMOVED lines=10> */
[----:B------:R-:W-:Y:S02]  /*e060*/  UMOV UR5, 0x14f00000 ;  /* 0x14f0000000057882 */ /* 0x000fe40000000000 */
[----:B------:R-:W-:Y:S01]  /*e070*/  UMOV UR4, 0x0 ;  /* 0x0000000000047882 */ /* 0x000fe20000000000 */
[----:B------:R-:W-:-:S08]  /*e080*/  UMOV UR10, 0x40 ;  /* 0x00000040000a7882 */ /* 0x000fd00000000000 */
.L_x_115:
        /* <DEDUP_REMOVED lines=8> */
.L_x_108:
[----:B------:R-:W-:Y:S05]  /*e110*/  BSYNC B0 ;  /* 0x0000000000007941 */ /* 0x000fea0003800000 */
.L_x_107:
[----:B------:R-:W-:Y:S02]  /*e120*/  VIADD R0, R0, 0x1 ;  /* 0x0000000100007836 */ /* 0x000fe40000000000 */
[----:B0-----:R-:W-:-:S03]  /*e130*/  IMAD.MOV.U32 R2, RZ, RZ, RZ ;  /* 0x000000ffff027224 */ /* 0x001fc600078e00ff */
[----:B------:R-:W-:-:S04]  /*e140*/  ISETP.NE.AND P0, PT, R0, 0x2, PT ;  /* 0x000000020000780c */ /* 0x000fc80003f05270 */
[----:B------:R-:W-:Y:S02]  /*e150*/  SEL R3, RZ, 0x1, P0 ;  /* 0x00000001ff037807 */ /* 0x000fe40000000000 */
[----:B------:R-:W-:Y:S02]  /*e160*/  SEL R0, R0, RZ, P0 ;  /* 0x000000ff00007207 */ /* 0x000fe40000000000 */
[----:B------:R-:W-:-:S07]  /*e170*/  LOP3.LUT R6, R6, R3, RZ, 0x3c, !PT ;  /* 0x0000000306067212 */ /* 0x000fce00078e3cff */
.L_x_38:
[----:B------:R-:W0:Y:S01]  /*e180*/  S2R R4, SR_CgaCtaId ;  /* 0x0000000000047919 */ /* 0x000e220000008800 */
[----:B------:R-:W-:Y:S02]  /*e190*/  MOV R3, 0x400 ;  /* 0x0000040000037802 */ /* 0x000fe40000000f00 */
[----:B------:R-:W-:Y:S02]  /*e1a0*/  SHF.L.U32 R2, R2, 0x1f, RZ ;  /* 0x0000001f02027819 */ /* 0x000fe400000006ff */
[----:B0-----:R-:W-:-:S04]  /*e1b0*/  LEA R7, R4, R3, 0x18 ;  /* 0x0000000304077211 */ /* 0x001fc800078ec0ff */
[----:B------:R-:W0:Y:S02]  /*e1c0*/  SYNCS.PHASECHK.TRANS64.TRYWAIT P0, [R7+URZ+0x31c20], R2 ;  /* 0x031c2002070075a7 */ /* 0x000e24000800017f */
[----:B0-----:R-:W-:Y:S05]  /*e1d0*/  @!P0 BRA `(.L_x_116) ;  /* 0x00000010001c8947 */ /* 0x001fea0003800000 */
.L_x_153:
[----:B------:R-:W-:-:S03]  /*e1e0*/  UMOV UR4, 0xffffffff ;  /* 0xffffffff00047882 */ /* 0x000fc60000000000 */
[----:B------:R-:W-:Y:S05]  /*e1f0*/  BRA.DIV UR4, `(.L_x_117) ;  /* 0x0000001204287947 */ /* 0x000fea000b800000 */
[----:B------:R1:W2:Y:S02]  /*e200*/  SHFL.IDX PT, R14, R29, RZ, 0x1f ;  /* 0x00001fff1d0e7589 */ /* 0x0002a400000e0000 */
.L_x_156:
[----:B--2---:R-:W-:-:S13]  /*e210*/  ISETP.NE.AND P0, PT, R14, RZ, PT ;  /* 0x000000ff0e00720c */ /* 0x004fda0003f05270 */
[----:B------:R-:W-:Y:S05]  /*e220*/  @P0 BRA `(.L_x_10) ;  /* 0x0000000000840947 */ /* 0x000fea0003800000 */
[----:B------:R-:W-:-:S03]  /*e230*/  UMOV UR4, 0xffffffff ;  /* 0xffffffff00047882 */ /* 0x000fc60000000000 */
[----:B------:R-:W-:Y:S05]  /*e240*/  BRA.DIV UR4, `(.L_x_118) ;  /* 0x00000012043c7947 */ /* 0x000fea000b800000 */
[----:B------:R-:W-:-:S13]  /*e250*/  ELECT P6, URZ, PT ;  /* 0x00000000003f782f */ /* 0x000fda00038c0000 */
.L_x_159:
[----:B------:R-:W-:Y:S05]  /*e260*/  @!P6 BRA `(.L_x_10) ;  /* 0x000000000074e947 */ /* 0x000fea0003800000 */
[----:B------:R-:W-:-:S04]  /*e270*/  LOP3.LUT R26, R26, 0x2, RZ, 0xfc, !PT ;  /* 0x000000021a1a7812 */ /* 0x000fc800078efcff */
[----:B------:R-:W-:-:S13]  /*e280*/  ISETP.NE.AND P2, PT, R26, 0x3, PT ;  /* 0x000000031a00780c */ /* 0x000fda0003f45270 */
[----:B------:R-:W-:Y:S05]  /*e290*/  @!P2 BRA `(.L_x_119) ;  /* 0x000000000004a947 */ /* 0x000fea0003800000 */
[----:B------:R-:W-:Y:S01]  /*e2a0*/  BPT.TRAP 0x1 ;  /* 0x000000040000795c */ /* 0x000fe20000300000 */
.L_x_119:
[----:B------:R-:W-:Y:S01]  /*e2b0*/  VIADD R9, R7, 0x31c40 ;  /* 0x00031c4007097836 */ /* 0x000fe20000000000 */
[----:B------:R-:W-:Y:S01]  /*e2c0*/  SHF.L.U32 R4, R6, 0x1f, RZ ;  /* 0x0000001f06047819 */ /* 0x000fe200000006ff */
[C---:B0-----:R-:W-:Y:S02]  /*e2d0*/  VIADD R2, R0.reuse, 0x1 ;  /* 0x0000000100027836 */ /* 0x041fe40000000000 */
[----:B------:R-:W-:-:S03]  /*e2e0*/  IMAD R5, R0, 0x8, R9 ;  /* 0x0000000800057824 */ /* 0x000fc600078e0209 */
[C---:B------:R-:W-:Y:S01]  /*e2f0*/  ISETP.NE.AND P1, PT, R2.reuse, 0x2, PT ;  /* 0x000000020200780c */ /* 0x040fe20003f25270 */
[----:B------:R-:W0:Y:S03]  /*e300*/  SYNCS.PHASECHK.TRANS64.TRYWAIT P0, [R5+URZ], R4 ;  /* 0x00000004050075a7 */ /* 0x000e26000800017f */
[----:B------:R-:W-:Y:S02]  /*e310*/  SEL R3, RZ, 0x1, P1 ;  /* 0x00000001ff037807 */ /* 0x000fe40000800000 */
[----:B------:R-:W-:Y:S02]  /*e320*/  SEL R8, R2, RZ, P1 ;  /* 0x000000ff02087207 */ /* 0x000fe40000800000 */
[----:B------:R-:W-:-:S03]  /*e330*/  LOP3.LUT R2, R6, R3, RZ, 0x3c, !PT ;  /* 0x0000000306027212 */ /* 0x000fc600078e3cff */
[----:B------:R-:W-:Y:S01]  /*e340*/  IMAD R3, R8, 0x8, R9 ;  /* 0x0000000808037824 */ /* 0x000fe200078e0209 */
[----:B------:R-:W-:Y:S01]  /*e350*/  SHF.L.U32 R2, R2, 0x1f, RZ ;  /* 0x0000001f02027819 */ /* 0x000fe200000006ff */
[----:B0-----:R-:W-:Y:S06]  /*e360*/  @!P0 BRA `(.L_x_120) ;  /* 0x0000001000148947 */ /* 0x001fec0003800000 */
.L_x_160:
[----:B------:R-:W2:Y:S02]  /*e370*/  SYNCS.PHASECHK.TRANS64.TRYWAIT P0, [R3+URZ], R2 ;  /* 0x00000002030075a7 */ /* 0x000ea4000800017f */
[----:B--2---:R-:W-:Y:S05]  /*e380*/  @!P0 BRA `(.L_x_121) ;  /* 0x0000001000208947 */ /* 0x004fea0003800000 */
.L_x_161:
[----:B------:R-:W-:Y:S05]  /*e390*/  @!P2 BRA `(.L_x_122) ;  /* 0x000000000004a947 */ /* 0x000fea0003800000 */
[----:B------:R-:W-:Y:S01]  /*e3a0*/  BPT.TRAP 0x1 ;  /* 0x000000040000795c */ /* 0x000fe20000300000 */
.L_x_122:
[----:B--2---:R-:W-:-:S04]  /*e3b0*/  VIADD R3, R7, 0x31c60 ;  /* 0x00031c6007037836 */ /* 0x004fc80000000000 */
[----:B0-----:R-:W-:-:S04]  /*e3c0*/  IMAD R5, R0, 0x8, R3 ;  /* 0x0000000800057824 */ /* 0x001fc800078e0203 */
[----:B------:R-:W0:Y:S02]  /*e3d0*/  SYNCS.PHASECHK.TRANS64.TRYWAIT P0, [R5+URZ], R4 ;  /* 0x00000004050075a7 */ /* 0x000e24000800017f */
[----:B0-----:R-:W-:Y:S05]  /*e3e0*/  @!P0 BRA `(.L_x_123) ;  /* 0x00000010001c8947 */ /* 0x001fea0003800000 */
.L_x_162:
[----:B------:R-:W-:-:S07]  /*e3f0*/  IMAD R3, R8, 0x8, R3 ;  /* 0x0000000808037824 */ /* 0x000fce00078e0203 */
.L_x_124:
[----:B--2---:R2:W3:Y:S02]  /*e400*/  SYNCS.PHASECHK.TRANS64.TRYWAIT P0, [R3+URZ], R2 ;  /* 0x00000002030075a7 */ /* 0x0044e4000800017f */
[----:B---3--:R-:W-:Y:S05]  /*e410*/  @!P0 NANOSLEEP.SYNCS 0x989680 ;  /* 0x009896800000895d */ /* 0x008fea0003900000 */
[----:B------:R-:W3:Y:S02]  /*e420*/  @!P0 SYNCS.PHASECHK.TRANS64 P0, [R3+URZ], R2 ;  /* 0x00000002030085a7 */ /* 0x000ee4000800007f */
[----:B---3--:R-:W-:Y:S05]  /*e430*/  @!P0 BRA `(.L_x_124) ;  /* 0xfffffffc00f08947 */ /* 0x008fea000383ffff */
.L_x_10:
[----:B------:R-:W-:Y:S05]  /*e440*/  BSYNC B6 ;  /* 0x0000000000067941 */ /* 0x000fea0003800000 */
.L_x_7:
[----:B------:R-:W-:Y:S05]  /*e450*/  EXIT ;  /* 0x000000000000794d */ /* 0x000fea0003800000 */
.L_x_14:
[----:B0-----:R-:W-:-:S04]  /*e460*/  IMAD.U32 R3, RZ, RZ, UR37 ;  /* 0x00000025ff037e24 */ /* 0x001fc8000f8e00ff */
[----:B------:R0:W1:Y:S03]  /*e470*/  SYNCS.PHASECHK.TRANS64.TRYWAIT P1, [R3+URZ+0x31c00], R0 ;  /* 0x031c0000030075a7 */ /* 0x000066000802017f */
[----:B-1----:R-:W-:Y:S05]  /*e480*/  @!P1 NANOSLEEP.SYNCS 0x989680 ;  /* 0x009896800000995d */ /* 0x002fea0003900000 */
[----:B------:R-:W1:Y:S02]  /*e490*/  @!P1 SYNCS.PHASECHK.TRANS64 P1, [R3+URZ+0x31c00], R0 ;  /* 0x031c0000030095a7 */ /* 0x000e64000802007f */
[----:B-1----:R-:W-:Y:S05]  /*e4a0*/  @!P1 BRA `(.L_x_14) ;  /* 0xfffffffc00ec9947 */ /* 0x002fea000383ffff */
[----:B------:R-:W-:Y:S05]  /*e4b0*/  BRA `(.L_x_125) ;  /* 0xffffff2c00547947 */ /* 0x000fea000383ffff */
.L_x_18:
[----:B0-----:R-:W-:-:S04]  /*e4c0*/  IMAD.U32 R3, RZ, RZ, UR37 ;  /* 0x00000025ff037e24 */ /* 0x001fc8000f8e00ff */
[----:B------:R0:W2:Y:S03]  /*e4d0*/  SYNCS.PHASECHK.TRANS64.TRYWAIT P1, [R3+URZ+0x31c30], R0 ;  /* 0x031c3000030075a7 */ /* 0x0000a6000802017f */
[----:B--2---:R-:W-:Y:S05]  /*e4e0*/  @!P1 NANOSLEEP.SYNCS 0x989680 ;  /* 0x009896800000995d */ /* 0x004fea0003900000 */
[----:B------:R-:W2:Y:S02]  /*e4f0*/  @!P1 SYNCS.PHASECHK.TRANS64 P1, [R3+URZ+0x31c30], R0 ;  /* 0x031c3000030095a7 */ /* 0x000ea4000802007f */
[----:B--2---:R-:W-:Y:S05]  /*e500*/  @!P1 BRA `(.L_x_18) ;  /* 0xfffffffc00ec9947 */ /* 0x004fea000383ffff */
[----:B------:R-:W-:Y:S05]  /*e510*/  BRA `(.L_x_17) ;  /* 0xffffff2c005c7947 */ /* 0x000fea000383ffff */
.L_x_23:
[----:B-1----:R1:W2:Y:S02]  /*e520*/  SYNCS.PHASECHK.TRANS64.TRYWAIT P2, [R5+URZ+0x31c30], R4 ;  /* 0x031c3004050075a7 */ /* 0x0022a4000804017f */
[----:B--2---:R-:W-:Y:S05]  /*e530*/  @!P2 NANOSLEEP.SYNCS 0x989680 ;  /* 0x009896800000a95d */ /* 0x004fea0003900000 */
[----:B------:R-:W2:Y:S02]  /*e540*/  @!P2 SYNCS.PHASECHK.TRANS64 P2, [R5+URZ+0x31c30], R4 ;  /* 0x031c30040500a5a7 */ /* 0x000ea4000804007f */
[----:B--2---:R-:W-:Y:S05]  /*e550*/  @!P2 BRA `(.L_x_23) ;  /* 0xfffffffc00f0a947 */ /* 0x004fea000383ffff */
[----:B------:R-:W-:Y:S05]  /*e560*/  BRA `(.L_x_20) ;  /* 0xffffff6800987947 */ /* 0x000fea000383ffff */
.L_x_27:
[----:B-1----:R-:W-:-:S04]  /*e570*/  IMAD.U32 R5, RZ, RZ, UR6 ;  /* 0x00000006ff057e24 */ /* 0x002fc8000f8e00ff */
[----:B------:R1:W2:Y:S03]  /*e580*/  SYNCS.PHASECHK.TRANS64.TRYWAIT P2, [R5+URZ+0x31c50], R4 ;  /* 0x031c5004050075a7 */ /* 0x0002a6000804017f */
[----:B--2---:R-:W-:Y:S05]  /*e590*/  @!P2 NANOSLEEP.SYNCS 0x989680 ;  /* 0x009896800000a95d */ /* 0x004fea0003900000 */
[----:B------:R-:W2:Y:S02]  /*e5a0*/  @!P2 SYNCS.PHASECHK.TRANS64 P2, [R5+URZ+0x31c50], R4 ;  /* 0x031c50040500a5a7 */ /* 0x000ea4000804007f */
[----:B--2---:R-:W-:Y:S05]  /*e5b0*/  @!P2 BRA `(.L_x_27) ;  /* 0xfffffffc00eca947 */ /* 0x004fea000383ffff */
[----:B------:R-:W-:Y:S05]  /*e5c0*/  BRA `(.L_x_24) ;  /* 0xffffff8000347947 */ /* 0x000fea000383ffff */
.L_x_32:
[----:B-1----:R1:W2:Y:S02]  /*e5d0*/  SYNCS.PHASECHK.TRANS64.TRYWAIT P0, [R12+URZ+0x31c50], R7 ;  /* 0x031c50070c0075a7 */ /* 0x0022a4000800017f */
[----:B--2---:R-:W-:Y:S05]  /*e5e0*/  @!P0 NANOSLEEP.SYNCS 0x989680 ;  /* 0x009896800000895d */ /* 0x004fea0003900000 */
[----:B------:R-:W2:Y:S02]  /*e5f0*/  @!P0 SYNCS.PHASECHK.TRANS64 P0, [R12+URZ+0x31c50], R7 ;  /* 0x031c50070c0085a7 */ /* 0x000ea4000800007f */
[----:B--2---:R-:W-:Y:S05]  /*e600*/  @!P0 BRA `(.L_x_32) ;  /* 0xfffffffc00f08947 */ /* 0x004fea000383ffff */
[----:B------:R-:W-:Y:S05]  /*e610*/  BRA `(.L_x_31) ;  /* 0xffffffa0000c7947 */ /* 0x000fea000383ffff */
.L_x_43:
[----:B------:R-:W-:Y:S02]  /*e620*/  IMAD.MOV.U32 R13, RZ, RZ, R29 ;  /* 0x000000ffff0d7224 */ /* 0x000fe400078e001d */
[----:B------:R-:W-:Y:S02]  /*e630*/  IMAD.MOV.U32 R12, RZ, RZ, RZ ;  /* 0x000000ffff0c7224 */ /* 0x000fe400078e00ff */
[----:B------:R-:W-:Y:S02]  /*e640*/  IMAD.MOV.U32 R11, RZ, RZ, 0x1f ;  /* 0x0000001fff0b7424 */ /* 0x000fe400078e00ff */
[----:B------:R-:W-:-:S07]  /*e650*/  IMAD.MOV.U32 R15, RZ, RZ, -0x1 ;  /* 0xffffffffff0f7424 */ /* 0x000fce00078e00ff */
[----:B------:R-:W-:Y:S05]  /*e660*/  WARPSYNC.COLLECTIVE R15, `(.L_x_126) ;  /* 0x000000000f087348 */ /* 0x000fea0003c00000 */
[----:B------:R0:W1:Y:S02]  /*e670*/  SHFL.IDX P6, R14, R13, R12, R11 ;  /* 0x0000000c0d0e7389 */ /* 0x00006400000c000b */
[----:B01----:R-:W-:Y:S01]  /*e680*/  ENDCOLLECTIVE ;  /* 0x000000000000791b */ /* 0x003fe20003800000 */
.L_x_126:
[----:B------:R-:W-:Y:S05]  /*e690*/  BRA `(.L_x_127) ;  /* 0xffffffc800187947 */ /* 0x000fea000383ffff */
.L_x_45:
[----:B------:R-:W-:Y:S01]  /*e6a0*/  BSSY B0, `(.L_x_128) ;  /* 0x0000006000007945 */ /* 0x000fe20003800000 */
[----:B------:R-:W-:-:S07]  /*e6b0*/  IMAD.MOV.U32 R15, RZ, RZ, -0x1 ;  /* 0xffffffffff0f7424 */ /* 0x000fce00078e00ff */
[----:B0-----:R-:W-:Y:S05]  /*e6c0*/  WARPSYNC.COLLECTIVE R15, `(.L_x_129) ;  /* 0x000000000f0c7348 */ /* 0x001fea0003c00000 */
[----:B------:R-:W-:Y:S02]  /*e6d0*/  ELECT P6, UR62, PT ;  /* 0x00000000003e782f */ /* 0x000fe400038c0000 */
[----:B------:R-:W-:Y:S01]  /*e6e0*/  MOV R14, UR62 ;  /* 0x0000003e000e7c02 */ /* 0x000fe20008000f00 */
[----:B0-----:R-:W-:Y:S10]  /*e6f0*/  ENDCOLLECTIVE ;  /* 0x000000000000791b */ /* 0x001ff40003800000 */
.L_x_129:
[----:B------:R-:W-:Y:S05]  /*e700*/  BSYNC B0 ;  /* 0x0000000000007941 */ /* 0x000fea0003800000 */
.L_x_128:
[----:B------:R-:W-:Y:S05]  /*e710*/  BRA `(.L_x_130) ;  /* 0xffffffc800187947 */ /* 0x000fea000383ffff */
.L_x_47:
[----:B--2---:R-:W-:-:S04]  /*e720*/  IMAD.U32 R3, RZ, RZ, UR40 ;  /* 0x00000028ff037e24 */ /* 0x004fc8000f8e00ff */
[----:B------:R2:W3:Y:S03]  /*e730*/  SYNCS.PHASECHK.TRANS64.TRYWAIT P0, [R3+URZ+0x31c40], R0 ;  /* 0x031c4000030075a7 */ /* 0x0004e6000800017f */
[----:B---3--:R-:W-:Y:S05]  /*e740*/  @!P0 NANOSLEEP.SYNCS 0x989680 ;  /* 0x009896800000895d */ /* 0x008fea0003900000 */
[----:B------:R-:W3:Y:S02]  /*e750*/  @!P0 SYNCS.PHASECHK.TRANS64 P0, [R3+URZ+0x31c40], R0 ;  /* 0x031c4000030085a7 */ /* 0x000ee4000800007f */
[----:B---3--:R-:W-:Y:S05]  /*e760*/  @!P0 BRA `(.L_x_47) ;  /* 0xfffffffc00ec8947 */ /* 0x008fea000383ffff */
[----:B------:R-:W-:Y:S05]  /*e770*/  BRA `(.L_x_131) ;  /* 0xffffffc800687947 */ /* 0x000fea000383ffff */
.L_x_50:
[----:B------:R-:W-:Y:S01]  /*e780*/  IMAD R9, R13, 0xc0, R10 ;  /* 0x000000c00d097824 */ /* 0x000fe200078e020a */
[----:B------:R-:W1:Y:S01]  /*e790*/  LDC R5, c[0x0][0x448] ;  /* 0x00011200ff057b82 */ /* 0x000e620000000800 */
[----:B------:R-:W-:Y:S02]  /*e7a0*/  IMAD.MOV.U32 R13, RZ, RZ, R7 ;  /* 0x000000ffff0d7224 */ /* 0x000fe400078e0007 */
[----:B------:R-:W-:Y:S02]  /*e7b0*/  IMAD.MOV.U32 R12, RZ, RZ, RZ ;  /* 0x000000ffff0c7224 */ /* 0x000fe400078e00ff */
[----:B------:R-:W-:Y:S02]  /*e7c0*/  IMAD.MOV.U32 R11, RZ, RZ, 0x1c1f ;  /* 0x00001c1fff0b7424 */ /* 0x000fe400078e00ff */
[----:B------:R-:W-:-:S07]  /*e7d0*/  IMAD.MOV.U32 R15, RZ, RZ, -0x1 ;  /* 0xffffffffff0f7424 */ /* 0x000fce00078e00ff */
[----:B01----:R-:W-:Y:S05]  /*e7e0*/  WARPSYNC.COLLECTIVE R15, `(.L_x_132) ;  /* 0x000000000f087348 */ /* 0x003fea0003c00000 */
[----:B------:R2:W3:Y:S02]  /*e7f0*/  SHFL.IDX P6, R14, R13, R12, R11 ;  /* 0x0000000c0d0e7389 */ /* 0x0004e400000c000b */
[----:B0123--:R-:W-:Y:S01]  /*e800*/  ENDCOLLECTIVE ;  /* 0x000000000000791b */ /* 0x00ffe20003800000 */
.L_x_132:
[----:B------:R-:W-:Y:S02]  /*e810*/  IMAD.MOV.U32 R13, RZ, RZ, R6 ;  /* 0x000000ffff0d7224 */ /* 0x000fe400078e0006 */
[----:B------:R-:W-:-:S07]  /*e820*/  IMAD.MOV.U32 R3, RZ, RZ, R14 ;  /* 0x000000ffff037224 */ /* 0x000fce00078e000e */
[----:B------:R-:W-:Y:S05]  /*e830*/  WARPSYNC.COLLECTIVE R15, `(.L_x_133) ;  /* 0x000000000f087348 */ /* 0x000fea0003c00000 */
[----:B------:R0:W1:Y:S02]  /*e840*/  SHFL.IDX P6, R14, R13, R12, R11 ;  /* 0x0000000c0d0e7389 */ /* 0x00006400000c000b */
[----:B01----:R-:W-:Y:S01]  /*e850*/  ENDCOLLECTIVE ;  /* 0x000000000000791b */ /* 0x003fe20003800000 */
.L_x_133:
[----:B------:R-:W-:Y:S02]  /*e860*/  ULDC UR4, c[0x0][0x288] ;  /* 0x0000a20000047ab9 */ /* 0x000fe40000000800 */
[----:B------:R-:W-:Y:S02]  /*e870*/  IMAD R10, R5, UR4, RZ ;  /* 0x00000004050a7c24 */ /* 0x000fe4000f8e02ff */
[----:B------:R-:W-:-:S03]  /*e880*/  VIADD R5, R9, 0x20 ;  /* 0x0000002009057836 */ /* 0x000fc60000000000 */
[----:B------:R-:W-:Y:S01]  /*e890*/  ISETP.GE.AND P3, PT, R9, R10, PT ;  /* 0x0000000a0900720c */ /* 0x000fe20003f66270 */
[----:B------:R-:W-:Y:S02]  /*e8a0*/  IMAD.MOV.U32 R13, RZ, RZ, R7 ;  /* 0x000000ffff0d7224 */ /* 0x000fe400078e0007 */
[----:B------:R-:W-:-:S10]  /*e8b0*/  IMAD.MOV.U32 R12, RZ, RZ, 0x1 ;  /* 0x00000001ff0c7424 */ /* 0x000fd400078e00ff */
[----:B------:R-:W-:Y:S01]  /*e8c0*/  @!P3 LEA R28, R0, UR40, 0x1 ;  /* 0x00000028001cbc11 */ /* 0x000fe2000f8e08ff */
[----:B------:R-:W-:-:S07]  /*e8d0*/  IMAD.MOV.U32 R2, RZ, RZ, R14 ;  /* 0x000000ffff027224 */ /* 0x000fce00078e000e */
[----:B------:R-:W-:Y:S05]  /*e8e0*/  WARPSYNC.COLLECTIVE R15, `(.L_x_134) ;  /* 0x000000000f087348 */ /* 0x000fea0003c00000 */
[----:B------:R0:W1:Y:S02]  /*e8f0*/  SHFL.IDX P6, R14, R13, R12, R11 ;  /* 0x0000000c0d0e7389 */ /* 0x00006400000c000b */
[----:B01----:R-:W-:Y:S01]  /*e900*/  ENDCOLLECTIVE ;  /* 0x000000000000791b */ /* 0x003fe20003800000 */
.L_x_134:
[----:B------:R-:W-:-:S05]  /*e910*/  @!P3 IMAD.WIDE.U32 R2, R21, 0x2, R2 ;  /* 0x000000021502b825 */ /* 0x000fca00078e0002 */
[----:B------:R-:W-:Y:S01]  /*e920*/  @!PT LDS RZ, [RZ] ;  /* 0x00000000fffff984 */ /* 0x000fe20000000800 */
[----:B------:R-:W-:Y:S01]  /*e930*/  @!PT LDS RZ, [RZ] ;  /* 0x00000000fffff984 */ /* 0x000fe20000000800 */
[----:B------:R-:W-:Y:S01]  /*e940*/  @!PT LDS RZ, [RZ] ;  /* 0x00000000fffff984 */ /* 0x000fe20000000800 */
[----:B------:R0:W-:Y:S04]  /*e950*/  @!P3 LDGSTS.E.BYPASS.LTC128B.128 [R28+0xda00], desc[UR38][R2.64], !P2 ;  /* 0x0da00000021cbfae */ /* 0x0001e8000d101d66 */
[----:B------:R0:W-:Y:S01]  /*e960*/  @!P3 LDGSTS.E.BYPASS.LTC128B.128 [R28+0x10a00], desc[UR38][R2.64+0x40], !P0 ;  /* 0x10a00040021cbfae */ /* 0x0001e2000c101d66 */
[----:B------:R-:W-:-:S03]  /*e970*/  IMAD.MOV.U32 R13, RZ, RZ, R6 ;  /* 0x000000ffff0d7224 */ /* 0x000fc600078e0006 */
[----:B------:R0:W-:Y:S01]  /*e980*/  @!P3 LDGSTS.E.BYPASS.LTC128B.128 [R28+0x13a00], desc[UR38][R2.64+0x80], !P1 ;  /* 0x13a00080021cbfae */ /* 0x0001e2000c901d66 */
[----:B------:R-:W-:Y:S01]  /*e990*/  ISETP.GE.AND P3, PT, R5, R10, PT ;  /* 0x0000000a0500720c */ /* 0x000fe20003f66270 */
[----:B------:R-:W-:-:S12]  /*e9a0*/  IMAD.MOV.U32 R5, RZ, RZ, R14 ;  /* 0x000000ffff057224 */ /* 0x000fd800078e000e */
[----:B0-----:R-:W-:Y:S05]  /*e9b0*/  WARPSYNC.COLLECTIVE R15, `(.L_x_135) ;  /* 0x000000000f087348 */ /* 0x001fea0003c00000 */
[----:B------:R1:W2:Y:S02]  /*e9c0*/  SHFL.IDX P6, R14, R13, R12, R11 ;  /* 0x0000000c0d0e7389 */ /* 0x0002a400000c000b */
[----:B012---:R-:W-:Y:S01]  /*e9d0*/  ENDCOLLECTIVE ;  /* 0x000000000000791b */ /* 0x007fe20003800000 */
.L_x_135:
[----:B------:R-:W-:Y:S01]  /*e9e0*/  VIADD R3, R9, 0x40 ;  /* 0x0000004009037836 */ /* 0x000fe20000000000 */
[----:B------:R-:W-:Y:S01]  /*e9f0*/  @!P3 LEA R28, R0, UR40, 0x1 ;  /* 0x00000028001cbc11 */ /* 0x000fe2000f8e08ff */
[----:B------:R-:W-:Y:S02]  /*ea00*/  IMAD.MOV.U32 R13, RZ, RZ, R7 ;  /* 0x000000ffff0d7224 */ /* 0x000fe400078e0007 */
[----:B------:R-:W-:Y:S02]  /*ea10*/  IMAD.MOV.U32 R12, RZ, RZ, 0x2 ;  /* 0x00000002ff0c7424 */ /* 0x000fe400078e00ff */
[----:B------:R-:W-:-:S07]  /*ea20*/  IMAD.MOV.U32 R4, RZ, RZ, R14 ;  /* 0x000000ffff047224 */ /* 0x000fce00078e000e */
[----:B------:R-:W-:Y:S05]  /*ea30*/  WARPSYNC.COLLECTIVE R15, `(.L_x_136) ;  /* 0x000000000f087348 */ /* 0x000fea0003c00000 */
[----:B------:R0:W1:Y:S02]  /*ea40*/  SHFL.IDX P6, R14, R13, R12, R11 ;  /* 0x0000000c0d0e7389 */ /* 0x00006400000c000b */
[----:B01----:R-:W-:Y:S01]  /*ea50*/  ENDCOLLECTIVE ;  /* 0x000000000000791b */ /* 0x003fe20003800000 */
.L_x_136:
        /* <DEDUP_REMOVED lines=13> */
.L_x_137:
[----:B------:R-:W-:Y:S01]  /*eb30*/  IMAD.MOV.U32 R3, RZ, RZ, R2 ;  /* 0x000000ffff037224 */ /* 0x000fe200078e0002 */
[----:B------:R-:W-:Y:S01]  /*eb40*/  @!P3 LEA R5, R0, UR40, 0x1 ;  /* 0x000000280005bc11 */ /* 0x000fe2000f8e08ff */
[----:B------:R-:W-:Y:S02]  /*eb50*/  IMAD.MOV.U32 R13, RZ, RZ, R7 ;  /* 0x000000ffff0d7224 */ /* 0x000fe400078e0007 */
[----:B------:R-:W-:Y:S02]  /*eb60*/  IMAD.MOV.U32 R12, RZ, RZ, 0x3 ;  /* 0x00000003ff0c7424 */ /* 0x000fe400078e00ff */
[----:B------:R-:W-:-:S07]  /*eb70*/  IMAD.MOV.U32 R2, RZ, RZ, R14 ;  /* 0x000000ffff027224 */ /* 0x000fce00078e000e */
[----:B------:R-:W-:Y:S05]  /*eb80*/  WARPSYNC.COLLECTIVE R15, `(.L_x_138) ;  /* 0x000000000f087348 */ /* 0x000fea0003c00000 */
[----:B------:R0:W1:Y:S02]  /*eb90*/  SHFL.IDX P6, R14, R13, R12, R11 ;  /* 0x0000000c0d0e7389 */ /* 0x00006400000c000b */
[----:B01----:R-:W-:Y:S01]  /*eba0*/  ENDCOLLECTIVE ;  /* 0x000000000000791b */ /* 0x003fe20003800000 */
.L_x_138:
        /* <DEDUP_REMOVED lines=8> */
[----:B------:R-:W-:-:S07]  /*ec30*/  IMAD.MOV.U32 R7, RZ, RZ, R14 ;  /* 0x000000ffff077224 */ /* 0x000fce00078e000e */
[----:B0-----:R-:W-:Y:S05]  /*ec40*/  WARPSYNC.COLLECTIVE R15, `(.L_x_139) ;  /* 0x000000000f087348 */ /* 0x001fea0003c00000 */
[----:B------:R1:W2:Y:S02]  /*ec50*/  SHFL.IDX P6, R14, R13, R12, R11 ;  /* 0x0000000c0d0e7389 */ /* 0x0002a400000c000b */
[----:B012---:R-:W-:Y:S01]  /*ec60*/  ENDCOLLECTIVE ;  /* 0x000000000000791b */ /* 0x007fe20003800000 */
.L_x_139:
[----:B------:R-:W-:Y:S02]  /*ec70*/  VIADD R3, R9, 0x60 ;  /* 0x0000006009037836 */ /* 0x000fe40000000000 */
[----:B------:R-:W-:-:S03]  /*ec80*/  IMAD.MOV.U32 R5, RZ, RZ, R7 ;  /* 0x000000ffff057224 */ /* 0x000fc600078e0007 */
[----:B------:R-:W-:Y:S01]  /*ec90*/  ISETP.GE.AND P3, PT, R3, R10, PT ;  /* 0x0000000a0300720c */ /* 0x000fe20003f66270 */
[----:B------:R-:W-:Y:S02]  /*eca0*/  VIADD R3, R9, 0x80 ;  /* 0x0000008009037836 */ /* 0x000fe40000000000 */
[----:B------:R-:W-:Y:S02]  /*ecb0*/  IMAD.MOV.U32 R13, RZ, RZ, R8 ;  /* 0x000000ffff0d7224 */ /* 0x000fe400078e0008 */
[----:B------:R-:W-:-:S08]  /*ecc0*/  IMAD.MOV.U32 R12, RZ, RZ, RZ ;  /* 0x000000ffff0c7224 */ /* 0x000fd000078e00ff */
[----:B------:R-:W-:Y:S01]  /*ecd0*/  @!P3 LEA R7, R0, UR40, 0x1 ;  /* 0x000000280007bc11 */ /* 0x000fe2000f8e08ff */
[----:B------:R-:W-:-:S07]  /*ece0*/  IMAD.MOV.U32 R4, RZ, RZ, R14 ;  /* 0x000000ffff047224 */ /* 0x000fce00078e000e */
[----:B------:R-:W-:Y:S05]  /*ecf0*/  WARPSYNC.COLLECTIVE R15, `(.L_x_140) ;  /* 0x000000000f087348 */ /* 0x000fea0003c00000 */
[----:B------:R0:W1:Y:S02]  /*ed00*/  SHFL.IDX P6, R14, R13, R12, R11 ;  /* 0x0000000c0d0e7389 */ /* 0x00006400000c000b */
[----:B01----:R-:W-:Y:S01]  /*ed10*/  ENDCOLLECTIVE ;  /* 0x000000000000791b */ /* 0x003fe20003800000 */
.L_x_140:
        /* <DEDUP_REMOVED lines=13> */
.L_x_141:
        /* <DEDUP_REMOVED lines=8> */
.L_x_142:
[----:B------:R-:W-:Y:S02]  /*ee70*/  IMAD.MOV.U32 R2, RZ, RZ, R6 ;  /* 0x000000ffff027224 */ /* 0x000fe400078e0006 */
[----:B------:R-:W-:Y:S02]  /*ee80*/  IMAD.MOV.U32 R6, RZ, RZ, 0x1 ;  /* 0x00000001ff067424 */ /* 0x000fe400078e00ff */
[----:B------:R-:W-:-:S05]  /*ee90*/  @!P3 IMAD.WIDE.U32 R2, R21, 0x2, R2 ;  /* 0x000000021502b825 */ /* 0x000fca00078e0002 */
[----:B------:R-:W-:Y:S01]  /*eea0*/  @!PT LDS RZ, [RZ] ;  /* 0x00000000fffff984 */ /* 0x000fe20000000800 */
[----:B------:R-:W-:Y:S01]  /*eeb0*/  @!PT LDS RZ, [RZ] ;  /* 0x00000000fffff984 */ /* 0x000fe20000000800 */
[----:B------:R-:W-:Y:S01]  /*eec0*/  @!PT LDS RZ, [RZ] ;  /* 0x00000000fffff984 */ /* 0x000fe20000000800 */
[----:B------:R0:W-:Y:S01]  /*eed0*/  @!P3 LDGSTS.E.BYPASS.LTC128B.128 [R28+0xfa00], desc[UR38][R2.64], !P2 ;  /* 0x0fa00000021cbfae */ /* 0x0001e2000d101d66 */
[----:B------:R-:W-:-:S03]  /*eee0*/  IMAD.MOV.U32 R13, RZ, RZ, R20 ;  /* 0x000000ffff0d7224 */ /* 0x000fc600078e0014 */
[----:B------:R0:W-:Y:S04]  /*eef0*/  @!P3 LDGSTS.E.BYPASS.LTC128B.128 [R28+0x12a00], desc[UR38][R2.64+0x40], !P0 ;  /* 0x12a00040021cbfae */ /* 0x0001e8000c101d66 */
[----:B------:R0:W-:Y:S01]  /*ef00*/  @!P3 LDGSTS.E.BYPASS.LTC128B.128 [R28+0x15a00], desc[UR38][R2.64+0x80], !P1 ;  /* 0x15a00080021cbfae */ /* 0x0001e2000c901d66 */
[----:B------:R-:W-:-:S07]  /*ef10*/  IMAD.MOV.U32 R8, RZ, RZ, R14 ;  /* 0x000000ffff087224 */ /* 0x000fce00078e000e */
[----:B0-----:R-:W-:Y:S05]  /*ef20*/  WARPSYNC.COLLECTIVE R15, `(.L_x_143) ;  /* 0x000000000f087348 */ /* 0x001fea0003c00000 */
[----:B------:R1:W2:Y:S02]  /*ef30*/  SHFL.IDX P6, R14, R13, R12, R11 ;  /* 0x0000000c0d0e7389 */ /* 0x0002a400000c000b */
[----:B012---:R-:W-:Y:S01]  /*ef40*/  ENDCOLLECTIVE ;  /* 0x000000000000791b */ /* 0x007fe20003800000 */
.L_x_143:
[----:B------:R-:W-:Y:S05]  /*ef50*/  BRA `(.L_x_144) ;  /* 0xffffffcc00947947 */ /* 0x000fea000383ffff */
.L_x_53:
[----:B0-----:R-:W-:-:S04]  /*ef60*/  IMAD.U32 R3, RZ, RZ, UR40 ;  /* 0x00000028ff037e24 */ /* 0x001fc8000f8e00ff */
[----:B------:R0:W1:Y:S03]  /*ef70*/  SYNCS.PHASECHK.TRANS64.TRYWAIT P0, [R3+URZ+0x31c20], R0 ;  /* 0x031c2000030075a7 */ /* 0x000066000800017f */
[----:B-1----:R-:W-:Y:S05]  /*ef80*/  @!P0 NANOSLEEP.SYNCS 0x989680 ;  /* 0x009896800000895d */ /* 0x002fea0003900000 */
[----:B------:R-:W1:Y:S02]  /*ef90*/  @!P0 SYNCS.PHASECHK.TRANS64 P0, [R3+URZ+0x31c20], R0 ;  /* 0x031c2000030085a7 */ /* 0x000e64000800007f */
[----:B-1----:R-:W-:Y:S05]  /*efa0*/  @!P0 BRA `(.L_x_53) ;  /* 0xfffffffc00ec8947 */ /* 0x002fea000383ffff */
[----:B------:R-:W-:Y:S05]  /*efb0*/  BRA `(.L_x_145) ;  /* 0xffffffcc00e47947 */ /* 0x000fea000383ffff */
.L_x_60:
[----:B-1----:R-:W-:-:S04]  /*efc0*/  IMAD.U32 R3, RZ, RZ, UR40 ;  /* 0x00000028ff037e24 */ /* 0x002fc8000f8e00ff */
[----:B------:R1:W2:Y:S03]  /*efd0*/  SYNCS.PHASECHK.TRANS64.TRYWAIT P0, [R3+URZ+0x31c48], R6 ;  /* 0x031c4806030075a7 */ /* 0x0002a6000800017f */
[----:B--2---:R-:W-:Y:S05]  /*efe0*/  @!P0 NANOSLEEP.SYNCS 0x989680 ;  /* 0x009896800000895d */ /* 0x004fea0003900000 */
[----:B------:R-:W2:Y:S02]  /*eff0*/  @!P0 SYNCS.PHASECHK.TRANS64 P0, [R3+URZ+0x31c48], R6 ;  /* 0x031c4806030085a7 */ /* 0x000ea4000800007f */
[----:B--2---:R-:W-:Y:S05]  /*f000*/  @!P0 BRA `(.L_x_60) ;  /* 0xfffffffc00ec8947 */ /* 0x004fea000383ffff */
[----:B------:R-:W-:Y:S05]  /*f010*/  BRA `(.L_x_146) ;  /* 0xffffffd000a47947 */ /* 0x000fea000383ffff */
.L_x_67:
[----:B01----:R-:W-:-:S04]  /*f020*/  IMAD.U32 R3, RZ, RZ, UR40 ;  /* 0x00000028ff037e24 */ /* 0x003fc8000f8e00ff */
[----:B------:R0:W1:Y:S03]  /*f030*/  SYNCS.PHASECHK.TRANS64.TRYWAIT P0, [R3+URZ+0x31c60], R6 ;  /* 0x031c6006030075a7 */ /* 0x000066000800017f */
[----:B-1----:R-:W-:Y:S05]  /*f040*/  @!P0 NANOSLEEP.SYNCS 0x989680 ;  /* 0x009896800000895d */ /* 0x002fea0003900000 */
[----:B------:R-:W1:Y:S02]  /*f050*/  @!P0 SYNCS.PHASECHK.TRANS64 P0, [R3+URZ+0x31c60], R6 ;  /* 0x031c6006030085a7 */ /* 0x000e64000800007f */
[----:B-1----:R-:W-:Y:S05]  /*f060*/  @!P0 BRA `(.L_x_67) ;  /* 0xfffffffc00ec8947 */ /* 0x002fea000383ffff */
[----:B------:R-:W-:Y:S05]  /*f070*/  BRA `(.L_x_147) ;  /* 0xffffffd4007c7947 */ /* 0x000fea000383ffff */
.L_x_77:
[----:B-1----:R-:W-:-:S04]  /*f080*/  IMAD.U32 R3, RZ, RZ, UR40 ;  /* 0x00000028ff037e24 */ /* 0x002fc8000f8e00ff */
[----:B------:R1:W2:Y:S03]  /*f090*/  SYNCS.PHASECHK.TRANS64.TRYWAIT P0, [R3+URZ+0x31c40], R12 ;  /* 0x031c400c030075a7 */ /* 0x0002a6000800017f */
[----:B--2---:R-:W-:Y:S05]  /*f0a0*/  @!P0 NANOSLEEP.SYNCS 0x989680 ;  /* 0x009896800000895d */ /* 0x004fea0003900000 */
[----:B------:R-:W2:Y:S02]  /*f0b0*/  @!P0 SYNCS.PHASECHK.TRANS64 P0, [R3+URZ+0x31c40], R12 ;  /* 0x031c400c030085a7 */ /* 0x000ea4000800007f */
[----:B--2---:R-:W-:Y:S05]  /*f0c0*/  @!P0 BRA `(.L_x_77) ;  /* 0xfffffffc00ec8947 */ /* 0x004fea000383ffff */
[----:B------:R-:W-:Y:S05]  /*f0d0*/  BRA `(.L_x_148) ;  /* 0xffffffd800c87947 */ /* 0x000fea000383ffff */
.L_x_84:
[----:B0-----:R-:W-:-:S04]  /*f0e0*/  IMAD.U32 R3, RZ, RZ, UR40 ;  /* 0x00000028ff037e24 */ /* 0x001fc8000f8e00ff */
[----:B------:R0:W1:Y:S03]  /*f0f0*/  SYNCS.PHASECHK.TRANS64.TRYWAIT P0, [R3+URZ+0x31c68], R2 ;  /* 0x031c6802030075a7 */ /* 0x000066000800017f */
[----:B-1----:R-:W-:Y:S05]  /*f100*/  @!P0 NANOSLEEP.SYNCS 0x989680 ;  /* 0x009896800000895d */ /* 0x002fea0003900000 */
[----:B------:R-:W1:Y:S02]  /*f110*/  @!P0 SYNCS.PHASECHK.TRANS64 P0, [R3+URZ+0x31c68], R2 ;  /* 0x031c6802030085a7 */ /* 0x000e64000800007f */
[----:B-1----:R-:W-:Y:S05]  /*f120*/  @!P0 BRA `(.L_x_84) ;  /* 0xfffffffc00ec8947 */ /* 0x002fea000383ffff */
[----:B------:R-:W-:Y:S05]  /*f130*/  BRA `(.L_x_149) ;  /* 0xffffffdc00a07947 */ /* 0x000fea000383ffff */
.L_x_94:
[----:B-1----:R-:W-:-:S04]  /*f140*/  IMAD.U32 R2, RZ, RZ, UR40 ;  /* 0x00000028ff027e24 */ /* 0x002fc8000f8e00ff */
[----:B------:R1:W2:Y:S03]  /*f150*/  SYNCS.PHASECHK.TRANS64.TRYWAIT P0, [R2+URZ+0x31c48], R9 ;  /* 0x031c4809020075a7 */ /* 0x0002a6000800017f */
[----:B--2---:R-:W-:Y:S05]  /*f160*/  @!P0 NANOSLEEP.SYNCS 0x989680 ;  /* 0x009896800000895d */ /* 0x004fea0003900000 */
[----:B------:R-:W2:Y:S02]  /*f170*/  @!P0 SYNCS.PHASECHK.TRANS64 P0, [R2+URZ+0x31c48], R9 ;  /* 0x031c4809020085a7 */ /* 0x000ea4000800007f */
[----:B--2---:R-:W-:Y:S05]  /*f180*/  @!P0 BRA `(.L_x_94) ;  /* 0xfffffffc00ec8947 */ /* 0x004fea000383ffff */
[----:B------:R-:W-:Y:S05]  /*f190*/  BRA `(.L_x_150) ;  /* 0xffffffe400007947 */ /* 0x000fea000383ffff */
.L_x_101:
[----:B0-----:R-:W-:-:S04]  /*f1a0*/  IMAD.U32 R2, RZ, RZ, UR40 ;  /* 0x00000028ff027e24 */ /* 0x001fc8000f8e00ff */
[----:B------:R0:W1:Y:S03]  /*f1b0*/  SYNCS.PHASECHK.TRANS64.TRYWAIT P0, [R2+URZ+0x31c60], R9 ;  /* 0x031c6009020075a7 */ /* 0x000066000800017f */
[----:B-1----:R-:W-:Y:S05]  /*f1c0*/  @!P0 NANOSLEEP.SYNCS 0x989680 ;  /* 0x009896800000895d */ /* 0x002fea0003900000 */
[----:B------:R-:W1:Y:S02]  /*f1d0*/  @!P0 SYNCS.PHASECHK.TRANS64 P0, [R2+URZ+0x31c60], R9 ;  /* 0x031c6009020085a7 */ /* 0x000e64000800007f */
[----:B-1----:R-:W-:Y:S05]  /*f1e0*/  @!P0 BRA `(.L_x_101) ;  /* 0xfffffffc00ec8947 */ /* 0x002fea000383ffff */
[----:B------:R-:W-:Y:S05]  /*f1f0*/  BRA `(.L_x_151) ;  /* 0xffffffe400d47947 */ /* 0x000fea000383ffff */
.L_x_110:
[----:B0-----:R0:W1:Y:S02]  /*f200*/  SYNCS.PHASECHK.TRANS64.TRYWAIT P0, [R3+URZ+0x31c60], R2 ;  /* 0x031c6002030075a7 */ /* 0x001064000800017f */
[----:B-1----:R-:W-:Y:S05]  /*f210*/  @!P0 NANOSLEEP.SYNCS 0x989680 ;  /* 0x009896800000895d */ /* 0x002fea0003900000 */
[----:B------:R-:W1:Y:S02]  /*f220*/  @!P0 SYNCS.PHASECHK.TRANS64 P0, [R3+URZ+0x31c60], R2 ;  /* 0x031c6002030085a7 */ /* 0x000e64000800007f */
[----:B-1----:R-:W-:Y:S05]  /*f230*/  @!P0 BRA `(.L_x_110) ;  /* 0xfffffffc00f08947 */ /* 0x002fea000383ffff */
[----:B------:R-:W-:Y:S05]  /*f240*/  BRA `(.L_x_152) ;  /* 0xffffffe800cc7947 */ /* 0x000fea000383ffff */
.L_x_116:
[----:B0-----:R0:W1:Y:S02]  /*f250*/  SYNCS.PHASECHK.TRANS64.TRYWAIT P0, [R7+URZ+0x31c20], R2 ;  /* 0x031c2002070075a7 */ /* 0x001064000800017f */
[----:B-1----:R-:W-:Y:S05]  /*f260*/  @!P0 NANOSLEEP.SYNCS 0x989680 ;  /* 0x009896800000895d */ /* 0x002fea0003900000 */
[----:B------:R-:W1:Y:S02]  /*f270*/  @!P0 SYNCS.PHASECHK.TRANS64 P0, [R7+URZ+0x31c20], R2 ;  /* 0x031c2002070085a7 */ /* 0x000e64000800007f */
[----:B-1----:R-:W-:Y:S05]  /*f280*/  @!P0 BRA `(.L_x_116) ;  /* 0xfffffffc00f08947 */ /* 0x002fea000383ffff */
[----:B------:R-:W-:Y:S05]  /*f290*/  BRA `(.L_x_153) ;  /* 0xffffffec00d07947 */ /* 0x000fea000383ffff */
.L_x_117:
[----:B------:R-:W-:Y:S01]  /*f2a0*/  BSSY B0, `(.L_x_154) ;  /* 0x0000008000007945 */ /* 0x000fe20003800000 */
[----:B------:R-:W-:Y:S02]  /*f2b0*/  IMAD.MOV.U32 R13, RZ, RZ, R29 ;  /* 0x000000ffff0d7224 */ /* 0x000fe400078e001d */
[----:B------:R-:W-:Y:S02]  /*f2c0*/  IMAD.MOV.U32 R12, RZ, RZ, RZ ;  /* 0x000000ffff0c7224 */ /* 0x000fe400078e00ff */
[----:B------:R-:W-:Y:S02]  /*f2d0*/  IMAD.MOV.U32 R11, RZ, RZ, 0x1f ;  /* 0x0000001fff0b7424 */ /* 0x000fe400078e00ff */
[----:B------:R-:W-:-:S07]  /*f2e0*/  IMAD.MOV.U32 R15, RZ, RZ, -0x1 ;  /* 0xffffffffff0f7424 */ /* 0x000fce00078e00ff */
[----:B0-----:R-:W-:Y:S05]  /*f2f0*/  WARPSYNC.COLLECTIVE R15, `(.L_x_155) ;  /* 0x000000000f087348 */ /* 0x001fea0003c00000 */
[----:B------:R1:W2:Y:S02]  /*f300*/  SHFL.IDX P6, R14, R13, R12, R11 ;  /* 0x0000000c0d0e7389 */ /* 0x0002a400000c000b */
[----:B012---:R-:W-:Y:S01]  /*f310*/  ENDCOLLECTIVE ;  /* 0x000000000000791b */ /* 0x007fe20003800000 */
.L_x_155:
[----:B------:R-:W-:Y:S05]  /*f320*/  BSYNC B0 ;  /* 0x0000000000007941 */ /* 0x000fea0003800000 */
.L_x_154:
[----:B------:R-:W-:Y:S05]  /*f330*/  BRA `(.L_x_156) ;  /* 0xffffffec00b47947 */ /* 0x000fea000383ffff */
.L_x_118:
[----:B------:R-:W-:Y:S01]  /*f340*/  BSSY B0, `(.L_x_157) ;  /* 0x0000006000007945 */ /* 0x000fe20003800000 */
[----:B------:R-:W-:-:S07]  /*f350*/  IMAD.MOV.U32 R15, RZ, RZ, -0x1 ;  /* 0xffffffffff0f7424 */ /* 0x000fce00078e00ff */
[----:B01----:R-:W-:Y:S05]  /*f360*/  WARPSYNC.COLLECTIVE R15, `(.L_x_158) ;  /* 0x000000000f0c7348 */ /* 0x003fea0003c00000 */
[----:B------:R-:W-:Y:S02]  /*f370*/  ELECT P6, UR62, PT ;  /* 0x00000000003e782f */ /* 0x000fe400038c0000 */
[----:B------:R-:W-:Y:S01]  /*f380*/  MOV R14, UR62 ;  /* 0x0000003e000e7c02 */ /* 0x000fe20008000f00 */
[----:B01----:R-:W-:Y:S10]  /*f390*/  ENDCOLLECTIVE ;  /* 0x000000000000791b */ /* 0x003ff40003800000 */
.L_x_158:
[----:B------:R-:W-:Y:S05]  /*f3a0*/  BSYNC B0 ;  /* 0x0000000000007941 */ /* 0x000fea0003800000 */
.L_x_157:
[----:B------:R-:W-:Y:S05]  /*f3b0*/  BRA `(.L_x_159) ;  /* 0xffffffec00a87947 */ /* 0x000fea000383ffff */
.L_x_120:
[----:B0-----:R0:W2:Y:S02]  /*f3c0*/  SYNCS.PHASECHK.TRANS64.TRYWAIT P0, [R5+URZ], R4 ;  /* 0x00000004050075a7 */ /* 0x0010a4000800017f */
[----:B--2---:R-:W-:Y:S05]  /*f3d0*/  @!P0 NANOSLEEP.SYNCS 0x989680 ;  /* 0x009896800000895d */ /* 0x004fea0003900000 */
[----:B------:R-:W2:Y:S02]  /*f3e0*/  @!P0 SYNCS.PHASECHK.TRANS64 P0, [R5+URZ], R4 ;  /* 0x00000004050085a7 */ /* 0x000ea4000800007f */
[----:B--2---:R-:W-:Y:S05]  /*f3f0*/  @!P0 BRA `(.L_x_120) ;  /* 0xfffffffc00f08947 */ /* 0x004fea000383ffff */
[----:B------:R-:W-:Y:S05]  /*f400*/  BRA `(.L_x_160) ;  /* 0xffffffec00d87947 */ /* 0x000fea000383ffff */
.L_x_121:
[----:B--2---:R2:W3:Y:S02]  /*f410*/  SYNCS.PHASECHK.TRANS64.TRYWAIT P0, [R3+URZ], R2 ;  /* 0x00000002030075a7 */ /* 0x0044e4000800017f */
[----:B---3--:R-:W-:Y:S05]  /*f420*/  @!P0 NANOSLEEP.SYNCS 0x989680 ;  /* 0x009896800000895d */ /* 0x008fea0003900000 */
[----:B------:R-:W3:Y:S02]  /*f430*/  @!P0 SYNCS.PHASECHK.TRANS64 P0, [R3+URZ], R2 ;  /* 0x00000002030085a7 */ /* 0x000ee4000800007f */
[----:B---3--:R-:W-:Y:S05]  /*f440*/  @!P0 BRA `(.L_x_121) ;  /* 0xfffffffc00f08947 */ /* 0x008fea000383ffff */
[----:B------:R-:W-:Y:S05]  /*f450*/  BRA `(.L_x_161) ;  /* 0xffffffec00cc7947 */ /* 0x000fea000383ffff */
.L_x_123:
[----:B0-----:R0:W2:Y:S02]  /*f460*/  SYNCS.PHASECHK.TRANS64.TRYWAIT P0, [R5+URZ], R4 ;  /* 0x00000004050075a7 */ /* 0x0010a4000800017f */
[----:B--2---:R-:W-:Y:S05]  /*f470*/  @!P0 NANOSLEEP.SYNCS 0x989680 ;  /* 0x009896800000895d */ /* 0x004fea0003900000 */
[----:B------:R-:W2:Y:S02]  /*f480*/  @!P0 SYNCS.PHASECHK.TRANS64 P0, [R5+URZ], R4 ;  /* 0x00000004050085a7 */ /* 0x000ea4000800007f */
[----:B--2---:R-:W-:Y:S05]  /*f490*/  @!P0 BRA `(.L_x_123) ;  /* 0xfffffffc00f08947 */ /* 0x004fea000383ffff */
[----:B------:R-:W-:Y:S05]  /*f4a0*/  BRA `(.L_x_162) ;  /* 0xffffffec00d07947 */ /* 0x000fea000383ffff */
.L_x_163:
[----:B------:R-:W-:-:S00]  /*f4b0*/  BRA `(.L_x_163) ;  /* 0xfffffffc00fc7947 */ /* 0x000fc0000383ffff */
[----:B------:R-:W-:-:S00]  /*f4c0*/  NOP ;  /* 0x0000000000007918 */ /* 0x000fc00000000000 */
        /* <DEDUP_REMOVED lines=11> */
.L_x_2776:


//--------------------- .text._ZN7cutlass13device_kernelIN5flash11enable_sm90INS1_16FlashAttnFwdSm90INS1_25CollectiveMainloopFwdSm90ILi2EN4cute5tupleIJNS5_1CILi1EEES8_S8_EEENS6_IJNS7_ILi192EEENS7_ILi144EEENS7_ILi96EEEEEELi96ENS_6half_tEfNS_4arch4Sm90ELb0ELb0ELb0ELb1ELb0ELb0ELb0ELb0ELb1ELb1ELb1ELb0EEENS1_21CollectiveEpilogueFwdINS6_IJSA_SC_SB_EEES9_SE_SG_Li384ELb1ELb1ELb1ELb0EEENS1_36VarlenDynamicPersistentTileSchedulerILi192ELi144ELi384ELi128ELb1ELb1ELb1ELb0ELb1ELb1EEEEEEEEEvNT_6ParamsE --------------------------
	.section	.text._ZN7cutlass13device_kernelIN5flash11enable_sm90INS1_16FlashAttnFwdSm90INS1_25CollectiveMainloopFwdSm90ILi2EN4cute5tupleIJNS5_1CILi1EEES8_S8_EEENS6_IJNS7_ILi192EEENS7_ILi144EEENS7_ILi96EEEEEELi96ENS_6half_tEfNS_4arch4Sm90ELb0ELb0ELb0ELb1ELb0ELb0ELb0ELb0ELb1ELb1ELb1ELb0EEENS1_21CollectiveEpilogueFwdINS6_IJSA_SC_SB_EEES9_SE_SG_Li384ELb1ELb1ELb1ELb0EEENS1_36VarlenDynamicPersistentTileSchedulerILi192ELi144ELi384ELi128ELb1ELb1ELb1ELb0ELb1ELb1EEEEEEEEEvNT_6ParamsE,"ax",@progbits
	.align	128
.text._ZN7cutlass13device_kernelIN5flash11enable_sm90INS1_16FlashAttnFwdSm90INS1_25CollectiveMainloopFwdSm90ILi2EN4cute5tupleIJNS5_1CILi1EEES8_S8_EEENS6_IJNS7_ILi192EEENS7_ILi144EEENS7_ILi96EEEEEELi96ENS_6half_tEfNS_4arch4Sm90ELb0ELb0ELb0ELb1ELb0ELb0ELb0ELb0ELb1ELb1ELb1ELb0EEENS1_21CollectiveEpilogueFwdINS6_IJSA_SC_SB_EEES9_SE_SG_Li384ELb1ELb1ELb1ELb0EEENS1_36VarlenDynamicPersistentTileSchedulerILi192ELi144ELi384ELi128ELb1ELb1ELb1ELb0ELb1ELb1EEEEEEEEEvNT_6ParamsE:
        .type           _ZN7cutlass13device_kernelIN5flash11enable_sm90INS1_16FlashAttnFwdSm90INS1_25CollectiveMainloopFwdSm90ILi2EN4cute5tupleIJNS5_1CILi1EEES8_S8_EEENS6_IJNS7_ILi192EEENS7_ILi144EEENS7_ILi96EEEEEELi96ENS_6half_tEfNS_4arch4Sm90ELb0ELb0ELb0ELb1ELb0ELb0ELb0ELb0ELb1ELb1ELb1ELb0EEENS1_21CollectiveEpilogueFwdINS6_IJSA_SC_SB_EEES9_SE_SG_Li384ELb1ELb1ELb1ELb0EEENS1_36VarlenDynamicPersistentTileSchedulerILi192ELi144ELi384ELi128ELb1ELb1ELb1ELb0ELb1ELb1EEEEEEEEEvNT_6ParamsE,@function
        .size           _ZN7cutlass13device_kernelIN5flash11enable_sm90INS1_16FlashAttnFwdSm90INS1_25CollectiveMainloopFwdSm90ILi2EN4cute5tupleIJNS5_1CILi1EEES8_S8_EEENS6_IJNS7_ILi192EEENS7_ILi144EEENS7_ILi96EEEEEELi96ENS_6half_tEfNS_4arch4Sm90ELb0ELb0ELb0ELb1ELb0ELb0ELb0ELb0ELb1ELb1ELb1ELb0EEENS1_21CollectiveEpilogueFwdINS6_IJSA_SC_SB_EEES9_SE_SG_Li384ELb1ELb1ELb1ELb0EEENS1_36VarlenDynamicPersistentTileSchedulerILi192ELi144ELi384ELi128ELb1ELb1ELb1ELb0ELb1ELb1EEEEEEEEEvNT_6ParamsE,(.L_x_2777 - _ZN7cutlass13device_kernelIN5flash11enable_sm90INS1_16FlashAttnFwdSm90INS1_25CollectiveMainloopFwdSm90ILi2EN4cute5tupleIJNS5_1CILi1EEES8_S8_EEENS6_IJNS7_ILi192EEENS7_ILi144EEENS7_ILi96EEEEEELi96ENS_6half_tEfNS_4arch4Sm90ELb0ELb0ELb0ELb1ELb0ELb0ELb0ELb0ELb1ELb1ELb1ELb0EEENS1_21CollectiveEpilogueFwdINS6_IJSA_SC_SB_EEES9_SE_SG_Li384ELb1ELb1ELb1ELb0EEENS1_36VarlenDynamicPersistentTileSchedulerILi192ELi144ELi384ELi128ELb1ELb1ELb1ELb0ELb1ELb1EEEEEEEEEvNT_6ParamsE)
        .other          _ZN7cutlass13device_kernelIN5flash11enable_sm90INS1_16FlashAttnFwdSm90INS1_25CollectiveMainloopFwdSm90ILi2EN4cute5tupleIJNS5_1CILi1EEES8_S8_EEENS6_IJNS7_ILi192EEENS7_ILi144EEENS7_ILi96EEEEEELi96ENS_6half_tEfNS_4arch4Sm90ELb0ELb0ELb0ELb1ELb0ELb0ELb0ELb0ELb1ELb1ELb1ELb0EEENS1_21CollectiveEpilogueFwdINS6_IJSA_SC_SB_EEES9_SE_SG_Li384ELb1ELb1ELb1ELb0EEENS1_36VarlenDynamicPersistentTileSchedulerILi192ELi144ELi384ELi128ELb1ELb1ELb1ELb0ELb1ELb1EEEEEEEEEvNT_6ParamsE,@"STO_CUDA_ENTRY STV_DEFAULT"
_ZN7cutlass13device_kernelIN5flash11enable_sm90INS1_16FlashAttnFwdSm90INS1_25CollectiveMainloopFwdSm90ILi2EN4cute5tupleIJNS5_1CILi1EEES8_S8_EEENS6_IJNS7_ILi192EEENS7_ILi144EEENS7_ILi96EEEEEELi96ENS_6half_tEfNS_4arch4Sm90ELb0ELb0ELb0ELb1ELb0ELb0ELb0ELb0ELb1ELb1ELb1ELb0EEENS1_21CollectiveEpilogueFwdINS6_IJSA_SC_SB_EEES9_SE_SG_Li384ELb1ELb1ELb1ELb0EEENS1_36VarlenDynamicPersistentTileSchedulerILi192ELi144ELi384ELi128ELb1ELb1ELb1ELb0ELb1ELb1EEEEEEEEEvNT_6ParamsE:
[----:B------:R-:W0:Y:S02]  /*0000*/  LDC R1, c[0x0][0x28] ;  /* 0x00000a00ff017b82 */ /* 0x000e240000000800 */
[----:B0-----:R-:W-:Y:S01]  /*0010*/  VIADD R1, R1, 0xffffffb0 ;  /* 0xffffffb001017836 */ /* 0x001fe20000000000 */
[----:B------:R-:W0:Y:S01]  /*0020*/  S2R R3, SR_TID.X ;  /* 0x0000000000037919 */ /* 0x000e220000002100 */
[----:B------:R-:W-:Y:S01]  /*0030*/  ELECT P0, URZ, PT ;  /* 0x00000000003f782f */ /* 0x000fe20003800000 */
[----:B------:R-:W-:Y:S01]  /*0040*/  BSSY B0, `(.L_x_164) ;  /* 0x000000e000007945 */ /* 0x000fe20003800000 */
[--C-:B0-----:R-:W-:Y:S02]  /*0050*/  SHF.R.U32.HI R0, RZ, 0x5, R3.reuse ;  /* 0x00000005ff007819 */ /* 0x101fe40000011603 */
[----:B------:R-:W-:-:S03]  /*0060*/  SHF.R.U32.HI R3, RZ, 0x7, R3 ;  /* 0x00000007ff037819 */ /* 0x000fc60000011603 */
[----:B------:R-:W0:Y:S02]  /*0070*/  SHFL.IDX PT, R2, R0, RZ, 0x1f ;  /* 0x00001fff00027589 */ /* 0x000e2400000e0000 */
[----:B0-----:R-:W-:-:S13]  /*0080*/  ISETP.EQ.AND P0, PT, R2, RZ, P0 ;  /* 0x000000ff0200720c */ /* 0x001fda0000702270 */
[----:B------:R-:W-:Y:S05]  /*0090*/  @!P0 BRA `(.L_x_165) ;  /* 0x0000000000208947 */ /* 0x000fea0003800000 */
        /* <DEDUP_REMOVED lines=8> */
.L_x_165:
[----:B------:R-:W-:Y:S05]  /*0120*/  BSYNC B0 ;  /* 0x0000000000007941 */ /* 0x000fea0003800000 */
.L_x_164:
[----:B------:R-:W-:Y:S01]  /*0130*/  VOTEU.ANY UP0, P0 ;  /* 0x00000000003f7886 */ /* 0x000fe20000000100 */
[----:B------:R-:W0:Y:S01]  /*0140*/  SHFL.IDX PT, R3, R3, RZ, 0x1f ;  /* 0x00001fff03037589 */ /* 0x000e2200000e0000 */
[----:B------:R-:W-:Y:S01]  /*0150*/  UMOV UR4, 0x80 ;  /* 0x0000008000047882 */ /* 0x000fe20000000000 */
[----:B------:R-:W-:Y:S01]  /*0160*/  UMOV UR7, 0x180 ;  /* 0x0000018000077882 */ /* 0x000fe20000000000 */
[----:B------:R-:W-:Y:S01]  /*0170*/  VOTEU.ANY UP1, P0 ;  /* 0x00000000003f7886 */ /* 0x000fe20000020100 */
[----:B------:R-:W1:Y:S01]  /*0180*/  @UP0 S2UR UR8, SR_CgaCtaId ;  /* 0x00000000000809c3 */ /* 0x000e620000008800 */
[----:B------:R-:W2:Y:S01]  /*0190*/  SHFL.IDX PT, R2, R0, RZ, 0x1f ;  /* 0x00001fff00027589 */ /* 0x000ea200000e0000 */
[----:B------:R-:W-:Y:S01]  /*01a0*/  @UP0 UMOV UR6, 0x400 ;  /* 0x0000040000060882 */ /* 0x000fe20000000000 */
[----:B------:R-:W-:-:S04]  /*01b0*/  @UP0 UIADD3 UR4, -UR4, 0x100000, URZ ;  /* 0x0010000004040890 */ /* 0x000fc8000fffe13f */
[----:B------:R-:W-:Y:S02]  /*01c0*/  @UP0 USHF.L.U32 UR5, UR4, 0xb, URZ ;  /* 0x0000000b04050899 */ /* 0x000fe4000800063f */
[----:B------:R-:W-:Y:S01]  /*01d0*/  @UP0 USHF.L.U32 UR4, UR4, 0x1, URZ ;  /* 0x0000000104040899 */ /* 0x000fe2000800063f */
[----:B------:R-:W-:Y:S01]  /*01e0*/  VOTEU.ANY UP2, P0 ;  /* 0x00000000003f7886 */ /* 0x000fe20000040100 */
[----:B0-----:R-:W-:Y:S01]  /*01f0*/  R2UR UR9, R3 ;  /* 0x00000000030972ca */ /* 0x001fe200000e0000 */
[----:B-1----:R-:W-:Y:S01]  /*0200*/  @UP0 ULEA UR8, UR8, UR6, 0x18 ;  /* 0x0000000608080291 */ /* 0x002fe2000f8ec03f */
[----:B--2---:R-:W-:Y:S01]  /*0210*/  ISETP.NE.AND P1, PT, R2, RZ, PT ;  /* 0x000000ff0200720c */ /* 0x004fe20003f25270 */
[----:B------:R-:W-:-:S04]  /*0220*/  @UP0 UIADD3 UR6, -UR7, 0x100000, URZ ;  /* 0x0010000007060890 */ /* 0x000fc8000fffe13f */
[----:B------:R-:W-:Y:S02]  /*0230*/  @UP0 USHF.L.U32 UR7, UR6, 0xb, URZ ;  /* 0x0000000b06070899 */ /* 0x000fe4000800063f */
[----:B------:R-:W-:-:S04]  /*0240*/  @UP0 USHF.L.U32 UR6, UR6, 0x1, URZ ;  /* 0x0000000106060899 */ /* 0x000fc8000800063f */
[----:B------:R-:W-:Y:S01]  /*0250*/  UISETP.NE.AND UP0, UPT, UR9, URZ, UPT ;  /* 0x0000003f0900728c */ /* 0x000fe2000bf05270 */
[----:B------:R-:W0:Y:S02]  /*0260*/  FENCE.VIEW.ASYNC.S ;  /* 0x00000000000073c6 */ /* 0x000e240000000000 */
[----:B0-----:R0:W1:Y:S05]  /*0270*/  @UP1 SYNCS.EXCH.64 URZ, [UR8+0x31c00], UR4 ;  /* 0x031c0004083f15b2 */ /* 0x00106a0008000100 */
[----:B------:R0:W2:Y:S01]  /*0280*/  @UP2 SYNCS.EXCH.64 URZ, [UR8+0x31c20], UR6 ;  /* 0x031c2006083f25b2 */ /* 0x0000a20008000100 */
        /* <DEDUP_REMOVED lines=17> */
[----:B------:R3:W0:Y:S02]  /*03a0*/  SYNCS.EXCH.64 URZ, [UR8+0x31c48], UR6 ;  /* 0x031c4806083f75b2 */ /* 0x0006240008000100 */
[----:B---3--:R-:W-:Y:S01]  /*03b0*/  NOP ;  /* 0x0000000000007918 */ /* 0x008fe20000000000 */
.L_x_166:
[----:B------:R-:W3:Y:S01]  /*03c0*/  SHFL.IDX PT, R2, R0, RZ, 0x1f ;  /* 0x00001fff00027589 */ /* 0x000ee200000e0000 */
[----:B------:R-:W-:Y:S01]  /*03d0*/  NOP ;  /* 0x0000000000007918 */ /* 0x000fe20000000000 */
[----:B---3--:R-:W-:-:S13]  /*03e0*/  ISETP.NE.AND P0, PT, R2, RZ, PT ;  /* 0x000000ff0200720c */ /* 0x008fda0003f05270 */
        /* <DEDUP_REMOVED lines=17> */
[----:B------:R3:W0:Y:S02]  /*0500*/  SYNCS.EXCH.64 URZ, [UR8+0x31c68], UR6 ;  /* 0x031c6806083f75b2 */ /* 0x0006240008000100 */
[----:B---3--:R-:W-:Y:S01]  /*0510*/  NOP ;  /* 0x0000000000007918 */ /* 0x008fe20000000000 */
.L_x_167:
[----:B------:R-:W3:Y:S01]  /*0520*/  SHFL.IDX PT, R2, R0, RZ, 0x1f ;  /* 0x00001fff00027589 */ /* 0x000ee200000e0000 */
[----:B------:R-:W-:Y:S01]  /*0530*/  NOP ;  /* 0x0000000000007918 */ /* 0x000fe20000000000 */
[----:B---3--:R-:W-:-:S13]  /*0540*/  ISETP.NE.AND P0, PT, R2, RZ, PT ;  /* 0x000000ff0200720c */ /* 0x008fda0003f05270 */
        /* <DEDUP_REMOVED lines=13> */
[----:B------:R3:W0:Y:S02]  /*0620*/  SYNCS.EXCH.64 URZ, [UR6+0x31c88], UR4 ;  /* 0x031c8804063f75b2 */ /* 0x0006240008000100 */
[----:B---3--:R-:W-:Y:S01]  /*0630*/  NOP ;  /* 0x0000000000007918 */ /* 0x008fe20000000000 */
.L_x_168:
        /* <DEDUP_REMOVED lines=22> */
.L_x_169:
        /* <DEDUP_REMOVED lines=22> */
.L_x_170:
[----:B0-----:R-:W-:Y:S01]  /*0900*/  UMOV UR4, 0x1 ;  /* 0x0000000100047882 */ /* 0x001fe20000000000 */
[----:B------:R-:W-:Y:S01]  /*0910*/  PLOP3.LUT P0, PT, PT, PT, UP0, 0x80, 0x0 ;  /* 0x000000000000781c */ /* 0x000fe20003f0f008 */
[----:B------:R-:W-:Y:S01]  /*0920*/  USEL UR4, UR4, 0x2, !UP0 ;  /* 0x0000000204047887 */ /* 0x000fe2000c000000 */
[----:B------:R-:W-:-:S05]  /*0930*/  NOP ;  /* 0x0000000000007918 */ /* 0x000fca0000000000 */
[----:B------:R-:W-:-:S05]  /*0940*/  IMAD.U32 R2, RZ, RZ, UR4 ;  /* 0x00000004ff027e24 */ /* 0x000fca000f8e00ff */
[----:B------:R0:W-:Y:S01]  /*0950*/  STL [R1+0x4c], R2 ;  /* 0x00004c0201007387 */ /* 0x0001e20000100800 */
[----:B-12-4-:R-:W-:Y:S06]  /*0960*/  BAR.SYNC.DEFER_BLOCKING 0x0 ;  /* 0x0000000000007b1d */ /* 0x016fec0000010000 */
[----:B------:R-:W-:Y:S05]  /*0970*/  @!P0 BRA `(.L_x_171) ;  /* 0x000000b800e88947 */ /* 0x000fea0003800000 */
.L_x_172:
[----:B------:R-:W-:-:S08]  /*0980*/  NOP ;  /* 0x0000000000007918 */ /* 0x000fd00000000000 */
[----:B------:R-:W1:Y:S02]  /*0990*/  USETMAXREG.TRY_ALLOC.CTAPOOL UP0, 0xa0 ;  /* 0x000000a0000079c8 */ /* 0x000e640008000600 */
[----:B-1----:R-:W-:-:S13]  /*09a0*/  PLOP3.LUT P0, PT, PT, PT, UP0, 0x80, 0x0 ;  /* 0x000000000000781c */ /* 0x002fda0003f0f008 */
[----:B------:R-:W-:Y:S05]  /*09b0*/  @!P0 BRA `(.L_x_172) ;  /* 0xfffffffc00f08947 */ /* 0x000fea000383ffff */
[----:B------:R-:W1:Y:S01]  /*09c0*/  S2R R0, SR_TID.X ;  /* 0x0000000000007919 */ /* 0x000e620000002100 */
[----:B------:R-:W2:Y:S01]  /*09d0*/  S2UR UR4, SR_CgaCtaId ;  /* 0x00000000000479c3 */ /* 0x000ea20000008800 */
[----:B------:R-:W-:-:S07]  /*09e0*/  UMOV UR37, 0x400 ;  /* 0x0000040000257882 */ /* 0x000fce0000000000 */
[----:B------:R-:W-:Y:S06]  /*09f0*/  BAR.ARV 0x8, 0x200 ;  /* 0x0208000000007b1d */ /* 0x000fec0000002000 */
[----:B--2---:R-:W-:-:S03]  /*0a00*/  ULEA UR37, UR4, UR37, 0x18 ;  /* 0x0000002504257291 */ /* 0x004fc6000f8ec03f */
[----:B------:R-:W-:Y:S01]  /*0a10*/  ULDC UR4, c[0x0][0xc3c] ;  /* 0x00030f0000047ab9 */ /* 0x000fe20000000800 */
[----:B-1----:R-:W-:-:S04]  /*0a20*/  SHF.R.U32.HI R0, RZ, 0x7, R0 ;  /* 0x00000007ff007819 */ /* 0x002fc80000011600 */
[----:B------:R-:W-:-:S13]  /*0a30*/  ISETP.NE.AND P0, PT, R0, 0x1, PT ;  /* 0x000000010000780c */ /* 0x000fda0003f05270 */
[----:B------:R-:W-:Y:S08]  /*0a40*/  @!P0 BAR.ARV 0x9, 0x100 ;  /* 0x0244000000008b1d */ /* 0x000ff00000002000 */
[----:B------:R-:W-:Y:S06]  /*0a50*/  BAR.SYNC.DEFER_BLOCKING 0x5, 0x200 ;  /* 0x0148000000007b1d */ /* 0x000fec0000010000 */
[----:B------:R-:W1:Y:S02]  /*0a60*/  LDS.128 R8, [UR37+0x31cd0] ;  /* 0x031cd025ff087984 */ /* 0x000e640008000c00 */
[----:B------:R-:W-:Y:S06]  /*0a70*/  BAR.ARV 0x4, 0x200 ;  /* 0x0108000000007b1d */ /* 0x000fec0000002000 */
[----:B-1----:R-:W-:-:S13]  /*0a80*/  ISETP.GE.AND P0, PT, R11, UR4, PT ;  /* 0x000000040b007c0c */ /* 0x002fda000bf06270 */
[----:B------:R-:W-:Y:S05]  /*0a90*/  @P0 EXIT ;  /* 0x000000000000094d */ /* 0x000fea0003800000 */
[----:B0-----:R-:W2:Y:S01]  /*0aa0*/  LDL R2, [R1+0x4c] ;  /* 0x00004c0001027983 */ /* 0x001ea20000100800 */
[----:B------:R-:W-:Y:S01]  /*0ab0*/  R2UR UR6, R9 ;  /* 0x00000000090672ca */ /* 0x000fe200000e0000 */
[----:B------:R-:W-:Y:S01]  /*0ac0*/  UMOV UR39, URZ ;  /* 0x0000003f00277c82 */ /* 0x000fe20008000000 */
[----:B------:R-:W-:Y:S01]  /*0ad0*/  R2UR UR5, R10 ;  /* 0x000000000a0572ca */ /* 0x000fe200000e0000 */
[----:B------:R-:W0:Y:S01]  /*0ae0*/  S2R R0, SR_TID.X ;  /* 0x0000000000007919 */ /* 0x000e220000002100 */
[----:B------:R-:W-:Y:S01]  /*0af0*/  R2UR UR7, R11 ;  /* 0x000000000b0772ca */ /* 0x000fe200000e0000 */
[----:B------:R-:W-:Y:S01]  /*0b00*/  UMOV UR36, URZ ;  /* 0x0000003f00247c82 */ /* 0x000fe20008000000 */
[----:B0-----:R-:W-:-:S05]  /*0b10*/  VIADD R15, R0, 0xffffff80 ;  /* 0xffffff80000f7836 */ /* 0x001fca0000000000 */
[----:B------:R-:W-:-:S04]  /*0b20*/  SHF.R.S32.HI R0, RZ, 0x1f, R15 ;  /* 0x0000001fff007819 */ /* 0x000fc8000001140f */
[----:B------:R-:W-:-:S04]  /*0b30*/  LEA.HI R7, R0, R15, RZ, 0x5 ;  /* 0x0000000f00077211 */ /* 0x000fc800078f28ff */
[----:B------:R-:W-:Y:S02]  /*0b40*/  SHF.R.S32.HI R10, RZ, 0x5, R7 ;  /* 0x00000005ff0a7819 */ /* 0x000fe40000011407 */
[----:B--2---:R-:W-:Y:S02]  /*0b50*/  R2UR UR4, R2 ;  /* 0x00000000020472ca */ /* 0x004fe400000e0000 */
[----:B------:R-:W-:-:S04]  /*0b60*/  LEA.HI R2, R0, R15, RZ, 0x4 ;  /* 0x0000000f00027211 */ /* 0x000fc800078f20ff */
[----:B------:R-:W-:Y:S02]  /*0b70*/  SHF.R.S32.HI R5, RZ, 0x4, R2 ;  /* 0x00000004ff057819 */ /* 0x000fe40000011402 */
[C---:B------:R-:W-:Y:S02]  /*0b80*/  LOP3.LUT R3, R2.reuse, 0xfffffff0, RZ, 0xc0, !PT ;  /* 0xfffffff002037812 */ /* 0x040fe400078ec0ff */
[----:B------:R-:W-:Y:S02]  /*0b90*/  LEA.HI R4, R2, R5, RZ, 0x1 ;  /* 0x0000000502047211 */ /* 0x000fe400078f08ff */
[----:B------:R-:W-:Y:S01]  /*0ba0*/  LEA.HI R2, R0, R15, RZ, 0x7 ;  /* 0x0000000f00027211 */ /* 0x000fe200078f38ff */
[----:B------:R-:W-:Y:S01]  /*0bb0*/  IMAD.IADD R3, R15, 0x1, -R3 ;  /* 0x000000010f037824 */ /* 0x000fe200078e0a03 */
[----:B------:R-:W-:Y:S01]  /*0bc0*/  LOP3.LUT R6, R4, 0x1ffffffe, RZ, 0xc0, !PT ;  /* 0x1ffffffe04067812 */ /* 0x000fe200078ec0ff */
[----:B------:R-:W-:Y:S01]  /*0bd0*/  ULOP3.LUT UR8, UR4, 0x1, URZ, 0xfc, !UPT ;  /* 0x0000000104087892 */ /* 0x000fe2000f8efc3f */
[----:B------:R-:W-:Y:S01]  /*0be0*/  LOP3.LUT R8, R2, 0xffffff80, RZ, 0xc0, !PT ;  /* 0xffffff8002087812 */ /* 0x000fe200078ec0ff */
[--C-:B------:R-:W-:Y:S01]  /*0bf0*/  IMAD R12, R10, 0x10, R3.reuse ;  /* 0x000000100a0c7824 */ /* 0x100fe200078e0203 */
[----:B------:R-:W-:Y:S01]  /*0c00*/  SHF.R.S32.HI R4, RZ, 0x1f, R3 ;  /* 0x0000001fff047819 */ /* 0x000fe20000011403 */
[----:B------:R-:W-:Y:S01]  /*0c10*/  IMAD.IADD R6, R5, 0x1, -R6 ;  /* 0x0000000105067824 */ /* 0x000fe200078e0a06 */
[----:B------:R-:W-:Y:S01]  /*0c20*/  SHF.R.S32.HI R16, RZ, 0x7, R2 ;  /* 0x00000007ff107819 */ /* 0x000fe20000011402 */
[----:B------:R-:W-:Y:S01]  /*0c30*/  IMAD.IADD R14, R15, 0x1, -R8 ;  /* 0x000000010f0e7824 */ /* 0x000fe200078e0a08 */
[CC--:B------:R-:W-:Y:S01]  /*0c40*/  LEA.HI R5, R4.reuse, R3.reuse, RZ, 0x3 ;  /* 0x0000000304057211 */ /* 0x0c0fe200078f18ff */
[----:B------:R-:W-:Y:S01]  /*0c50*/  UMOV UR4, URZ ;  /* 0x0000003f00047c82 */ /* 0x000fe20008000000 */
[----:B------:R-:W-:Y:S01]  /*0c60*/  LEA.HI R4, R4, R3, RZ, 0x2 ;  /* 0x0000000304047211 */ /* 0x000fe200078f10ff */
[----:B------:R-:W-:Y:S01]  /*0c70*/  IMAD.HI R2, R16, 0x55555556, RZ ;  /* 0x5555555610027827 */ /* 0x000fe200078e02ff */
[----:B------:R-:W-:-:S02]  /*0c80*/  SHF.R.S32.HI R9, RZ, 0x1f, R14 ;  /* 0x0000001fff097819 */ /* 0x000fc4000001140e */
[----:B------:R-:W-:Y:S01]  /*0c90*/  LOP3.LUT R8, R4, 0x7fffffc, RZ, 0xc0, !PT ;  /* 0x07fffffc04087812 */ /* 0x000fe200078ec0ff */
[----:B------:R-:W-:Y:S01]  /*0ca0*/  IMAD.SHL.U32 R5, R5, 0x10, RZ ;  /* 0x0000001005057824 */ /* 0x000fe200078e00ff */
[-C--:B------:R-:W-:Y:S02]  /*0cb0*/  LEA.HI R11, R9, R14.reuse, RZ, 0x2 ;  /* 0x0000000e090b7211 */ /* 0x080fe400078f10ff */
[----:B------:R-:W-:Y:S01]  /*0cc0*/  SHF.R.S32.HI R4, RZ, 0x2, R4 ;  /* 0x00000002ff047819 */ /* 0x000fe20000011404 */
[----:B------:R-:W-:Y:S01]  /*0cd0*/  IMAD.IADD R8, R3, 0x1, -R8 ;  /* 0x0000000103087824 */ /* 0x000fe200078e0a08 */
[----:B------:R-:W-:Y:S02]  /*0ce0*/  LOP3.LUT R5, R5, 0x7fffff80, RZ, 0xc0, !PT ;  /* 0x7fffff8005057812 */ /* 0x000fe400078ec0ff */
[----:B------:R-:W-:Y:S01]  /*0cf0*/  SHF.R.S32.HI R3, RZ, 0x1f, R11 ;  /* 0x0000001fff037819 */ /* 0x000fe2000001140b */
[----:B------:R-:W-:Y:S01]  /*0d00*/  IMAD.SHL.U32 R4, R4, 0x40, RZ ;  /* 0x0000004004047824 */ /* 0x000fe200078e00ff */
[----:B------:R-:W-:Y:S01]  /*0d10*/  LEA.HI R9, R9, R14, RZ, 0x5 ;  /* 0x0000000e09097211 */ /* 0x000fe200078f28ff */
[----:B------:R-:W-:Y:S01]  /*0d20*/  IMAD R5, R10, 0x100, R5 ;  /* 0x000001000a057824 */ /* 0x000fe200078e0205 */
[----:B------:R-:W-:-:S02]  /*0d30*/  SHF.R.S32.HI R10, RZ, 0x2, R11 ;  /* 0x00000002ff0a7819 */ /* 0x000fc4000001140b */
[----:B------:R-:W-:Y:S01]  /*0d40*/  LEA.HI R0, R0, R15, RZ, 0x2 ;  /* 0x0000000f00007211 */ /* 0x000fe200078f10ff */
[----:B------:R-:W-:Y:S01]  /*0d50*/  IMAD R7, R8, 0x10, R5 ;  /* 0x0000001008077824 */ /* 0x000fe200078e0205 */
[----:B------:R-:W-:Y:S01]  /*0d60*/  LEA.HI R5, R3, R10, RZ, 0x3 ;  /* 0x0000000a03057211 */ /* 0x000fe200078f18ff */
[----:B------:R-:W-:Y:S01]  /*0d70*/  IMAD.SHL.U32 R3, R6, 0x8, RZ ;  /* 0x0000000806037824 */ /* 0x000fe200078e00ff */
[----:B------:R-:W-:Y:S02]  /*0d80*/  LEA.HI R6, R2, R2, RZ, 0x1 ;  /* 0x0000000202067211 */ /* 0x000fe400078f08ff */
[----:B------:R-:W-:Y:S02]  /*0d90*/  LOP3.LUT R13, R5, 0xfffffff8, RZ, 0xc0, !PT ;  /* 0xfffffff8050d7812 */ /* 0x000fe400078ec0ff */
[----:B------:R-:W-:Y:S01]  /*0da0*/  SHF.R.S32.HI R9, RZ, 0x5, R9 ;  /* 0x00000005ff097819 */ /* 0x000fe20000011409 */
[----:B------:R-:W-:Y:S01]  /*0db0*/  IMAD R6, R6, -0x3, R16 ;  /* 0xfffffffd06067824 */ /* 0x000fe200078e0210 */
[----:B------:R-:W-:Y:S01]  /*0dc0*/  LOP3.LUT R4, R4, 0x40, RZ, 0xc0, !PT ;  /* 0x0000004004047812 */ /* 0x000fe200078ec0ff */
[----:B------:R-:W-:Y:S01]  /*0dd0*/  IMAD.IADD R10, R10, 0x1, -R13 ;  /* 0x000000010a0a7824 */ /* 0x000fe200078e0a0d */
[----:B------:R-:W-:-:S02]  /*0de0*/  LOP3.LUT R157, R0, 0xfffffffc, RZ, 0xc0, !PT ;  /* 0xfffffffc009d7812 */ /* 0x000fc400078ec0ff */
[--C-:B------:R-:W-:Y:S01]  /*0df0*/  LOP3.LUT R2, R4, 0x8, R3.reuse, 0xf8, !PT ;  /* 0x0000000804027812 */ /* 0x100fe200078ef803 */
[----:B------:R-:W-:Y:S01]  /*0e00*/  IMAD R9, R9, 0x10, R10 ;  /* 0x0000001009097824 */ /* 0x000fe200078e020a */
[----:B------:R-:W-:Y:S01]  /*0e10*/  SHF.R.U32.HI R5, RZ, 0x3, R4 ;  /* 0x00000003ff057819 */ /* 0x000fe20000011604 */
[----:B------:R-:W-:Y:S01]  /*0e20*/  IMAD.U32 R3, R12, 0x20, R3 ;  /* 0x000000200c037824 */ /* 0x000fe200078e0003 */
[----:B------:R-:W-:Y:S01]  /*0e30*/  LOP3.LUT R11, R11, 0x7ffffffc, RZ, 0xc0, !PT ;  /* 0x7ffffffc0b0b7812 */ /* 0x000fe200078ec0ff */
[----:B------:R-:W-:Y:S01]  /*0e40*/  IMAD.IADD R157, R15, 0x1, -R157 ;  /* 0x000000010f9d7824 */ /* 0x000fe200078e0a9d */
[----:B------:R-:W-:Y:S01]  /*0e50*/  LOP3.LUT R2, R2, R5, RZ, 0x3c, !PT ;  /* 0x0000000502027212 */ /* 0x000fe200078e3cff */
[----:B------:R-:W-:Y:S01]  /*0e60*/  IMAD R4, R6, 0x40, R9 ;  /* 0x0000004006047824 */ /* 0x000fe200078e0209 */
[----:B------:R0:W-:Y:S01]  /*0e70*/  STL [R1+0x44], R3 ;  /* 0x0000440301007387 */ /* 0x0001e20000100800 */
[----:B------:R-:W-:Y:S02]  /*0e80*/  IMAD.U32 R5, RZ, RZ, UR8 ;  /* 0x00000008ff057e24 */ /* 0x000fe4000f8e00ff */
[----:B------:R-:W-:Y:S01]  /*0e90*/  IMAD.U32 R6, RZ, RZ, UR4 ;  /* 0x00000004ff067e24 */ /* 0x000fe2000f8e00ff */
[----:B------:R-:W-:Y:S01]  /*0ea0*/  STL [R1+0x3c], R4 ;  /* 0x00003c0401007387 */ /* 0x000fe20000100800 */
[----:B------:R-:W-:-:S02]  /*0eb0*/  IMAD.IADD R11, R14, 0x1, -R11 ;  /* 0x000000010e0b7824 */ /* 0x000fc400078e0a0b */
[----:B------:R-:W-:Y:S01]  /*0ec0*/  IMAD.SHL.U32 R17, R157, 0x8, RZ ;  /* 0x000000089d117824 */ /* 0x000fe200078e00ff */
[----:B------:R1:W-:Y:S01]  /*0ed0*/  STL [R1+0x48], R5 ;  /* 0x0000480501007387 */ /* 0x0003e20000100800 */
[----:B------:R-:W-:Y:S01]  /*0ee0*/  IMAD.SHL.U32 R156, R11, 0x2, RZ ;  /* 0x000000020b9c7824 */ /* 0x000fe200078e00ff */
[----:B0-----:R-:W-:Y:S01]  /*0ef0*/  LEA.HI R3, R157, R157, RZ, 0x1 ;  /* 0x0000009d9d037211 */ /* 0x001fe200078f08ff */
[C---:B------:R-:W-:Y:S01]  /*0f00*/  VIADD R19, R17.reuse, 0x20 ;  /* 0x0000002011137836 */ /* 0x040fe20000000000 */
[----:B------:R0:W-:Y:S01]  /*0f10*/  STL [R1+0xc], R6 ;  /* 0x00000c0601007387 */ /* 0x0001e20000100800 */
[----:B------:R-:W-:Y:S02]  /*0f20*/  VIADD R23, R17, 0x40 ;  /* 0x0000004011177836 */ /* 0x000fe40000000000 */
[C---:B------:R-:W-:Y:S02]  /*0f30*/  VIADD R154, R156.reuse, 0x8 ;  /* 0x000000089c9a7836 */ /* 0x040fe40000000000 */
[C---:B------:R-:W-:Y:S01]  /*0f40*/  VIADD R153, R156.reuse, 0x10 ;  /* 0x000000109c997836 */ /* 0x040fe20000000000 */
[----:B-1----:R-:W-:Y:S01]  /*0f50*/  SHF.R.S32.HI R5, RZ, 0x2, R0 ;  /* 0x00000002ff057819 */ /* 0x002fe20000011400 */
[C---:B------:R-:W-:Y:S01]  /*0f60*/  VIADD R152, R156.reuse, 0x18 ;  /* 0x000000189c987836 */ /* 0x040fe20000000000 */
[----:B------:R-:W-:Y:S01]  /*0f70*/  LOP3.LUT R0, R3, 0x1ffffffe, RZ, 0xc0, !PT ;  /* 0x1ffffffe03007812 */ /* 0x000fe200078ec0ff */
[C---:B------:R-:W-:Y:S01]  /*0f80*/  VIADD R151, R156.reuse, 0x20 ;  /* 0x000000209c977836 */ /* 0x040fe20000000000 */
[----:B------:R-:W-:Y:S01]  /*0f90*/  SHF.R.S32.HI R5, RZ, 0x1f, R19 ;  /* 0x0000001fff057819 */ /* 0x000fe20000011413 */
[C---:B------:R-:W-:Y:S01]  /*0fa0*/  VIADD R150, R156.reuse, 0x28 ;  /* 0x000000289c967836 */ /* 0x040fe20000000000 */
[----:B------:R-:W-:Y:S01]  /*0fb0*/  SHF.R.S32.HI R3, RZ, 0x1f, R23 ;  /* 0x0000001fff037819 */ /* 0x000fe20000011417 */
[----:B------:R-:W-:Y:S01]  /*0fc0*/  IMAD.IADD R0, R157, 0x1, -R0 ;  /* 0x000000019d007824 */ /* 0x000fe200078e0a00 */
[----:B------:R-:W-:Y:S01]  /*0fd0*/  SHF.R.S32.HI R5, RZ, 0x1f, R154 ;  /* 0x0000001fff057819 */ /* 0x000fe2000001149a */
[----:B------:R-:W-:Y:S01]  /*0fe0*/  VIADD R149, R156, 0x30 ;  /* 0x000000309c957836 */ /* 0x000fe20000000000 */
[----:B------:R-:W-:Y:S01]  /*0ff0*/  SHF.R.S32.HI R3, RZ, 0x1f, R153 ;  /* 0x0000001fff037819 */ /* 0x000fe20000011499 */
[----:B------:R-:W-:Y:S01]  /*1000*/  IMAD R0, R0, 0x8, R4 ;  /* 0x0000000800007824 */ /* 0x000fe200078e0204 */
[----:B0-----:R-:W-:Y:S01]  /*1010*/  SHF.R.S32.HI R6, RZ, 0x1f, R152 ;  /* 0x0000001fff067819 */ /* 0x001fe20000011498 */
[C---:B------:R-:W-:Y:S01]  /*1020*/  VIADD R148, R156.reuse, 0x38 ;  /* 0x000000389c947836 */ /* 0x040fe20000000000 */
[----:B------:R-:W-:Y:S01]  /*1030*/  SHF.R.S32.HI R5, RZ, 0x1f, R151 ;  /* 0x0000001fff057819 */ /* 0x000fe20000011497 */
[----:B------:R-:W-:Y:S01]  /*1040*/  VIADD R147, R156, 0x40 ;  /* 0x000000409c937836 */ /* 0x000fe20000000000 */
[----:B------:R0:W-:Y:S01]  /*1050*/  STL [R1+0x40], R0 ;  /* 0x0000400001007387 */ /* 0x0001e20000100800 */
[----:B------:R-:W-:Y:S01]  /*1060*/  IMAD.IADD R2, R2, 0x1, R7 ;  /* 0x0000000102027824 */ /* 0x000fe200078e0207 */
[----:B------:R-:W-:Y:S01]  /*1070*/  SHF.R.S32.HI R3, RZ, 0x1f, R150 ;  /* 0x0000001fff037819 */ /* 0x000fe20000011496 */
[C---:B------:R-:W-:Y:S01]  /*1080*/  VIADD R146, R156.reuse, 0x48 ;  /* 0x000000489c927836 */ /* 0x040fe20000000000 */
[----:B------:R-:W-:Y:S01]  /*1090*/  SHF.R.S32.HI R6, RZ, 0x1f, R149 ;  /* 0x0000001fff067819 */ /* 0x000fe20000011495 */
[C---:B------:R-:W-:Y:S01]  /*10a0*/  VIADD R145, R156.reuse, 0x50 ;  /* 0x000000509c917836 */ /* 0x040fe20000000000 */
[----:B------:R-:W-:Y:S01]  /*10b0*/  SHF.R.S32.HI R5, RZ, 0x1f, R148 ;  /* 0x0000001fff057819 */ /* 0x000fe20000011494 */
[----:B------:R-:W-:Y:S01]  /*10c0*/  VIADD R144, R156, 0x58 ;  /* 0x000000589c907836 */ /* 0x000fe20000000000 */
[----:B------:R-:W-:-:S02]  /*10d0*/  SHF.R.S32.HI R3, RZ, 0x1f, R147 ;  /* 0x0000001fff037819 */ /* 0x000fc40000011493 */
[----:B------:R-:W-:Y:S02]  /*10e0*/  SHF.R.S32.HI R6, RZ, 0x1f, R146 ;  /* 0x0000001fff067819 */ /* 0x000fe40000011492 */
[----:B------:R-:W-:Y:S02]  /*10f0*/  SHF.R.S32.HI R5, RZ, 0x1f, R145 ;  /* 0x0000001fff057819 */ /* 0x000fe40000011491 */
[----:B------:R-:W-:Y:S02]  /*1100*/  SHF.R.S32.HI R3, RZ, 0x1f, R144 ;  /* 0x0000001fff037819 */ /* 0x000fe40000011490 */
[----:B0-----:R-:W-:-:S07]  /*1110*/  LEA R2, R2, UR37, 0x1 ;  /* 0x0000002502027c11 */ /* 0x001fce000f8e08ff */
.L_x_210:
[----:B------:R-:W-:Y:S01]  /*1120*/  ULDC.64 UR8, c[0x0][0xc88] ;  /* 0x0003220000087ab9 */ /* 0x000fe20000000a00 */
[----:B------:R-:W-:Y:S01]  /*1130*/  ULDC.64 UR12, c[0x0][0x208] ;  /* 0x00008200000c7ab9 */ /* 0x000fe20000000a00 */
[----:B------:R-:W-:Y:S01]  /*1140*/  UIMAD.WIDE UR8, UR7, 0x4, UR8 ;  /* 0x00000004070878a5 */ /* 0x000fe2000f8e0208 */
[----:B------:R-:W-:Y:S02]  /*1150*/  ULDC.64 UR10, c[0x0][0xa20] ;  /* 0x00028800000a7ab9 */ /* 0x000fe40000000a00 */
[----:B------:R-:W-:-:S03]  /*1160*/  ULDC UR7, c[0x0][0x2f0] ;  /* 0x0000bc0000077ab9 */ /* 0x000fc60000000800 */
[----:B01----:R-:W-:Y:S02]  /*1170*/  IMAD.U32 R4, RZ, RZ, UR8 ;  /* 0x00000008ff047e24 */ /* 0x003fe4000f8e00ff */
[----:B--2-4-:R-:W-:Y:S01]  /*1180*/  IMAD.U32 R5, RZ, RZ, UR9 ;  /* 0x00000009ff057e24 */ /* 0x014fe2000f8e00ff */
[----:B------:R-:W-:-:S04]  /*1190*/  ULDC.64 UR8, c[0x0][0xa28] ;  /* 0x00028a0000087ab9 */ /* 0x000fc80000000a00 */
[----:B------:R-:W2:Y:S01]  /*11a0*/  LDG.E R4, desc[UR12][R4.64] ;  /* 0x0000000c04047981 */ /* 0x000ea2000c1e1900 */
[----:B------:R-:W-:Y:S02]  /*11b0*/  UISETP.NE.U32.AND UP0, UPT, UR8, URZ, UPT ;  /* 0x0000003f0800728c */ /* 0x000fe4000bf05070 */
[----:B------:R-:W-:Y:S02]  /*11c0*/  UISETP.NE.U32.AND UP1, UPT, UR10, URZ, UPT ;  /* 0x0000003f0a00728c */ /* 0x000fe4000bf25070 */
[----:B------:R-:W-:Y:S02]  /*11d0*/  UISETP.NE.AND.EX UP0, UPT, UR9, URZ, UPT, UP0 ;  /* 0x0000003f0900728c */ /* 0x000fe4000bf05300 */
[----:B------:R-:W-:-:S04]  /*11e0*/  UISETP.NE.AND.EX UP1, UPT, UR11, URZ, UPT, UP1 ;  /* 0x0000003f0b00728c */ /* 0x000fc8000bf25310 */
[----:B------:R-:W-:Y:S02]  /*11f0*/  PLOP3.LUT P0, PT, PT, PT, UP0, 0x80, 0x0 ;  /* 0x000000000000781c */ /* 0x000fe40003f0f008 */
[----:B------:R-:W-:Y:S02]  /*1200*/  PLOP3.LUT P1, PT, PT, PT, UP1, 0x80, 0x0 ;  /* 0x000000000000781c */ /* 0x000fe40003f2f018 */
[----:B--2---:R-:W-:-:S13]  /*1210*/  R2UR UR4, R4 ;  /* 0x00000000040472ca */ /* 0x004fda00000e0000 */
[----:B------:R-:W-:Y:S02]  /*1220*/  USHF.R.S32.HI UR14, URZ, 0x1f, UR4 ;  /* 0x0000001f3f0e7899 */ /* 0x000fe40008011404 */
[----:B-----5:R-:W-:Y:S01]  /*1230*/  IMAD.U32 R0, RZ, RZ, UR4 ;  /* 0x00000004ff007e24 */ /* 0x020fe2000f8e00ff */
[----:B------:R-:W-:-:S04]  /*1240*/  @UP0 ULEA UR8, UP2, UR4, UR8, 0x2 ;  /* 0x0000000804080291 */ /* 0x000fc8000f84103f */
[----:B------:R-:W-:Y:S02]  /*1250*/  @UP0 ULEA.HI.X UR9, UR4, UR9, UR14, 0x2, UP2 ;  /* 0x0000000904090291 */ /* 0x000fe400090f140e */
[----:B------:R-:W-:Y:S01]  /*1260*/  IMAD.U32 R3, RZ, RZ, UR14 ;  /* 0x0000000eff037e24 */ /* 0x000fe2000f8e00ff */
[----:B------:R-:W-:Y:S01]  /*1270*/  @UP1 ULEA UR10, UP0, UR4, UR10, 0x2 ;  /* 0x0000000a040a1291 */ /* 0x000fe2000f80103f */
[----:B------:R-:W-:Y:S01]  /*1280*/  IMAD.U32 R4, RZ, RZ, UR8 ;  /* 0x00000008ff047e24 */ /* 0x000fe2000f8e00ff */
[----:B------:R-:W-:Y:S02]  /*1290*/  STL [R1+0x8], R0 ;  /* 0x0000080001007387 */ /* 0x000fe40000100800 */
[----:B------:R-:W-:Y:S01]  /*12a0*/  @UP1 ULEA.HI.X UR11, UR4, UR11, UR14, 0x2, UP0 ;  /* 0x0000000b040b1291 */ /* 0x000fe200080f140e */
[----:B------:R-:W-:Y:S01]  /*12b0*/  IMAD.U32 R5, RZ, RZ, UR9 ;  /* 0x00000009ff057e24 */ /* 0x000fe2000f8e00ff */
[----:B------:R0:W-:Y:S01]  /*12c0*/  STL [R1+0x10], R3 ;  /* 0x0000100301007387 */ /* 0x0001e20000100800 */
[----:B------:R-:W-:Y:S01]  /*12d0*/  IMAD.U32 R6, RZ, RZ, UR10 ;  /* 0x0000000aff067e24 */ /* 0x000fe2000f8e00ff */
[----:B------:R-:W-:Y:S01]  /*12e0*/  ULDC.64 UR8, c[0x0][0x418] ;  /* 0x0001060000087ab9 */ /* 0x000fe20000000a00 */
[----:B------:R-:W-:Y:S01]  /*12f0*/  ULDC UR4, c[0x0][0x424] ;  /* 0x0001090000047ab9 */ /* 0x000fe20000000800 */
[----:B------:R-:W-:Y:S01]  /*1300*/  IMAD.U32 R7, RZ, RZ, UR11 ;  /* 0x0000000bff077e24 */ /* 0x000fe2000f8e00ff */
[----:B------:R-:W2:Y:S04]  /*1310*/  @P0 LDG.E R4, desc[UR12][R4.64] ;  /* 0x0000000c04040981 */ /* 0x000ea8000c1e1900 */
[----:B---3--:R-:W3:Y:S01]  /*1320*/  @P1 LDG.E R6, desc[UR12][R6.64] ;  /* 0x0000000c06061981 */ /* 0x008ee2000c1e1900 */
[----:B0-----:R-:W-:Y:S01]  /*1330*/  IMAD.U32 R3, RZ, RZ, UR6 ;  /* 0x00000006ff037e24 */ /* 0x001fe2000f8e00ff */
[----:B------:R-:W-:-:S02]  /*1340*/  UISETP.NE.U32.AND UP0, UPT, UR8, URZ, UPT ;  /* 0x0000003f0800728c */ /* 0x000fc4000bf05070 */
[----:B------:R-:W-:Y:S02]  /*1350*/  ULOP3.LUT UR6, UR5, 0xffff, URZ, 0xc0, !UPT ;  /* 0x0000ffff05067892 */ /* 0x000fe4000f8ec03f */
[----:B------:R0:W-:Y:S01]  /*1360*/  STL [R1], R3 ;  /* 0x0000000301007387 */ /* 0x0001e20000100800 */
[----:B------:R-:W-:Y:S01]  /*1370*/  UISETP.NE.AND.EX UP0, UPT, UR9, URZ, UPT, UP0 ;  /* 0x0000003f0900728c */ /* 0x000fe2000bf05300 */
[----:B------:R-:W-:Y:S02]  /*1380*/  UMOV UR38, URZ ;  /* 0x0000003f00267c82 */ /* 0x000fe40008000000 */
[----:B------:R-:W-:Y:S01]  /*1390*/  IMAD.U32 R155, RZ, RZ, UR6 ;  /* 0x00000006ff9b7e24 */ /* 0x000fe2000f8e00ff */
[----:B------:R-:W-:Y:S02]  /*13a0*/  USEL UR4, UR4, 0x1, UP0 ;  /* 0x0000000104047887 */ /* 0x000fe40008000000 */
[----:B------:R-:W-:Y:S02]  /*13b0*/  ULOP3.LUT UR6, UR5, 0xff0000, URZ, 0xc0, !UPT ;  /* 0x00ff000005067892 */ /* 0x000fe4000f8ec03f */
[----:B------:R-:W-:-:S02]  /*13c0*/  UIMAD UR4, UR4, UR7, URZ ;  /* 0x00000007040472a4 */ /* 0x000fc4000f8e023f */
[----:B------:R-:W-:Y:S01]  /*13d0*/  ULOP3.LUT UR7, UR5, 0xff000000, URZ, 0xc0, !UPT ;  /* 0xff00000005077892 */ /* 0x000fe2000f8ec03f */
[----:B--2---:R-:W-:-:S04]  /*13e0*/  @P0 R2UR UR38, R4 ;  /* 0x00000000042602ca */ /* 0x004fc800000e0000 */
[----:B---3--:R-:W-:Y:S01]  /*13f0*/  @P1 R2UR UR4, R6 ;  /* 0x00000000060412ca */ /* 0x008fe200000e0000 */
[----:B0-----:R-:W-:-:S14]  /*1400*/  @P1 BRA `(.L_x_173) ;  /* 0x00000000003c1947 */ /* 0x001fdc0003800000 */
[----:B------:R-:W-:Y:S02]  /*1410*/  ULDC.64 UR8, c[0x0][0xa08] ;  /* 0x0002820000087ab9 */ /* 0x000fe40000000a00 */
[----:B------:R-:W-:-:S04]  /*1420*/  ISETP.NE.U32.AND P0, PT, RZ, UR8, PT ;  /* 0x00000008ff007c0c */ /* 0x000fc8000bf05070 */
[----:B------:R-:W-:-:S13]  /*1430*/  ISETP.NE.AND.EX P0, PT, RZ, UR9, PT, P0 ;  /* 0x00000009ff007c0c */ /* 0x000fda000bf05300 */
[----:B------:R-:W-:Y:S05]  /*1440*/  @!P0 BRA `(.L_x_173) ;  /* 0x00000000002c8947 */ /* 0x000fea0003800000 */
[----:B------:R-:W-:Y:S01]  /*1450*/  R2UR UR10, R0 ;  /* 0x00000000000a72ca */ /* 0x000fe200000e0000 */
[----:B------:R-:W-:Y:S01]  /*1460*/  ULDC.64 UR4, c[0x0][0xa08] ;  /* 0x0002820000047ab9 */ /* 0x000fe20000000a00 */
[----:B------:R-:W-:-:S11]  /*1470*/  ULDC.64 UR8, c[0x0][0x208] ;  /* 0x0000820000087ab9 */ /* 0x000fd60000000a00 */
[----:B------:R-:W-:-:S06]  /*1480*/  UIMAD.WIDE UR4, UR10, 0x4, UR4 ;  /* 0x000000040a0478a5 */ /* 0x000fcc000f8e0204 */
[----:B------:R-:W-:Y:S02]  /*1490*/  IMAD.U32 R4, RZ, RZ, UR4 ;  /* 0x00000004ff047e24 */ /* 0x000fe4000f8e00ff */
[----:B------:R-:W-:-:S05]  /*14a0*/  IMAD.U32 R5, RZ, RZ, UR5 ;  /* 0x00000005ff057e24 */ /* 0x000fca000f8e00ff */
[----:B------:R-:W2:Y:S04]  /*14b0*/  LDG.E R3, desc[UR8][R4.64] ;  /* 0x0000000804037981 */ /* 0x000ea8000c1e1900 */
[----:B------:R-:W3:Y:S01]  /*14c0*/  LDG.E R0, desc[UR8][R4.64+0x4] ;  /* 0x0000040804007981 */ /* 0x000ee2000c1e1900 */
[----:B--2---:R-:W-:Y:S02]  /*14d0*/  R2UR UR4, R3 ;  /* 0x00000000030472ca */ /* 0x004fe400000e0000 */
[----:B---3--:R-:W-:-:S13]  /*14e0*/  R2UR UR5, R0 ;  /* 0x00000000000572ca */ /* 0x008fda00000e0000 */
[----:B------:R-:W-:-:S12]  /*14f0*/  UIADD3 UR4, -UR4, UR5, URZ ;  /* 0x0000000504047290 */ /* 0x000fd8000fffe13f */
.L_x_173:
[----:B------:R-:W-:Y:S02]  /*1500*/  UIADD3 UR38, -UR38, UR4, URZ ;  /* 0x0000000426267290 */ /* 0x000fe4000fffe13f */
[----:B------:R-:W-:Y:S02]  /*1510*/  USHF.R.U32.HI UR7, URZ, 0x8, UR7 ;  /* 0x000000083f077899 */ /* 0x000fe40008011607 */
[----:B------:R-:W-:Y:S02]  /*1520*/  UISETP.GE.AND UP0, UPT, UR38, 0x1, UPT ;  /* 0x000000012600788c */ /* 0x000fe4000bf06270 */
[----:B------:R-:W-:Y:S02]  /*1530*/  UIADD3 UR4, UR38, 0x8f, URZ ;  /* 0x0000008f26047890 */ /* 0x000fe4000fffe03f */
[----:B------:R-:W-:Y:S02]  /*1540*/  ULEA.HI UR7, UR6, UR7, URZ, 0x10 ;  /* 0x0000000706077291 */ /* 0x000fe4000f8f803f */
[----:B------:R-:W-:Y:S01]  /*1550*/  PLOP3.LUT P0, PT, PT, PT, UP0, 0x80, 0x0 ;  /* 0x000000000000781c */ /* 0x000fe20003f0f008 */
[----:B------:R-:W-:-:S02]  /*1560*/  UIMAD.WIDE UR4, UR4, 0x38e38e39, URZ ;  /* 0x38e38e39040478a5 */ /* 0x000fc4000f8e023f */
[----:B------:R-:W-:Y:S02]  /*1570*/  ULOP3.LUT UR8, UR7, 0xff, URZ, 0xc0, !UPT ;  /* 0x000000ff07087892 */ /* 0x000fe4000f8ec03f */
[----:B------:R-:W-:Y:S02]  /*1580*/  USHF.R.U32.HI UR7, URZ, 0x10, UR7 ;  /* 0x000000103f077899 */ /* 0x000fe40008011607 */
[----:B------:R-:W-:Y:S02]  /*1590*/  USHF.R.U32.HI UR6, URZ, 0x1f, UR5 ;  /* 0x0000001f3f067899 */ /* 0x000fe40008011605 */
[----:B------:R-:W-:Y:S01]  /*15a0*/  IMAD.U32 R22, RZ, RZ, UR8 ;  /* 0x00000008ff167e24 */ /* 0x000fe2000f8e00ff */
[----:B------:R-:W-:Y:S01]  /*15b0*/  UMOV UR4, URZ ;  /* 0x0000003f00047c82 */ /* 0x000fe20008000000 */
[----:B------:R-:W-:Y:S01]  /*15c0*/  ULEA.HI.SX32 UR9, UR5, UR6, 0x1b ;  /* 0x0000000605097291 */ /* 0x000fe2000f8fda3f */
[----:B------:R-:W-:Y:S01]  /*15d0*/  IMAD.U32 R18, RZ, RZ, UR7 ;  /* 0x00000007ff127e24 */ /* 0x000fe2000f8e00ff */
[----:B------:R-:W-:Y:S10]  /*15e0*/  @!P0 BRA `(.L_x_174) ;  /* 0x0000000000948947 */ /* 0x000ff40003800000 */
[----:B------:R-:W-:Y:S01]  /*15f0*/  R2UR UR5, R18 ;  /* 0x00000000120572ca */ /* 0x000fe200000e0000 */
[----:B------:R-:W-:-:S12]  /*1600*/  ULDC UR4, c[0x0][0x9f0] ;  /* 0x00027c0000047ab9 */ /* 0x000fd80000000800 */
[----:B------:R-:W-:-:S04]  /*1610*/  UISETP.NE.AND UP0, UPT, UR5, URZ, UPT ;  /* 0x0000003f0500728c */ /* 0x000fc8000bf05270 */
[----:B------:R-:W-:-:S03]  /*1620*/  USEL UR10, UR5, UR4, UP0 ;  /* 0x00000004050a7287 */ /* 0x000fc60008000000 */
[----:B------:R-:W-:Y:S01]  /*1630*/  UMOV UR4, URZ ;  /* 0x0000003f00047c82 */ /* 0x000fe20008000000 */
[----:B------:R-:W-:Y:S02]  /*1640*/  UIADD3 UR6, UR9, -0x1, UR10 ;  /* 0xffffffff09067890 */ /* 0x000fe4000fffe00a */
[----:B------:R-:W-:-:S04]  /*1650*/  IMAD.U32 R4, RZ, RZ, UR10 ;  /* 0x0000000aff047e24 */ /* 0x000fc8000f8e00ff */
[----:B------:R-:W-:Y:S01]  /*1660*/  IMAD.U32 R5, RZ, RZ, UR6 ;  /* 0x00000006ff057e24 */ /* 0x000fe2000f8e00ff */
[-C--:B------:R-:W-:Y:S01]  /*1670*/  IABS R0, R4.reuse ;  /* 0x0000000400007213 */ /* 0x080fe20000000000 */
[----:B------:R-:W-:Y:S01]  /*1680*/  ULOP3.LUT UR6, UR6, UR10, URZ, 0x3c, !UPT ;  /* 0x0000000a06067292 */ /* 0x000fe2000f8e3c3f */
[----:B------:R-:W-:Y:S02]  /*1690*/  IABS R6, R4 ;  /* 0x0000000400067213 */ /* 0x000fe40000000000 */
[----:B------:R-:W-:Y:S02]  /*16a0*/  R2UR UR11, R0 ;  /* 0x00000000000b72ca */ /* 0x000fe400000e0000 */
[----:B------:R-:W-:-:S05]  /*16b0*/  IABS R5, R5 ;  /* 0x0000000500057213 */ /* 0x000fca0000000000 */
[----:B------:R-:W-:-:S05]  /*16c0*/  IMAD.MOV.U32 R4, RZ, RZ, R5 ;  /* 0x000000ffff047224 */ /* 0x000fca00078e0005 */
[----:B------:R-:W-:Y:S01]  /*16d0*/  R2UR UR8, R4 ;  /* 0x00000000040872ca */ /* 0x000fe200000e0000 */
[----:B------:R-:W0:Y:S08]  /*16e0*/  I2F.RP R0, UR11 ;  /* 0x0000000b00007d06 */ /* 0x000e300008209400 */
[----:B0-----:R-:W0:Y:S02]  /*16f0*/  MUFU.RCP R0, R0 ;  /* 0x0000000000007308 */ /* 0x001e240000001000 */
[----:B0-----:R-:W-:-:S02]  /*1700*/  VIADD R3, R0, 0xffffffe ;  /* 0x0ffffffe00037836 */ /* 0x001fc40000000000 */
[----:B------:R-:W-:-:S04]  /*1710*/  IMAD.MOV R0, RZ, RZ, -R6 ;  /* 0x000000ffff007224 */ /* 0x000fc800078e0a06 */
[----:B------:R-:W0:Y:S02]  /*1720*/  F2I.FTZ.U32.TRUNC.NTZ R3, R3 ;  /* 0x0000000300037305 */ /* 0x000e24000021f000 */
[----:B0-----:R-:W-:-:S13]  /*1730*/  R2UR UR5, R3 ;  /* 0x00000000030572ca */ /* 0x001fda00000e0000 */
[----:B------:R-:W-:-:S04]  /*1740*/  UIADD3 UR7, URZ, -UR5, URZ ;  /* 0x800000053f077290 */ /* 0x000fc8000fffe03f */
[----:B------:R-:W-:-:S04]  /*1750*/  UIMAD UR7, UR7, UR11, URZ ;  /* 0x0000000b070772a4 */ /* 0x000fc8000f8e023f */
[----:B------:R-:W-:-:S03]  /*1760*/  UIMAD.WIDE.U32 UR4, UR5, UR7, UR4 ;  /* 0x00000007050472a5 */ /* 0x000fc6000f8e0004 */
[----:B------:R-:W-:Y:S01]  /*1770*/  R2UR UR7, R0 ;  /* 0x00000000000772ca */ /* 0x000fe200000e0000 */
[----:B------:R-:W-:-:S12]  /*1780*/  UIMAD.WIDE.U32 UR4, UR5, UR8, URZ ;  /* 0x00000008050472a5 */ /* 0x000fd8000f8e003f */
[----:B------:R-:W-:-:S04]  /*1790*/  UIMAD UR4, UR5, UR7, UR8 ;  /* 0x00000007050472a4 */ /* 0x000fc8000f8e0208 */
[----:B------:R-:W-:-:S11]  /*17a0*/  UISETP.GT.U32.AND UP1, UPT, UR11, UR4, UPT ;  /* 0x000000040b00728c */ /* 0x000fd6000bf24070 */
[----:B------:R-:W-:Y:S02]  /*17b0*/  @!UP1 UIADD3 UR4, UR4, -UR11, URZ ;  /* 0x8000000b04049290 */ /* 0x000fe4000fffe03f */
[----:B------:R-:W-:Y:S02]  /*17c0*/  @!UP1 UIADD3 UR5, UR5, 0x1, URZ ;  /* 0x0000000105059890 */ /* 0x000fe4000fffe03f */
[----:B------:R-:W-:Y:S02]  /*17d0*/  UISETP.GE.U32.AND UP0, UPT, UR4, UR11, UPT ;  /* 0x0000000b0400728c */ /* 0x000fe4000bf06070 */
[----:B------:R-:W-:-:S09]  /*17e0*/  UISETP.GE.AND UP1, UPT, UR6, URZ, UPT ;  /* 0x0000003f0600728c */ /* 0x000fd2000bf26270 */
[----:B------:R-:W-:Y:S02]  /*17f0*/  @UP0 UIADD3 UR5, UR5, 0x1, URZ ;  /* 0x0000000105050890 */ /* 0x000fe4000fffe03f */
[----:B------:R-:W-:-:S05]  /*1800*/  UISETP.NE.AND UP0, UPT, UR10, URZ, UPT ;  /* 0x0000003f0a00728c */ /* 0x000fca000bf05270 */
[----:B------:R-:W-:Y:S02]  /*1810*/  UMOV UR4, UR5 ;  /* 0x0000000500047c82 */ /* 0x000fe40008000000 */
[----:B------:R-:W-:-:S04]  /*1820*/  @!UP1 UIADD3 UR4, -UR4, URZ, URZ ;  /* 0x0000003f04049290 */ /* 0x000fc8000fffe13f */
[----:B------:R-:W-:-:S12]  /*1830*/  @!UP0 ULOP3.LUT UR4, URZ, UR10, URZ, 0x33, !UPT ;  /* 0x0000000a3f048292 */ /* 0x000fd8000f8e333f */
.L_x_174:
[----:B------:R-:W-:Y:S01]  /*1840*/  R2UR UR5, R22 ;  /* 0x00000000160572ca */ /* 0x000fe200000e0000 */
[----:B------:R-:W-:Y:S01]  /*1850*/  IMAD.U32 R0, RZ, RZ, UR9 ;  /* 0x00000009ff007e24 */ /* 0x000fe2000f8e00ff */
[----:B------:R-:W-:Y:S01]  /*1860*/  PLOP3.LUT P0, PT, PT, PT, PT, 0x80, 0x0 ;  /* 0x000000000000781c */ /* 0x000fe20003f0f070 */
[----:B------:R-:W-:Y:S01]  /*1870*/  IMAD.U32 R3, RZ, RZ, UR4 ;  /* 0x00000004ff037e24 */ /* 0x000fe2000f8e00ff */
[----:B------:R-:W-:Y:S01]  /*1880*/  CS2R R70, SRZ ;  /* 0x0000000000467805 */ /* 0x000fe2000001ff00 */
[----:B------:R-:W-:Y:S01]  /*1890*/  IMAD.MOV.U32 R16, RZ, RZ, RZ ;  /* 0x000000ffff107224 */ /* 0x000fe200078e00ff */
[----:B------:R-:W-:Y:S02]  /*18a0*/  CS2R R68, SRZ ;  /* 0x0000000000447805 */ /* 0x000fe4000001ff00 */
[----:B------:R-:W-:Y:S02]  /*18b0*/  CS2R R66, SRZ ;  /* 0x0000000000427805 */ /* 0x000fe4000001ff00 */
[----:B------:R-:W-:-:S02]  /*18c0*/  CS2R R64, SRZ ;  /* 0x0000000000407805 */ /* 0x000fc4000001ff00 */
[----:B------:R-:W-:Y:S02]  /*18d0*/  CS2R R62, SRZ ;  /* 0x00000000003e7805 */ /* 0x000fe4000001ff00 */
[----:B------:R-:W-:Y:S02]  /*18e0*/  CS2R R60, SRZ ;  /* 0x00000000003c7805 */ /* 0x000fe4000001ff00 */
[----:B------:R-:W-:Y:S02]  /*18f0*/  CS2R R58, SRZ ;  /* 0x00000000003a7805 */ /* 0x000fe4000001ff00 */
[----:B------:R-:W-:Y:S01]  /*1900*/  CS2R R56, SRZ ;  /* 0x0000000000387805 */ /* 0x000fe2000001ff00 */
[----:B------:R-:W-:Y:S01]  /*1910*/  UIMAD UR61, UR5, UR4, URZ ;  /* 0x00000004053d72a4 */ /* 0x000fe2000f8e023f */
[----:B------:R-:W-:Y:S02]  /*1920*/  CS2R R54, SRZ ;  /* 0x0000000000367805 */ /* 0x000fe4000001ff00 */
[----:B------:R-:W-:-:S02]  /*1930*/  CS2R R52, SRZ ;  /* 0x0000000000347805 */ /* 0x000fc4000001ff00 */
[----:B------:R-:W-:Y:S02]  /*1940*/  CS2R R50, SRZ ;  /* 0x0000000000327805 */ /* 0x000fe4000001ff00 */
[----:B------:R-:W-:Y:S02]  /*1950*/  CS2R R48, SRZ ;  /* 0x0000000000307805 */ /* 0x000fe4000001ff00 */
[----:B------:R-:W-:Y:S02]  /*1960*/  CS2R R46, SRZ ;  /* 0x00000000002e7805 */ /* 0x000fe4000001ff00 */
[----:B------:R-:W-:Y:S01]  /*1970*/  VIADDMNMX R0, R3, UR61, R0, PT ;  /* 0x0000003d03007c46 */ /* 0x000fe2000b800100 */
[----:B------:R-:W-:Y:S01]  /*1980*/  IMAD.MOV.U32 R3, RZ, RZ, RZ ;  /* 0x000000ffff037224 */ /* 0x000fe200078e00ff */
[----:B------:R-:W-:Y:S02]  /*1990*/  CS2R R44, SRZ ;  /* 0x00000000002c7805 */ /* 0x000fe4000001ff00 */
[----:B------:R-:W-:-:S02]  /*19a0*/  CS2R R42, SRZ ;  /* 0x00000000002a7805 */ /* 0x000fc4000001ff00 */
[----:B------:R-:W-:Y:S02]  /*19b0*/  R2UR UR40, R0 ;  /* 0x00000000002872ca */ /* 0x000fe400000e0000 */
        /* <DEDUP_REMOVED lines=8> */
[----:B------:R-:W-:Y:S01]  /*1a40*/  CS2R R20, SRZ ;  /* 0x0000000000147805 */ /* 0x000fe2000001ff00 */
[----:B------:R-:W-:-:S06]  /*1a50*/  UISETP.GT.AND UP0, UPT, UR40, UR61, UPT ;  /* 0x0000003d2800728c */ /* 0x000fcc000bf04270 */
[----:B------:R-:W-:-:S13]  /*1a60*/  PLOP3.LUT P1, PT, PT, PT, UP0, 0x80, 0x0 ;  /* 0x000000000000781c */ /* 0x000fda0003f2f008 */
[----:B------:R-:W-:Y:S05]  /*1a70*/  @!P1 BRA `(.L_x_175) ;  /* 0x0000007c00749947 */ /* 0x000fea0003800000 */
[----:B------:R-:W0:Y:S02]  /*1a80*/  S2R R4, SR_TID.X ;  /* 0x0000000000047919 */ /* 0x000e240000002100 */
[----:B0-----:R-:W-:-:S05]  /*1a90*/  VIADD R5, R4, 0xffffff80 ;  /* 0xffffff8004057836 */ /* 0x001fca0000000000 */
[----:B------:R-:W-:-:S04]  /*1aa0*/  SHF.R.S32.HI R4, RZ, 0x1f, R5 ;  /* 0x0000001fff047819 */ /* 0x000fc80000011405 */
[----:B------:R-:W-:-:S04]  /*1ab0*/  LEA.HI R4, R4, R5, RZ, 0x7 ;  /* 0x0000000504047211 */ /* 0x000fc800078f38ff */
[----:B------:R-:W-:-:S05]  /*1ac0*/  SHF.R.S32.HI R4, RZ, 0x7, R4 ;  /* 0x00000007ff047819 */ /* 0x000fca0000011404 */
[----:B------:R-:W0:Y:S02]  /*1ad0*/  SHFL.IDX PT, R0, R4, RZ, 0x1f ;  /* 0x00001fff04007589 */ /* 0x000e2400000e0000 */
[----:B0-----:R-:W-:-:S13]  /*1ae0*/  R2UR UR6, R0 ;  /* 0x00000000000672ca */ /* 0x001fda00000e0000 */
[----:B------:R-:W-:Y:S02]  /*1af0*/  UIMAD.WIDE UR4, UR6, 0x55555556, URZ ;  /* 0x55555556060478a5 */ /* 0x000fe4000f8e023f */
[----:B------:R-:W-:Y:S02]  /*1b00*/  IMAD.U32 R16, RZ, RZ, UR6 ;  /* 0x00000006ff107e24 */ /* 0x000fe4000f8e00ff */
[----:B------:R-:W-:Y:S02]  /*1b10*/  ULEA.HI UR41, UR5, UR5, URZ, 0x1 ;  /* 0x0000000505297291 */ /* 0x000fe4000f8f083f */
[----:B------:R-:W-:Y:S02]  /*1b20*/  UIADD3 UR5, UR37, 0x24300, URZ ;  /* 0x0002430025057890 */ /* 0x000fe4000fffe03f */
[----:B------:R-:W-:Y:S02]  /*1b30*/  UIMAD UR41, UR41, -0x3, UR6 ;  /* 0xfffffffd292978a4 */ /* 0x000fe4000f8e0206 */
[----:B------:R-:W-:-:S02]  /*1b40*/  ULOP3.LUT UP0, URZ, UR5, 0x9f, URZ, 0xc0, !UPT ;  /* 0x0000009f053f7892 */ /* 0x000fc4000f80c03f */
[----:B------:R-:W-:-:S04]  /*1b50*/  ULEA UR4, UR41, UR5, 0xb ;  /* 0x0000000529047291 */ /* 0x000fc8000f8e583f */
[----:B------:R-:W-:Y:S01]  /*1b60*/  PLOP3.LUT P0, PT, PT, PT, UP0, 0x80, 0x0 ;  /* 0x000000000000781c */ /* 0x000fe20003f0f008 */
[----:B------:R-:W-:-:S04]  /*1b70*/  USHF.R.U32.HI UR4, URZ, 0x4, UR4 ;  /* 0x000000043f047899 */ /* 0x000fc80008011604 */
[----:B------:R-:W-:-:S08]  /*1b80*/  ULOP3.LUT UR60, UR4, 0x3fff, URZ, 0xc0, !UPT ;  /* 0x00003fff043c7892 */ /* 0x000fd0000f8ec03f */
        /* <DEDUP_REMOVED lines=17> */
.L_x_176:
[----:B------:R-:W2:Y:S04]  /*1ca0*/  LDL R21, [R1+0xc] ;  /* 0x00000c0001157983 */ /* 0x000ea80000100800 */
[----:B------:R-:W3:Y:S01]  /*1cb0*/  LDL R20, [R1+0x48] ;  /* 0x0000480001147983 */ /* 0x000ee20000100800 */
[----:B--2---:R-:W-:Y:S02]  /*1cc0*/  R2UR UR6, R21 ;  /* 0x00000000150672ca */ /* 0x004fe400000e0000 */
[----:B---3--:R-:W-:-:S11]  /*1cd0*/  R2UR UR5, R20 ;  /* 0x00000000140572ca */ /* 0x008fd600000e0000 */
[----:B------:R-:W-:-:S04]  /*1ce0*/  ULEA.HI UR4, UR6, UR6, URZ, 0x1 ;  /* 0x0000000606047291 */ /* 0x000fc8000f8f083f */
[----:B------:R-:W-:Y:S01]  /*1cf0*/  ULOP3.LUT UR4, UR4, 0xfffffffe, URZ, 0xc0, !UPT ;  /* 0xfffffffe04047892 */ /* 0x000fe2000f8ec03f */
[----:B------:R-:W-:-:S03]  /*1d00*/  IMAD.U32 R3, RZ, RZ, UR5 ;  /* 0x00000005ff037e24 */ /* 0x000fc6000f8e00ff */
[----:B------:R-:W-:Y:S02]  /*1d10*/  UIADD3 UR4, UR6, -UR4, URZ ;  /* 0x8000000406047290 */ /* 0x000fe4000fffe03f */
[----:B------:R-:W-:-:S04]  /*1d20*/  ISETP.NE.AND P0, PT, R3, 0x3, PT ;  /* 0x000000030300780c */ /* 0x000fc80003f05270 */
[----:B------:R-:W-:-:S05]  /*1d30*/  IMAD.U32 R0, RZ, RZ, UR4 ;  /* 0x00000004ff007e24 */ /* 0x000fca000f8e00ff */
[----:B------:R-:W-:-:S04]  /*1d40*/  SHF.L.U32 R0, R0, 0x1f, RZ ;  /* 0x0000001f00007819 */ /* 0x000fc800000006ff */
[----:B------:R-:W0:Y:S02]  /*1d50*/  SYNCS.PHASECHK.TRANS64.TRYWAIT P1, [UR37+0x31c00], R0 ;  /* 0x031c0000ff0075a7 */ /* 0x000e240008020165 */
[----:B0-----:R-:W-:Y:S05]  /*1d60*/  @!P1 BRA `(.L_x_177) ;  /* 0x0000010c00c49947 */ /* 0x001fea0003800000 */
.L_x_335:
[----:B------:R-:W-:Y:S05]  /*1d70*/  @!P0 BRA `(.L_x_178) ;  /* 0x0000000000048947 */ /* 0x000fea0003800000 */
[----:B------:R-:W-:Y:S01]  /*1d80*/  BPT.TRAP 0x1 ;  /* 0x000000040000795c */ /* 0x000fe20000300000 */
.L_x_178:
[----:B0-----:R-:W-:Y:S02]  /*1d90*/  IMAD.U32 R3, RZ, RZ, UR36 ;  /* 0x00000024ff037e24 */ /* 0x001fe4000f8e00ff */
[----:B------:R-:W-:-:S03]  /*1da0*/  IMAD.U32 R0, RZ, RZ, UR39 ;  /* 0x00000027ff007e24 */ /* 0x000fc6000f8e00ff */
[----:B------:R-:W-:Y:S02]  /*1db0*/  LEA R3, R3, UR37, 0x3 ;  /* 0x0000002503037c11 */ /* 0x000fe4000f8e18ff */
[----:B------:R-:W-:-:S04]  /*1dc0*/  SHF.L.U32 R0, R0, 0x1f, RZ ;  /* 0x0000001f00007819 */ /* 0x000fc800000006ff */
[----:B------:R0:W1:Y:S01]  /*1dd0*/  SYNCS.PHASECHK.TRANS64.TRYWAIT P2, [R3+URZ+0x31c30], R0 ;  /* 0x031c3000030075a7 */ /* 0x000062000804017f */
[----:B------:R-:W-:Y:S05]  /*1de0*/  @!P0 BRA `(.L_x_179) ;  /* 0x0000000000048947 */ /* 0x000fea0003800000 */
[----:B------:R-:W-:Y:S01]  /*1df0*/  BPT.TRAP 0x1 ;  /* 0x000000040000795c */ /* 0x000fe20000300000 */
.L_x_179:
[----:B------:R-:W2:Y:S01]  /*1e00*/  S2R R4, SR_TID.X ;  /* 0x0000000000047919 */ /* 0x000ea20000002100 */
[----:B------:R-:W-:Y:S01]  /*1e10*/  IMAD.MOV.U32 R71, RZ, RZ, RZ ;  /* 0x000000ffff477224 */ /* 0x000fe200078e00ff */
[----:B--2---:R-:W-:Y:S01]  /*1e20*/  LOP3.LUT P1, RZ, R4, 0x7f, RZ, 0xc0, !PT ;  /* 0x0000007f04ff7812 */ /* 0x004fe2000782c0ff */
[----:B-1----:R-:W-:-:S12]  /*1e30*/  @P2 BRA `(.L_x_180) ;  /* 0x0000000000082947 */ /* 0x002fd80003800000 */
[----:B------:R-:W1:Y:S02]  /*1e40*/  SYNCS.PHASECHK.TRANS64.TRYWAIT P2, [R3+URZ+0x31c30], R0 ;  /* 0x031c3000030075a7 */ /* 0x000e64000804017f */
[----:B-1----:R-:W-:Y:S05]  /*1e50*/  @!P2 BRA `(.L_x_181) ;  /* 0x0000010c00a0a947 */ /* 0x002fea0003800000 */
.L_x_180:
[----:B------:R-:W-:Y:S05]  /*1e60*/  WARPSYNC.ALL ;  /* 0x0000000000007948 */ /* 0x000fea0003800000 */
[----:B------:R-:W-:Y:S01]  /*1e70*/  UIADD3 UR4, UR37, 0x16a00, URZ ;  /* 0x00016a0025047890 */ /* 0x000fe2000fffe03f */
[----:B------:R-:W-:Y:S01]  /*1e80*/  WARPGROUP.ARRIVE ;  /* 0x00000000000079c5 */ /* 0x000fe20000000000 */
[----:B------:R-:W-:Y:S01]  /*1e90*/  ULEA UR41, UR41, UR37, 0xc ;  /* 0x0000002529297291 */ /* 0x000fe2000f8e603f */
[----:B------:R-:W-:Y:S01]  /*1ea0*/  IMAD.U32 R7, RZ, RZ, UR38 ;  /* 0x00000026ff077e24 */ /* 0x000fe2000f8e00ff */
[----:B------:R-:W-:Y:S01]  /*1eb0*/  USHF.R.U32.HI UR4, URZ, 0x4, UR4 ;  /* 0x000000043f047899 */ /* 0x000fe20008011604 */
[----:B------:R-:W-:Y:S01]  /*1ec0*/  IMAD.U32 R9, RZ, RZ, UR40 ;  /* 0x00000028ff097e24 */ /* 0x000fe2000f8e00ff */
[----:B------:R-:W-:Y:S01]  /*1ed0*/  UIADD3 UR41, UR41, 0xda00, URZ ;  /* 0x0000da0029297890 */ /* 0x000fe2000fffe03f */
[----:B------:R-:W-:Y:S01]  /*1ee0*/  P2R R6, PR, RZ, 0x2 ;  /* 0x00000002ff067803 */ /* 0x000fe20000000000 */
[----:B------:R-:W-:Y:S01]  /*1ef0*/  ULOP3.LUT UR4, UR4, 0x3fff, URZ, 0xc0, !UPT ;  /* 0x00003fff04047892 */ /* 0x000fe2000f8ec03f */
[----:B------:R-:W-:Y:S01]  /*1f00*/  IADD3 R4, R7, 0x90, -R156 ;  /* 0x0000009007047810 */ /* 0x000fe20007ffe89c */
[----:B------:R-:W-:Y:S01]  /*1f10*/  USHF.R.U32.HI UR41, URZ, 0x4, UR41 ;  /* 0x000000043f297899 */ /* 0x000fe20008011629 */
[----:B------:R-:W-:Y:S01]  /*1f20*/  P2R R5, PR, RZ, 0x1 ;  /* 0x00000001ff057803 */ /* 0x000fe20000000000 */
[----:B------:R-:W-:-:S02]  /*1f30*/  ULOP3.LUT UR5, UR4, 0x10000, URZ, 0xfc, !UPT ;  /* 0x0001000004057892 */ /* 0x000fc4000f8efc3f */
[----:B------:R-:W-:Y:S01]  /*1f40*/  ULOP3.LUT UR6, UR41, 0x3fff, URZ, 0xc0, !UPT ;  /* 0x00003fff29067892 */ /* 0x000fe2000f8ec03f */
[----:B------:R-:W-:Y:S01]  /*1f50*/  IMAD R4, R9, -0x90, R4 ;  /* 0xffffff7009047824 */ /* 0x000fe200078e0204 */
[----:B------:R-:W-:Y:S02]  /*1f60*/  UIMAD UR4, UR36, 0x6c0, UR5 ;  /* 0x000006c0240478a4 */ /* 0x000fe4000f8e0205 */
[----:B------:R-:W-:Y:S01]  /*1f70*/  ULOP3.LUT UR6, UR6, 0x10000, URZ, 0xfc, !UPT ;  /* 0x0001000006067892 */ /* 0x000fe2000f8efc3f */
[----:B------:R-:W-:Y:S01]  /*1f80*/  UMOV UR31, 0x80000020 ;  /* 0x80000020001f7882 */ /* 0x000fe20000000000 */
[----:B------:R-:W-:Y:S01]  /*1f90*/  UMOV UR29, 0x80000020 ;  /* 0x80000020001d7882 */ /* 0x000fe20000000000 */
[----:B------:R-:W-:Y:S01]  /*1fa0*/  UIADD3 UR10, UR4, 0x40, URZ ;  /* 0x00000040040a7890 */ /* 0x000fe2000fffe03f */
[C---:B------:R-:W-:Y:S01]  /*1fb0*/  ISETP.GT.AND P2, PT, R4.reuse, RZ, PT ;  /* 0x000000ff0400720c */ /* 0x040fe20003f44270 */
[----:B------:R-:W-:Y:S02]  /*1fc0*/  UMOV UR30, UR4 ;  /* 0x00000004001e7c82 */ /* 0x000fe40008000000 */
[----:B------:R-:W-:Y:S01]  /*1fd0*/  UMOV UR28, UR6 ;  /* 0x00000006001c7c82 */ /* 0x000fe20008000000 */
[----:B------:R-:W-:Y:S01]  /*1fe0*/  UMOV UR9, UR29 ;  /* 0x0000001d00097c82 */ /* 0x000fe20008000000 */
[----:B------:R-:W-:Y:S01]  /*1ff0*/  HGMMA.64x16x16.F32 R96, gdesc[UR28], RZ, !UPT, gsb0 ;  /* 0x002000001c6079f0 */ /* 0x000fe2000c0008ff */
[----:B------:R-:W-:Y:S01]  /*2000*/  UMOV UR8, UR28 ;  /* 0x0000001c00087c82 */ /* 0x000fe20008000000 */
[----:B------:R-:W-:Y:S01]  /*2010*/  UMOV UR11, 0x80000020 ;  /* 0x80000020000b7882 */ /* 0x000fe20000000000 */
[----:B------:R-:W-:Y:S01]  /*2020*/  UIADD3 UR7, UR4, 0xc0, URZ ;  /* 0x000000c004077890 */ /* 0x000fe2000fffe03f */
[C---:B------:R-:W-:Y:S01]  /*2030*/  ISETP.GT.AND P3, PT, R4.reuse, 0x1, PT ;  /* 0x000000010400780c */ /* 0x040fe20003f64270 */
        /* <DEDUP_REMOVED lines=9> */
[----:B------:R-:W-:Y:S01]  /*20d0*/  ISETP.GT.AND P0, PT, R4, 0x70, PT ;  /* 0x000000700400780c */ /* 0x000fe20003f04270 */
[----:B------:R-:W-:Y:S01]  /*20e0*/  UIADD3 UR18, UR4, 0x242, URZ ;  /* 0x0000024204127890 */ /* 0x000fe2000fffe03f */
[----:B------:R-:W-:Y:S01]  /*20f0*/  UMOV UR17, 0x80000020 ;  /* 0x8000002000117882 */ /* 0x000fe20000000000 */
[----:B------:R-:W-:Y:S01]  /*2100*/  UMOV UR19, 0x80000020 ;  /* 0x8000002000137882 */ /* 0x000fe20000000000 */
[----:B------:R-:W-:-:S02]  /*2110*/  UIADD3 UR20, UR6, 0x600, URZ ;  /* 0x0000060006147890 */ /* 0x000fc4000fffe03f */
[----:B------:R-:W-:Y:S01]  /*2120*/  UIADD3 UR22, UR4, 0x480, URZ ;  /* 0x0000048004167890 */ /* 0x000fe2000fffe03f */
[----:B------:R-:W-:Y:S01]  /*2130*/  UMOV UR21, 0x80000020 ;  /* 0x8000002000157882 */ /* 0x000fe20000000000 */
[----:B------:R-:W-:Y:S01]  /*2140*/  UMOV UR23, 0x80000020 ;  /* 0x8000002000177882 */ /* 0x000fe20000000000 */
[----:B------:R-:W-:Y:S02]  /*2150*/  UIADD3 UR24, UR6, 0x602, URZ ;  /* 0x0000060206187890 */ /* 0x000fe4000fffe03f */
[----:B------:R-:W-:Y:S01]  /*2160*/  UIADD3 UR26, UR4, 0x482, URZ ;  /* 0x00000482041a7890 */ /* 0x000fe2000fffe03f */
[----:B------:R-:W-:Y:S01]  /*2170*/  UMOV UR25, 0x80000020 ;  /* 0x8000002000197882 */ /* 0x000fe20000000000 */
[----:B------:R-:W-:Y:S01]  /*2180*/  UMOV UR27, 0x80000020 ;  /* 0x80000020001b7882 */ /* 0x000fe20000000000 */
[----:B------:R-:W-:-:S04]  /*2190*/  UIADD3 UR38, UR40, -0x2, URZ ;  /* 0xfffffffe28267890 */ /* 0x000fc8000fffe03f */
[----:B------:R-:W-:Y:S01]  /*21a0*/  UISETP.GE.AND UP0, UPT, UR38, UR61, UPT ;  /* 0x0000003d2600728c */ /* 0x000fe2000bf06270 */
        /* <DEDUP_REMOVED lines=10> */
[----:B------:R-:W-:Y:S01]  /*2250*/  UMOV UR8, UR28 ;  /* 0x0000001c00087c82 */ /* 0x000fe20008000000 */
[----:B------:R-:W-:Y:S01]  /*2260*/  UMOV UR9, UR29 ;  /* 0x0000001d00097c82 */ /* 0x000fe20008000000 */
[----:B------:R-:W-:Y:S01]  /*2270*/  UMOV UR10, UR7 ;  /* 0x00000007000a7c82 */ /* 0x000fe20008000000 */
[----:B------:R-:W-:Y:S01]  /*2280*/  UMOV UR11, 0x80000020 ;  /* 0x80000020000b7882 */ /* 0x000fe20000000000 */
[----:B------:R-:W-:Y:S01]  /*2290*/  UIADD3 UR7, UR4, 0x1c0, URZ ;  /* 0x000001c004077890 */ /* 0x000fe2000fffe03f */
        /* <DEDUP_REMOVED lines=44> */
[----:B------:R-:W-:Y:S01]  /*2560*/  UMOV UR9, 0x80000020 ;  /* 0x8000002000097882 */ /* 0x000fe20000000000 */
[----:B------:R-:W-:Y:S01]  /*2570*/  UMOV UR10, UR14 ;  /* 0x0000000e000a7c82 */ /* 0x000fe20008000000 */
[----:B------:R-:W-:Y:S01]  /*2580*/  UMOV UR11, 0x80000020 ;  /* 0x80000020000b7882 */ /* 0x000fe20000000000 */
[----:B------:R-:W-:Y:S02]  /*2590*/  UIADD3 UR13, UR4, 0x142, URZ ;  /* 0x00000142040d7890 */ /* 0x000fe4000fffe03f */
        /* <DEDUP_REMOVED lines=48> */
[----:B------:R-:W-:Y:S02]  /*28a0*/  WARPGROUP.DEPBAR.LE gsb0, 0x0 ;  /* 0x00008000000079c5 */ /* 0x000fe40000010000 */
[----:B------:R-:W-:-:S06]  /*28b0*/  WARPGROUP.ARRIVE ;  /* 0x00000000000079c5 */ /* 0x000fcc0000000000 */
[----:B------:R-:W-:Y:S01]  /*28c0*/  HGMMA.64x16x16.F32 R24, gdesc[UR8], R24, gsb0 ;  /* 0x00200000081879f0 */ /* 0x000fe20008000818 */
        /* <DEDUP_REMOVED lines=29> */
[----:B------:R-:W-:Y:S02]  /*2aa0*/  UIADD3 UR11, UR6, 0x302, URZ ;  /* 0x00000302060b7890 */ /* 0x000fe4000fffe03f */
[----:B------:R-:W-:Y:S01]  /*2ab0*/  UIADD3 UR6, UR4, 0x540, URZ ;  /* 0x0000054004067890 */ /* 0x000fe2000fffe03f */
[----:B------:R-:W-:Y:S02]  /*2ac0*/  WARPGROUP.DEPBAR.LE gsb0, 0x0 ;  /* 0x00008000000079c5 */ /* 0x000fe40000010000 */
[----:B------:R-:W-:-:S06]  /*2ad0*/  WARPGROUP.ARRIVE ;  /* 0x00000000000079c5 */ /* 0x000fcc0000000000 */
[----:B------:R-:W-:Y:S01]  /*2ae0*/  HGMMA.64x16x16.F32 R48, gdesc[UR12], R48, gsb0 ;  /* 0x002000000c3079f0 */ /* 0x000fe20008000830 */
[----:B------:R-:W-:Y:S01]  /*2af0*/  UMOV UR14, UR16 ;  /* 0x00000010000e7c82 */ /* 0x000fe20008000000 */
[----:B------:R-:W-:Y:S01]  /*2b00*/  UMOV UR15, 0x80000020 ;  /* 0x80000020000f7882 */ /* 0x000fe20000000000 */
[----:B------:R-:W-:Y:S01]  /*2b10*/  UMOV UR16, UR11 ;  /* 0x0000000b00107c82 */ /* 0x000fe20008000000 */
        /* <DEDUP_REMOVED lines=108> */
[----:B------:R-:W-:Y:S01]  /*31e0*/  ULDC UR10, c[0x0][0x988] ;  /* 0x00026200000a7ab9 */ /* 0x000fe20000000800 */
        /* <DEDUP_REMOVED lines=20> */
[----:B01----:R-:W-:Y:S02]  /*3330*/  FMNMX.FTZ R0, R100, R7, !PT ;  /* 0x0000000764007209 */ /* 0x003fe40007810000 */
[----:B------:R-:W-:Y:S02]  /*3340*/  FSEL R99, R99, -INF , P3 ;  /* 0xff80000063637808 */ /* 0x000fe40001800000 */
[----:B------:R-:W-:Y:S02]  /*3350*/  ISETP.GT.AND P3, PT, R4, 0x11, PT ;  /* 0x000000110400780c */ /* 0x000fe40003f64270 */
[----:B------:R-:W-:-:S02]  /*3360*/  FMNMX.FTZ R7, R101, R0, !PT ;  /* 0x0000000065077209 */ /* 0x000fc40007810000 */
[----:B------:R-:W-:Y:S02]  /*3370*/  FSEL R102, R102, -INF , P4 ;  /* 0xff80000066667808 */ /* 0x000fe40002000000 */
[C---:B------:R-:W-:Y:S02]  /*3380*/  ISETP.GT.AND P4, PT, R4.reuse, 0x18, PT ;  /* 0x000000180400780c */ /* 0x040fe40003f84270 */
        /* <DEDUP_REMOVED lines=20> */
[C---:B------:R-:W-:Y:S02]  /*34d0*/  ISETP.GT.AND P4, PT, R4.reuse, 0x28, PT ;  /* 0x000000280400780c */ /* 0x040fe40003f84270 */
        /* <DEDUP_REMOVED lines=8> */
[----:B------:R-:W-:Y:S01]  /*3560*/  UIADD3 UR26, UR4, 0x582, URZ ;  /* 0x00000582041a7890 */ /* 0x000fe2000fffe03f */
[----:B------:R-:W-:Y:S01]  /*3570*/  FSEL R84, R84, -INF , P4 ;  /* 0xff80000054547808 */ /* 0x000fe20002000000 */
[----:B------:R-:W-:Y:S01]  /*3580*/  UMOV UR27, 0x80000020 ;  /* 0x80000020001b7882 */ /* 0x000fe20000000000 */
[----:B------:R-:W-:Y:S02]  /*3590*/  FMNMX.FTZ R7, R81, R0, !PT ;  /* 0x0000000051077209 */ /* 0x000fe40007810000 */
[----:B------:R-:W-:Y:S02]  /*35a0*/  FSEL R82, R82, -INF , P2 ;  /* 0xff80000052527808 */ /* 0x000fe40001000000 */
[----:B------:R-:W-:Y:S02]  /*35b0*/  FSEL R85, R85, -INF , P5 ;  /* 0xff80000055557808 */ /* 0x000fe40002800000 */
[----:B------:R-:W-:-:S02]  /*35c0*/  ISETP.GT.AND P2, PT, R4, 0x30, PT ;  /* 0x000000300400780c */ /* 0x000fc40003f44270 */
        /* <DEDUP_REMOVED lines=16> */
[----:B------:R-:W-:Y:S01]  /*36d0*/  UIADD3 UR6, UR4, 0x642, URZ ;  /* 0x0000064204067890 */ /* 0x000fe2000fffe03f */
        /* <DEDUP_REMOVED lines=8> */
[----:B------:R-:W-:Y:S02]  /*3760*/  ISETP.GT.AND P5, PT, R4, 0x48, PT ;  /* 0x000000480400780c */ /* 0x000fe40003fa4270 */
[----:B------:R-:W-:Y:S02]  /*3770*/  FSEL R78, R78, -INF , P4 ;  /* 0xff8000004e4e7808 */ /* 0x000fe40002000000 */
[C---:B------:R-:W-:Y:S02]  /*3780*/  ISETP.GT.AND P4, PT, R4.reuse, 0x49, PT ;  /* 0x000000490400780c */ /* 0x040fe40003f84270 */
        /* <DEDUP_REMOVED lines=8> */
[----:B------:R-:W-:Y:S01]  /*3810*/  UIADD3 UR26, UR4, 0x602, URZ ;  /* 0x00000602041a7890 */ /* 0x000fe2000fffe03f */
[----:B------:R-:W-:Y:S01]  /*3820*/  FSEL R60, R60, -INF , P5 ;  /* 0xff8000003c3c7808 */ /* 0x000fe20002800000 */
[----:B------:R-:W-:Y:S01]  /*3830*/  UMOV UR27, 0x80000020 ;  /* 0x80000020001b7882 */ /* 0x000fe20000000000 */
[----:B------:R-:W-:-:S02]  /*3840*/  FMNMX.FTZ R7, R57, R0, !PT ;  /* 0x0000000039077209 */ /* 0x000fc40007810000 */
[----:B------:R-:W-:Y:S02]  /*3850*/  FSEL R61, R61, -INF , P4 ;  /* 0xff8000003d3d7808 */ /* 0x000fe40002000000 */
[----:B------:R-:W-:Y:S02]  /*3860*/  FMNMX.FTZ R0, R60, R7, !PT ;  /* 0x000000073c007209 */ /* 0x000fe40007810000 */
[----:B------:R-:W-:Y:S02]  /*3870*/  FSEL R58, R58, -INF , P2 ;  /* 0xff8000003a3a7808 */ /* 0x000fe40001000000 */
[----:B------:R-:W-:Y:S02]  /*3880*/  ISETP.GT.AND P2, PT, R4, 0x51, PT ;  /* 0x000000510400780c */ /* 0x000fe40003f44270 */
[----:B------:R-:W-:Y:S02]  /*3890*/  FMNMX.FTZ R7, R61, R0, !PT ;  /* 0x000000003d077209 */ /* 0x000fe40007810000 */
[----:B------:R-:W-:-:S02]  /*38a0*/  FSEL R59, R59, -INF , P6 ;  /* 0xff8000003b3b7808 */ /* 0x000fc40003000000 */
[----:B------:R-:W-:Y:S02]  /*38b0*/  ISETP.GT.AND P6, PT, R4, 0x58, PT ;  /* 0x000000580400780c */ /* 0x000fe40003fc4270 */
        /* <DEDUP_REMOVED lines=10> */
[----:B------:R-:W-:Y:S01]  /*3960*/  UMOV UR26, UR6 ;  /* 0x00000006001a7c82 */ /* 0x000fe20008000000 */
[----:B------:R-:W-:Y:S01]  /*3970*/  UMOV UR27, 0x80000020 ;  /* 0x80000020001b7882 */ /* 0x000fe20000000000 */
[----:B------:R-:W-:Y:S02]  /*3980*/  FSEL R52, R52, -INF , P6 ;  /* 0xff80000034347808 */ /* 0x000fe40003000000 */
[----:B------:R-:W-:Y:S02]  /*3990*/  FMNMX.FTZ R7, R49, R0, !PT ;  /* 0x0000000031077209 */ /* 0x000fe40007810000 */
[----:B------:R-:W-:-:S02]  /*39a0*/  FSEL R53, R53, -INF , P5 ;  /* 0xff80000035357808 */ /* 0x000fc40002800000 */
[----:B------:R-:W-:Y:S02]  /*39b0*/  FMNMX.FTZ R0, R52, R7, !PT ;  /* 0x0000000734007209 */ /* 0x000fe40007810000 */
[----:B------:R-:W-:Y:S02]  /*39c0*/  FSEL R50, R50, -INF , P3 ;  /* 0xff80000032327808 */ /* 0x000fe40001800000 */
[C---:B------:R-:W-:Y:S02]  /*39d0*/  ISETP.GT.AND P3, PT, R4.reuse, 0x61, PT ;  /* 0x000000610400780c */ /* 0x040fe40003f64270 */
[----:B------:R-:W-:Y:S02]  /*39e0*/  FMNMX.FTZ R7, R53, R0, !PT ;  /* 0x0000000035077209 */ /* 0x000fe40007810000 */
[----:B------:R-:W-:Y:S02]  /*39f0*/  FSEL R51, R51, -INF , P2 ;  /* 0xff80000033337808 */ /* 0x000fe40001000000 */
[----:B------:R-:W-:-:S02]  /*3a00*/  ISETP.GT.AND P2, PT, R4, 0x68, PT ;  /* 0x000000680400780c */ /* 0x000fc40003f44270 */
        /* <DEDUP_REMOVED lines=15> */
[----:B------:R-:W-:-:S02]  /*3b00*/  FMNMX.FTZ R0, R44, R7, !PT ;  /* 0x000000072c007209 */ /* 0x000fc40007810000 */
[----:B------:R-:W-:Y:S02]  /*3b10*/  ISETP.GT.AND P1, PT, R4, 0x71, PT ;  /* 0x000000710400780c */ /* 0x000fe40003f24270 */
[----:B------:R-:W-:Y:S02]  /*3b20*/  FMNMX.FTZ R7, R45, R0, !PT ;  /* 0x000000002d077209 */ /* 0x000fe40007810000 */
[----:B------:R-:W-:Y:S02]  /*3b30*/  FSEL R46, R46, -INF , P2 ;  /* 0xff8000002e2e7808 */ /* 0x000fe40001000000 */
[C---:B------:R-:W-:Y:S02]  /*3b40*/  ISETP.GT.AND P2, PT, R4.reuse, 0x79, PT ;  /* 0x000000790400780c */ /* 0x040fe40003f44270 */
[----:B------:R-:W-:Y:S02]  /*3b50*/  FSEL R43, R43, -INF , P3 ;  /* 0xff8000002b2b7808 */ /* 0x000fe40001800000 */
[----:B------:R-:W-:-:S02]  /*3b60*/  ISETP.GT.AND P3, PT, R4, 0x80, PT ;  /* 0x000000800400780c */ /* 0x000fc40003f64270 */
[----:B------:R-:W-:Y:S02]  /*3b70*/  FSEL R42, R42, -INF , P4 ;  /* 0xff8000002a2a7808 */ /* 0x000fe40002000000 */
[----:B------:R-:W-:Y:S02]  /*3b80*/  ISETP.GT.AND P4, PT, R4, 0x81, PT ;  /* 0x000000810400780c */ /* 0x000fe40003f84270 */
[----:B------:R-:W-:Y:S02]  /*3b90*/  P2R R10, PR, RZ, 0x4 ;  /* 0x00000004ff0a7803 */ /* 0x000fe40000000000 */
[----:B------:R-:W-:Y:S01]  /*3ba0*/  P2R R12, PR, RZ, 0x2 ;  /* 0x00000002ff0c7803 */ /* 0x000fe20000000000 */
[----:B------:R-:W-:Y:S02]  /*3bb0*/  WARPGROUP.DEPBAR.LE gsb0, 0x0 ;  /* 0x00008000000079c5 */ /* 0x000fe40000010000 */
[----:B------:R-:W-:Y:S01]  /*3bc0*/  WARPGROUP.ARRIVE ;  /* 0x00000000000079c5 */ /* 0x000fe20000000000 */
[----:B------:R-:W-:-:S02]  /*3bd0*/  FSEL R32, R32, -INF , P0 ;  /* 0xff80000020207808 */ /* 0x000fc40000000000 */
[----:B------:R-:W-:Y:S02]  /*3be0*/  ISETP.GT.AND P0, PT, R4, 0x78, PT ;  /* 0x000000780400780c */ /* 0x000fe40003f04270 */
[----:B------:R-:W-:Y:S01]  /*3bf0*/  FSEL R33, R33, -INF , P1 ;  /* 0xff80000021217808 */ /* 0x000fe20000800000 */
[----:B------:R-:W-:Y:S01]  /*3c00*/  HGMMA.64x16x16.F32 R24, gdesc[UR24], R24, gsb0 ;  /* 0x00200000181879f0 */ /* 0x000fe20008000818 */
[----:B------:R-:W-:Y:S02]  /*3c10*/  FMNMX.FTZ R0, R32, R7, !PT ;  /* 0x0000000720007209 */ /* 0x000fe40007810000 */
[----:B------:R-:W-:Y:S02]  /*3c20*/  FSEL R36, R36, -INF , P0 ;  /* 0xff80000024247808 */ /* 0x000fe40000000000 */
[----:B------:R-:W-:Y:S02]  /*3c30*/  FMNMX.FTZ R7, R33, R0, !PT ;  /* 0x0000000021077209 */ /* 0x000fe40007810000 */
[----:B------:R-:W-:-:S02]  /*3c40*/  FSEL R37, R37, -INF , P2 ;  /* 0xff80000025257808 */ /* 0x000fc40001000000 */
[----:B------:R-:W-:Y:S02]  /*3c50*/  FMNMX.FTZ R0, R36, R7, !PT ;  /* 0x0000000724007209 */ /* 0x000fe40007810000 */
[----:B------:R-:W-:Y:S02]  /*3c60*/  P2R R11, PR, RZ, 0x1 ;  /* 0x00000001ff0b7803 */ /* 0x000fe40000000000 */
[----:B------:R-:W-:Y:S02]  /*3c70*/  FMNMX.FTZ R7, R37, R0, !PT ;  /* 0x0000000025077209 */ /* 0x000fe40007810000 */
[C---:B------:R-:W-:Y:S02]  /*3c80*/  ISETP.GT.AND P0, PT, R4.reuse, 0x69, PT ;  /* 0x000000690400780c */ /* 0x040fe40003f04270 */
[----:B------:R-:W-:Y:S02]  /*3c90*/  ISETP.GT.AND P1, PT, R4, 0x70, PT ;  /* 0x000000700400780c */ /* 0x000fe40003f24270 */
[----:B------:R-:W-:-:S02]  /*3ca0*/  FSEL R47, R47, -INF , P0 ;  /* 0xff8000002f2f7808 */ /* 0x000fc40000000000 */
[----:B------:R-:W-:Y:S02]  /*3cb0*/  FSEL R34, R34, -INF , P1 ;  /* 0xff80000022227808 */ /* 0x000fe40000800000 */
[----:B------:R-:W-:Y:S02]  /*3cc0*/  ISETP.NE.AND P1, PT, R12, RZ, PT ;  /* 0x000000ff0c00720c */ /* 0x000fe40003f25270 */
[----:B------:R-:W-:Y:S02]  /*3cd0*/  ISETP.NE.AND P0, PT, R11, RZ, PT ;  /* 0x000000ff0b00720c */ /* 0x000fe40003f05270 */
[----:B------:R-:W-:Y:S02]  /*3ce0*/  FSEL R35, R35, -INF , P1 ;  /* 0xff80000023237808 */ /* 0x000fe40000800000 */
[----:B------:R-:W-:Y:S02]  /*3cf0*/  FSEL R38, R38, -INF , P0 ;  /* 0xff80000026267808 */ /* 0x000fe40000000000 */
[----:B------:R-:W-:-:S02]  /*3d00*/  ISETP.NE.AND P1, PT, R6, RZ, PT ;  /* 0x000000ff0600720c */ /* 0x000fc40003f25270 */
[----:B------:R-:W-:-:S11]  /*3d10*/  ISETP.NE.AND P0, PT, R5, RZ, PT ;  /* 0x000000ff0500720c */ /* 0x000fd60003f05270 */
[----:B------:R-:W-:Y:S01]  /*3d20*/  @!P1 VIADD R3, R3, 0x31c40 ;  /* 0x00031c4003039836 */ /* 0x000fe20000000000 */
        /* <DEDUP_REMOVED lines=8> */
[----:B------:R-:W-:Y:S02]  /*3db0*/  FSEL R26, R26, -INF , P3 ;  /* 0xff8000001a1a7808 */ /* 0x000fe40001800000 */
[----:B------:R-:W-:Y:S02]  /*3dc0*/  FMNMX.FTZ R7, R29, R0, !PT ;  /* 0x000000001d077209 */ /* 0x000fe40007810000 */
[----:B------:R-:W-:Y:S02]  /*3dd0*/  FSEL R27, R27, -INF , P4 ;  /* 0xff8000001b1b7808 */ /* 0x000fe40002000000 */
[----:B------:R-:W-:Y:S01]  /*3de0*/  FSEL R30, R30, -INF , P5 ;  /* 0xff8000001e1e7808 */ /* 0x000fe20002800000 */
[----:B------:R-:W0:Y:S01]  /*3df0*/  SHFL.BFLY PT, R0, R7, 0x2, 0x1f ;  /* 0x0c401f0007007f89 */ /* 0x000e2200000e0000 */
[----:B------:R-:W-:-:S02]  /*3e00*/  FSEL R31, R31, -INF , P6 ;  /* 0xff8000001f1f7808 */ /* 0x000fc40003000000 */
[----:B0-----:R-:W-:-:S05]  /*3e10*/  FMNMX.FTZ R8, R7, R0, !PT ;  /* 0x0000000007087209 */ /* 0x001fca0007810000 */
[----:B------:R-:W0:Y:S02]  /*3e20*/  SHFL.BFLY PT, R9, R8, 0x1, 0x1f ;  /* 0x0c201f0008097f89 */ /* 0x000e2400000e0000 */
[----:B0-----:R-:W-:-:S04]  /*3e30*/  FMNMX.FTZ R0, R8, R9, !PT ;  /* 0x0000000908007209 */ /* 0x001fc80007810000 */
[C---:B------:R-:W-:Y:S01]  /*3e40*/  FSETP.NEU.FTZ.AND P2, PT, R0.reuse, -INF , PT ;  /* 0xff8000000000780b */ /* 0x040fe20003f5d000 */
[----:B------:R-:W-:-:S05]  /*3e50*/  FMUL.FTZ R9, R0, UR10 ;  /* 0x0000000a00097c20 */ /* 0x000fca0008410000 */
[----:B------:R-:W-:Y:S02]  /*3e60*/  FSEL R4, R9, RZ, P2 ;  /* 0x000000ff09047208 */ /* 0x000fe40001000000 */
[----:B------:R-:W-:Y:S02]  /*3e70*/  FMNMX.FTZ R9, R98, R99, !PT ;  /* 0x0000006362097209 */ /* 0x000fe40007810000 */
[----:B------:R-:W-:Y:S01]  /*3e80*/  ISETP.NE.AND P2, PT, R10, RZ, PT ;  /* 0x000000ff0a00720c */ /* 0x000fe20003f45270 */
[--C-:B------:R-:W-:Y:S01]  /*3e90*/  FFMA.FTZ R10, R56, UR10, -R4.reuse ;  /* 0x0000000a380a7c23 */ /* 0x100fe20008010804 */
[----:B------:R-:W-:Y:S01]  /*3ea0*/  FMNMX.FTZ R8, R102, R9, !PT ;  /* 0x0000000966087209 */ /* 0x000fe20007810000 */
[--C-:B------:R-:W-:Y:S01]  /*3eb0*/  FFMA.FTZ R20, R72, UR10, -R4.reuse ;  /* 0x0000000a48147c23 */ /* 0x100fe20008010804 */
[----:B------:R-:W-:Y:S01]  /*3ec0*/  FSEL R72, R39, -INF , P2 ;  /* 0xff80000027487808 */ /* 0x000fe20001000000 */
[--C-:B------:R-:W-:Y:S01]  /*3ed0*/  FFMA.FTZ R60, R60, UR10, -R4.reuse ;  /* 0x0000000a3c3c7c23 */ /* 0x100fe20008010804 */
[----:B------:R-:W-:Y:S01]  /*3ee0*/  FMNMX.FTZ R9, R103, R8, !PT ;  /* 0x0000000867097209 */ /* 0x000fe20007810000 */
[--C-:B------:R-:W-:Y:S01]  /*3ef0*/  FFMA.FTZ R61, R61, UR10, -R4.reuse ;  /* 0x0000000a3d3d7c23 */ /* 0x100fe20008010804 */
[--C-:B------:R-:W-:Y:S01]  /*3f00*/  FFMA.FTZ R69, R49, UR10, -R4.reuse ;  /* 0x0000000a31457c23 */ /* 0x100fe20008010804 */
[--C-:B------:R-:W-:Y:S01]  /*3f10*/  FFMA.FTZ R49, R52, UR10, -R4.reuse ;  /* 0x0000000a34317c23 */ /* 0x100fe20008010804 */
[----:B------:R-:W-:Y:S01]  /*3f20*/  FMNMX.FTZ R8, R90, R9, !PT ;  /* 0x000000095a087209 */ /* 0x000fe20007810000 */
[----:B------:R-:W-:Y:S01]  /*3f30*/  MUFU.EX2 R39, R61 ;  /* 0x0000003d00277308 */ /* 0x000fe20000000800 */
[--C-:B------:R-:W-:Y:S01]  /*3f40*/  FFMA.FTZ R52, R53, UR10, -R4.reuse ;  /* 0x0000000a35347c23 */ /* 0x100fe20008010804 */
        /* <DEDUP_REMOVED lines=22> */
[----:B------:R-:W0:Y:S01]  /*40b0*/  MUFU.EX2 R6, R6 ;  /* 0x0000000600067308 */ /* 0x000e220000000800 */
[--C-:B------:R-:W-:Y:S01]  /*40c0*/  FFMA.FTZ R21, R73, UR10, -R4.reuse ;  /* 0x0000000a49157c23 */ /* 0x100fe20008010804 */
[--C-:B------:R-:W-:Y:S01]  /*40d0*/  FFMA.FTZ R14, R84, UR10, -R4.reuse ;  /* 0x0000000a540e7c23 */ /* 0x100fe20008010804 */
[----:B------:R-:W-:Y:S01]  /*40e0*/  FMNMX.FTZ R9, R87, R8, !PT ;  /* 0x0000000857097209 */ /* 0x000fe20007810000 */
[--C-:B------:R-:W-:Y:S01]  /*40f0*/  FFMA.FTZ R11, R76, UR10, -R4.reuse ;  /* 0x0000000a4c0b7c23 */ /* 0x100fe20008010804 */
[--C-:B------:R-:W-:Y:S01]  /*4100*/  FFMA.FTZ R67, R81, UR10, -R4.reuse ;  /* 0x0000000a51437c23 */ /* 0x100fe20008010804 */
[--C-:B------:R-:W-:Y:S01]  /*4110*/  FFMA.FTZ R57, R57, UR10, -R4.reuse ;  /* 0x0000000a39397c23 */ /* 0x100fe20008010804 */
[----:B------:R-:W-:Y:S01]  /*4120*/  FMNMX.FTZ R8, R74, R9, !PT ;  /* 0x000000094a087209 */ /* 0x000fe20007810000 */
[----:B------:R-:W1:Y:S01]  /*4130*/  MUFU.EX2 R7, R7 ;  /* 0x0000000700077308 */ /* 0x000e620000000800 */
[--C-:B------:R-:W-:Y:S01]  /*4140*/  FFMA.FTZ R48, R48, UR10, -R4.reuse ;  /* 0x0000000a30307c23 */ /* 0x100fe20008010804 */
[----:B------:R-:W-:Y:S01]  /*4150*/  FFMA.FTZ R40, R40, UR10, -R4 ;  /* 0x0000000a28287c23 */ /* 0x000fe20008010804 */
[----:B------:R-:W-:-:S04]  /*4160*/  FMNMX.FTZ R9, R75, R8, !PT ;  /* 0x000000084b097209 */ /* 0x000fc80007810000 */
[----:B------:R-:W-:Y:S01]  /*4170*/  FMNMX.FTZ R8, R78, R9, !PT ;  /* 0x000000094e087209 */ /* 0x000fe20007810000 */
[----:B------:R-:W2:Y:S03]  /*4180*/  MUFU.EX2 R70, R70 ;  /* 0x0000004600467308 */ /* 0x000ea60000000800 */
[----:B------:R-:W-:-:S04]  /*4190*/  FMNMX.FTZ R9, R79, R8, !PT ;  /* 0x000000084f097209 */ /* 0x000fc80007810000 */
[----:B------:R-:W-:Y:S01]  /*41a0*/  FMNMX.FTZ R8, R58, R9, !PT ;  /* 0x000000093a087209 */ /* 0x000fe20007810000 */
[----:B------:R-:W3:Y:S03]  /*41b0*/  MUFU.EX2 R15, R15 ;  /* 0x0000000f000f7308 */ /* 0x000ee60000000800 */
[----:B------:R-:W-:-:S04]  /*41c0*/  FMNMX.FTZ R9, R59, R8, !PT ;  /* 0x000000083b097209 */ /* 0x000fc80007810000 */
[----:B------:R-:W-:Y:S01]  /*41d0*/  FMNMX.FTZ R8, R62, R9, !PT ;  /* 0x000000093e087209 */ /* 0x000fe20007810000 */
[----:B------:R-:W-:Y:S03]  /*41e0*/  MUFU.EX2 R68, R68 ;  /* 0x0000004400447308 */ /* 0x000fe60000000800 */
        /* <DEDUP_REMOVED lines=14> */
[----:B------:R4:W-:Y:S03]  /*42d0*/  MUFU.EX2 R8, R60 ;  /* 0x0000003c00087308 */ /* 0x0009e60000000800 */
        /* <DEDUP_REMOVED lines=9> */
[----:B------:R-:W-:Y:S01]  /*4370*/  FMNMX.FTZ R9, R31, R56, !PT ;  /* 0x000000381f097209 */ /* 0x000fe20007810000 */
[--C-:B------:R-:W-:Y:S01]  /*4380*/  FFMA.FTZ R56, R45, UR10, -R4.reuse ;  /* 0x0000000a2d387c23 */ /* 0x100fe20008010804 */
[--C-:B------:R-:W-:Y:S01]  /*4390*/  FFMA.FTZ R45, R33, UR10, -R4.reuse ;  /* 0x0000000a212d7c23 */ /* 0x100fe20008010804 */
[--C-:B------:R-:W-:Y:S01]  /*43a0*/  FFMA.FTZ R33, R36, UR10, -R4.reuse ;  /* 0x0000000a24217c23 */ /* 0x100fe20008010804 */
[--C-:B------:R-:W-:Y:S01]  /*43b0*/  FFMA.FTZ R36, R24, UR10, -R4.reuse ;  /* 0x0000000a18247c23 */ /* 0x100fe20008010804 */
[----:B----4-:R-:W4:Y:S01]  /*43c0*/  SHFL.BFLY PT, R60, R9, 0x2, 0x1f ;  /* 0x0c401f00093c7f89 */ /* 0x010f2200000e0000 */
[--C-:B------:R-:W-:Y:S01]  /*43d0*/  FFMA.FTZ R24, R25, UR10, -R4.reuse ;  /* 0x0000000a19187c23 */ /* 0x100fe20008010804 */
[----:B------:R-:W-:Y:S08]  /*43e0*/  MUFU.EX2 R21, R21 ;  /* 0x0000001500157308 */ /* 0x000ff00000000800 */
[----:B------:R-:W-:Y:S08]  /*43f0*/  MUFU.EX2 R11, R11 ;  /* 0x0000000b000b7308 */ /* 0x000ff00000000800 */
[----:B------:R-:W-:Y:S01]  /*4400*/  MUFU.EX2 R64, R64 ;  /* 0x0000004000407308 */ /* 0x000fe20000000800 */
[----:B----4-:R-:W-:Y:S01]  /*4410*/  FMNMX.FTZ R69, R9, R60, !PT ;  /* 0x0000003c09457209 */ /* 0x010fe20007810000 */
[--C-:B------:R-:W-:Y:S01]  /*4420*/  FFMA.FTZ R60, R37, UR10, -R4.reuse ;  /* 0x0000000a253c7c23 */ /* 0x100fe20008010804 */
[----:B------:R-:W-:-:S05]  /*4430*/  FFMA.FTZ R37, R29, UR10, -R4 ;  /* 0x0000000a1d257c23 */ /* 0x000fca0008010804 */
[----:B------:R-:W-:Y:S01]  /*4440*/  MUFU.EX2 R10, R10 ;  /* 0x0000000a000a7308 */ /* 0x000fe20000000800 */
[----:B------:R-:W4:Y:S07]  /*4450*/  SHFL.BFLY PT, R32, R69, 0x1, 0x1f ;  /* 0x0c201f0045207f89 */ /* 0x000f2e00000e0000 */
[----:B------:R-:W-:Y:S08]  /*4460*/  MUFU.EX2 R57, R57 ;  /* 0x0000003900397308 */ /* 0x000ff00000000800 */
[----:B------:R-:W-:Y:S08]  /*4470*/  MUFU.EX2 R48, R48 ;  /* 0x0000003000307308 */ /* 0x000ff00000000800 */
[----:B------:R-:W-:Y:S01]  /*4480*/  MUFU.EX2 R49, R49 ;  /* 0x0000003100317308 */ /* 0x000fe20000000800 */
[----:B----4-:R-:W-:Y:S01]  /*4490*/  FMNMX.FTZ R9, R69, R32, !PT ;  /* 0x0000002045097209 */ /* 0x010fe20007810000 */
[----:B------:R-:W-:Y:S01]  /*44a0*/  FFMA.FTZ R32, R28, UR10, -R4 ;  /* 0x0000000a1c207c23 */ /* 0x000fe20008010804 */
[----:B------:R-:W-:-:S02]  /*44b0*/  @!P1 PRMT R4, RZ, 0x654, R3 ;  /* 0x00000654ff049816 */ /* 0x000fc40000000003 */
[C---:B------:R-:W-:Y:S01]  /*44c0*/  FSETP.NEU.FTZ.AND P2, PT, R9.reuse, -INF , PT ;  /* 0xff8000000900780b */ /* 0x040fe20003f5d000 */
[----:B------:R-:W-:Y:S02]  /*44d0*/  FMUL.FTZ R25, R9, UR10 ;  /* 0x0000000a09197c20 */ /* 0x000fe40008410000 */
[----:B------:R4:W-:Y:S01]  /*44e0*/  MUFU.EX2 R69, R24 ;  /* 0x0000001800457308 */ /* 0x0009e20000000800 */
[----:B------:R5:W-:Y:S02]  /*44f0*/  @!P1 SYNCS.ARRIVE.TRANS64.RED.A1T0 RZ, [R4+URZ], RZ ;  /* 0x000000ff04ff99a7 */ /* 0x000be4000810043f */
[----:B------:R-:W-:Y:S02]  /*4500*/  FSEL R25, R25, RZ, P2 ;  /* 0x000000ff19197208 */ /* 0x000fe40001000000 */
[----:B------:R-:W-:-:S03]  /*4510*/  PLOP3.LUT P2, PT, PT, PT, UP0, 0x80, 0x0 ;  /* 0x000000000000781c */ /* 0x000fc60003f4f008 */
[----:B------:R-:W-:Y:S01]  /*4520*/  MUFU.EX2 R52, R52 ;  /* 0x0000003400347308 */ /* 0x000fe20000000800 */
[--C-:B------:R-:W-:Y:S01]  /*4530*/  FFMA.FTZ R88, R98, UR10, -R25.reuse ;  /* 0x0000000a62587c23 */ /* 0x100fe20008010819 */
[--C-:B------:R-:W-:Y:S01]  /*4540*/  FFMA.FTZ R89, R99, UR10, -R25.reuse ;  /* 0x0000000a63597c23 */ /* 0x100fe20008010819 */
[--C-:B------:R-:W-:Y:S01]  /*4550*/  FFMA.FTZ R92, R102, UR10, -R25.reuse ;  /* 0x0000000a665c7c23 */ /* 0x100fe20008010819 */
[--C-:B------:R-:W-:Y:S01]  /*4560*/  FFMA.FTZ R93, R103, UR10, -R25.reuse ;  /* 0x0000000a675d7c23 */ /* 0x100fe20008010819 */
[--C-:B------:R-:W-:Y:S01]  /*4570*/  FFMA.FTZ R80, R90, UR10, -R25.reuse ;  /* 0x0000000a5a507c23 */ /* 0x100fe20008010819 */
[--C-:B------:R-:W-:Y:S01]  /*4580*/  FFMA.FTZ R85, R91, UR10, -R25.reuse ;  /* 0x0000000a5b557c23 */ /* 0x100fe20008010819 */
[--C-:B------:R-:W-:Y:S01]  /*4590*/  FFMA.FTZ R29, R58, UR10, -R25.reuse ;  /* 0x0000000a3a1d7c23 */ /* 0x100fe20008010819 */
[----:B------:R-:W-:Y:S01]  /*45a0*/  MUFU.EX2 R88, R88 ;  /* 0x0000005800587308 */ /* 0x000fe20000000800 */
[--C-:B------:R-:W-:Y:S01]  /*45b0*/  FFMA.FTZ R77, R94, UR10, -R25.reuse ;  /* 0x0000000a5e4d7c23 */ /* 0x100fe20008010819 */
[--C-:B------:R-:W-:Y:S01]  /*45c0*/  FFMA.FTZ R28, R78, UR10, -R25.reuse ;  /* 0x0000000a4e1c7c23 */ /* 0x100fe20008010819 */
[--C-:B------:R-:W-:Y:S01]  /*45d0*/  FFMA.FTZ R58, R62, UR10, -R25.reuse ;  /* 0x0000000a3e3a7c23 */ /* 0x100fe20008010819 */
[--C-:B------:R-:W-:Y:S01]  /*45e0*/  FFMA.FTZ R62, R50, UR10, -R25.reuse ;  /* 0x0000000a323e7c23 */ /* 0x100fe20008010819 */
[----:B0-----:R-:W-:Y:S01]  /*45f0*/  FADD.FTZ R78, R5, R6 ;  /* 0x00000006054e7221 */ /* 0x001fe20000010000 */
[--C-:B------:R-:W-:Y:S01]  /*4600*/  FFMA.FTZ R73, R74, UR10, -R25.reuse ;  /* 0x0000000a4a497c23 */ /* 0x100fe20008010819 */
[--C-:B------:R-:W-:Y:S01]  /*4610*/  FFMA.FTZ R50, R51, UR10, -R25.reuse ;  /* 0x0000000a33327c23 */ /* 0x100fe20008010819 */
[----:B------:R-:W0:Y:S01]  /*4620*/  MUFU.EX2 R89, R89 ;  /* 0x0000005900597308 */ /* 0x000e220000000800 */
[--C-:B------:R-:W-:Y:S01]  /*4630*/  FFMA.FTZ R74, R59, UR10, -R25.reuse ;  /* 0x0000000a3b4a7c23 */ /* 0x100fe20008010819 */
[--C-:B------:R-:W-:Y:S01]  /*4640*/  FFMA.FTZ R84, R95, UR10, -R25.reuse ;  /* 0x0000000a5f547c23 */ /* 0x100fe20008010819 */
[--C-:B------:R-:W-:Y:S01]  /*4650*/  FFMA.FTZ R59, R63, UR10, -R25.reuse ;  /* 0x0000000a3f3b7c23 */ /* 0x100fe20008010819 */
[----:B-1----:R-:W-:Y:S01]  /*4660*/  FADD.FTZ R63, R7, R78 ;  /* 0x0000004e073f7221 */ /* 0x002fe20000010000 */
[--C-:B------:R-:W-:Y:S01]  /*4670*/  FFMA.FTZ R76, R82, UR10, -R25.reuse ;  /* 0x0000000a524c7c23 */ /* 0x100fe20008010819 */
[--C-:B----4-:R-:W-:Y:S01]  /*4680*/  FFMA.FTZ R24, R86, UR10, -R25.reuse ;  /* 0x0000000a56187c23 */ /* 0x110fe20008010819 */
[----:B------:R-:W-:Y:S01]  /*4690*/  FFMA.FTZ R81, R83, UR10, -R25 ;  /* 0x0000000a53517c23 */ /* 0x000fe20008010819 */
[----:B------:R-:W1:Y:S01]  /*46a0*/  MUFU.EX2 R92, R92 ;  /* 0x0000005c005c7308 */ /* 0x000e620000000800 */
[----:B--2---:R-:W-:Y:S01]  /*46b0*/  FADD.FTZ R86, R70, R63 ;  /* 0x0000003f46567221 */ /* 0x004fe20000010000 */
[--C-:B------:R-:W-:Y:S01]  /*46c0*/  FFMA.FTZ R63, R55, UR10, -R25.reuse ;  /* 0x0000000a373f7c23 */ /* 0x100fe20008010819 */
[--C-:B------:R-:W-:Y:S01]  /*46d0*/  FFMA.FTZ R82, R75, UR10, -R25.reuse ;  /* 0x0000000a4b527c23 */ /* 0x100fe20008010819 */
[--C-:B------:R-:W-:Y:S01]  /*46e0*/  FFMA.FTZ R75, R79, UR10, -R25.reuse ;  /* 0x0000000a4f4b7c23 */ /* 0x100fe20008010819 */
[----:B---3--:R-:W-:Y:S01]  /*46f0*/  FADD.FTZ R55, R15, R86 ;  /* 0x000000560f377221 */ /* 0x008fe20000010000 */
[----:B------:R-:W-:Y:S01]  /*4700*/  FFMA.FTZ R79, R46, UR10, -R25 ;  /* 0x0000000a2e4f7c23 */ /* 0x000fe20008010819 */
[----:B-----5:R-:W-:Y:S01]  /*4710*/  F2FP.F16.F32.PACK_AB R4, R6, R5 ;  /* 0x000000050604723e */ /* 0x020fe200000000ff */
[----:B------:R-:W2:Y:S01]  /*4720*/  MUFU.EX2 R93, R93 ;  /* 0x0000005d005d7308 */ /* 0x000ea20000000800 */
[----:B0-----:R-:W-:Y:S01]  /*4730*/  FADD.FTZ R51, R88, R89 ;  /* 0x0000005958337221 */ /* 0x001fe20000010000 */
[----:B------:R-:W-:Y:S01]  /*4740*/  FADD.FTZ R46, R68, R55 ;  /* 0x00000037442e7221 */ /* 0x000fe20000010000 */
[----:B------:R-:W-:Y:S01]  /*4750*/  F2FP.F16.F32.PACK_AB R5, R89, R88 ;  /* 0x000000585905723e */ /* 0x000fe200000000ff */
[--C-:B------:R-:W-:Y:S01]  /*4760*/  FFMA.FTZ R83, R87, UR10, -R25.reuse ;  /* 0x0000000a57537c23 */ /* 0x100fe20008010819 */
[--C-:B------:R-:W-:Y:S01]  /*4770*/  FFMA.FTZ R86, R47, UR10, -R25.reuse ;  /* 0x0000000a2f567c23 */ /* 0x100fe20008010819 */
[----:B------:R-:W-:Y:S01]  /*4780*/  FADD.FTZ R47, R13, R46 ;  /* 0x0000002e0d2f7221 */ /* 0x000fe20000010000 */
[----:B------:R-:W-:Y:S01]  /*4790*/  FFMA.FTZ R54, R54, UR10, -R25 ;  /* 0x0000000a36367c23 */ /* 0x000fe20008010819 */
[----:B------:R-:W-:Y:S01]  /*47a0*/  MUFU.EX2 R80, R80 ;  /* 0x0000005000507308 */ /* 0x000fe20000000800 */
[----:B-1----:R-:W-:Y:S01]  /*47b0*/  FADD.FTZ R78, R92, R51 ;  /* 0x000000335c4e7221 */ /* 0x002fe20000010000 */
[----:B------:R-:W-:Y:S01]  /*47c0*/  FADD.FTZ R47, R66, R47 ;  /* 0x0000002f422f7221 */ /* 0x000fe20000010000 */
[----:B------:R-:W-:Y:S01]  /*47d0*/  F2FP.F16.F32.PACK_AB R6, R70, R7 ;  /* 0x000000074606723e */ /* 0x000fe200000000ff */
[--C-:B------:R-:W-:Y:S01]  /*47e0*/  FFMA.FTZ R70, R42, UR10, -R25.reuse ;  /* 0x0000000a2a467c23 */ /* 0x100fe20008010819 */
[--C-:B------:R-:W-:Y:S01]  /*47f0*/  FFMA.FTZ R55, R35, UR10, -R25.reuse ;  /* 0x0000000a23377c23 */ /* 0x100fe20008010819 */
[----:B------:R-:W-:-:S02]  /*4800*/  FFMA.FTZ R72, R72, UR10, -R25 ;  /* 0x0000000a48487c23 */ /* 0x000fc40008010819 */
[----:B------:R-:W0:Y:S01]  /*4810*/  MUFU.EX2 R85, R85 ;  /* 0x0000005500557308 */ /* 0x000e220000000800 */
[C---:B--2---:R-:W-:Y:S01]  /*4820*/  FADD.FTZ R51, R93.reuse, R78 ;  /* 0x0000004e5d337221 */ /* 0x044fe20000010000 */
[----:B------:R-:W-:Y:S01]  /*4830*/  F2FP.F16.F32.PACK_AB R7, R93, R92 ;  /* 0x0000005c5d07723e */ /* 0x000fe200000000ff */
[----:B------:R-:W-:-:S04]  /*4840*/  FFMA.FTZ R78, R43, UR10, -R25 ;  /* 0x0000000a2b4e7c23 */ /* 0x000fc80008010819 */
[----:B------:R1:W-:Y:S01]  /*4850*/  STSM.16.M88.4 [R2+0x24300], R4 ;  /* 0x0243000402007844 */ /* 0x0003e20000000200 */
[----:B------:R-:W-:Y:S08]  /*4860*/  MUFU.EX2 R77, R77 ;  /* 0x0000004d004d7308 */ /* 0x000ff00000000800 */
[----:B------:R-:W2:Y:S01]  /*4870*/  MUFU.EX2 R84, R84 ;  /* 0x0000005400547308 */ /* 0x000ea20000000800 */
[----:B-1----:R-:W-:-:S07]  /*4880*/  F2FP.F16.F32.PACK_AB R4, R68, R15 ;  /* 0x0000000f4404723e */ /* 0x002fce00000000ff */
[----:B------:R-:W1:Y:S01]  /*4890*/  MUFU.EX2 R76, R76 ;  /* 0x0000004c004c7308 */ /* 0x000e620000000800 */
[----:B------:R-:W-:Y:S01]  /*48a0*/  F2FP.F16.F32.PACK_AB R6, R66, R13 ;  /* 0x0000000d4206723e */ /* 0x000fe200000000ff */
[----:B------:R-:W-:Y:S01]  /*48b0*/  IMAD.MOV.U32 R68, RZ, RZ, R71 ;  /* 0x000000ffff447224 */ /* 0x000fe200078e0047 */
[----:B0-----:R-:W-:-:S05]  /*48c0*/  F2FP.F16.F32.PACK_AB R5, R85, R80 ;  /* 0x000000505505723e */ /* 0x001fca00000000ff */
[----:B------:R0:W-:Y:S01]  /*48d0*/  MUFU.EX2 R3, R62 ;  /* 0x0000003e00037308 */ /* 0x0001e20000000800 */
[----:B--2---:R-:W-:-:S05]  /*48e0*/  F2FP.F16.F32.PACK_AB R7, R84, R77 ;  /* 0x0000004d5407723e */ /* 0x004fca00000000ff */
[----:B------:R-:W-:Y:S02]  /*48f0*/  STSM.16.M88.4 [R2+0x25b00], R4 ;  /* 0x025b000402007844 */ /* 0x000fe40000000200 */
[----:B------:R-:W2:Y:S01]  /*4900*/  MUFU.EX2 R81, R81 ;  /* 0x0000005100517308 */ /* 0x000ea20000000800 */
[----:B0-----:R-:W-:Y:S01]  /*4910*/  FADD.FTZ R62, R80, R51 ;  /* 0x00000033503e7221 */ /* 0x001fe20000010000 */
[----:B------:R-:W-:Y:S01]  /*4920*/  FFMA.FTZ R51, R38, UR10, -R25 ;  /* 0x0000000a26337c23 */ /* 0x000fe20008010819 */
[----:B------:R-:W-:Y:S01]  /*4930*/  FADD.FTZ R38, R12, R47 ;  /* 0x0000002f0c267221 */ /* 0x000fe20000010000 */
[----:B------:R-:W-:Y:S01]  /*4940*/  F2FP.F16.F32.PACK_AB R12, R67, R12 ;  /* 0x0000000c430c723e */ /* 0x000fe200000000ff */
[----:B------:R-:W-:Y:S01]  /*4950*/  FADD.FTZ R88, R85, R62 ;  /* 0x0000003e55587221 */ /* 0x000fe20000010000 */
[--C-:B------:R-:W-:Y:S01]  /*4960*/  FFMA.FTZ R62, R34, UR10, -R25.reuse ;  /* 0x0000000a223e7c23 */ /* 0x100fe20008010819 */
[----:B------:R-:W-:Y:S01]  /*4970*/  FADD.FTZ R47, R67, R38 ;  /* 0x00000026432f7221 */ /* 0x000fe20000010000 */
[----:B------:R-:W0:Y:S01]  /*4980*/  MUFU.EX2 R24, R24 ;  /* 0x0000001800187308 */ /* 0x000e220000000800 */
[----:B------:R-:W-:Y:S01]  /*4990*/  FADD.FTZ R87, R77, R88 ;  /* 0x000000584d577221 */ /* 0x000fe20000010000 */
[----:B------:R-:W-:Y:S01]  /*49a0*/  FFMA.FTZ R38, R27, UR10, -R25 ;  /* 0x0000000a1b267c23 */ /* 0x000fe20008010819 */
[----:B------:R-:W-:-:S02]  /*49b0*/  IMAD.MOV.U32 R67, RZ, RZ, R71 ;  /* 0x000000ffff437224 */ /* 0x000fc400078e0047 */
[----:B------:R-:W-:-:S03]  /*49c0*/  FADD.FTZ R87, R84, R87 ;  /* 0x0000005754577221 */ /* 0x000fc60000010000 */
[----:B------:R-:W3:Y:S01]  /*49d0*/  MUFU.EX2 R83, R83 ;  /* 0x0000005300537308 */ /* 0x000ee20000000800 */
[----:B-1----:R-:W-:-:S04]  /*49e0*/  FADD.FTZ R46, R76, R87 ;  /* 0x000000574c2e7221 */ /* 0x002fc80000010000 */
[----:B--2---:R-:W-:Y:S01]  /*49f0*/  FADD.FTZ R27, R81, R46 ;  /* 0x0000002e511b7221 */ /* 0x004fe20000010000 */
[--C-:B------:R-:W-:Y:S02]  /*4a00*/  FFMA.FTZ R46, R31, UR10, -R25.reuse ;  /* 0x0000000a1f2e7c23 */ /* 0x100fe40008010819 */
[----:B------:R-:W1:Y:S08]  /*4a10*/  MUFU.EX2 R73, R73 ;  /* 0x0000004900497308 */ /* 0x000e700000000800 */
[----:B------:R-:W2:Y:S08]  /*4a20*/  MUFU.EX2 R82, R82 ;  /* 0x0000005200527308 */ /* 0x000eb00000000800 */
[----:B------:R4:W-:Y:S08]  /*4a30*/  MUFU.EX2 R42, R54 ;  /* 0x00000036002a7308 */ /* 0x0009f00000000800 */
[----:B------:R-:W5:Y:S01]  /*4a40*/  MUFU.EX2 R28, R28 ;  /* 0x0000001c001c7308 */ /* 0x000f620000000800 */
[----:B----4-:R-:W-:Y:S01]  /*4a50*/  FFMA.FTZ R54, R26, UR10, -R25 ;  /* 0x0000000a1a367c23 */ /* 0x010fe20008010819 */
[----:B------:R-:W-:Y:S01]  /*4a60*/  FADD.FTZ R26, R14, R47 ;  /* 0x0000002f0e1a7221 */ /* 0x000fe20000010000 */
[----:B------:R-:W-:Y:S01]  /*4a70*/  FFMA.FTZ R47, R30, UR10, -R25 ;  /* 0x0000000a1e2f7c23 */ /* 0x000fe20008010819 */
[----:B0-----:R-:W-:Y:S01]  /*4a80*/  FADD.FTZ R30, R24, R27 ;  /* 0x0000001b181e7221 */ /* 0x001fe20000010000 */
[C---:B------:R-:W-:Y:S01]  /*4a90*/  F2FP.F16.F32.PACK_AB R14, R65.reuse, R14 ;  /* 0x0000000e410e723e */ /* 0x040fe200000000ff */
[----:B------:R-:W-:Y:S01]  /*4aa0*/  FADD.FTZ R25, R65, R26 ;  /* 0x0000001a41197221 */ /* 0x000fe20000010000 */
[----:B------:R-:W-:Y:S01]  /*4ab0*/  IMAD.MOV.U32 R65, RZ, RZ, R71 ;  /* 0x000000ffff417224 */ /* 0x000fe200078e0047 */
[----:B------:R-:W0:Y:S01]  /*4ac0*/  MUFU.EX2 R75, R75 ;  /* 0x0000004b004b7308 */ /* 0x000e220000000800 */
[----:B---3--:R-:W-:Y:S01]  /*4ad0*/  FADD.FTZ R30, R83, R30 ;  /* 0x0000001e531e7221 */ /* 0x008fe20000010000 */
[----:B------:R-:W-:-:S03]  /*4ae0*/  FADD.FTZ R26, R20, R25 ;  /* 0x00000019141a7221 */ /* 0x000fc60000010000 */
[----:B-1----:R-:W-:Y:S01]  /*4af0*/  FADD.FTZ R15, R73, R30 ;  /* 0x0000001e490f7221 */ /* 0x002fe20000010000 */
[----:B------:R-:W-:Y:S02]  /*4b00*/  FADD.FTZ R26, R21, R26 ;  /* 0x0000001a151a7221 */ /* 0x000fe40000010000 */
[----:B------:R-:W1:Y:S01]  /*4b10*/  MUFU.EX2 R29, R29 ;  /* 0x0000001d001d7308 */ /* 0x000e620000000800 */
[----:B--2---:R-:W-:Y:S01]  /*4b20*/  FADD.FTZ R15, R82, R15 ;  /* 0x0000000f520f7221 */ /* 0x004fe20000010000 */
[----:B------:R-:W-:-:S03]  /*4b30*/  FADD.FTZ R13, R11, R26 ;  /* 0x0000001a0b0d7221 */ /* 0x000fc60000010000 */
[----:B-----5:R-:W-:Y:S01]  /*4b40*/  FADD.FTZ R26, R28, R15 ;  /* 0x0000000f1c1a7221 */ /* 0x020fe20000010000 */
[----:B------:R-:W-:Y:S01]  /*4b50*/  FADD.FTZ R15, R64, R13 ;  /* 0x0000000d400f7221 */ /* 0x000fe20000010000 */
[----:B------:R-:W-:Y:S01]  /*4b60*/  F2FP.F16.F32.PACK_AB R13, R81, R76 ;  /* 0x0000004c510d723e */ /* 0x000fe200000000ff */
[----:B------:R-:W2:Y:S01]  /*4b70*/  MUFU.EX2 R74, R74 ;  /* 0x0000004a004a7308 */ /* 0x000ea20000000800 */
[----:B0-----:R-:W-:Y:S01]  /*4b80*/  FADD.FTZ R26, R75, R26 ;  /* 0x0000001a4b1a7221 */ /* 0x001fe20000010000 */
[----:B------:R-:W-:Y:S01]  /*4b90*/  FADD.FTZ R30, R10, R15 ;  /* 0x0000000f0a1e7221 */ /* 0x000fe20000010000 */
[----:B------:R-:W-:Y:S02]  /*4ba0*/  F2FP.F16.F32.PACK_AB R15, R83, R24 ;  /* 0x00000018530f723e */ /* 0x000fe400000000ff */
[----:B------:R-:W-:Y:S01]  /*4bb0*/  F2FP.F16.F32.PACK_AB R24, R21, R20 ;  /* 0x000000141518723e */ /* 0x000fe200000000ff */
[----:B------:R-:W-:Y:S02]  /*4bc0*/  FADD.FTZ R27, R57, R30 ;  /* 0x0000001e391b7221 */ /* 0x000fe40000010000 */
[----:B------:R-:W0:Y:S01]  /*4bd0*/  MUFU.EX2 R58, R58 ;  /* 0x0000003a003a7308 */ /* 0x000e220000000800 */
[----:B-1----:R-:W-:Y:S01]  /*4be0*/  FADD.FTZ R25, R29, R26 ;  /* 0x0000001a1d197221 */ /* 0x002fe20000010000 */
[----:B------:R-:W-:Y:S01]  /*4bf0*/  FADD.FTZ R20, R8, R27 ;  /* 0x0000001b08147221 */ /* 0x000fe20000010000 */
[----:B------:R-:W-:Y:S01]  /*4c00*/  F2FP.F16.F32.PACK_AB R26, R64, R11 ;  /* 0x0000000b401a723e */ /* 0x000fe200000000ff */
[----:B------:R1:W-:Y:S01]  /*4c10*/  STSM.16.M88.4 [R2+0x27300], R12 ;  /* 0x0273000c02007844 */ /* 0x0003e20000000200 */
[----:B------:R-:W-:Y:S01]  /*4c20*/  F2FP.F16.F32.PACK_AB R27, R75, R28 ;  /* 0x0000001c4b1b723e */ /* 0x000fe200000000ff */
[----:B------:R-:W-:Y:S01]  /*4c30*/  FADD.FTZ R11, R39, R20 ;  /* 0x00000014270b7221 */ /* 0x000fe20000010000 */
[----:B------:R-:W-:Y:S01]  /*4c40*/  F2FP.F16.F32.PACK_AB R28, R57, R10 ;  /* 0x0000000a391c723e */ /* 0x000fe200000000ff */
[----:B------:R-:W3:Y:S01]  /*4c50*/  MUFU.EX2 R59, R59 ;  /* 0x0000003b003b7308 */ /* 0x000ee20000000800 */
[----:B--2---:R-:W-:Y:S01]  /*4c60*/  FADD.FTZ R21, R74, R25 ;  /* 0x000000194a157221 */ /* 0x004fe20000010000 */
[----:B------:R-:W-:Y:S01]  /*4c70*/  FADD.FTZ R20, R48, R11 ;  /* 0x0000000b30147221 */ /* 0x000fe20000010000 */
[----:B------:R-:W-:Y:S01]  /*4c80*/  F2FP.F16.F32.PACK_AB R25, R82, R73 ;  /* 0x000000495219723e */ /* 0x000fe200000000ff */
[--C-:B------:R-:W-:Y:S01]  /*4c90*/  IMAD.MOV.U32 R64, RZ, RZ, R71.reuse ;  /* 0x000000ffff407224 */ /* 0x100fe200078e0047 */
[----:B------:R-:W-:Y:S01]  /*4ca0*/  F2FP.F16.F32.PACK_AB R29, R74, R29 ;  /* 0x0000001d4a1d723e */ /* 0x000fe200000000ff */
[----:B------:R-:W-:Y:S01]  /*4cb0*/  FADD.FTZ R20, R61, R20 ;  /* 0x000000143d147221 */ /* 0x000fe20000010000 */
[----:B------:R-:W-:Y:S01]  /*4cc0*/  IMAD.MOV.U32 R57, RZ, RZ, R71 ;  /* 0x000000ffff397224 */ /* 0x000fe200078e0047 */
[----:B------:R-:W2:Y:S01]  /*4cd0*/  MUFU.EX2 R50, R50 ;  /* 0x0000003200327308 */ /* 0x000ea20000000800 */
[----:B0-----:R-:W-:Y:S01]  /*4ce0*/  FADD.FTZ R30, R58, R21 ;  /* 0x000000153a1e7221 */ /* 0x001fe20000010000 */
[----:B------:R-:W-:Y:S01]  /*4cf0*/  FADD.FTZ R21, R49, R20 ;  /* 0x0000001431157221 */ /* 0x000fe20000010000 */
[----:B------:R-:W-:Y:S01]  /*4d00*/  STSM.16.M88.4 [R2+0x28b00], R24 ;  /* 0x028b001802007844 */ /* 0x000fe20000000200 */
[----:B-1----:R-:W-:Y:S01]  /*4d10*/  F2FP.F16.F32.PACK_AB R12, R61, R48 ;  /* 0x000000303d0c723e */ /* 0x002fe200000000ff */
[----:B------:R-:W-:-:S02]  /*4d20*/  IMAD.MOV.U32 R61, RZ, RZ, R71 ;  /* 0x000000ffff3d7224 */ /* 0x000fc400078e0047 */
[C---:B------:R-:W-:Y:S01]  /*4d30*/  FADD.FTZ R21, R52.reuse, R21 ;  /* 0x0000001534157221 */ /* 0x040fe20000010000 */
[----:B------:R-:W-:Y:S01]  /*4d40*/  F2FP.F16.F32.PACK_AB R14, R52, R49 ;  /* 0x00000031340e723e */ /* 0x000fe200000000ff */
[----:B------:R-:W0:Y:S01]  /*4d50*/  MUFU.EX2 R43, R63 ;  /* 0x0000003f002b7308 */ /* 0x000e220000000800 */
[C---:B---3--:R-:W-:Y:S01]  /*4d60*/  FADD.FTZ R30, R59.reuse, R30 ;  /* 0x0000001e3b1e7221 */ /* 0x048fe20000010000 */
[----:B------:R-:W-:Y:S01]  /*4d70*/  F2FP.F16.F32.PACK_AB R31, R59, R58 ;  /* 0x0000003a3b1f723e */ /* 0x000fe200000000ff */
[--C-:B------:R-:W-:Y:S02]  /*4d80*/  IMAD.MOV.U32 R59, RZ, RZ, R71.reuse ;  /* 0x000000ffff3b7224 */ /* 0x100fe400078e0047 */
[----:B------:R-:W-:Y:S01]  /*4d90*/  FADD.FTZ R11, R3, R30 ;  /* 0x0000001e030b7221 */ /* 0x000fe20000010000 */
[----:B------:R-:W-:Y:S01]  /*4da0*/  F2FP.F16.F32.PACK_AB R30, R39, R8 ;  /* 0x00000008271e723e */ /* 0x000fe200000000ff */
[----:B------:R-:W-:Y:S01]  /*4db0*/  IMAD.MOV.U32 R58, RZ, RZ, R71 ;  /* 0x000000ffff3a7224 */ /* 0x000fe200078e0047 */
[----:B------:R1:W3:Y:S01]  /*4dc0*/  MUFU.EX2 R34, R70 ;  /* 0x0000004600227308 */ /* 0x0002e20000000800 */
[C---:B--2---:R-:W-:Y:S01]  /*4dd0*/  FADD.FTZ R11, R50.reuse, R11 ;  /* 0x0000000b320b7221 */ /* 0x044fe20000010000 */
[----:B------:R-:W-:Y:S01]  /*4de0*/  F2FP.F16.F32.PACK_AB R13, R50, R3 ;  /* 0x00000003320d723e */ /* 0x000fe200000000ff */
[----:B------:R2:W-:Y:S01]  /*4df0*/  STSM.16.M88.4 [R2+0x2a300], R28 ;  /* 0x02a3001c02007844 */ /* 0x0005e20000000200 */
[----:B------:R-:W-:-:S02]  /*4e00*/  IMAD.MOV.U32 R52, RZ, RZ, R71 ;  /* 0x000000ffff347224 */ /* 0x000fc400078e0047 */
[----:B------:R-:W-:Y:S01]  /*4e10*/  FADD.FTZ R10, R42, R11 ;  /* 0x0000000b2a0a7221 */ /* 0x000fe20000010000 */
[--C-:B------:R-:W-:Y:S01]  /*4e20*/  IMAD.MOV.U32 R50, RZ, RZ, R71.reuse ;  /* 0x000000ffff327224 */ /* 0x100fe200078e0047 */
[----:B------:R-:W4:Y:S02]  /*4e30*/  MUFU.EX2 R35, R78 ;  /* 0x0000004e00237308 */ /* 0x000f240000000800 */
[C---:B0-----:R-:W-:Y:S01]  /*4e40*/  FADD.FTZ R5, R43.reuse, R10 ;  /* 0x0000000a2b057221 */ /* 0x041fe20000010000 */
[----:B------:R-:W-:Y:S01]  /*4e50*/  F2FP.F16.F32.PACK_AB R15, R43, R42 ;  /* 0x0000002a2b0f723e */ /* 0x000fe200000000ff */
[--C-:B-1----:R-:W-:Y:S02]  /*4e60*/  IMAD.MOV.U32 R70, RZ, RZ, R71.reuse ;  /* 0x000000ffff467224 */ /* 0x102fe400078e0047 */
[----:B------:R-:W-:Y:S02]  /*4e70*/  IMAD.MOV.U32 R49, RZ, RZ, R71 ;  /* 0x000000ffff317224 */ /* 0x000fe400078e0047 */
[----:B------:R0:W-:Y:S01]  /*4e80*/  STSM.16.M88.4 [R2+0x2bb00], R12 ;  /* 0x02bb000c02007844 */ /* 0x0001e20000000200 */
[----:B------:R-:W1:Y:S01]  /*4e90*/  MUFU.EX2 R63, R79 ;  /* 0x0000004f003f7308 */ /* 0x000e620000000800 */
[----:B---3--:R-:W-:Y:S01]  /*4ea0*/  FADD.FTZ R6, R34, R5 ;  /* 0x0000000522067221 */ /* 0x008fe20000010000 */
[----:B------:R-:W-:-:S02]  /*4eb0*/  IMAD.MOV.U32 R48, RZ, RZ, R71 ;  /* 0x000000ffff307224 */ /* 0x000fc400078e0047 */
[--C-:B------:R-:W-:Y:S02]  /*4ec0*/  IMAD.MOV.U32 R43, RZ, RZ, R71.reuse ;  /* 0x000000ffff2b7224 */ /* 0x100fe400078e0047 */
[--C-:B------:R-:W-:Y:S02]  /*4ed0*/  IMAD.MOV.U32 R42, RZ, RZ, R71.reuse ;  /* 0x000000ffff2a7224 */ /* 0x100fe400078e0047 */
[----:B------:R-:W3:Y:S01]  /*4ee0*/  MUFU.EX2 R40, R40 ;  /* 0x0000002800287308 */ /* 0x000ee20000000800 */
[----:B----4-:R-:W-:Y:S01]  /*4ef0*/  FADD.FTZ R6, R35, R6 ;  /* 0x0000000623067221 */ /* 0x010fe20000010000 */
[--C-:B------:R-:W-:Y:S02]  /*4f00*/  IMAD.MOV.U32 R39, RZ, RZ, R71.reuse ;  /* 0x000000ffff277224 */ /* 0x100fe400078e0047 */
[--C-:B--2---:R-:W-:Y:S02]  /*4f10*/  IMAD.MOV.U32 R31, RZ, RZ, R71.reuse ;  /* 0x000000ffff1f7224 */ /* 0x104fe400078e0047 */
[----:B------:R-:W-:-:S02]  /*4f20*/  IMAD.MOV.U32 R30, RZ, RZ, R71 ;  /* 0x000000ffff1e7224 */ /* 0x000fc400078e0047 */
[----:B------:R-:W2:Y:S01]  /*4f30*/  MUFU.EX2 R66, R86 ;  /* 0x0000005600427308 */ /* 0x000ea20000000800 */
[----:B-1----:R-:W-:Y:S01]  /*4f40*/  FADD.FTZ R5, R63, R6 ;  /* 0x000000063f057221 */ /* 0x002fe20000010000 */
[--C-:B------:R-:W-:Y:S02]  /*4f50*/  IMAD.MOV.U32 R29, RZ, RZ, R71.reuse ;  /* 0x000000ffff1d7224 */ /* 0x100fe400078e0047 */
[----:B------:R-:W-:-:S04]  /*4f60*/  IMAD.MOV.U32 R28, RZ, RZ, R71 ;  /* 0x000000ffff1c7224 */ /* 0x000fc800078e0047 */
[----:B------:R-:W1:Y:S01]  /*4f70*/  MUFU.EX2 R53, R53 ;  /* 0x0000003500357308 */ /* 0x000e620000000800 */
[----:B---3--:R-:W-:-:S07]  /*4f80*/  FADD.FTZ R4, R40, R21 ;  /* 0x0000001528047221 */ /* 0x008fce0000010000 */
[----:B------:R-:W3:Y:S01]  /*4f90*/  MUFU.EX2 R62, R62 ;  /* 0x0000003e003e7308 */ /* 0x000ee20000000800 */
[C---:B--2---:R-:W-:Y:S01]  /*4fa0*/  FADD.FTZ R5, R66.reuse, R5 ;  /* 0x0000000542057221 */ /* 0x044fe20000010000 */
[----:B------:R-:W-:Y:S01]  /*4fb0*/  F2FP.F16.F32.PACK_AB R7, R66, R63 ;  /* 0x0000003f4207723e */ /* 0x000fe200000000ff */
[--C-:B------:R-:W-:Y:S02]  /*4fc0*/  IMAD.MOV.U32 R66, RZ, RZ, R71.reuse ;  /* 0x000000ffff427224 */ /* 0x100fe400078e0047 */
[----:B------:R-:W-:-:S03]  /*4fd0*/  IMAD.MOV.U32 R63, RZ, RZ, R71 ;  /* 0x000000ffff3f7224 */ /* 0x000fc600078e0047 */
[----:B------:R-:W2:Y:S01]  /*4fe0*/  MUFU.EX2 R41, R41 ;  /* 0x0000002900297308 */ /* 0x000ea20000000800 */
[----:B-1----:R-:W-:-:S07]  /*4ff0*/  FADD.FTZ R4, R53, R4 ;  /* 0x0000000435047221 */ /* 0x002fce0000010000 */
[----:B------:R-:W1:Y:S01]  /*5000*/  MUFU.EX2 R55, R55 ;  /* 0x0000003700377308 */ /* 0x000e620000000800 */
[----:B---3--:R-:W-:Y:S01]  /*5010*/  FADD.FTZ R8, R62, R5 ;  /* 0x000000053e087221 */ /* 0x008fe20000010000 */
[----:B------:R-:W-:Y:S01]  /*5020*/  F2FP.F16.F32.PACK_AB R5, R35, R34 ;  /* 0x000000222305723e */ /* 0x000fe200000000ff */
[--C-:B------:R-:W-:Y:S02]  /*5030*/  IMAD.MOV.U32 R35, RZ, RZ, R71.reuse ;  /* 0x000000ffff237224 */ /* 0x100fe400078e0047 */
[----:B------:R-:W-:-:S03]  /*5040*/  IMAD.MOV.U32 R34, RZ, RZ, R71 ;  /* 0x000000ffff227224 */ /* 0x000fc600078e0047 */
[----:B------:R-:W3:Y:S01]  /*5050*/  MUFU.EX2 R56, R56 ;  /* 0x0000003800387308 */ /* 0x000ee20000000800 */
[----:B--2---:R-:W-:Y:S01]  /*5060*/  FADD.FTZ R3, R41, R4 ;  /* 0x0000000429037221 */ /* 0x004fe20000010000 */
[----:B------:R-:W-:Y:S01]  /*5070*/  F2FP.F16.F32.PACK_AB R4, R53, R40 ;  /* 0x000000283504723e */ /* 0x000fe200000000ff */
[--C-:B------:R-:W-:Y:S02]  /*5080*/  IMAD.MOV.U32 R53, RZ, RZ, R71.reuse ;  /* 0x000000ffff357224 */ /* 0x100fe400078e0047 */
[----:B------:R-:W-:-:S03]  /*5090*/  IMAD.MOV.U32 R40, RZ, RZ, R71 ;  /* 0x000000ffff287224 */ /* 0x000fc600078e0047 */
[----:B------:R-:W2:Y:S01]  /*50a0*/  MUFU.EX2 R51, R51 ;  /* 0x0000003300337308 */ /* 0x000ea20000000800 */
[C---:B-1----:R-:W-:Y:S01]  /*50b0*/  FADD.FTZ R8, R55.reuse, R8 ;  /* 0x0000000837087221 */ /* 0x042fe20000010000 */
[----:B0-----:R-:W-:Y:S01]  /*50c0*/  F2FP.F16.F32.PACK_AB R13, R55, R62 ;  /* 0x0000003e370d723e */ /* 0x001fe200000000ff */
[--C-:B------:R-:W-:Y:S02]  /*50d0*/  IMAD.MOV.U32 R62, RZ, RZ, R71.reuse ;  /* 0x000000ffff3e7224 */ /* 0x100fe400078e0047 */
[----:B------:R-:W-:-:S03]  /*50e0*/  IMAD.MOV.U32 R55, RZ, RZ, R71 ;  /* 0x000000ffff377224 */ /* 0x000fc600078e0047 */
[----:B------:R-:W0:Y:S01]  /*50f0*/  MUFU.EX2 R44, R44 ;  /* 0x0000002c002c7308 */ /* 0x000e220000000800 */
[----:B---3--:R-:W-:-:S07]  /*5100*/  FADD.FTZ R3, R56, R3 ;  /* 0x0000000338037221 */ /* 0x008fce0000010000 */
[----:B------:R-:W1:Y:S01]  /*5110*/  MUFU.EX2 R72, R72 ;  /* 0x0000004800487308 */ /* 0x000e620000000800 */
[----:B--2---:R-:W-:-:S07]  /*5120*/  FADD.FTZ R11, R51, R8 ;  /* 0x00000008330b7221 */ /* 0x004fce0000010000 */
[----:B------:R-:W2:Y:S01]  /*5130*/  MUFU.EX2 R45, R45 ;  /* 0x0000002d002d7308 */ /* 0x000ea20000000800 */
[----:B0-----:R-:W-:-:S07]  /*5140*/  FADD.FTZ R6, R44, R3 ;  /* 0x000000032c067221 */ /* 0x001fce0000010000 */
[----:B------:R-:W0:Y:S01]  /*5150*/  MUFU.EX2 R54, R54 ;  /* 0x0000003600367308 */ /* 0x000e220000000800 */
[C---:B-1----:R-:W-:Y:S01]  /*5160*/  FADD.FTZ R11, R72.reuse, R11 ;  /* 0x0000000b480b7221 */ /* 0x042fe20000010000 */
[----:B------:R-:W-:Y:S01]  /*5170*/  F2FP.F16.F32.PACK_AB R15, R72, R51 ;  /* 0x00000033480f723e */ /* 0x000fe200000000ff */
[----:B------:R-:W-:-:S05]  /*5180*/  IMAD.MOV.U32 R51, RZ, RZ, R71 ;  /* 0x000000ffff337224 */ /* 0x000fca00078e0047 */
[----:B------:R-:W1:Y:S01]  /*5190*/  MUFU.EX2 R33, R33 ;  /* 0x0000002100217308 */ /* 0x000e620000000800 */
[C---:B--2---:R-:W-:Y:S01]  /*51a0*/  FADD.FTZ R6, R45.reuse, R6 ;  /* 0x000000062d067221 */ /* 0x044fe20000010000 */
[----:B------:R-:W-:Y:S01]  /*51b0*/  F2FP.F16.F32.PACK_AB R12, R45, R44 ;  /* 0x0000002c2d0c723e */ /* 0x000fe200000000ff */
[--C-:B------:R-:W-:Y:S02]  /*51c0*/  IMAD.MOV.U32 R45, RZ, RZ, R71.reuse ;  /* 0x000000ffff2d7224 */ /* 0x100fe400078e0047 */
[----:B------:R-:W-:-:S03]  /*51d0*/  IMAD.MOV.U32 R44, RZ, RZ, R71 ;  /* 0x000000ffff2c7224 */ /* 0x000fc600078e0047 */
[----:B------:R-:W2:Y:S01]  /*51e0*/  MUFU.EX2 R60, R60 ;  /* 0x0000003c003c7308 */ /* 0x000ea20000000800 */
[----:B0-----:R-:W-:-:S07]  /*51f0*/  FADD.FTZ R10, R54, R11 ;  /* 0x0000000b360a7221 */ /* 0x001fce0000010000 */
[----:B------:R0:W3:Y:S01]  /*5200*/  MUFU.EX2 R25, R38 ;  /* 0x0000002600197308 */ /* 0x0000e20000000800 */
[----:B-1----:R-:W-:Y:S01]  /*5210*/  FADD.FTZ R3, R33, R6 ;  /* 0x0000000621037221 */ /* 0x002fe20000010000 */
[----:B------:R-:W-:Y:S01]  /*5220*/  F2FP.F16.F32.PACK_AB R6, R56, R41 ;  /* 0x000000293806723e */ /* 0x000fe200000000ff */
[--C-:B------:R-:W-:Y:S02]  /*5230*/  IMAD.MOV.U32 R56, RZ, RZ, R71.reuse ;  /* 0x000000ffff387224 */ /* 0x100fe400078e0047 */
[----:B------:R-:W-:Y:S02]  /*5240*/  IMAD.MOV.U32 R41, RZ, RZ, R71 ;  /* 0x000000ffff297224 */ /* 0x000fe400078e0047 */
[----:B------:R1:W-:Y:S01]  /*5250*/  STSM.16.M88.4 [R2+0x2d300], R4 ;  /* 0x02d3000402007844 */ /* 0x0003e20000000200 */
[----:B------:R-:W4:Y:S01]  /*5260*/  MUFU.EX2 R36, R36 ;  /* 0x0000002400247308 */ /* 0x000f220000000800 */
[C---:B--2---:R-:W-:Y:S01]  /*5270*/  F2FP.F16.F32.PACK_AB R14, R60.reuse, R33 ;  /* 0x000000213c0e723e */ /* 0x044fe200000000ff */
[----:B------:R-:W-:Y:S01]  /*5280*/  FADD.FTZ R3, R60, R3 ;  /* 0x000000033c037221 */ /* 0x000fe20000010000 */
[----:B------:R-:W-:-:S02]  /*5290*/  IMAD.MOV.U32 R60, RZ, RZ, R71 ;  /* 0x000000ffff3c7224 */ /* 0x000fc400078e0047 */
[--C-:B0-----:R-:W-:Y:S01]  /*52a0*/  IMAD.MOV.U32 R38, RZ, RZ, R71.reuse ;  /* 0x000000ffff267224 */ /* 0x101fe200078e0047 */
[----:B------:R-:W-:Y:S01]  /*52b0*/  STSM.16.M88.4 [R2+0x2eb00], R12 ;  /* 0x02eb000c02007844 */ /* 0x000fe20000000200 */
[--C-:B------:R-:W-:Y:S01]  /*52c0*/  IMAD.MOV.U32 R33, RZ, RZ, R71.reuse ;  /* 0x000000ffff217224 */ /* 0x100fe200078e0047 */
[----:B------:R-:W-:Y:S01]  /*52d0*/  MUFU.EX2 R32, R32 ;  /* 0x0000002000207308 */ /* 0x000fe20000000800 */
[C---:B---3--:R-:W-:Y:S01]  /*52e0*/  FADD.FTZ R10, R25.reuse, R10 ;  /* 0x0000000a190a7221 */ /* 0x048fe20000010000 */
[----:B------:R-:W-:Y:S01]  /*52f0*/  F2FP.F16.F32.PACK_AB R25, R25, R54 ;  /* 0x000000361919723e */ /* 0x000fe200000000ff */
[----:B------:R-:W-:-:S05]  /*5300*/  IMAD.MOV.U32 R54, RZ, RZ, R71 ;  /* 0x000000ffff367224 */ /* 0x000fca00078e0047 */
[----:B------:R-:W0:Y:S01]  /*5310*/  MUFU.EX2 R37, R37 ;  /* 0x0000002500257308 */ /* 0x000e220000000800 */
[----:B----4-:R-:W-:Y:S01]  /*5320*/  F2FP.F16.F32.PACK_AB R24, R69, R36 ;  /* 0x000000244518723e */ /* 0x010fe200000000ff */
[----:B------:R-:W-:Y:S01]  /*5330*/  FADD.FTZ R8, R36, R3 ;  /* 0x0000000324087221 */ /* 0x000fe20000010000 */
[----:B------:R-:W-:-:S03]  /*5340*/  IMAD.MOV.U32 R36, RZ, RZ, R71 ;  /* 0x000000ffff247224 */ /* 0x000fc600078e0047 */
[----:B------:R-:W-:Y:S01]  /*5350*/  FADD.FTZ R3, R69, R8 ;  /* 0x0000000845037221 */ /* 0x000fe20000010000 */
[----:B------:R-:W-:Y:S01]  /*5360*/  IMAD.MOV.U32 R69, RZ, RZ, R71 ;  /* 0x000000ffff457224 */ /* 0x000fe200078e0047 */
[----:B------:R-:W-:Y:S08]  /*5370*/  MUFU.EX2 R47, R47 ;  /* 0x0000002f002f7308 */ /* 0x000ff00000000800 */
[----:B------:R-:W2:Y:S01]  /*5380*/  MUFU.EX2 R46, R46 ;  /* 0x0000002e002e7308 */ /* 0x000ea20000000800 */
[----:B0-----:R-:W-:Y:S01]  /*5390*/  F2FP.F16.F32.PACK_AB R26, R37, R32 ;  /* 0x00000020251a723e */ /* 0x001fe200000000ff */
[----:B------:R-:W-:-:S04]  /*53a0*/  FADD.FTZ R32, R32, R3 ;  /* 0x0000000320207221 */ /* 0x000fc80000010000 */
[----:B-1----:R-:W-:Y:S01]  /*53b0*/  FADD.FTZ R7, R37, R32 ;  /* 0x0000002025077221 */ /* 0x002fe20000010000 */
[--C-:B------:R-:W-:Y:S02]  /*53c0*/  IMAD.MOV.U32 R37, RZ, RZ, R71.reuse ;  /* 0x000000ffff257224 */ /* 0x100fe400078e0047 */
[----:B------:R-:W-:Y:S01]  /*53d0*/  IMAD.MOV.U32 R32, RZ, RZ, R71 ;  /* 0x000000ffff207224 */ /* 0x000fe200078e0047 */
[----:B--2---:R-:W-:Y:S01]  /*53e0*/  F2FP.F16.F32.PACK_AB R27, R46, R47 ;  /* 0x0000002f2e1b723e */ /* 0x004fe200000000ff */
[----:B------:R-:W-:-:S04]  /*53f0*/  FADD.FTZ R47, R47, R10 ;  /* 0x0000000a2f2f7221 */ /* 0x000fc80000010000 */
[----:B------:R0:W-:Y:S01]  /*5400*/  STSM.16.M88.4 [R2+0x30300], R24 ;  /* 0x0303001802007844 */ /* 0x0001e20000000200 */
[----:B------:R-:W-:Y:S01]  /*5410*/  FADD.FTZ R5, R46, R47 ;  /* 0x0000002f2e057221 */ /* 0x000fe20000010000 */
[--C-:B------:R-:W-:Y:S01]  /*5420*/  IMAD.MOV.U32 R47, RZ, RZ, R71.reuse ;  /* 0x000000ffff2f7224 */ /* 0x100fe200078e0047 */
[----:B------:R1:W-:Y:S06]  /*5430*/  MEMBAR.ALL.CTA ;  /* 0x0000000000007992 */ /* 0x0003ec0000008000 */
[----:B-1----:R-:W1:Y:S01]  /*5440*/  FENCE.VIEW.ASYNC.S ;  /* 0x00000000000073c6 */ /* 0x002e620000000000 */
[----:B------:R-:W-:-:S02]  /*5450*/  IMAD.MOV.U32 R46, RZ, RZ, R71 ;  /* 0x000000ffff2e7224 */ /* 0x000fc400078e0047 */
[--C-:B0-----:R-:W-:Y:S02]  /*5460*/  IMAD.MOV.U32 R27, RZ, RZ, R71.reuse ;  /* 0x000000ffff1b7224 */ /* 0x101fe400078e0047 */
[--C-:B------:R-:W-:Y:S02]  /*5470*/  IMAD.MOV.U32 R26, RZ, RZ, R71.reuse ;  /* 0x000000ffff1a7224 */ /* 0x100fe400078e0047 */
[--C-:B------:R-:W-:Y:S02]  /*5480*/  IMAD.MOV.U32 R25, RZ, RZ, R71.reuse ;  /* 0x000000ffff197224 */ /* 0x100fe400078e0047 */
[----:B------:R-:W-:Y:S01]  /*5490*/  IMAD.MOV.U32 R24, RZ, RZ, R71 ;  /* 0x000000ffff187224 */ /* 0x000fe200078e0047 */
[----:B-1----:R-:W-:Y:S01]  /*54a0*/  NOP ;  /* 0x0000000000007918 */ /* 0x002fe20000000000 */
[----:B------:R-:W-:Y:S05]  /*54b0*/  @!P2 BRA `(.L_x_182) ;  /* 0x000000380040a947 */ /* 0x000fea0003800000 */
[----:B------:R-:W-:Y:S01]  /*54c0*/  IMAD.MOV.U32 R3, RZ, RZ, R9 ;  /* 0x000000ffff037224 */ /* 0x000fe200078e0009 */
[----:B------:R-:W-:Y:S01]  /*54d0*/  CS2R R70, SRZ ;  /* 0x0000000000467805 */ /* 0x000fe2000001ff00 */
[----:B------:R-:W-:Y:S01]  /*54e0*/  IMAD.MOV.U32 R4, RZ, RZ, R0 ;  /* 0x000000ffff047224 */ /* 0x000fe200078e0000 */
        /* <DEDUP_REMOVED lines=23> */
[----:B------:R-:W-:Y:S01]  /*5660*/  UMOV UR7, UR39 ;  /* 0x0000002700077c82 */ /* 0x000fe20008000000 */
[----:B------:R-:W-:-:S05]  /*5670*/  UMOV UR6, UR36 ;  /* 0x0000002400067c82 */ /* 0x000fca0008000000 */
.L_x_191:
[----:B------:R-:W-:Y:S01]  /*5680*/  R2UR UR4, R16 ;  /* 0x00000000100472ca */ /* 0x000fe200000e0000 */
[----:B------:R-:W-:-:S04]  /*5690*/  UIADD3 UR36, UR6, 0x1, URZ ;  /* 0x0000000106247890 */ /* 0x000fc8000fffe03f */
[----:B------:R-:W-:-:S04]  /*56a0*/  UISETP.NE.AND UP0, UPT, UR36, 0x2, UPT ;  /* 0x000000022400788c */ /* 0x000fc8000bf05270 */
[----:B------:R-:W-:Y:S02]  /*56b0*/  USEL UR39, URZ, 0x1, UP0 ;  /* 0x000000013f277887 */ /* 0x000fe40008000000 */
[----:B------:R-:W-:Y:S02]  /*56c0*/  USEL UR36, UR36, URZ, UP0 ;  /* 0x0000003f24247287 */ /* 0x000fe40008000000 */
[----:B------:R-:W-:Y:S01]  /*56d0*/  ISETP.NE.AND P3, PT, RZ, UR4, PT ;  /* 0x00000004ff007c0c */ /* 0x000fe2000bf65270 */
[----:B------:R-:W-:-:S12]  /*56e0*/  ULOP3.LUT UR39, UR7, UR39, URZ, 0x3c, !UPT ;  /* 0x0000002707277292 */ /* 0x000fd8000f8e3c3f */
[----:B----4-:R-:W-:Y:S05]  /*56f0*/  @P3 BRA `(.L_x_183) ;  /* 0x00000000002c3947 */ /* 0x010fea0003800000 */
[----:B------:R-:W-:Y:S05]  /*5700*/  @!P0 BRA `(.L_x_184) ;  /* 0x0000000000048947 */ /* 0x000fea0003800000 */
[----:B------:R-:W-:Y:S01]  /*5710*/  BPT.TRAP 0x1 ;  /* 0x000000040000795c */ /* 0x000fe20000300000 */
.L_x_184:
[----:B------:R-:W-:Y:S01]  /*5720*/  ULEA UR4, UR36, UR37, 0x3 ;  /* 0x0000002524047291 */ /* 0x000fe2000f8e183f */
[----:B------:R-:W-:-:S05]  /*5730*/  IMAD.U32 R0, RZ, RZ, UR39 ;  /* 0x00000027ff007e24 */ /* 0x000fca000f8e00ff */
[----:B------:R-:W-:-:S04]  /*5740*/  SHF.L.U32 R0, R0, 0x1f, RZ ;  /* 0x0000001f00007819 */ /* 0x000fc800000006ff */
[----:B------:R0:W1:Y:S01]  /*5750*/  SYNCS.PHASECHK.TRANS64.TRYWAIT P2, [UR4+0x31c30], R0 ;  /* 0x031c3000ff0075a7 */ /* 0x0000620008040144 */
[----:B------:R-:W-:Y:S05]  /*5760*/  @!P0 BRA `(.L_x_185) ;  /* 0x0000000000048947 */ /* 0x000fea0003800000 */
[----:B------:R-:W-:Y:S01]  /*5770*/  BPT.TRAP 0x1 ;  /* 0x000000040000795c */ /* 0x000fe20000300000 */
.L_x_185:
[----:B-1----:R-:W-:Y:S05]  /*5780*/  @P2 BRA `(.L_x_183) ;  /* 0x0000000000082947 */ /* 0x002fea0003800000 */
[----:B------:R-:W1:Y:S02]  /*5790*/  SYNCS.PHASECHK.TRANS64.TRYWAIT P2, [UR4+0x31c30], R0 ;  /* 0x031c3000ff0075a7 */ /* 0x000e640008040144 */
[----:B-1----:R-:W-:Y:S05]  /*57a0*/  @!P2 BRA `(.L_x_186) ;  /* 0x000000d40060a947 */ /* 0x002fea0003800000 */
.L_x_183:
[----:B------:R-:W2:Y:S01]  /*57b0*/  S2R R6, SR_TID.X ;  /* 0x0000000000067919 */ /* 0x000ea20000002100 */
[----:B------:R-:W-:Y:S01]  /*57c0*/  UIMAD UR4, UR36, 0x6c0, UR5 ;  /* 0x000006c0240478a4 */ /* 0x000fe2000f8e0205 */
[----:B------:R-:W-:Y:S01]  /*57d0*/  UMOV UR31, 0x80000020 ;  /* 0x80000020001f7882 */ /* 0x000fe20000000000 */
[----:B------:R-:W-:Y:S02]  /*57e0*/  UMOV UR32, UR28 ;  /* 0x0000001c00207c82 */ /* 0x000fe40008000000 */
[----:B------:R-:W-:Y:S01]  /*57f0*/  UIADD3 UR34, UR4, 0x40, URZ ;  /* 0x0000004004227890 */ /* 0x000fe2000fffe03f */
[----:B------:R-:W-:Y:S02]  /*5800*/  UMOV UR33, UR29 ;  /* 0x0000001d00217c82 */ /* 0x000fe40008000000 */
[----:B------:R-:W-:Y:S01]  /*5810*/  UMOV UR30, UR4 ;  /* 0x00000004001e7c82 */ /* 0x000fe20008000000 */
[----:B------:R-:W-:Y:S01]  /*5820*/  UMOV UR35, 0x80000020 ;  /* 0x8000002000237882 */ /* 0x000fe20000000000 */
[----:B------:R-:W-:Y:S01]  /*5830*/  UIADD3 UR42, UR4, 0x80, URZ ;  /* 0x00000080042a7890 */ /* 0x000fe2000fffe03f */
[----:B------:R-:W-:Y:S01]  /*5840*/  UMOV UR40, UR28 ;  /* 0x0000001c00287c82 */ /* 0x000fe20008000000 */
        /* <DEDUP_REMOVED lines=15> */
[----:B--2---:R-:W-:Y:S01]  /*5940*/  SHF.R.U32.HI R6, RZ, 0x7, R6 ;  /* 0x00000007ff067819 */ /* 0x004fe20000011606 */
[----:B------:R-:W-:Y:S01]  /*5950*/  UMOV UR56, UR28 ;  /* 0x0000001c00387c82 */ /* 0x000fe20008000000 */
[----:B------:R-:W-:Y:S01]  /*5960*/  UMOV UR57, UR29 ;  /* 0x0000001d00397c82 */ /* 0x000fe20008000000 */
[----:B------:R-:W-:Y:S01]  /*5970*/  UMOV UR59, 0x80000020 ;  /* 0x80000020003b7882 */ /* 0x000fe20000000000 */
[----:B------:R-:W-:Y:S01]  /*5980*/  UIADD3 UR10, UR4, 0x2, URZ ;  /* 0x00000002040a7890 */ /* 0x000fe2000fffe03f */
[----:B01----:R-:W-:Y:S01]  /*5990*/  VIADD R0, R6, 0x8 ;  /* 0x0000000806007836 */ /* 0x003fe20000000000 */
[----:B------:R-:W-:Y:S01]  /*59a0*/  UMOV UR11, 0x80000020 ;  /* 0x80000020000b7882 */ /* 0x000fe20000000000 */
[----:B------:R-:W-:Y:S01]  /*59b0*/  UIADD3 UR14, UR4, 0x202, URZ ;  /* 0x00000202040e7890 */ /* 0x000fe2000fffe03f */
[----:B------:R-:W-:-:S02]  /*59c0*/  UMOV UR15, 0x80000020 ;  /* 0x80000020000f7882 */ /* 0x000fc40000000000 */
[----:B------:R0:W-:Y:S01]  /*59d0*/  BAR.SYNC.DEFER_BLOCKING R0, 0x100 ;  /* 0x000400000000751d */ /* 0x0001e20000010000 */
[----:B------:R-:W-:Y:S02]  /*59e0*/  UIADD3 UR18, UR4, 0x242, URZ ;  /* 0x0000024204127890 */ /* 0x000fe4000fffe03f */
[----:B------:R-:W-:Y:S02]  /*59f0*/  UIADD3 UR22, UR4, 0x480, URZ ;  /* 0x0000048004167890 */ /* 0x000fe4000fffe03f */
[----:B------:R-:W-:Y:S01]  /*5a00*/  UIADD3 UR26, UR4, 0x482, URZ ;  /* 0x00000482041a7890 */ /* 0x000fe2000fffe03f */
[----:B------:R-:W-:Y:S01]  /*5a10*/  UMOV UR19, 0x80000020 ;  /* 0x8000002000137882 */ /* 0x000fe20000000000 */
[----:B------:R-:W-:Y:S01]  /*5a20*/  UMOV UR23, 0x80000020 ;  /* 0x8000002000177882 */ /* 0x000fe20000000000 */
[----:B------:R-:W-:Y:S01]  /*5a30*/  UMOV UR27, 0x80000020 ;  /* 0x80000020001b7882 */ /* 0x000fe20000000000 */
[----:B------:R-:W-:-:S06]  /*5a40*/  WARPGROUP.ARRIVE ;  /* 0x00000000000079c5 */ /* 0x000fcc0000000000 */
[----:B------:R-:W-:Y:S01]  /*5a50*/  HGMMA.64x16x16.F32 R136, gdesc[UR28], RZ, !UPT, gsb0 ;  /* 0x002000001c8879f0 */ /* 0x000fe2000c0008ff */
[----:B------:R-:W-:Y:S01]  /*5a60*/  UIADD3 UR30, UR4, 0x1c0, URZ ;  /* 0x000001c0041e7890 */ /* 0x000fe2000fffe03f */
        /* <DEDUP_REMOVED lines=45> */
[----:B------:R-:W-:Y:S03]  /*5d40*/  HGMMA.64x16x16.F32 R80, gdesc[UR28], RZ, !UPT, gsb0 ;  /* 0x002000001c5079f0 */ /* 0x000fe6000c0008ff */
        /* <DEDUP_REMOVED lines=267> */
.L_x_188:
[----:B------:R-:W-:Y:S01]  /*6e00*/  ULEA UR4, UR6, UR37, 0x3 ;  /* 0x0000002506047291 */ /* 0x000fe2000f8e183f */
[----:B------:R-:W-:-:S05]  /*6e10*/  IMAD.U32 R0, RZ, RZ, UR7 ;  /* 0x00000007ff007e24 */ /* 0x000fca000f8e00ff */
[----:B------:R-:W-:-:S04]  /*6e20*/  SHF.L.U32 R0, R0, 0x1f, RZ ;  /* 0x0000001f00007819 */ /* 0x000fc800000006ff */
[----:B------:R0:W1:Y:S01]  /*6e30*/  SYNCS.PHASECHK.TRANS64.TRYWAIT P2, [UR4+0x31c50], R0 ;  /* 0x031c5000ff0075a7 */ /* 0x0000620008040144 */
[----:B------:R-:W-:Y:S05]  /*6e40*/  @!P0 BRA `(.L_x_189) ;  /* 0x0000000000048947 */ /* 0x000fea0003800000 */
[----:B------:R-:W-:Y:S01]  /*6e50*/  BPT.TRAP 0x1 ;  /* 0x000000040000795c */ /* 0x000fe20000300000 */
.L_x_189:
[----:B-1----:R-:W-:Y:S05]  /*6e60*/  @P2 BRA `(.L_x_187) ;  /* 0x0000000000082947 */ /* 0x002fea0003800000 */
[----:B------:R-:W1:Y:S02]  /*6e70*/  SYNCS.PHASECHK.TRANS64.TRYWAIT P2, [UR4+0x31c50], R0 ;  /* 0x031c5000ff0075a7 */ /* 0x000e640008040144 */
[----:B-1----:R-:W-:Y:S05]  /*6e80*/  @!P2 BRA `(.L_x_190) ;  /* 0x000000bc00c0a947 */ /* 0x002fea0003800000 */
.L_x_187:
[----:B------:R-:W-:Y:S01]  /*6e90*/  UIADD3 UR4, UR37, 0x200, URZ ;  /* 0x0000020025047890 */ /* 0x000fe2000fffe03f */
[----:B------:R-:W-:Y:S01]  /*6ea0*/  WARPGROUP.ARRIVE ;  /* 0x00000000000079c5 */ /* 0x000fe20000000000 */
[----:B------:R-:W-:Y:S01]  /*6eb0*/  UMOV UR33, 0xc0000010 ;  /* 0xc000001000217882 */ /* 0x000fe20000000000 */
[----:B------:R-:W-:Y:S01]  /*6ec0*/  UMOV UR35, 0x80000020 ;  /* 0x8000002000237882 */ /* 0x000fe20000000000 */
[----:B------:R-:W-:Y:S01]  /*6ed0*/  USHF.R.U32.HI UR4, URZ, 0x4, UR4 ;  /* 0x000000043f047899 */ /* 0x000fe20008011604 */
[----:B01----:R-:W-:Y:S01]  /*6ee0*/  FMNMX.FTZ R0, R136, R4, !PT ;  /* 0x0000000488007209 */ /* 0x003fe20007810000 */
[----:B------:R-:W-:Y:S01]  /*6ef0*/  ULDC UR10, c[0x0][0x988] ;  /* 0x00026200000a7ab9 */ /* 0x000fe20000000800 */
[----:B------:R-:W0:Y:S01]  /*6f00*/  S2R R13, SR_TID.X ;  /* 0x00000000000d7919 */ /* 0x000e220000002100 */
[----:B------:R-:W-:Y:S01]  /*6f10*/  ULOP3.LUT UR4, UR4, 0x3fff, URZ, 0xc0, !UPT ;  /* 0x00003fff04047892 */ /* 0x000fe2000f8ec03f */
[----:B------:R-:W-:Y:S01]  /*6f20*/  FMNMX.FTZ R0, R137, R0, !PT ;  /* 0x0000000089007209 */ /* 0x000fe20007810000 */
[----:B------:R-:W-:-:S02]  /*6f30*/  UISETP.GT.AND UP0, UPT, UR38, UR61, UPT ;  /* 0x0000003d2600728c */ /* 0x000fc4000bf04270 */
[----:B------:R-:W-:Y:S01]  /*6f40*/  ULOP3.LUT UR7, UR4, 0x2400000, URZ, 0xfc, !UPT ;  /* 0x0240000004077892 */ /* 0x000fe2000f8efc3f */
[----:B------:R-:W-:Y:S01]  /*6f50*/  FMNMX.FTZ R0, R140, R0, !PT ;  /* 0x000000008c007209 */ /* 0x000fe20007810000 */
[----:B------:R-:W-:Y:S02]  /*6f60*/  ULOP3.LUT UR4, UR60, 0x10000, URZ, 0xfc, !UPT ;  /* 0x000100003c047892 */ /* 0x000fe4000f8efc3f */
[----:B------:R-:W-:Y:S01]  /*6f70*/  UIMAD UR7, UR6, 0x6c0, UR7 ;  /* 0x000006c0060778a4 */ /* 0x000fe2000f8e0207 */
[----:B------:R-:W-:-:S04]  /*6f80*/  FMNMX.FTZ R0, R141, R0, !PT ;  /* 0x000000008d007209 */ /* 0x000fc80007810000 */
[----:B------:R-:W-:Y:S01]  /*6f90*/  UMOV UR32, UR4 ;  /* 0x0000000400207c82 */ /* 0x000fe20008000000 */
[----:B------:R-:W-:Y:S01]  /*6fa0*/  FMNMX.FTZ R0, R128, R0, !PT ;  /* 0x0000000080007209 */ /* 0x000fe20007810000 */
[----:B------:R-:W-:Y:S02]  /*6fb0*/  UMOV UR34, UR7 ;  /* 0x0000000700227c82 */ /* 0x000fe40008000000 */
[----:B------:R-:W-:Y:S01]  /*6fc0*/  HGMMA.64x96x16.F32 R24, gdesc[UR32].tnspB, R24, gsb0 ;  /* 0x41600000201879f0 */ /* 0x000fe20008000818 */
[----:B------:R-:W-:Y:S01]  /*6fd0*/  UIADD3 UR32, UR4, 0x180, URZ ;  /* 0x0000018004207890 */ /* 0x000fe2000fffe03f */
[----:B------:R-:W-:Y:S01]  /*6fe0*/  FMNMX.FTZ R0, R129, R0, !PT ;  /* 0x0000000081007209 */ /* 0x000fe20007810000 */
[----:B------:R-:W-:Y:S01]  /*6ff0*/  UIADD3 UR34, UR7, 0x40, URZ ;  /* 0x0000004007227890 */ /* 0x000fe2000fffe03f */
[----:B------:R-:W-:Y:S01]  /*7000*/  UMOV UR33, 0xc0000010 ;  /* 0xc000001000217882 */ /* 0x000fe20000000000 */
[----:B------:R-:W-:Y:S01]  /*7010*/  UMOV UR35, 0x80000020 ;  /* 0x8000002000237882 */ /* 0x000fe20000000000 */
[----:B------:R-:W-:-:S04]  /*7020*/  FMNMX.FTZ R0, R132, R0, !PT ;  /* 0x0000000084007209 */ /* 0x000fc80007810000 */
[----:B------:R-:W-:Y:S02]  /*7030*/  FMNMX.FTZ R0, R133, R0, !PT ;  /* 0x0000000085007209 */ /* 0x000fe40007810000 */
[----:B0-----:R-:W-:Y:S02]  /*7040*/  SHF.R.U32.HI R12, RZ, 0x7, R13 ;  /* 0x00000007ff0c7819 */ /* 0x001fe4000001160d */
[----:B------:R-:W-:Y:S02]  /*7050*/  FMNMX.FTZ R0, R120, R0, !PT ;  /* 0x0000000078007209 */ /* 0x000fe40007810000 */
[----:B------:R-:W-:Y:S02]  /*7060*/  ISETP.GE.U32.AND P2, PT, R13, 0x180, PT ;  /* 0x000001800d00780c */ /* 0x000fe40003f46070 */
        /* <DEDUP_REMOVED lines=32> */
[----:B------:R-:W-:-:S04]  /*7270*/  FMNMX.FTZ R0, R76, R0, !PT ;  /* 0x000000004c007209 */ /* 0x000fc80007810000 */
[----:B------:R-:W-:-:S05]  /*7280*/  FMNMX.FTZ R0, R77, R0, !PT ;  /* 0x000000004d007209 */ /* 0x000fca0007810000 */
[----:B------:R-:W0:Y:S02]  /*7290*/  SHFL.BFLY PT, R6, R0, 0x2, 0x1f ;  /* 0x0c401f0000067f89 */ /* 0x000e2400000e0000 */
[----:B0-----:R-:W-:-:S05]  /*72a0*/  FMNMX.FTZ R0, R0, R6, !PT ;  /* 0x0000000600007209 */ /* 0x001fca0007810000 */
[----:B------:R-:W0:Y:S02]  /*72b0*/  SHFL.BFLY PT, R6, R0, 0x1, 0x1f ;  /* 0x0c201f0000067f89 */ /* 0x000e2400000e0000 */
[----:B0-----:R-:W-:-:S05]  /*72c0*/  FMNMX.FTZ R0, R0, R6, !PT ;  /* 0x0000000600007209 */ /* 0x001fca0007810000 */
[C---:B------:R-:W-:Y:S01]  /*72d0*/  FADD.FTZ R4, -R0.reuse, R4 ;  /* 0x0000000400047221 */ /* 0x040fe20000010100 */
[----:B------:R-:W-:-:S03]  /*72e0*/  FMUL.FTZ R6, R0, UR10 ;  /* 0x0000000a00067c20 */ /* 0x000fc60008410000 */
[----:B------:R-:W-:Y:S01]  /*72f0*/  FMUL.FTZ R4, R4, UR10 ;  /* 0x0000000a04047c20 */ /* 0x000fe20008410000 */
        /* <DEDUP_REMOVED lines=11> */
[----:B------:R-:W0:Y:S01]  /*73b0*/  MUFU.EX2 R4, R136 ;  /* 0x0000008800047308 */ /* 0x000e220000000800 */
[--C-:B------:R-:W-:Y:S01]  /*73c0*/  FFMA.FTZ R124, R124, UR10, -R6.reuse ;  /* 0x0000000a7c7c7c23 */ /* 0x100fe20008010806 */
[--C-:B------:R-:W-:Y:S01]  /*73d0*/  FFMA.FTZ R125, R125, UR10, -R6.reuse ;  /* 0x0000000a7d7d7c23 */ /* 0x100fe20008010806 */
[--C-:B------:R-:W-:Y:S01]  /*73e0*/  FFMA.FTZ R112, R112, UR10, -R6.reuse ;  /* 0x0000000a70707c23 */ /* 0x100fe20008010806 */
[--C-:B------:R-:W-:Y:S01]  /*73f0*/  FFMA.FTZ R113, R113, UR10, -R6.reuse ;  /* 0x0000000a71717c23 */ /* 0x100fe20008010806 */
[--C-:B------:R-:W-:Y:S01]  /*7400*/  FFMA.FTZ R116, R116, UR10, -R6.reuse ;  /* 0x0000000a74747c23 */ /* 0x100fe20008010806 */
[----:B------:R-:W-:Y:S01]  /*7410*/  FFMA.FTZ R117, R117, UR10, -R6 ;  /* 0x0000000a75757c23 */ /* 0x000fe20008010806 */
[----:B------:R-:W-:-:S02]  /*7420*/  WARPGROUP.DEPBAR.LE gsb0, 0x0 ;  /* 0x00008000000079c5 */ /* 0x000fc40000010000 */
[----:B------:R-:W-:Y:S01]  /*7430*/  WARPGROUP.ARRIVE ;  /* 0x00000000000079c5 */ /* 0x000fe20000000000 */
[--C-:B------:R-:W-:Y:S01]  /*7440*/  FFMA.FTZ R104, R104, UR10, -R6.reuse ;  /* 0x0000000a68687c23 */ /* 0x100fe20008010806 */
[--C-:B------:R-:W-:Y:S01]  /*7450*/  FFMA.FTZ R105, R105, UR10, -R6.reuse ;  /* 0x0000000a69697c23 */ /* 0x100fe20008010806 */
[--C-:B------:R-:W-:Y:S01]  /*7460*/  FFMA.FTZ R108, R108, UR10, -R6.reuse ;  /* 0x0000000a6c6c7c23 */ /* 0x100fe20008010806 */
[--C-:B------:R-:W-:Y:S01]  /*7470*/  FFMA.FTZ R109, R109, UR10, -R6.reuse ;  /* 0x0000000a6d6d7c23 */ /* 0x100fe20008010806 */
[--C-:B------:R-:W-:Y:S01]  /*7480*/  FFMA.FTZ R96, R96, UR10, -R6.reuse ;  /* 0x0000000a60607c23 */ /* 0x100fe20008010806 */
[----:B------:R-:W-:Y:S01]  /*7490*/  HGMMA.64x96x16.F32 R24, gdesc[UR32].tnspB, R24, gsb0 ;  /* 0x41600000201879f0 */ /* 0x000fe20008000818 */
[----:B------:R-:W-:Y:S01]  /*74a0*/  UIADD3 UR32, UR4, 0x480, URZ ;  /* 0x0000048004207890 */ /* 0x000fe2000fffe03f */
[--C-:B------:R-:W-:Y:S01]  /*74b0*/  FFMA.FTZ R97, R97, UR10, -R6.reuse ;  /* 0x0000000a61617c23 */ /* 0x100fe20008010806 */
[----:B------:R-:W-:Y:S01]  /*74c0*/  UIADD3 UR34, UR7, 0xc0, URZ ;  /* 0x000000c007227890 */ /* 0x000fe2000fffe03f */
[--C-:B------:R-:W-:Y:S01]  /*74d0*/  FFMA.FTZ R100, R100, UR10, -R6.reuse ;  /* 0x0000000a64647c23 */ /* 0x100fe20008010806 */
[----:B------:R-:W-:Y:S01]  /*74e0*/  UMOV UR33, 0xc0000010 ;  /* 0xc000001000217882 */ /* 0x000fe20000000000 */
[----:B------:R-:W-:Y:S01]  /*74f0*/  UMOV UR35, 0x80000020 ;  /* 0x8000002000237882 */ /* 0x000fe20000000000 */
[--C-:B------:R-:W-:Y:S01]  /*7500*/  FFMA.FTZ R101, R101, UR10, -R6.reuse ;  /* 0x0000000a65657c23 */ /* 0x100fe20008010806 */
        /* <DEDUP_REMOVED lines=11> */
[----:B------:R-:W-:Y:S01]  /*75c0*/  FFMA.FTZ R77, R77, UR10, -R6 ;  /* 0x0000000a4d4d7c23 */ /* 0x000fe20008010806 */
[----:B0-----:R-:W-:Y:S01]  /*75d0*/  FFMA.FTZ R6, R8, R7, R4 ;  /* 0x0000000708067223 */ /* 0x001fe20000010004 */
[----:B------:R-:W-:Y:S01]  /*75e0*/  FMNMX.FTZ R7, R138, R3, !PT ;  /* 0x000000038a077209 */ /* 0x000fe20007810000 */
[----:B------:R-:W0:Y:S03]  /*75f0*/  MUFU.EX2 R137, R137 ;  /* 0x0000008900897308 */ /* 0x000e260000000800 */
[----:B------:R-:W-:-:S04]  /*7600*/  FMNMX.FTZ R7, R139, R7, !PT ;  /* 0x000000078b077209 */ /* 0x000fc80007810000 */
[----:B------:R-:W-:Y:S01]  /*7610*/  FMNMX.FTZ R7, R142, R7, !PT ;  /* 0x000000078e077209 */ /* 0x000fe20007810000 */
[----:B------:R-:W1:Y:S03]  /*7620*/  MUFU.EX2 R140, R140 ;  /* 0x0000008c008c7308 */ /* 0x000e660000000800 */
[----:B------:R-:W-:-:S04]  /*7630*/  FMNMX.FTZ R7, R143, R7, !PT ;  /* 0x000000078f077209 */ /* 0x000fc80007810000 */
[----:B------:R-:W-:Y:S01]  /*7640*/  FMNMX.FTZ R7, R130, R7, !PT ;  /* 0x0000000782077209 */ /* 0x000fe20007810000 */
[----:B------:R-:W2:Y:S01]  /*7650*/  MUFU.EX2 R141, R141 ;  /* 0x0000008d008d7308 */ /* 0x000ea20000000800 */
[C---:B0-----:R-:W-:Y:S01]  /*7660*/  FADD.FTZ R6, R137.reuse, R6 ;  /* 0x0000000689067221 */ /* 0x041fe20000010000 */
[----:B------:R-:W-:Y:S02]  /*7670*/  F2FP.F16.F32.PACK_AB R4, R137, R4 ;  /* 0x000000048904723e */ /* 0x000fe400000000ff */
[----:B------:R-:W-:-:S04]  /*7680*/  FMNMX.FTZ R7, R131, R7, !PT ;  /* 0x0000000783077209 */ /* 0x000fc80007810000 */
[----:B------:R-:W-:Y:S01]  /*7690*/  FMNMX.FTZ R7, R134, R7, !PT ;  /* 0x0000000786077209 */ /* 0x000fe20007810000 */
[----:B-1----:R-:W-:Y:S01]  /*76a0*/  FADD.FTZ R6, R140, R6 ;  /* 0x000000068c067221 */ /* 0x002fe20000010000 */
[----:B------:R-:W-:Y:S02]  /*76b0*/  MUFU.EX2 R129, R129 ;  /* 0x0000008100817308 */ /* 0x000fe40000000800 */
[----:B------:R-:W-:-:S04]  /*76c0*/  FMNMX.FTZ R7, R135, R7, !PT ;  /* 0x0000000787077209 */ /* 0x000fc80007810000 */
[----:B------:R-:W-:Y:S01]  /*76d0*/  FMNMX.FTZ R7, R122, R7, !PT ;  /* 0x000000077a077209 */ /* 0x000fe20007810000 */
[C---:B--2---:R-:W-:Y:S01]  /*76e0*/  FADD.FTZ R10, R141.reuse, R6 ;  /* 0x000000068d0a7221 */ /* 0x044fe20000010000 */
[----:B------:R-:W-:Y:S01]  /*76f0*/  F2FP.F16.F32.PACK_AB R6, R141, R140 ;  /* 0x0000008c8d06723e */ /* 0x000fe200000000ff */
        /* <DEDUP_REMOVED lines=18> */
[----:B------:R-:W-:Y:S01]  /*7820*/  WARPGROUP.ARRIVE ;  /* 0x00000000000079c5 */ /* 0x000fe20000000000 */
[----:B------:R-:W-:-:S03]  /*7830*/  FMNMX.FTZ R7, R98, R7, !PT ;  /* 0x0000000762077209 */ /* 0x000fc60007810000 */
[----:B------:R-:W-:Y:S01]  /*7840*/  MUFU.EX2 R116, R116 ;  /* 0x0000007400747308 */ /* 0x000fe20000000800 */
[----:B------:R-:W-:Y:S01]  /*7850*/  FMNMX.FTZ R7, R99, R7, !PT ;  /* 0x0000000763077209 */ /* 0x000fe20007810000 */
[----:B------:R-:W-:Y:S01]  /*7860*/  HGMMA.64x96x16.F32 R24, gdesc[UR32].tnspB, R24, gsb0 ;  /* 0x41600000201879f0 */ /* 0x000fe20008000818 */
[----:B------:R-:W-:Y:S02]  /*7870*/  UIADD3 UR32, UR4, 0x600, URZ ;  /* 0x0000060004207890 */ /* 0x000fe4000fffe03f */
[----:B------:R-:W-:Y:S01]  /*7880*/  UIADD3 UR34, UR7, 0x100, URZ ;  /* 0x0000010007227890 */ /* 0x000fe2000fffe03f */
[----:B------:R-:W-:Y:S01]  /*7890*/  FMNMX.FTZ R7, R102, R7, !PT ;  /* 0x0000000766077209 */ /* 0x000fe20007810000 */
[----:B------:R-:W-:Y:S01]  /*78a0*/  UMOV UR33, 0xc0000010 ;  /* 0xc000001000217882 */ /* 0x000fe20000000000 */
[----:B------:R-:W-:Y:S01]  /*78b0*/  UMOV UR35, 0x80000020 ;  /* 0x8000002000237882 */ /* 0x000fe20000000000 */
        /* <DEDUP_REMOVED lines=19> */
[----:B------:R-:W-:-:S05]  /*79f0*/  FMNMX.FTZ R7, R79, R7, !PT ;  /* 0x000000074f077209 */ /* 0x000fca0007810000 */
[----:B------:R-:W0:Y:S02]  /*7a00*/  SHFL.BFLY PT, R9, R7, 0x2, 0x1f ;  /* 0x0c401f0007097f89 */ /* 0x000e2400000e0000 */
[----:B------:R-:W-:Y:S08]  /*7a10*/  MUFU.EX2 R100, R100 ;  /* 0x0000006400647308 */ /* 0x000ff00000000800 */
[----:B------:R-:W-:Y:S08]  /*7a20*/  MUFU.EX2 R101, R101 ;  /* 0x0000006500657308 */ /* 0x000ff00000000800 */
[----:B------:R-:W-:Y:S01]  /*7a30*/  MUFU.EX2 R88, R88 ;  /* 0x0000005800587308 */ /* 0x000fe20000000800 */
[----:B0-----:R-:W-:-:S07]  /*7a40*/  FMNMX.FTZ R9, R7, R9, !PT ;  /* 0x0000000907097209 */ /* 0x001fce0007810000 */
[----:B------:R-:W-:Y:S01]  /*7a50*/  MUFU.EX2 R89, R89 ;  /* 0x0000005900597308 */ /* 0x000fe20000000800 */
[----:B------:R-:W0:Y:S07]  /*7a60*/  SHFL.BFLY PT, R7, R9, 0x1, 0x1f ;  /* 0x0c201f0009077f89 */ /* 0x000e2e00000e0000 */
[----:B------:R-:W-:Y:S01]  /*7a70*/  MUFU.EX2 R92, R92 ;  /* 0x0000005c005c7308 */ /* 0x000fe20000000800 */
[----:B------:R-:W-:Y:S02]  /*7a80*/  WARPGROUP.DEPBAR.LE gsb0, 0x0 ;  /* 0x00008000000079c5 */ /* 0x000fe40000010000 */
[----:B------:R-:W-:-:S05]  /*7a90*/  WARPGROUP.ARRIVE ;  /* 0x00000000000079c5 */ /* 0x000fca0000000000 */
[----:B------:R-:W-:Y:S01]  /*7aa0*/  MUFU.EX2 R93, R93 ;  /* 0x0000005d005d7308 */ /* 0x000fe20000000800 */
[----:B------:R-:W-:Y:S01]  /*7ab0*/  HGMMA.64x96x16.F32 R24, gdesc[UR32].tnspB, R24, gsb0 ;  /* 0x41600000201879f0 */ /* 0x000fe20008000818 */
[----:B------:R-:W-:Y:S02]  /*7ac0*/  UIADD3 UR32, UR4, 0x780, URZ ;  /* 0x0000078004207890 */ /* 0x000fe4000fffe03f */
[----:B------:R-:W-:Y:S01]  /*7ad0*/  UIADD3 UR34, UR7, 0x140, URZ ;  /* 0x0000014007227890 */ /* 0x000fe2000fffe03f */
[----:B0-----:R-:W-:Y:S01]  /*7ae0*/  FMNMX.FTZ R9, R9, R7, !PT ;  /* 0x0000000709097209 */ /* 0x001fe20007810000 */
[----:B------:R-:W-:Y:S01]  /*7af0*/  UMOV UR33, 0xc0000010 ;  /* 0xc000001000217882 */ /* 0x000fe20000000000 */
[----:B------:R-:W-:Y:S01]  /*7b00*/  UMOV UR35, 0x80000020 ;  /* 0x8000002000237882 */ /* 0x000fe20000000000 */
[----:B------:R-:W-:Y:S02]  /*7b10*/  MUFU.EX2 R80, R80 ;  /* 0x0000005000507308 */ /* 0x000fe40000000800 */
[C---:B------:R-:W-:Y:S01]  /*7b20*/  FMUL.FTZ R7, R9.reuse, UR10 ;  /* 0x0000000a09077c20 */ /* 0x040fe20008410000 */
[----:B------:R-:W-:-:S03]  /*7b30*/  FADD.FTZ R3, -R9, R3 ;  /* 0x0000000309037221 */ /* 0x000fc60000010100 */
        /* <DEDUP_REMOVED lines=36> */
[----:B------:R-:W-:-:S02]  /*7d80*/  VIADD R7, R12, 0x9 ;  /* 0x000000090c077836 */ /* 0x000fc40000000000 */
[----:B------:R-:W-:Y:S01]  /*7d90*/  FMUL.FTZ R3, R3, UR10 ;  /* 0x0000000a03037c20 */ /* 0x000fe20008410000 */
[----:B------:R-:W-:Y:S02]  /*7da0*/  MUFU.EX2 R138, R138 ;  /* 0x0000008a008a7308 */ /* 0x000fe40000000800 */
[----:B------:R-:W-:Y:S02]  /*7db0*/  SEL R7, R7, 0x9, !P2 ;  /* 0x0000000907077807 */ /* 0x000fe40005000000 */
[----:B------:R-:W-:-:S04]  /*7dc0*/  PLOP3.LUT P2, PT, PT, PT, UP0, 0x80, 0x0 ;  /* 0x000000000000781c */ /* 0x000fc80003f4f008 */
[----:B------:R-:W0:Y:S08]  /*7dd0*/  MUFU.EX2 R3, R3 ;  /* 0x0000000300037308 */ /* 0x000e300000000800 */
[----:B------:R-:W1:Y:S08]  /*7de0*/  MUFU.EX2 R139, R139 ;  /* 0x0000008b008b7308 */ /* 0x000e700000000800 */
[----:B------:R-:W-:Y:S01]  /*7df0*/  MUFU.EX2 R143, R143 ;  /* 0x0000008f008f7308 */ /* 0x000fe20000000800 */
[----:B0-----:R-:W-:-:S07]  /*7e00*/  FFMA.FTZ R11, R3, R5, R138 ;  /* 0x00000005030b7223 */ /* 0x001fce000001008a */
[----:B------:R-:W-:Y:S01]  /*7e10*/  MUFU.EX2 R131, R131 ;  /* 0x0000008300837308 */ /* 0x000fe20000000800 */
[C---:B-1----:R-:W-:Y:S01]  /*7e20*/  FADD.FTZ R11, R139.reuse, R11 ;  /* 0x0000000b8b0b7221 */ /* 0x042fe20000010000 */
[----:B------:R-:W-:-:S06]  /*7e30*/  F2FP.F16.F32.PACK_AB R5, R139, R138 ;  /* 0x0000008a8b05723e */ /* 0x000fcc00000000ff */
[----:B------:R-:W-:Y:S08]  /*7e40*/  MUFU.EX2 R135, R135 ;  /* 0x0000008700877308 */ /* 0x000ff00000000800 */
[----:B------:R-:W-:Y:S01]  /*7e50*/  MUFU.EX2 R21, R107 ;  /* 0x0000006b00157308 */ /* 0x000fe20000000800 */
[----:B------:R-:W-:Y:S02]  /*7e60*/  WARPGROUP.DEPBAR.LE gsb0, 0x0 ;  /* 0x00008000000079c5 */ /* 0x000fe40000010000 */
[----:B------:R-:W-:-:S05]  /*7e70*/  WARPGROUP.ARRIVE ;  /* 0x00000000000079c5 */ /* 0x000fca0000000000 */
[----:B------:R-:W-:Y:S01]  /*7e80*/  MUFU.EX2 R13, R122 ;  /* 0x0000007a000d7308 */ /* 0x000fe20000000800 */
[----:B------:R-:W-:Y:S01]  /*7e90*/  HGMMA.64x96x16.F32 R24, gdesc[UR32].tnspB, R24, gsb0 ;  /* 0x41600000201879f0 */ /* 0x000fe20008000818 */
[----:B------:R-:W-:Y:S02]  /*7ea0*/  UIADD3 UR32, UR4, 0x900, URZ ;  /* 0x0000090004207890 */ /* 0x000fe4000fffe03f */
[----:B------:R-:W-:Y:S01]  /*7eb0*/  UIADD3 UR34, UR7, 0x180, URZ ;  /* 0x0000018007227890 */ /* 0x000fe2000fffe03f */
[----:B------:R-:W-:Y:S01]  /*7ec0*/  UMOV UR33, 0xc0000010 ;  /* 0xc000001000217882 */ /* 0x000fe20000000000 */
[----:B------:R-:W-:Y:S02]  /*7ed0*/  UMOV UR35, 0x80000020 ;  /* 0x8000002000237882 */ /* 0x000fe40000000000 */
        /* <DEDUP_REMOVED lines=41> */
[----:B------:R-:W-:Y:S01]  /*8170*/  MUFU.EX2 R76, R76 ;  /* 0x0000004c004c7308 */ /* 0x000fe20000000800 */
[----:B------:R-:W-:Y:S01]  /*8180*/  UIADD3 UR4, UR38, -0x1, URZ ;  /* 0xffffffff26047890 */ /* 0x000fe2000fffe03f */
[----:B------:R-:W-:-:S06]  /*8190*/  UMOV UR7, UR39 ;  /* 0x0000002700077c82 */ /* 0x000fcc0008000000 */
[----:B------:R-:W-:Y:S01]  /*81a0*/  MUFU.EX2 R77, R77 ;  /* 0x0000004d004d7308 */ /* 0x000fe20000000800 */
[----:B------:R-:W-:-:S07]  /*81b0*/  UMOV UR38, UR4 ;  /* 0x0000000400267c82 */ /* 0x000fce0008000000 */
[----:B------:R-:W-:Y:S01]  /*81c0*/  MUFU.EX2 R79, R79 ;  /* 0x0000004f004f7308 */ /* 0x000fe20000000800 */
[----:B------:R-:W-:Y:S02]  /*81d0*/  WARPGROUP.DEPBAR.LE gsb0, 0x0 ;  /* 0x00008000000079c5 */ /* 0x000fe40000010000 */
[----:B------:R-:W-:-:S06]  /*81e0*/  WARPGROUP.ARRIVE ;  /* 0x00000000000079c5 */ /* 0x000fcc0000000000 */
[----:B------:R-:W-:Y:S03]  /*81f0*/  HGMMA.64x96x16.F32 R24, gdesc[UR32].tnspB, R24, gsb0 ;  /* 0x41600000201879f0 */ /* 0x000fe60008000818 */
[----:B------:R-:W-:Y:S02]  /*8200*/  WARPGROUP.DEPBAR.LE gsb0, 0x0 ;  /* 0x00008000000079c5 */ /* 0x000fe40000010000 */
[----:B------:R0:W-:Y:S06]  /*8210*/  BAR.ARV R7, 0x100 ;  /* 0x000400070000751d */ /* 0x0001ec0000002000 */
[-C--:B------:R-:W-:Y:S01]  /*8220*/  FMUL.FTZ R26, R26, R3.reuse ;  /* 0x000000031a1a7220 */ /* 0x080fe20000410000 */
[----:B------:R-:W-:Y:S01]  /*8230*/  FMUL.FTZ R27, R27, R3 ;  /* 0x000000031b1b7220 */ /* 0x000fe20000410000 */
[----:B0-----:R-:W-:-:S02]  /*8240*/  IMAD.U32 R7, RZ, RZ, UR36 ;  /* 0x00000024ff077e24 */ /* 0x001fc4000f8e00ff */
[-C--:B------:R-:W-:Y:S01]  /*8250*/  FMUL.FTZ R30, R30, R3.reuse ;  /* 0x000000031e1e7220 */ /* 0x080fe20000410000 */
[-C--:B------:R-:W-:Y:S01]  /*8260*/  FMUL.FTZ R31, R31, R3.reuse ;  /* 0x000000031f1f7220 */ /* 0x080fe20000410000 */
[-C--:B------:R-:W-:Y:S01]  /*8270*/  FMUL.FTZ R34, R34, R3.reuse ;  /* 0x0000000322227220 */ /* 0x080fe20000410000 */
[-C--:B------:R-:W-:Y:S01]  /*8280*/  FMUL.FTZ R35, R35, R3.reuse ;  /* 0x0000000323237220 */ /* 0x080fe20000410000 */
[----:B------:R-:W-:Y:S01]  /*8290*/  @!P1 LEA R7, R7, UR37, 0x3 ;  /* 0x0000002507079c11 */ /* 0x000fe2000f8e18ff */
[-C--:B------:R-:W-:Y:S01]  /*82a0*/  FMUL.FTZ R38, R38, R3.reuse ;  /* 0x0000000326267220 */ /* 0x080fe20000410000 */
[-C--:B------:R-:W-:Y:S01]  /*82b0*/  FMUL.FTZ R39, R39, R3.reuse ;  /* 0x0000000327277220 */ /* 0x080fe20000410000 */
[-C--:B------:R-:W-:Y:S01]  /*82c0*/  FMUL.FTZ R42, R42, R3.reuse ;  /* 0x000000032a2a7220 */ /* 0x080fe20000410000 */
[-C--:B------:R-:W-:Y:S01]  /*82d0*/  FMUL.FTZ R43, R43, R3.reuse ;  /* 0x000000032b2b7220 */ /* 0x080fe20000410000 */
[----:B------:R-:W-:Y:S02]  /*82e0*/  @!P1 VIADD R12, R7, 0x31c40 ;  /* 0x00031c40070c9836 */ /* 0x000fe40000000000 */
[-C--:B------:R-:W-:Y:S01]  /*82f0*/  FMUL.FTZ R46, R46, R3.reuse ;  /* 0x000000032e2e7220 */ /* 0x080fe20000410000 */
[----:B------:R-:W0:Y:S01]  /*8300*/  MUFU.EX2 R7, R142 ;  /* 0x0000008e00077308 */ /* 0x000e220000000800 */
[-C--:B------:R-:W-:Y:S01]  /*8310*/  FMUL.FTZ R47, R47, R3.reuse ;  /* 0x000000032f2f7220 */ /* 0x080fe20000410000 */
[-C--:B------:R-:W-:Y:S01]  /*8320*/  FMUL.FTZ R50, R50, R3.reuse ;  /* 0x0000000332327220 */ /* 0x080fe20000410000 */
[----:B------:R-:W-:Y:S01]  /*8330*/  @!P1 PRMT R12, RZ, 0x654, R12 ;  /* 0x00000654ff0c9816 */ /* 0x000fe2000000000c */
[-C--:B------:R-:W-:Y:S01]  /*8340*/  FMUL.FTZ R51, R51, R3.reuse ;  /* 0x0000000333337220 */ /* 0x080fe20000410000 */
[-C--:B------:R-:W-:Y:S01]  /*8350*/  FMUL.FTZ R54, R54, R3.reuse ;  /* 0x0000000336367220 */ /* 0x080fe20000410000 */
[-C--:B------:R-:W-:Y:S01]  /*8360*/  FMUL.FTZ R55, R55, R3.reuse ;  /* 0x0000000337377220 */ /* 0x080fe20000410000 */
        /* <DEDUP_REMOVED lines=8> */
[----:B-1----:R-:W-:Y:S01]  /*83f0*/  IMAD.U32 R12, RZ, RZ, UR6 ;  /* 0x00000006ff0c7e24 */ /* 0x002fe2000f8e00ff */
[----:B------:R-:W-:Y:S01]  /*8400*/  UMOV UR6, UR36 ;  /* 0x0000002400067c82 */ /* 0x000fe20008000000 */
[----:B0-----:R-:W-:Y:S01]  /*8410*/  FADD.FTZ R11, R7, R11 ;  /* 0x0000000b070b7221 */ /* 0x001fe20000010000 */
[----:B------:R-:W-:Y:S01]  /*8420*/  F2FP.F16.F32.PACK_AB R7, R143, R7 ;  /* 0x000000078f07723e */ /* 0x000fe200000000ff */
[----:B------:R-:W-:Y:S01]  /*8430*/  FMUL.FTZ R71, R71, R3 ;  /* 0x0000000347477220 */ /* 0x000fe20000410000 */
[----:B------:R-:W-:Y:S01]  /*8440*/  @!P1 LEA R12, R12, UR37, 0x3 ;  /* 0x000000250c0c9c11 */ /* 0x000fe2000f8e18ff */
[----:B------:R-:W-:Y:S01]  /*8450*/  FADD.FTZ R11, R143, R11 ;  /* 0x0000000b8f0b7221 */ /* 0x000fe20000010000 */
[-C--:B------:R-:W-:Y:S01]  /*8460*/  FMUL.FTZ R24, R24, R8.reuse ;  /* 0x0000000818187220 */ /* 0x080fe20000410000 */
[-C--:B------:R-:W-:Y:S01]  /*8470*/  FMUL.FTZ R25, R25, R8.reuse ;  /* 0x0000000819197220 */ /* 0x080fe20000410000 */
[----:B------:R-:W-:Y:S01]  /*8480*/  FMUL.FTZ R28, R28, R8 ;  /* 0x000000081c1c7220 */ /* 0x000fe20000410000 */
[----:B------:R-:W-:-:S02]  /*8490*/  @!P1 VIADD R12, R12, 0x31c60 ;  /* 0x00031c600c0c9836 */ /* 0x000fc40000000000 */
[-C--:B------:R-:W-:Y:S01]  /*84a0*/  FMUL.FTZ R29, R29, R8.reuse ;  /* 0x000000081d1d7220 */ /* 0x080fe20000410000 */
[-C--:B------:R-:W-:Y:S01]  /*84b0*/  FMUL.FTZ R32, R32, R8.reuse ;  /* 0x0000000820207220 */ /* 0x080fe20000410000 */
[-C--:B------:R-:W-:Y:S01]  /*84c0*/  FMUL.FTZ R33, R33, R8.reuse ;  /* 0x0000000821217220 */ /* 0x080fe20000410000 */
[-C--:B------:R-:W-:Y:S01]  /*84d0*/  FMUL.FTZ R36, R36, R8.reuse ;  /* 0x0000000824247220 */ /* 0x080fe20000410000 */
[----:B------:R-:W-:Y:S01]  /*84e0*/  @!P1 PRMT R12, RZ, 0x654, R12 ;  /* 0x00000654ff0c9816 */ /* 0x000fe2000000000c */
[-C--:B------:R-:W-:Y:S01]  /*84f0*/  FMUL.FTZ R37, R37, R8.reuse ;  /* 0x0000000825257220 */ /* 0x080fe20000410000 */
[-C--:B------:R-:W-:Y:S01]  /*8500*/  FMUL.FTZ R40, R40, R8.reuse ;  /* 0x0000000828287220 */ /* 0x080fe20000410000 */
[-C--:B------:R-:W-:Y:S01]  /*8510*/  FMUL.FTZ R41, R41, R8.reuse ;  /* 0x0000000829297220 */ /* 0x080fe20000410000 */
[----:B------:R0:W-:Y:S01]  /*8520*/  @!P1 SYNCS.ARRIVE.TRANS64.RED.A1T0 RZ, [R12+URZ], RZ ;  /* 0x000000ff0cff99a7 */ /* 0x0001e2000810043f */
[----:B------:R1:W-:Y:S01]  /*8530*/  STSM.16.M88.4 [R2+0x24300], R4 ;  /* 0x0243000402007844 */ /* 0x0003e20000000200 */
[-C--:B------:R-:W-:Y:S01]  /*8540*/  FMUL.FTZ R44, R44, R8.reuse ;  /* 0x000000082c2c7220 */ /* 0x080fe20000410000 */
[-C--:B------:R-:W-:Y:S01]  /*8550*/  FMUL.FTZ R45, R45, R8.reuse ;  /* 0x000000082d2d7220 */ /* 0x080fe20000410000 */
[-C--:B------:R-:W-:Y:S01]  /*8560*/  FMUL.FTZ R48, R48, R8.reuse ;  /* 0x0000000830307220 */ /* 0x080fe20000410000 */
[-C--:B------:R-:W-:Y:S01]  /*8570*/  FMUL.FTZ R49, R49, R8.reuse ;  /* 0x0000000831317220 */ /* 0x080fe20000410000 */
[-C--:B------:R-:W-:Y:S01]  /*8580*/  FMUL.FTZ R52, R52, R8.reuse ;  /* 0x0000000834347220 */ /* 0x080fe20000410000 */
[-C--:B------:R-:W-:Y:S01]  /*8590*/  FMUL.FTZ R53, R53, R8.reuse ;  /* 0x0000000835357220 */ /* 0x080fe20000410000 */
[----:B0-----:R-:W-:Y:S01]  /*85a0*/  MUFU.EX2 R12, R120 ;  /* 0x00000078000c7308 */ /* 0x001fe20000000800 */
        /* <DEDUP_REMOVED lines=8> */
[----:B-1----:R-:W0:Y:S01]  /*8630*/  MUFU.EX2 R4, R128 ;  /* 0x0000008000047308 */ /* 0x002e220000000800 */
[----:B------:R-:W-:-:S07]  /*8640*/  IMAD.MOV.U32 R3, RZ, RZ, R9 ;  /* 0x000000ffff037224 */ /* 0x000fce00078e0009 */
[----:B------:R-:W1:Y:S08]  /*8650*/  MUFU.EX2 R5, R130 ;  /* 0x0000008200057308 */ /* 0x000e700000000800 */
[----:B------:R-:W2:Y:S01]  /*8660*/  MUFU.EX2 R6, R132 ;  /* 0x0000008400067308 */ /* 0x000ea20000000800 */
[----:B0-----:R-:W-:Y:S01]  /*8670*/  FADD.FTZ R10, R4, R10 ;  /* 0x0000000a040a7221 */ /* 0x001fe20000010000 */
[----:B------:R-:W-:-:S03]  /*8680*/  F2FP.F16.F32.PACK_AB R4, R129, R4 ;  /* 0x000000048104723e */ /* 0x000fc600000000ff */
[----:B------:R-:W-:-:S03]  /*8690*/  FADD.FTZ R10, R129, R10 ;  /* 0x0000000a810a7221 */ /* 0x000fc60000010000 */
[----:B------:R-:W0:Y:S01]  /*86a0*/  MUFU.EX2 R7, R134 ;  /* 0x0000008600077308 */ /* 0x000e220000000800 */
[----:B-1----:R-:W-:Y:S01]  /*86b0*/  FADD.FTZ R110, R5, R11 ;  /* 0x0000000b056e7221 */ /* 0x002fe20000010000 */
[C---:B------:R-:W-:Y:S01]  /*86c0*/  F2FP.F16.F32.PACK_AB R5, R131.reuse, R5 ;  /* 0x000000058305723e */ /* 0x040fe200000000ff */
[----:B--2---:R-:W-:Y:S02]  /*86d0*/  FADD.FTZ R11, R6, R10 ;  /* 0x0000000a060b7221 */ /* 0x004fe40000010000 */
[----:B------:R-:W-:Y:S01]  /*86e0*/  FADD.FTZ R10, R131, R110 ;  /* 0x0000006e830a7221 */ /* 0x000fe20000010000 */
[C---:B------:R-:W-:Y:S01]  /*86f0*/  F2FP.F16.F32.PACK_AB R6, R133.reuse, R6 ;  /* 0x000000068506723e */ /* 0x040fe200000000ff */
[----:B------:R-:W-:Y:S02]  /*8700*/  FADD.FTZ R11, R133, R11 ;  /* 0x0000000b850b7221 */ /* 0x000fe40000010000 */
[----:B0-----:R-:W-:Y:S02]  /*8710*/  FADD.FTZ R10, R7, R10 ;  /* 0x0000000a070a7221 */ /* 0x001fe40000010000 */
[----:B------:R-:W-:Y:S01]  /*8720*/  FADD.FTZ R11, R12, R11 ;  /* 0x0000000b0c0b7221 */ /* 0x000fe20000010000 */
[C---:B------:R-:W-:Y:S01]  /*8730*/  F2FP.F16.F32.PACK_AB R7, R135.reuse, R7 ;  /* 0x000000078707723e */ /* 0x040fe200000000ff */
[----:B------:R-:W-:-:S02]  /*8740*/  FADD.FTZ R10, R135, R10 ;  /* 0x0000000a870a7221 */ /* 0x000fc40000010000 */
[C---:B------:R-:W-:Y:S01]  /*8750*/  FADD.FTZ R11, R121.reuse, R11 ;  /* 0x0000000b790b7221 */ /* 0x040fe20000010000 */
[----:B------:R-:W-:Y:S01]  /*8760*/  F2FP.F16.F32.PACK_AB R12, R121, R12 ;  /* 0x0000000c790c723e */ /* 0x000fe200000000ff */
[----:B------:R0:W-:Y:S01]  /*8770*/  STSM.16.M88.4 [R2+0x25b00], R4 ;  /* 0x025b000402007844 */ /* 0x0001e20000000200 */
[----:B------:R-:W-:Y:S01]  /*8780*/  FADD.FTZ R110, R13, R10 ;  /* 0x0000000a0d6e7221 */ /* 0x000fe20000010000 */
[----:B------:R-:W-:Y:S01]  /*8790*/  FADD.FTZ R10, R14, R11 ;  /* 0x0000000b0e0a7221 */ /* 0x000fe20000010000 */
[C---:B------:R-:W-:Y:S02]  /*87a0*/  F2FP.F16.F32.PACK_AB R13, R123.reuse, R13 ;  /* 0x0000000d7b0d723e */ /* 0x040fe400000000ff */
[----:B------:R-:W-:Y:S01]  /*87b0*/  FADD.FTZ R11, R123, R110 ;  /* 0x0000006e7b0b7221 */ /* 0x000fe20000010000 */
[C---:B------:R-:W-:Y:S01]  /*87c0*/  FADD.FTZ R110, R125.reuse, R10 ;  /* 0x0000000a7d6e7221 */ /* 0x040fe20000010000 */
[----:B------:R-:W-:Y:S01]  /*87d0*/  F2FP.F16.F32.PACK_AB R14, R125, R14 ;  /* 0x0000000e7d0e723e */ /* 0x000fe200000000ff */
[----:B------:R-:W1:Y:S01]  /*87e0*/  MUFU.EX2 R10, R91 ;  /* 0x0000005b000a7308 */ /* 0x000e620000000800 */
[----:B------:R-:W-:Y:S01]  /*87f0*/  FADD.FTZ R11, R15, R11 ;  /* 0x0000000b0f0b7221 */ /* 0x000fe20000010000 */
[----:B------:R-:W-:Y:S01]  /*8800*/  FADD.FTZ R110, R112, R110 ;  /* 0x0000006e706e7221 */ /* 0x000fe20000010000 */
[----:B------:R-:W-:-:S02]  /*8810*/  F2FP.F16.F32.PACK_AB R112, R113, R112 ;  /* 0x000000707170723e */ /* 0x000fc400000000ff */
[----:B------:R-:W-:Y:S01]  /*8820*/  FADD.FTZ R11, R127, R11 ;  /* 0x0000000b7f0b7221 */ /* 0x000fe20000010000 */
[----:B------:R-:W-:Y:S01]  /*8830*/  FADD.FTZ R110, R113, R110 ;  /* 0x0000006e716e7221 */ /* 0x000fe20000010000 */
[----:B------:R-:W-:Y:S01]  /*8840*/  F2FP.F16.F32.PACK_AB R15, R127, R15 ;  /* 0x0000000f7f0f723e */ /* 0x000fe200000000ff */
[----:B------:R2:W3:Y:S01]  /*8850*/  MUFU.EX2 R91, R94 ;  /* 0x0000005e005b7308 */ /* 0x0004e20000000800 */
[----:B------:R-:W-:Y:S01]  /*8860*/  FADD.FTZ R11, R114, R11 ;  /* 0x0000000b720b7221 */ /* 0x000fe20000010000 */
[C---:B------:R-:W-:Y:S02]  /*8870*/  F2FP.F16.F32.PACK_AB R113, R20.reuse, R114 ;  /* 0x000000721471723e */ /* 0x040fe400000000ff */
[----:B------:R-:W-:Y:S01]  /*8880*/  F2FP.F16.F32.PACK_AB R114, R117, R116 ;  /* 0x000000747572723e */ /* 0x000fe200000000ff */
[----:B------:R-:W-:Y:S01]  /*8890*/  FADD.FTZ R11, R20, R11 ;  /* 0x0000000b140b7221 */ /* 0x000fe20000010000 */
[----:B------:R4:W-:Y:S01]  /*88a0*/  STSM.16.M88.4 [R2+0x27300], R12 ;  /* 0x0273000c02007844 */ /* 0x0009e20000000200 */
[----:B--2---:R-:W-:-:S02]  /*88b0*/  FADD.FTZ R94, R116, R110 ;  /* 0x0000006e745e7221 */ /* 0x004fc40000010000 */
[----:B------:R-:W-:Y:S01]  /*88c0*/  FADD.FTZ R11, R115, R11 ;  /* 0x0000000b730b7221 */ /* 0x000fe20000010000 */
[----:B------:R-:W-:Y:S01]  /*88d0*/  F2FP.F16.F32.PACK_AB R115, R119, R115 ;  /* 0x000000737773723e */ /* 0x000fe200000000ff */
[----:B------:R-:W-:-:S04]  /*88e0*/  FADD.FTZ R94, R117, R94 ;  /* 0x0000005e755e7221 */ /* 0x000fc80000010000 */
[----:B------:R4:W-:Y:S01]  /*88f0*/  STSM.16.M88.4 [R2+0x28b00], R112 ;  /* 0x028b007002007844 */ /* 0x0009e20000000200 */
[----:B------:R-:W-:Y:S01]  /*8900*/  FADD.FTZ R110, R104, R94 ;  /* 0x0000005e686e7221 */ /* 0x000fe20000010000 */
[----:B------:R-:W-:Y:S01]  /*8910*/  FADD.FTZ R94, R119, R11 ;  /* 0x0000000b775e7221 */ /* 0x000fe20000010000 */
[C---:B------:R-:W-:Y:S02]  /*8920*/  F2FP.F16.F32.PACK_AB R104, R105.reuse, R104 ;  /* 0x000000686968723e */ /* 0x040fe400000000ff */
[----:B------:R-:W-:Y:S01]  /*8930*/  FADD.FTZ R11, R105, R110 ;  /* 0x0000006e690b7221 */ /* 0x000fe20000010000 */
[----:B------:R-:W-:Y:S01]  /*8940*/  FADD.FTZ R94, R106, R94 ;  /* 0x0000005e6a5e7221 */ /* 0x000fe20000010000 */
[C---:B------:R-:W-:Y:S02]  /*8950*/  F2FP.F16.F32.PACK_AB R105, R21.reuse, R106 ;  /* 0x0000006a1569723e */ /* 0x040fe400000000ff */
[----:B------:R-:W-:Y:S01]  /*8960*/  FADD.FTZ R11, R108, R11 ;  /* 0x0000000b6c0b7221 */ /* 0x000fe20000010000 */
[----:B------:R-:W-:Y:S01]  /*8970*/  FADD.FTZ R94, R21, R94 ;  /* 0x0000005e155e7221 */ /* 0x000fe20000010000 */
[----:B------:R-:W-:-:S02]  /*8980*/  F2FP.F16.F32.PACK_AB R106, R109, R108 ;  /* 0x0000006c6d6a723e */ /* 0x000fc400000000ff */
[----:B------:R-:W-:Y:S01]  /*8990*/  FADD.FTZ R11, R109, R11 ;  /* 0x0000000b6d0b7221 */ /* 0x000fe20000010000 */
[----:B------:R-:W-:Y:S01]  /*89a0*/  FADD.FTZ R94, R107, R94 ;  /* 0x0000005e6b5e7221 */ /* 0x000fe20000010000 */
[C---:B------:R-:W-:Y:S02]  /*89b0*/  F2FP.F16.F32.PACK_AB R107, R111.reuse, R107 ;  /* 0x0000006b6f6b723e */ /* 0x040fe400000000ff */
[----:B------:R-:W-:Y:S01]  /*89c0*/  FADD.FTZ R110, R96, R11 ;  /* 0x0000000b606e7221 */ /* 0x000fe20000010000 */
[----:B------:R-:W-:Y:S01]  /*89d0*/  FADD.FTZ R11, R111, R94 ;  /* 0x0000005e6f0b7221 */ /* 0x000fe20000010000 */
[C---:B------:R-:W-:Y:S01]  /*89e0*/  F2FP.F16.F32.PACK_AB R96, R97.reuse, R96 ;  /* 0x000000606160723e */ /* 0x040fe200000000ff */
[----:B------:R4:W-:Y:S01]  /*89f0*/  STSM.16.M88.4 [R2+0x2a300], R104 ;  /* 0x02a3006802007844 */ /* 0x0009e20000000200 */
[----:B------:R-:W-:Y:S01]  /*8a00*/  FADD.FTZ R121, R97, R110 ;  /* 0x0000006e61797221 */ /* 0x000fe20000010000 */
[----:B0-----:R-:W-:Y:S01]  /*8a10*/  FADD.FTZ R4, R98, R11 ;  /* 0x0000000b62047221 */ /* 0x001fe20000010000 */
[C---:B------:R-:W-:Y:S01]  /*8a20*/  F2FP.F16.F32.PACK_AB R97, R99.reuse, R98 ;  /* 0x000000626361723e */ /* 0x040fe200000000ff */
[----:B------:R-:W0:Y:S01]  /*8a30*/  MUFU.EX2 R11, R78 ;  /* 0x0000004e000b7308 */ /* 0x000e220000000800 */
        /* <DEDUP_REMOVED lines=11> */
[----:B------:R-:W-:Y:S01]  /*8af0*/  FADD.FTZ R5, R90, R5 ;  /* 0x000000055a057221 */ /* 0x000fe20000010000 */
[----:B-1----:R-:W-:-:S02]  /*8b00*/  F2FP.F16.F32.PACK_AB R89, R10, R90 ;  /* 0x0000005a0a59723e */ /* 0x002fc400000000ff */
[----:B------:R-:W-:Y:S01]  /*8b10*/  FADD.FTZ R6, R92, R7 ;  /* 0x000000075c067221 */ /* 0x000fe20000010000 */
[----:B------:R-:W-:Y:S01]  /*8b20*/  FADD.FTZ R4, R10, R5 ;  /* 0x000000050a047221 */ /* 0x000fe20000010000 */
[C---:B------:R-:W-:Y:S02]  /*8b30*/  F2FP.F16.F32.PACK_AB R90, R93.reuse, R92 ;  /* 0x0000005c5d5a723e */ /* 0x040fe400000000ff */
[----:B------:R-:W-:Y:S01]  /*8b40*/  FADD.FTZ R5, R93, R6 ;  /* 0x000000065d057221 */ /* 0x000fe20000010000 */
[----:B---3--:R-:W-:Y:S01]  /*8b50*/  FADD.FTZ R4, R91, R4 ;  /* 0x000000045b047221 */ /* 0x008fe20000010000 */
[C---:B------:R-:W-:Y:S02]  /*8b60*/  F2FP.F16.F32.PACK_AB R91, R95.reuse, R91 ;  /* 0x0000005b5f5b723e */ /* 0x040fe400000000ff */
[----:B------:R-:W-:Y:S01]  /*8b70*/  FADD.FTZ R6, R80, R5 ;  /* 0x0000000550067221 */ /* 0x000fe20000010000 */
[----:B------:R-:W-:Y:S01]  /*8b80*/  FADD.FTZ R5, R95, R4 ;  /* 0x000000045f057221 */ /* 0x000fe20000010000 */
[C---:B------:R-:W-:Y:S01]  /*8b90*/  F2FP.F16.F32.PACK_AB R80, R81.reuse, R80 ;  /* 0x000000505150723e */ /* 0x040fe200000000ff */
[----:B------:R4:W-:Y:S01]  /*8ba0*/  STSM.16.M88.4 [R2+0x2d300], R88 ;  /* 0x02d3005802007844 */ /* 0x0009e20000000200 */
        /* <DEDUP_REMOVED lines=16> */
[----:B------:R-:W-:Y:S01]  /*8cb0*/  F2FP.F16.F32.PACK_AB R74, R77, R76 ;  /* 0x0000004c4d4a723e */ /* 0x000fe200000000ff */
[----:B------:R-:W-:Y:S01]  /*8cc0*/  FADD.FTZ R4, R75, R4 ;  /* 0x000000044b047221 */ /* 0x000fe20000010000 */
[----:B0-----:R-:W-:Y:S01]  /*8cd0*/  F2FP.F16.F32.PACK_AB R75, R79, R11 ;  /* 0x0000000b4f4b723e */ /* 0x001fe200000000ff */
[----:B------:R-:W-:Y:S02]  /*8ce0*/  FADD.FTZ R6, R76, R7 ;  /* 0x000000074c067221 */ /* 0x000fe40000010000 */
[----:B------:R-:W-:Y:S02]  /*8cf0*/  FADD.FTZ R4, R11, R4 ;  /* 0x000000040b047221 */ /* 0x000fe40000010000 */
[----:B------:R4:W-:Y:S01]  /*8d00*/  STSM.16.M88.4 [R2+0x30300], R72 ;  /* 0x0303004802007844 */ /* 0x0009e20000000200 */
[----:B------:R-:W-:Y:S01]  /*8d10*/  FADD.FTZ R7, R77, R6 ;  /* 0x000000064d077221 */ /* 0x000fe20000010000 */
[----:B------:R-:W-:Y:S01]  /*8d20*/  FADD.FTZ R5, R79, R4 ;  /* 0x000000044f057221 */ /* 0x000fe20000010000 */
[----:B------:R-:W-:Y:S01]  /*8d30*/  IMAD.MOV.U32 R4, RZ, RZ, R0 ;  /* 0x000000ffff047224 */ /* 0x000fe200078e0000 */
[----:B------:R-:W-:Y:S01]  /*8d40*/  @!PT LDS RZ, [RZ] ;  /* 0x00000000fffff984 */ /* 0x000fe20000000800 */
[----:B------:R-:W-:Y:S01]  /*8d50*/  @!PT LDS RZ, [RZ] ;  /* 0x00000000fffff984 */ /* 0x000fe20000000800 */
[----:B------:R-:W-:Y:S01]  /*8d60*/  @!PT LDS RZ, [RZ] ;  /* 0x00000000fffff984 */ /* 0x000fe20000000800 */
[----:B------:R-:W-:Y:S01]  /*8d70*/  @!PT LDS RZ, [RZ] ;  /* 0x00000000fffff984 */ /* 0x000fe20000000800 */
[----:B------:R0:W-:Y:S06]  /*8d80*/  MEMBAR.ALL.CTA ;  /* 0x0000000000007992 */ /* 0x0001ec0000008000 */
[----:B0-----:R-:W0:Y:S02]  /*8d90*/  FENCE.VIEW.ASYNC.S ;  /* 0x00000000000073c6 */ /* 0x001e240000000000 */
[----:B0-----:R-:W-:Y:S01]  /*8da0*/  NOP ;  /* 0x0000000000007918 */ /* 0x001fe20000000000 */
[----:B------:R-:W-:Y:S05]  /*8db0*/  @P2 BRA `(.L_x_191) ;  /* 0xffffffc800302947 */ /* 0x000fea000383ffff */
.L_x_182:
[----:B------:R-:W-:Y:S06]  /*8dc0*/  BAR.ARV 0x8, 0x200 ;  /* 0x0208000000007b1d */ /* 0x000fec0000002000 */
[----:B------:R-:W-:Y:S05]  /*8dd0*/  @!P0 BRA `(.L_x_192) ;  /* 0x0000000000048947 */ /* 0x000fea0003800000 */
[----:B------:R-:W-:Y:S01]  /*8de0*/  BPT.TRAP 0x1 ;  /* 0x000000040000795c */ /* 0x000fe20000300000 */
.L_x_192:
[----:B------:R-:W-:Y:S01]  /*8df0*/  ULEA UR9, UR36, UR37, 0x3 ;  /* 0x0000002524097291 */ /* 0x000fe2000f8e183f */
[----:B------:R-:W-:-:S05]  /*8e00*/  IMAD.U32 R3, RZ, RZ, UR39 ;  /* 0x00000027ff037e24 */ /* 0x000fca000f8e00ff */
[----:B------:R-:W-:-:S04]  /*8e10*/  SHF.L.U32 R3, R3, 0x1f, RZ ;  /* 0x0000001f03037819 */ /* 0x000fc800000006ff */
[----:B------:R0:W1:Y:S01]  /*8e20*/  SYNCS.PHASECHK.TRANS64.TRYWAIT P2, [UR9+0x31c50], R3 ;  /* 0x031c5003ff0075a7 */ /* 0x0000620008040149 */
[----:B------:R-:W-:Y:S05]  /*8e30*/  @!P0 BRA `(.L_x_193) ;  /* 0x0000000000048947 */ /* 0x000fea0003800000 */
[----:B------:R-:W-:Y:S01]  /*8e40*/  BPT.TRAP 0x1 ;  /* 0x000000040000795c */ /* 0x000fe20000300000 */
.L_x_193:
[----:B-1----:R-:W-:Y:S05]  /*8e50*/  @P2 BRA `(.L_x_194) ;  /* 0x0000000000082947 */ /* 0x002fea0003800000 */
[----:B------:R-:W1:Y:S02]  /*8e60*/  SYNCS.PHASECHK.TRANS64.TRYWAIT P0, [UR9+0x31c50], R3 ;  /* 0x031c5003ff0075a7 */ /* 0x000e640008000149 */
[----:B-1----:R-:W-:Y:S05]  /*8e70*/  @!P0 BRA `(.L_x_195) ;  /* 0x0000009c00dc8947 */ /* 0x002fea0003800000 */
.L_x_194:
[----:B------:R-:W-:Y:S01]  /*8e80*/  UIADD3 UR37, UR37, 0x200, URZ ;  /* 0x0000020025257890 */ /* 0x000fe2000fffe03f */
[----:B-1----:R-:W2:Y:S01]  /*8e90*/  LDL.LU R4, [R1+0xc] ;  /* 0x00000c0001047983 */ /* 0x002ea20000300800 */
[----:B------:R-:W-:Y:S01]  /*8ea0*/  ULOP3.LUT UR60, UR60, 0x10000, URZ, 0xfc, !UPT ;  /* 0x000100003c3c7892 */ /* 0x000fe2000f8efc3f */
[----:B------:R-:W-:Y:S01]  /*8eb0*/  WARPGROUP.ARRIVE ;  /* 0x00000000000079c5 */ /* 0x000fe20000000000 */
[----:B------:R-:W-:Y:S01]  /*8ec0*/  USHF.R.U32.HI UR37, URZ, 0x4, UR37 ;  /* 0x000000043f257899 */ /* 0x000fe20008011625 */
[----:B------:R-:W1:Y:S01]  /*8ed0*/  SHFL.BFLY PT, R6, R5, 0x2, 0x1f ;  /* 0x0c401f0005067f89 */ /* 0x000e6200000e0000 */
[----:B------:R-:W-:Y:S01]  /*8ee0*/  UMOV UR5, 0xc0000010 ;  /* 0xc000001000057882 */ /* 0x000fe20000000000 */
[----:B------:R-:W-:Y:S01]  /*8ef0*/  UMOV UR7, 0x80000020 ;  /* 0x8000002000077882 */ /* 0x000fe20000000000 */
[----:B------:R-:W-:Y:S01]  /*8f00*/  ULOP3.LUT UR37, UR37, 0x3fff, URZ, 0xc0, !UPT ;  /* 0x00003fff25257892 */ /* 0x000fe2000f8ec03f */
[----:B----4-:R-:W-:Y:S01]  /*8f10*/  IMAD.U32 R13, RZ, RZ, UR10 ;  /* 0x0000000aff0d7e24 */ /* 0x010fe2000f8e00ff */
[----:B------:R-:W-:Y:S01]  /*8f20*/  UMOV UR4, UR60 ;  /* 0x0000003c00047c82 */ /* 0x000fe20008000000 */
[----:B------:R-:W-:Y:S01]  /*8f30*/  IMAD.MOV.U32 R16, RZ, RZ, -0x800000 ;  /* 0xff800000ff107424 */ /* 0x000fe200078e00ff */
[----:B------:R-:W-:-:S04]  /*8f40*/  ULOP3.LUT UR8, UR37, 0x2400000, URZ, 0xfc, !UPT ;  /* 0x0240000025087892 */ /* 0x000fc8000f8efc3f */
[----:B------:R-:W-:Y:S02]  /*8f50*/  UIMAD UR8, UR36, 0x6c0, UR8 ;  /* 0x000006c0240878a4 */ /* 0x000fe4000f8e0208 */
[----:B------:R-:W-:-:S04]  /*8f60*/  UIADD3 UR36, UR36, 0x1, URZ ;  /* 0x0000000124247890 */ /* 0x000fc8000fffe03f */
[----:B------:R-:W-:Y:S01]  /*8f70*/  UISETP.NE.AND UP0, UPT, UR36, 0x2, UPT ;  /* 0x000000022400788c */ /* 0x000fe2000bf05270 */
[----:B------:R-:W-:Y:S02]  /*8f80*/  UMOV UR6, UR8 ;  /* 0x0000000800067c82 */ /* 0x000fe40008000000 */
[----:B------:R-:W-:Y:S01]  /*8f90*/  HGMMA.64x96x16.F32 R24, gdesc[UR4].tnspB, R24, gsb0 ;  /* 0x41600000041879f0 */ /* 0x000fe20008000818 */
[----:B------:R-:W-:Y:S02]  /*8fa0*/  UIADD3 UR4, UR60, 0x180, URZ ;  /* 0x000001803c047890 */ /* 0x000fe4000fffe03f */
[----:B------:R-:W-:Y:S01]  /*8fb0*/  UIADD3 UR6, UR8, 0x40, URZ ;  /* 0x0000004008067890 */ /* 0x000fe2000fffe03f */
[----:B-1----:R-:W-:Y:S01]  /*8fc0*/  FADD.FTZ R6, R6, R5 ;  /* 0x0000000506067221 */ /* 0x002fe20000010000 */
[----:B------:R-:W-:Y:S01]  /*8fd0*/  UMOV UR5, 0xc0000010 ;  /* 0xc000001000057882 */ /* 0x000fe20000000000 */
[----:B------:R-:W-:Y:S01]  /*8fe0*/  UMOV UR7, 0x80000020 ;  /* 0x8000002000077882 */ /* 0x000fe20000000000 */
[----:B------:R-:W-:-:S02]  /*8ff0*/  USEL UR36, UR36, URZ, UP0 ;  /* 0x0000003f24247287 */ /* 0x000fc40008000000 */
[----:B------:R-:W1:Y:S02]  /*9000*/  SHFL.BFLY PT, R11, R6, 0x1, 0x1f ;  /* 0x0c201f00060b7f89 */ /* 0x000e6400000e0000 */
[----:B-1----:R-:W-:Y:S01]  /*9010*/  FADD.FTZ R11, R6, R11 ;  /* 0x0000000b060b7221 */ /* 0x002fe20000010000 */
[----:B------:R-:W-:-:S04]  /*9020*/  IMAD.U32 R6, RZ, RZ, UR9 ;  /* 0x00000009ff067e24 */ /* 0x000fc8000f8e00ff */
[----:B------:R-:W-:Y:S01]  /*9030*/  FSETP.NE.FTZ.AND P2, PT, R11, RZ, PT ;  /* 0x000000ff0b00720b */ /* 0x000fe20003f55000 */
[----:B------:R-:W-:-:S05]  /*9040*/  @!P1 VIADD R6, R6, 0x31c60 ;  /* 0x00031c6006069836 */ /* 0x000fca0000000000 */
[----:B------:R-:W-:-:S07]  /*9050*/  @!P1 PRMT R6, RZ, 0x654, R6 ;  /* 0x00000654ff069816 */ /* 0x000fce0000000006 */
[----:B------:R-:W1:Y:S01]  /*9060*/  @P2 MUFU.LG2 R10, R11 ;  /* 0x0000000b000a2308 */ /* 0x000e620000000c00 */
[----:B------:R-:W-:Y:S01]  /*9070*/  @P2 FMUL.FTZ R13, R13, 0.69314718246459960938 ;  /* 0x3f3172180d0d2820 */ /* 0x000fe20000410000 */
        /* <DEDUP_REMOVED lines=16> */
[----:B--2---:R-:W-:Y:S02]  /*9180*/  R2UR UR11, R4 ;  /* 0x00000000040b72ca */ /* 0x004fe400000e0000 */
[----:B------:R-:W0:Y:S11]  /*9190*/  SHFL.BFLY PT, R4, R7, 0x2, 0x1f ;  /* 0x0c401f0007047f89 */ /* 0x000e3600000e0000 */
[----:B------:R-:W-:Y:S01]  /*91a0*/  UIADD3 UR11, UR11, 0x1, URZ ;  /* 0x000000010b0b7890 */ /* 0x000fe2000fffe03f */
[----:B0-----:R-:W-:Y:S01]  /*91b0*/  FADD.FTZ R3, R4, R7 ;  /* 0x0000000704037221 */ /* 0x001fe20000010000 */
[----:B------:R-:W-:-:S04]  /*91c0*/  IMAD.U32 R7, RZ, RZ, UR10 ;  /* 0x0000000aff077e24 */ /* 0x000fc8000f8e00ff */
[----:B------:R-:W0:Y:S01]  /*91d0*/  SHFL.BFLY PT, R4, R3, 0x1, 0x1f ;  /* 0x0c201f0003047f89 */ /* 0x000e2200000e0000 */
[----:B------:R-:W-:Y:S02]  /*91e0*/  WARPGROUP.DEPBAR.LE gsb0, 0x0 ;  /* 0x00008000000079c5 */ /* 0x000fe40000010000 */
[----:B------:R-:W-:-:S06]  /*91f0*/  WARPGROUP.ARRIVE ;  /* 0x00000000000079c5 */ /* 0x000fcc0000000000 */
[----:B------:R-:W-:Y:S01]  /*9200*/  HGMMA.64x96x16.F32 R24, gdesc[UR4].tnspB, R24, gsb0 ;  /* 0x41600000041879f0 */ /* 0x000fe20008000818 */
[----:B------:R-:W-:Y:S01]  /*9210*/  UIADD3 UR4, UR60, 0x600, URZ ;  /* 0x000006003c047890 */ /* 0x000fe2000fffe03f */
[----:B0-----:R-:W-:Y:S01]  /*9220*/  FADD.FTZ R12, R3, R4 ;  /* 0x00000004030c7221 */ /* 0x001fe20000010000 */
[----:B------:R-:W-:Y:S01]  /*9230*/  UIADD3 UR6, UR8, 0x100, URZ ;  /* 0x0000010008067890 */ /* 0x000fe2000fffe03f */
[----:B------:R-:W-:Y:S01]  /*9240*/  IMAD.MOV.U32 R3, RZ, RZ, -0x800000 ;  /* 0xff800000ff037424 */ /* 0x000fe200078e00ff */
[----:B------:R-:W-:Y:S01]  /*9250*/  UMOV UR5, 0xc0000010 ;  /* 0xc000001000057882 */ /* 0x000fe20000000000 */
[----:B------:R-:W-:Y:S01]  /*9260*/  UMOV UR7, 0x80000020 ;  /* 0x8000002000077882 */ /* 0x000fe20000000000 */
[----:B------:R-:W-:Y:S02]  /*9270*/  FSETP.NE.FTZ.AND P0, PT, R12, RZ, PT ;  /* 0x000000ff0c00720b */ /* 0x000fe40003f15000 */
[----:B------:R-:W-:-:S06]  /*9280*/  CS2R R4, SRZ ;  /* 0x0000000000047805 */ /* 0x000fcc000001ff00 */
[----:B------:R-:W-:Y:S05]  /*9290*/  @P2 MUFU.RCP R4, R11 ;  /* 0x0000000b00042308 */ /* 0x000fea0000001000 */
[----:B------:R-:W-:-:S03]  /*92a0*/  @P0 FMUL.FTZ R7, R7, 0.69314718246459960938 ;  /* 0x3f31721807070820 */ /* 0x000fc60000410000 */
[----:B------:R-:W0:Y:S08]  /*92b0*/  @P0 MUFU.LG2 R8, R12 ;  /* 0x0000000c00080308 */ /* 0x000e300000000c00 */
[----:B------:R-:W1:Y:S01]  /*92c0*/  @P0 MUFU.RCP R5, R12 ;  /* 0x0000000c00050308 */ /* 0x000e620000001000 */
[----:B0-----:R-:W-:-:S04]  /*92d0*/  @P0 FMUL.FTZ R8, R8, 0.69314718246459960938 ;  /* 0x3f31721808080820 */ /* 0x001fc80000410000 */
[----:B------:R-:W-:Y:S01]  /*92e0*/  @P0 FFMA.FTZ R3, R7, R0, R8 ;  /* 0x0000000007030223 */ /* 0x000fe20000010008 */
[----:B------:R-:W-:Y:S01]  /*92f0*/  IMAD.U32 R0, RZ, RZ, UR11 ;  /* 0x0000000bff007e24 */ /* 0x000fe2000f8e00ff */
[----:B------:R-:W-:-:S04]  /*9300*/  PLOP3.LUT P0, PT, PT, PT, PT, 0x8, 0x0 ;  /* 0x000000000000781c */ /* 0x000fc80003f0e170 */
[----:B------:R0:W-:Y:S01]  /*9310*/  STL [R1+0xc], R0 ;  /* 0x00000c0001007387 */ /* 0x0001e20000100800 */
        /* <DEDUP_REMOVED lines=31> */
[----:B------:R-:W-:-:S04]  /*9510*/  USEL UR4, URZ, 0x1, UP0 ;  /* 0x000000013f047887 */ /* 0x000fc80008000000 */
[----:B------:R-:W-:Y:S01]  /*9520*/  ULOP3.LUT UR39, UR39, UR4, URZ, 0x3c, !UPT ;  /* 0x0000000427277292 */ /* 0x000fe2000f8e3c3f */
[----:B------:R-:W-:Y:S02]  /*9530*/  WARPGROUP.DEPBAR.LE gsb0, 0x0 ;  /* 0x00008000000079c5 */ /* 0x000fe40000010000 */
[----:B------:R0:W-:Y:S01]  /*9540*/  @!P1 SYNCS.ARRIVE.TRANS64.RED.A1T0 RZ, [R6+URZ], RZ ;  /* 0x000000ff06ff99a7 */ /* 0x0001e2000810043f */
[-C--:B-1----:R-:W-:Y:S01]  /*9550*/  FMUL.FTZ R20, R24, R5.reuse ;  /* 0x0000000518147220 */ /* 0x082fe20000410000 */
        /* <DEDUP_REMOVED lines=46> */
[----:B0-----:R-:W-:-:S07]  /*9840*/  FMUL.FTZ R71, R71, R4 ;  /* 0x0000000447477220 */ /* 0x001fce0000410000 */
.L_x_175:
[----:B------:R-:W0:Y:S08]  /*9850*/  S2UR UR4, SR_CgaCtaId ;  /* 0x00000000000479c3 */ /* 0x000e300000008800 */
[----:B------:R-:W-:Y:S06]  /*9860*/  BAR.SYNC.DEFER_BLOCKING 0x5, 0x200 ;  /* 0x0148000000007b1d */ /* 0x000fec0000010000 */
[----:B------:R-:W-:Y:S01]  /*9870*/  UMOV UR37, 0x400 ;  /* 0x0000040000257882 */ /* 0x000fe20000000000 */
[----:B------:R-:W-:Y:S01]  /*9880*/  BSSY B0, `(.L_x_196) ;  /* 0x00002c4000007945 */ /* 0x000fe20003800000 */
[----:B0-----:R-:W-:-:S09]  /*9890*/  ULEA UR37, UR4, UR37, 0x18 ;  /* 0x0000002504257291 */ /* 0x001fd2000f8ec03f */
[----:B------:R-:W0:Y:S02]  /*98a0*/  LDS.128 R4, [UR37+0x31cd0] ;  /* 0x031cd025ff047984 */ /* 0x000e240008000c00 */
[----:B0-----:R-:W-:Y:S02]  /*98b0*/  R2UR UR6, R5 ;  /* 0x00000000050672ca */ /* 0x001fe400000e0000 */
[----:B------:R-:W-:Y:S02]  /*98c0*/  R2UR UR5, R6 ;  /* 0x00000000060572ca */ /* 0x000fe400000e0000 */
[----:B------:R-:W-:Y:S01]  /*98d0*/  R2UR UR7, R7 ;  /* 0x00000000070772ca */ /* 0x000fe200000e0000 */
[----:B------:R-:W-:Y:S06]  /*98e0*/  BAR.ARV 0x4, 0x200 ;  /* 0x0108000000007b1d */ /* 0x000fec0000002000 */
[----:B------:R-:W-:Y:S08]  /*98f0*/  @P0 BRA `(.L_x_197) ;  /* 0x0000001c00cc0947 */ /* 0x000ff00003800000 */
[----:B------:R-:W2:Y:S01]  /*9900*/  LDL.LU R9, [R1+0x8] ;  /* 0x0000080001097983 */ /* 0x000ea20000300800 */
[----:B------:R-:W0:Y:S01]  /*9910*/  S2UR UR4, SR_SWINHI ;  /* 0x00000000000479c3 */ /* 0x000e220000002f00 */
[----:B------:R-:W-:Y:S01]  /*9920*/  R2UR UR16, R18 ;  /* 0x00000000121072ca */ /* 0x000fe200000e0000 */
[----:B------:R-:W-:Y:S01]  /*9930*/  ULDC.64 UR10, c[0x0][0xc00] ;  /* 0x00030000000a7ab9 */ /* 0x000fe20000000a00 */
[----:B------:R-:W3:Y:S04]  /*9940*/  LDL.LU R8, [R1+0x10] ;  /* 0x0000100001087983 */ /* 0x000ee80000300800 */
[----:B------:R-:W4:Y:S04]  /*9950*/  LDL R0, [R1+0x44] ;  /* 0x0000440001007983 */ /* 0x000f280000100800 */
[----:B------:R-:W4:Y:S01]  /*9960*/  LDL R82, [R1] ;  /* 0x0000000001527983 */ /* 0x000f220000100800 */
[----:B------:R-:W-:Y:S01]  /*9970*/  ULDC.64 UR18, c[0x0][0x208] ;  /* 0x0000820000127ab9 */ /* 0x000fe20000000a00 */
[----:B------:R-:W-:-:S02]  /*9980*/  R2UR UR15, R22 ;  /* 0x00000000160f72ca */ /* 0x000fc400000e0000 */
[----:B------:R-:W4:Y:S01]  /*9990*/  LDL R84, [R1+0x40] ;  /* 0x0000400001547983 */ /* 0x000f220000100800 */
[----:B------:R-:W-:Y:S01]  /*99a0*/  R2UR UR20, R155 ;  /* 0x000000009b1472ca */ /* 0x000fe200000e0000 */
[----:B------:R-:W-:Y:S01]  /*99b0*/  UMOV UR8, UR37 ;  /* 0x0000002500087c82 */ /* 0x000fe20008000000 */
[----:B0-----:R-:W-:Y:S01]  /*99c0*/  UMOV UR9, UR4 ;  /* 0x0000000400097c82 */ /* 0x001fe20008000000 */
[----:B------:R-:W-:Y:S02]  /*99d0*/  IMAD.U32 R74, RZ, RZ, UR8 ;  /* 0x00000008ff4a7e24 */ /* 0x000fe4000f8e00ff */
[----:B------:R-:W-:Y:S01]  /*99e0*/  IMAD.U32 R75, RZ, RZ, UR9 ;  /* 0x00000009ff4b7e24 */ /* 0x000fe2000f8e00ff */
[----:B------:R-:W-:Y:S01]  /*99f0*/  BAR.SYNC.DEFER_BLOCKING 0x1, 0x180 ;  /* 0x0046000000007b1d */ /* 0x000fe20000010000 */
[----:B--2---:R-:W-:Y:S02]  /*9a00*/  R2UR UR14, R9 ;  /* 0x00000000090e72ca */ /* 0x004fe400000e0000 */
[----:B---3--:R-:W-:Y:S01]  /*9a10*/  R2UR UR13, R8 ;  /* 0x00000000080d72ca */ /* 0x008fe200000e0000 */
[----:B----4-:R-:W-:Y:S01]  /*9a20*/  IMAD.WIDE R4, R0, 0x2, R74 ;  /* 0x0000000200047825 */ /* 0x010fe200078e024a */
[----:B------:R-:W-:-:S02]  /*9a30*/  R2UR UR21, R82 ;  /* 0x00000000521572ca */ /* 0x000fc400000e0000 */
[C---:B------:R-:W-:Y:S02]  /*9a40*/  IADD3 R27, P4, R4.reuse, 0x20, RZ ;  /* 0x00000020041b7810 */ /* 0x040fe40007f9e0ff */
[C---:B------:R-:W-:Y:S02]  /*9a50*/  IADD3 R77, P3, R4.reuse, 0x3000, RZ ;  /* 0x00003000044d7810 */ /* 0x040fe40007f7e0ff */
[----:B------:R-:W-:Y:S02]  /*9a60*/  LOP3.LUT R0, R27, 0x180, RZ, 0xc0, !PT ;  /* 0x000001801b007812 */ /* 0x000fe400078ec0ff */
[----:B------:R-:W-:Y:S02]  /*9a70*/  LOP3.LUT R7, R4, 0x180, RZ, 0xc0, !PT ;  /* 0x0000018004077812 */ /* 0x000fe400078ec0ff */
[----:B------:R-:W-:Y:S02]  /*9a80*/  SHF.R.U64 R0, R0, 0x3, RZ ;  /* 0x0000000300007819 */ /* 0x000fe400000012ff */
[----:B------:R-:W-:-:S02]  /*9a90*/  IADD3 R79, P2, R4, 0x3020, RZ ;  /* 0x00003020044f7810 */ /* 0x000fc40007f5e0ff */
[----:B------:R-:W-:Y:S02]  /*9aa0*/  LOP3.LUT R6, R77, 0x180, RZ, 0xc0, !PT ;  /* 0x000001804d067812 */ /* 0x000fe400078ec0ff */
[C---:B------:R-:W-:Y:S02]  /*9ab0*/  IADD3 R81, P1, R4.reuse, 0x6000, RZ ;  /* 0x0000600004517810 */ /* 0x040fe40007f3e0ff */
[----:B------:R-:W-:Y:S02]  /*9ac0*/  IADD3 R83, P0, R4, 0x6020, RZ ;  /* 0x0000602004537810 */ /* 0x000fe40007f1e0ff */
[----:B------:R-:W-:Y:S02]  /*9ad0*/  SHF.R.U64 R7, R7, 0x3, RZ ;  /* 0x0000000307077819 */ /* 0x000fe400000012ff */
[----:B------:R-:W-:Y:S02]  /*9ae0*/  LOP3.LUT R12, R0, R27, RZ, 0x3c, !PT ;  /* 0x0000001b000c7212 */ /* 0x000fe400078e3cff */
[----:B------:R-:W-:-:S02]  /*9af0*/  LOP3.LUT R0, R79, 0x180, RZ, 0xc0, !PT ;  /* 0x000001804f007812 */ /* 0x000fc400078ec0ff */
[----:B------:R-:W-:Y:S02]  /*9b00*/  SHF.R.U64 R6, R6, 0x3, RZ ;  /* 0x0000000306067819 */ /* 0x000fe400000012ff */
[----:B------:R-:W-:Y:S02]  /*9b10*/  LOP3.LUT R8, R81, 0x180, RZ, 0xc0, !PT ;  /* 0x0000018051087812 */ /* 0x000fe400078ec0ff */
[----:B------:R-:W-:Y:S01]  /*9b20*/  LOP3.LUT R10, R83, 0x180, RZ, 0xc0, !PT ;  /* 0x00000180530a7812 */ /* 0x000fe200078ec0ff */
[--C-:B------:R-:W-:Y:S01]  /*9b30*/  IMAD.X R13, RZ, RZ, R5.reuse, P4 ;  /* 0x000000ffff0d7224 */ /* 0x100fe200020e0605 */
[----:B------:R-:W-:Y:S01]  /*9b40*/  LOP3.LUT R4, R7, R4, RZ, 0x3c, !PT ;  /* 0x0000000407047212 */ /* 0x000fe200078e3cff */
[--C-:B------:R-:W-:Y:S01]  /*9b50*/  IMAD.X R15, RZ, RZ, R5.reuse, P3 ;  /* 0x000000ffff0f7224 */ /* 0x100fe200018e0605 */
[----:B------:R-:W-:Y:S02]  /*9b60*/  SHF.R.U64 R0, R0, 0x3, RZ ;  /* 0x0000000300007819 */ /* 0x000fe400000012ff */
[----:B------:R-:W-:Y:S01]  /*9b70*/  LOP3.LUT R14, R6, R77, RZ, 0x3c, !PT ;  /* 0x0000004d060e7212 */ /* 0x000fe200078e3cff */
[--C-:B------:R-:W-:Y:S01]  /*9b80*/  IMAD.X R25, RZ, RZ, R5.reuse, P2 ;  /* 0x000000ffff197224 */ /* 0x100fe200010e0605 */
[----:B------:R-:W-:Y:S01]  /*9b90*/  SHF.R.U64 R8, R8, 0x3, RZ ;  /* 0x0000000308087819 */ /* 0x000fe200000012ff */
[--C-:B------:R-:W-:Y:S01]  /*9ba0*/  IMAD.X R9, RZ, RZ, R5.reuse, P1 ;  /* 0x000000ffff097224 */ /* 0x100fe200008e0605 */
[----:B------:R-:W-:Y:S01]  /*9bb0*/  SHF.R.U64 R10, R10, 0x3, RZ ;  /* 0x000000030a0a7819 */ /* 0x000fe200000012ff */
[----:B------:R-:W-:Y:S01]  /*9bc0*/  IMAD.X R11, RZ, RZ, R5, P0 ;  /* 0x000000ffff0b7224 */ /* 0x000fe200000e0605 */
[----:B------:R-:W-:-:S02]  /*9bd0*/  MOV R26, R4 ;  /* 0x00000004001a7202 */ /* 0x000fc40000000f00 */
[----:B------:R-:W-:Y:S02]  /*9be0*/  F2FP.F16.F32.PACK_AB R4, R21, R20 ;  /* 0x000000141504723e */ /* 0x000fe400000000ff */
[----:B------:R-:W-:Y:S02]  /*9bf0*/  F2FP.F16.F32.PACK_AB R5, R73, R72 ;  /* 0x000000484905723e */ /* 0x000fe400000000ff */
[----:B------:R-:W-:Y:S02]  /*9c00*/  F2FP.F16.F32.PACK_AB R6, R29, R28 ;  /* 0x0000001c1d06723e */ /* 0x000fe400000000ff */
[----:B------:R-:W-:Y:S02]  /*9c10*/  F2FP.F16.F32.PACK_AB R7, R31, R30 ;  /* 0x0000001e1f07723e */ /* 0x000fe400000000ff */
[----:B------:R-:W-:Y:S02]  /*9c20*/  LOP3.LUT R24, R0, R79, RZ, 0x3c, !PT ;  /* 0x0000004f00187212 */ /* 0x000fe400078e3cff */
[----:B------:R-:W-:-:S02]  /*9c30*/  MOV R0, R12 ;  /* 0x0000000c00007202 */ /* 0x000fc40000000f00 */
[----:B------:R-:W-:Y:S02]  /*9c40*/  MOV R80, R14 ;  /* 0x0000000e00507202 */ /* 0x000fe40000000f00 */
[----:B------:R-:W-:Y:S02]  /*9c50*/  LOP3.LUT R8, R8, R81, RZ, 0x3c, !PT ;  /* 0x0000005108087212 */ /* 0x000fe400078e3cff */
[----:B------:R-:W-:Y:S02]  /*9c60*/  LOP3.LUT R10, R10, R83, RZ, 0x3c, !PT ;  /* 0x000000530a0a7212 */ /* 0x000fe400078e3cff */
[----:B------:R-:W-:Y:S02]  /*9c70*/  F2FP.F16.F32.PACK_AB R12, R33, R32 ;  /* 0x00000020210c723e */ /* 0x000fe400000000ff */
[----:B------:R-:W-:Y:S02]  /*9c80*/  F2FP.F16.F32.PACK_AB R13, R35, R34 ;  /* 0x00000022230d723e */ /* 0x000fe400000000ff */
[----:B------:R-:W-:-:S02]  /*9c90*/  F2FP.F16.F32.PACK_AB R14, R37, R36 ;  /* 0x00000024250e723e */ /* 0x000fc400000000ff */
[----:B------:R-:W-:Y:S01]  /*9ca0*/  F2FP.F16.F32.PACK_AB R15, R39, R38 ;  /* 0x00000026270f723e */ /* 0x000fe200000000ff */
[----:B------:R0:W-:Y:S01]  /*9cb0*/  STSM.16.M88.4 [R26], R4 ;  /* 0x000000041a007844 */ /* 0x0001e20000000200 */
[----:B------:R-:W-:Y:S02]  /*9cc0*/  MOV R78, R8 ;  /* 0x00000008004e7202 */ /* 0x000fe40000000f00 */
[----:B------:R-:W-:Y:S01]  /*9cd0*/  MOV R18, R10 ;  /* 0x0000000a00127202 */ /* 0x000fe20000000f00 */
[----:B------:R1:W-:Y:S01]  /*9ce0*/  STSM.16.M88.4 [R0], R12 ;  /* 0x0000000c00007844 */ /* 0x0003e20000000200 */
[----:B------:R-:W-:Y:S02]  /*9cf0*/  MOV R79, R24 ;  /* 0x00000018004f7202 */ /* 0x000fe40000000f00 */
[----:B------:R-:W-:Y:S02]  /*9d00*/  F2FP.F16.F32.PACK_AB R8, R49, R48 ;  /* 0x000000303108723e */ /* 0x000fe400000000ff */
[----:B------:R-:W-:-:S02]  /*9d10*/  F2FP.F16.F32.PACK_AB R9, R51, R50 ;  /* 0x000000323309723e */ /* 0x000fc400000000ff */
[----:B------:R-:W-:Y:S02]  /*9d20*/  F2FP.F16.F32.PACK_AB R10, R53, R52 ;  /* 0x00000034350a723e */ /* 0x000fe400000000ff */
[----:B------:R-:W-:Y:S02]  /*9d30*/  F2FP.F16.F32.PACK_AB R11, R55, R54 ;  /* 0x00000036370b723e */ /* 0x000fe400000000ff */
[----:B0-----:R-:W-:Y:S02]  /*9d40*/  F2FP.F16.F32.PACK_AB R4, R41, R40 ;  /* 0x000000282904723e */ /* 0x001fe400000000ff */
[----:B------:R-:W-:Y:S02]  /*9d50*/  F2FP.F16.F32.PACK_AB R5, R43, R42 ;  /* 0x0000002a2b05723e */ /* 0x000fe400000000ff */
[----:B------:R-:W-:Y:S02]  /*9d60*/  F2FP.F16.F32.PACK_AB R6, R45, R44 ;  /* 0x0000002c2d06723e */ /* 0x000fe400000000ff */
[----:B------:R-:W-:-:S02]  /*9d70*/  F2FP.F16.F32.PACK_AB R7, R47, R46 ;  /* 0x0000002e2f07723e */ /* 0x000fc400000000ff */
[----:B-1----:R-:W-:Y:S02]  /*9d80*/  F2FP.F16.F32.PACK_AB R12, R57, R56 ;  /* 0x00000038390c723e */ /* 0x002fe400000000ff */
[----:B------:R-:W-:Y:S02]  /*9d90*/  F2FP.F16.F32.PACK_AB R13, R59, R58 ;  /* 0x0000003a3b0d723e */ /* 0x000fe400000000ff */
[----:B------:R-:W-:Y:S02]  /*9da0*/  F2FP.F16.F32.PACK_AB R14, R61, R60 ;  /* 0x0000003c3d0e723e */ /* 0x000fe400000000ff */
[----:B------:R-:W-:Y:S02]  /*9db0*/  F2FP.F16.F32.PACK_AB R15, R63, R62 ;  /* 0x0000003e3f0f723e */ /* 0x000fe400000000ff */
[----:B------:R-:W-:Y:S02]  /*9dc0*/  F2FP.F16.F32.PACK_AB R24, R65, R64 ;  /* 0x000000404118723e */ /* 0x000fe400000000ff */
[----:B------:R-:W-:-:S02]  /*9dd0*/  F2FP.F16.F32.PACK_AB R25, R67, R66 ;  /* 0x000000424319723e */ /* 0x000fc400000000ff */
[----:B------:R-:W-:Y:S02]  /*9de0*/  F2FP.F16.F32.PACK_AB R26, R69, R68 ;  /* 0x00000044451a723e */ /* 0x000fe400000000ff */
[----:B------:R-:W-:Y:S01]  /*9df0*/  F2FP.F16.F32.PACK_AB R27, R71, R70 ;  /* 0x00000046471b723e */ /* 0x000fe200000000ff */
[----:B------:R-:W-:Y:S04]  /*9e00*/  STSM.16.M88.4 [R80], R4 ;  /* 0x0000000450007844 */ /* 0x000fe80000000200 */
[----:B------:R-:W-:Y:S04]  /*9e10*/  STSM.16.M88.4 [R79], R8 ;  /* 0x000000084f007844 */ /* 0x000fe80000000200 */
[----:B------:R-:W-:Y:S04]  /*9e20*/  STSM.16.M88.4 [R78], R12 ;  /* 0x0000000c4e007844 */ /* 0x000fe80000000200 */
[----:B------:R0:W-:Y:S01]  /*9e30*/  STSM.16.M88.4 [R18], R24 ;  /* 0x0000001812007844 */ /* 0x0001e20000000200 */
[----:B------:R-:W-:Y:S01]  /*9e40*/  USHF.L.U32 UR4, UR14, 0x2, URZ ;  /* 0x000000020e047899 */ /* 0x000fe2000800063f */
[----:B------:R-:W-:Y:S01]  /*9e50*/  BAR.SYNC.DEFER_BLOCKING 0x1, 0x180 ;  /* 0x0046000000007b1d */ /* 0x000fe20000010000 */
[----:B------:R-:W-:Y:S01]  /*9e60*/  ISETP.NE.U32.AND P0, PT, RZ, UR10, PT ;  /* 0x0000000aff007c0c */ /* 0x000fe2000bf05070 */
[----:B------:R-:W-:-:S02]  /*9e70*/  USHF.L.U64.HI UR12, UR14, 0x2, UR13 ;  /* 0x000000020e0c7899 */ /* 0x000fc4000801020d */
[----:B------:R-:W-:Y:S01]  /*9e80*/  UIADD3 UR8, UP0, UR4, UR10, URZ ;  /* 0x0000000a04087290 */ /* 0x000fe2000ff1e03f */
[----:B------:R-:W-:-:S03]  /*9e90*/  ISETP.NE.AND.EX P0, PT, RZ, UR11, PT, P0 ;  /* 0x0000000bff007c0c */ /* 0x000fc6000bf05300 */
[----:B------:R-:W-:Y:S02]  /*9ea0*/  UIADD3.X UR9, UR12, UR11, URZ, UP0, !UPT ;  /* 0x0000000b0c097290 */ /* 0x000fe400087fe43f */
[----:B------:R-:W-:Y:S01]  /*9eb0*/  IMAD.U32 R76, RZ, RZ, UR8 ;  /* 0x00000008ff4c7e24 */ /* 0x000fe2000f8e00ff */
[----:B0-----:R-:W0:Y:S03]  /*9ec0*/  LDC R18, c[0x0][0xbe8] ;  /* 0x0002fa00ff127b82 */ /* 0x001e260000000800 */
[----:B------:R-:W-:Y:S01]  /*9ed0*/  IMAD.U32 R77, RZ, RZ, UR9 ;  /* 0x00000009ff4d7e24 */ /* 0x000fe2000f8e00ff */
[----:B------:R-:W-:-:S04]  /*9ee0*/  ULDC.64 UR8, c[0x0][0xc08] ;  /* 0x0003020000087ab9 */ /* 0x000fc80000000a00 */
[----:B------:R-:W2:Y:S01]  /*9ef0*/  @P0 LDG.E R0, desc[UR18][R76.64] ;  /* 0x000000124c000981 */ /* 0x000ea2000c1e1900 */
[----:B------:R-:W-:-:S04]  /*9f00*/  UISETP.NE.U32.AND UP0, UPT, UR8, URZ, UPT ;  /* 0x0000003f0800728c */ /* 0x000fc8000bf05070 */
[----:B------:R-:W-:Y:S01]  /*9f10*/  UISETP.NE.AND.EX UP0, UPT, UR9, URZ, UPT, UP0 ;  /* 0x0000003f0900728c */ /* 0x000fe2000bf05300 */
[----:B0-----:R-:W-:-:S05]  /*9f20*/  ISETP.NE.AND P1, PT, R18, 0x1, PT ;  /* 0x000000011200780c */ /* 0x001fca0003f25270 */
[----:B------:R-:W-:-:S05]  /*9f30*/  PLOP3.LUT P4, PT, PT, PT, UP0, 0x80, 0x0 ;  /* 0x000000000000781c */ /* 0x000fca0003f8f008 */
[----:B------:R-:W-:-:S03]  /*9f40*/  @UP0 UIADD3 UR8, UP1, UR4, UR8, URZ ;  /* 0x0000000804080290 */ /* 0x000fc6000ff3e03f */
[----:B------:R-:W-:Y:S01]  /*9f50*/  ULDC UR4, c[0x0][0xa88] ;  /* 0x0002a20000047ab9 */ /* 0x000fe20000000800 */
[----:B------:R-:W-:Y:S01]  /*9f60*/  @UP0 UIADD3.X UR9, UR12, UR9, URZ, UP1, !UPT ;  /* 0x000000090c090290 */ /* 0x000fe20008ffe43f */
[----:B------:R-:W-:Y:S01]  /*9f70*/  IMAD.U32 R9, RZ, RZ, UR4 ;  /* 0x00000004ff097e24 */ /* 0x000fe2000f8e00ff */
[----:B------:R-:W-:Y:S01]  /*9f80*/  UISETP.NE.AND UP0, UPT, UR16, URZ, UPT ;  /* 0x0000003f1000728c */ /* 0x000fe2000bf05270 */
[----:B------:R-:W-:Y:S01]  /*9f90*/  ULDC UR4, c[0x0][0xad4] ;  /* 0x0002b50000047ab9 */ /* 0x000fe20000000800 */
[----:B------:R-:W0:Y:S01]  /*9fa0*/  @P1 LDC R6, c[0x0][0xbec] ;  /* 0x0002fb00ff061b82 */ /* 0x000e220000000800 */
[----:B------:R-:W-:Y:S01]  /*9fb0*/  IMAD.U32 R4, RZ, RZ, UR8 ;  /* 0x00000008ff047e24 */ /* 0x000fe2000f8e00ff */
[----:B------:R-:W-:Y:S01]  /*9fc0*/  USEL UR4, UR16, UR4, UP0 ;  /* 0x0000000410047287 */ /* 0x000fe20008000000 */
[----:B------:R-:W-:-:S03]  /*9fd0*/  IMAD.U32 R5, RZ, RZ, UR9 ;  /* 0x00000009ff057e24 */ /* 0x000fc6000f8e00ff */
[----:B------:R-:W-:Y:S02]  /*9fe0*/  UISETP.GT.AND UP1, UPT, UR4, 0x1, UPT ;  /* 0x000000010400788c */ /* 0x000fe4000bf24270 */
[----:B------:R-:W1:Y:S01]  /*9ff0*/  @P1 LDC R11, c[0x0][0xbf0] ;  /* 0x0002fc00ff0b1b82 */ /* 0x000e620000000800 */
[----:B------:R3:W5:Y:S01]  /*a000*/  @P4 LDG.E R9, desc[UR18][R4.64] ;  /* 0x0000001204094981 */ /* 0x000762000c1e1900 */
[----:B------:R-:W-:Y:S02]  /*a010*/  UMOV UR19, 0x9b8 ;  /* 0x000009b800137882 */ /* 0x000fe40000000000 */
[----:B------:R-:W-:Y:S02]  /*a020*/  USEL UR19, UR19, 0x978, UP1 ;  /* 0x0000097813137887 */ /* 0x000fe40008800000 */
[----:B------:R-:W-:Y:S01]  /*a030*/  UISETP.NE.U32.AND UP0, UPT, UR10, URZ, UPT ;  /* 0x0000003f0a00728c */ /* 0x000fe2000bf05070 */
[----:B------:R-:W-:Y:S01]  /*a040*/  IMAD.U32 R13, RZ, RZ, UR21 ;  /* 0x00000015ff0d7e24 */ /* 0x000fe2000f8e00ff */
[----:B------:R-:W-:-:S02]  /*a050*/  UMOV UR4, URZ ;  /* 0x0000003f00047c82 */ /* 0x000fc40008000000 */
[----:B------:R-:W-:Y:S01]  /*a060*/  UISETP.NE.AND.EX UP0, UPT, UR11, URZ, UPT, UP0 ;  /* 0x0000003f0b00728c */ /* 0x000fe2000bf05300 */
[----:B------:R-:W-:Y:S01]  /*a070*/  IMAD R13, R13, 0xc0, R84 ;  /* 0x000000c00d0d7824 */ /* 0x000fe200078e0254 */
[----:B------:R-:W-:Y:S02]  /*a080*/  USEL UR9, UR15, URZ, UP1 ;  /* 0x0000003f0f097287 */ /* 0x000fe40008800000 */
[----:B------:R-:W-:Y:S02]  /*a090*/  USEL UR8, UR14, URZ, !UP0 ;  /* 0x0000003f0e087287 */ /* 0x000fe4000c000000 */
[----:B------:R-:W-:Y:S01]  /*a0a0*/  USEL UR18, UR13, URZ, !UP0 ;  /* 0x0000003f0d127287 */ /* 0x000fe2000c000000 */
[----:B------:R-:W-:Y:S02]  /*a0b0*/  ULDC.64 UR10, c[0x0][UR19+0x218] ;  /* 0x00008600130a7abb */ /* 0x000fe40008000a00 */
[----:B------:R-:W-:Y:S01]  /*a0c0*/  ULDC.64 UR12, c[0x0][UR19+0x220] ;  /* 0x00008800130c7abb */ /* 0x000fe20008000a00 */
[----:B------:R-:W-:Y:S01]  /*a0d0*/  ULDC.64 UR14, c[0x0][UR19+0x228] ;  /* 0x00008a00130e7abb */ /* 0x000fe20008000a00 */
[----:B------:R-:W-:-:S02]  /*a0e0*/  UIMAD.WIDE.U32 UR16, UR10, UR20, URZ ;  /* 0x000000140a1072a5 */ /* 0x000fc4000f8e003f */
[----:B------:R-:W-:Y:S02]  /*a0f0*/  UIMAD UR13, UR13, UR8, URZ ;  /* 0x000000080d0d72a4 */ /* 0x000fe4000f8e023f */
[----:B------:R-:W-:Y:S01]  /*a100*/  UIMAD UR20, UR11, UR20, URZ ;  /* 0x000000140b1472a4 */ /* 0x000fe2000f8e023f */
[----:B------:R-:W-:Y:S01]  /*a110*/  IMAD.MOV.U32 R7, RZ, RZ, R13 ;  /* 0x000000ffff077224 */ /* 0x000fe200078e000d */
[----:B------:R-:W-:Y:S02]  /*a120*/  UIMAD.WIDE.U32 UR10, UR12, UR8, URZ ;  /* 0x000000080c0a72a5 */ /* 0x000fe4000f8e003f */
[----:B------:R-:W-:Y:S02]  /*a130*/  UIMAD.WIDE.U32 UR22, UR14, UR9, URZ ;  /* 0x000000090e1672a5 */ /* 0x000fe4000f8e003f */
[----:B------:R-:W-:Y:S02]  /*a140*/  UIMAD UR9, UR15, UR9, URZ ;  /* 0x000000090f0972a4 */ /* 0x000fe4000f8e023f */
[----:B------:R-:W-:-:S02]  /*a150*/  UIMAD UR13, UR12, UR18, UR13 ;  /* 0x000000120c0d72a4 */ /* 0x000fc4000f8e020d */
[----:B------:R-:W-:Y:S01]  /*a160*/  UIADD3 UR20, UR17, UR20, URZ ;  /* 0x0000001411147290 */ /* 0x000fe2000fffe03f */
[----:B---3--:R-:W-:Y:S02]  /*a170*/  IMAD.U32 R4, RZ, RZ, UR22 ;  /* 0x00000016ff047e24 */ /* 0x008fe4000f8e00ff */
[----:B------:R-:W-:Y:S02]  /*a180*/  IMAD.U32 R5, RZ, RZ, UR23 ;  /* 0x00000017ff057e24 */ /* 0x000fe4000f8e00ff */
[----:B------:R-:W-:Y:S01]  /*a190*/  IMAD.U32 R15, RZ, RZ, UR21 ;  /* 0x00000015ff0f7e24 */ /* 0x000fe2000f8e00ff */
[----:B--2---:R-:W-:Y:S01]  /*a1a0*/  @P0 R2UR UR4, R0 ;  /* 0x00000000000402ca */ /* 0x004fe200000e0000 */
[----:B0-----:R-:W-:-:S05]  /*a1b0*/  @P1 IMAD.HI.U32 R0, R13, R6, RZ ;  /* 0x000000060d001227 */ /* 0x001fca00078e00ff */
[----:B-1----:R-:W-:-:S07]  /*a1c0*/  @P1 SHF.R.U32.HI R7, RZ, R11, R0 ;  /* 0x0000000bff071219 */ /* 0x002fce0000011600 */
[----:B------:R-:W-:Y:S02]  /*a1d0*/  UIADD3 UR16, UP0, UP2, UR10, UR16, UR4 ;  /* 0x000000100a107290 */ /* 0x000fe4000fa1e004 */
[----:B------:R-:W-:Y:S01]  /*a1e0*/  UIADD3 UR10, UR23, UR9, URZ ;  /* 0x00000009170a7290 */ /* 0x000fe2000fffe03f */
[----:B------:R-:W-:Y:S01]  /*a1f0*/  IMAD.MOV R11, RZ, RZ, -R7 ;  /* 0x000000ffff0b7224 */ /* 0x000fe200078e0a07 */
[----:B------:R-:W-:Y:S02]  /*a200*/  UIADD3 UR9, UR11, UR13, URZ ;  /* 0x0000000d0b097290 */ /* 0x000fe4000fffe03f */
[----:B------:R-:W-:Y:S01]  /*a210*/  USHF.R.S32.HI UR14, URZ, 0x1f, UR4 ;  /* 0x0000001f3f0e7899 */ /* 0x000fe20008011404 */
[----:B------:R-:W-:Y:S01]  /*a220*/  IMAD R11, R18, R11, R13 ;  /* 0x0000000b120b7224 */ /* 0x000fe200078e020d */
[----:B------:R-:W-:Y:S01]  /*a230*/  IADD3 R4, P2, P3, R7, UR16, R4 ;  /* 0x0000001007047c10 */ /* 0x000fe2000fb5e004 */
[----:B------:R-:W-:Y:S01]  /*a240*/  IMAD.U32 R6, RZ, RZ, UR10 ;  /* 0x0000000aff067e24 */ /* 0x000fe2000f8e00ff */
[----:B------:R-:W-:Y:S01]  /*a250*/  UIADD3.X UR9, UR9, UR20, UR14, UP0, UP2 ;  /* 0x0000001409097290 */ /* 0x000fe200087e440e */
[----:B------:R-:W-:Y:S01]  /*a260*/  SHF.R.S32.HI R5, RZ, 0x1f, R7 ;  /* 0x0000001fff057819 */ /* 0x000fe20000011407 */
[----:B------:R-:W-:Y:S01]  /*a270*/  ULDC.64 UR10, c[0x0][UR19+0x210] ;  /* 0x00008400130a7abb */ /* 0x000fe20008000a00 */
[----:B------:R-:W-:Y:S01]  /*a280*/  SHF.R.S32.HI R0, RZ, 0x1f, R11 ;  /* 0x0000001fff007819 */ /* 0x000fe2000001140b */
[----:B------:R-:W-:Y:S01]  /*a290*/  IMAD R7, R11, UR11, RZ ;  /* 0x0000000b0b077c24 */ /* 0x000fe2000f8e02ff */
[----:B------:R-:W-:Y:S01]  /*a2a0*/  ULDC.64 UR12, c[0x0][0xba8] ;  /* 0x0002ea00000c7ab9 */ /* 0x000fe20000000a00 */
[----:B------:R-:W-:Y:S01]  /*a2b0*/  IADD3.X R5, R5, UR9, R6, P2, P3 ;  /* 0x0000000905057c10 */ /* 0x000fe200097e6406 */
[----:B------:R-:W-:Y:S01]  /*a2c0*/  @!UP1 ULDC UR12, c[0x0][0xb50] ;  /* 0x0002d400000c9ab9 */ /* 0x000fe20000000800 */
[----:B------:R-:W-:Y:S01]  /*a2d0*/  IMAD R7, R0, UR10, R7 ;  /* 0x0000000a00077c24 */ /* 0x000fe2000f8e0207 */
[----:B------:R-:W-:Y:S01]  /*a2e0*/  @!UP1 ULDC UR13, c[0x0][0xb54] ;  /* 0x0002d500000d9ab9 */ /* 0x000fe20000000800 */
[----:B------:R-:W-:-:S04]  /*a2f0*/  IMAD.WIDE.U32 R4, R11, UR10, R4 ;  /* 0x0000000a0b047c25 */ /* 0x000fc8000f8e0004 */
[----:B------:R-:W-:Y:S01]  /*a300*/  IMAD.IADD R5, R5, 0x1, R7 ;  /* 0x0000000105057824 */ /* 0x000fe200078e0207 */
[----:B------:R-:W-:-:S04]  /*a310*/  LEA R8, P2, R4, UR12, 0x2 ;  /* 0x0000000c04087c11 */ /* 0x000fc8000f8410ff */
[----:B------:R-:W-:Y:S01]  /*a320*/  LEA.HI.X R10, R4, UR13, R5, 0x2, P2 ;  /* 0x0000000d040a7c11 */ /* 0x000fe200090f1405 */
[----:B------:R-:W-:Y:S08]  /*a330*/  @P4 BRA `(.L_x_198) ;  /* 0x0000000000144947 */ /* 0x000ff00003800000 */
[----:B------:R-:W-:Y:S05]  /*a340*/  @!P0 BRA `(.L_x_198) ;  /* 0x0000000000108947 */ /* 0x000fea0003800000 */
[----:B------:R-:W-:Y:S02]  /*a350*/  ULDC.64 UR10, c[0x0][0x208] ;  /* 0x00008200000a7ab9 */ /* 0x000fe40000000a00 */
[----:B------:R-:W2:Y:S04]  /*a360*/  LDG.E R0, desc[UR10][R76.64] ;  /* 0x0000000a4c007981 */ /* 0x000ea8000c1e1900 */
[----:B-----5:R-:W2:Y:S02]  /*a370*/  LDG.E R9, desc[UR10][R76.64+0x4] ;  /* 0x0000040a4c097981 */ /* 0x020ea4000c1e1900 */
[----:B--2---:R-:W-:-:S07]  /*a380*/  IMAD.IADD R9, R9, 0x1, -R0 ;  /* 0x0000000109097824 */ /* 0x004fce00078e0a00 */
.L_x_198:
[----:B------:R-:W2:Y:S01]  /*a390*/  LDL R0, [R1+0x3c] ;  /* 0x00003c0001007983 */ /* 0x000ea20000100800 */
[----:B------:R-:W0:Y:S03]  /*a3a0*/  S2R R4, SR_TID.X ;  /* 0x0000000000047919 */ /* 0x000e260000002100 */
[----:B------:R-:W-:Y:S04]  /*a3b0*/  SHFL.IDX PT, R5, R10, RZ, 0x1c1f ;  /* 0x001c1fff0a057589 */ /* 0x000fe800000e0000 */
[----:B------:R-:W-:Y:S04]  /*a3c0*/  SHFL.IDX PT, R6, R8, 0x1, 0x1c1f ;  /* 0x003c1f0008067f89 */ /* 0x000fe800000e0000 */
[----:B------:R-:W-:Y:S01]  /*a3d0*/  SHFL.IDX PT, R7, R10, 0x1, 0x1c1f ;  /* 0x003c1f000a077f89 */ /* 0x000fe200000e0000 */
[----:B0-----:R-:W-:-:S05]  /*a3e0*/  VIADD R12, R4, 0xffffff80 ;  /* 0xffffff80040c7836 */ /* 0x001fca0000000000 */
[----:B------:R-:W-:-:S04]  /*a3f0*/  SHF.R.S32.HI R11, RZ, 0x1f, R12 ;  /* 0x0000001fff0b7819 */ /* 0x000fc8000001140c */
[----:B------:R-:W-:Y:S01]  /*a400*/  LEA.HI R11, R11, R12, RZ, 0x7 ;  /* 0x0000000c0b0b7211 */ /* 0x000fe200078f38ff */
[----:B------:R-:W0:Y:S03]  /*a410*/  SHFL.IDX PT, R4, R8, RZ, 0x1c1f ;  /* 0x001c1fff08047589 */ /* 0x000e2600000e0000 */
[----:B------:R-:W-:-:S05]  /*a420*/  LOP3.LUT R11, R11, 0xffffff80, RZ, 0xc0, !PT ;  /* 0xffffff800b0b7812 */ /* 0x000fca00078ec0ff */
[----:B------:R-:W-:-:S05]  /*a430*/  IMAD.IADD R11, R12, 0x1, -R11 ;  /* 0x000000010c0b7824 */ /* 0x000fca00078e0a0b */
[----:B------:R-:W-:Y:S01]  /*a440*/  LOP3.LUT P0, RZ, R11, 0x3, RZ, 0xc0, !PT ;  /* 0x000000030bff7812 */ /* 0x000fe2000780c0ff */
[----:B------:R-:W-:Y:S01]  /*a450*/  ULDC.64 UR10, c[0x0][0x208] ;  /* 0x00008200000a7ab9 */ /* 0x000fe20000000a00 */
[----:B--2---:R-:W-:Y:S02]  /*a460*/  IMAD R15, R15, 0xc0, R0 ;  /* 0x000000c00f0f7824 */ /* 0x004fe400078e0200 */
[----:B-----5:R-:W-:Y:S02]  /*a470*/  IMAD R0, R9, R18, RZ ;  /* 0x0000001209007224 */ /* 0x020fe400078e02ff */
[----:B------:R-:W-:-:S03]  /*a480*/  VIADD R9, R15, 0x8 ;  /* 0x000000080f097836 */ /* 0x000fc60000000000 */
[-C--:B------:R-:W-:Y:S02]  /*a490*/  ISETP.GE.OR P2, PT, R15, R0.reuse, P0 ;  /* 0x000000000f00720c */ /* 0x080fe40000746670 */
[----:B------:R-:W-:-:S11]  /*a4a0*/  ISETP.GE.OR P0, PT, R9, R0, P0 ;  /* 0x000000000900720c */ /* 0x000fd60000706670 */
[----:B0-----:R0:W-:Y:S04]  /*a4b0*/  @!P2 ST.E desc[UR10][R4.64], R3 ;  /* 0x000000030400a985 */ /* 0x0011e8000c10190a */
[----:B------:R0:W-:Y:S01]  /*a4c0*/  @!P0 ST.E desc[UR10][R6.64], R16 ;  /* 0x0000001006008985 */ /* 0x0001e2000c10190a */
[----:B------:R-:W-:-:S13]  /*a4d0*/  PLOP3.LUT P0, PT, PT, PT, UP1, 0x80, 0x0 ;  /* 0x000000000000781c */ /* 0x000fda0003f0f018 */
[----:B0-----:R-:W-:Y:S05]  /*a4e0*/  @P0 BRA `(.L_x_199) ;  /* 0x00000008002c0947 */ /* 0x001fea0003800000 */
[----:B------:R-:W0:Y:S01]  /*a4f0*/  S2R R11, SR_TID.X ;  /* 0x00000000000b7919 */ /* 0x000e220000002100 */
[----:B------:R-:W1:Y:S01]  /*a500*/  @P1 LDC R21, c[0x0][0xbec] ;  /* 0x0002fb00ff151b82 */ /* 0x000e620000000800 */
[----:B------:R-:W-:Y:S01]  /*a510*/  R2UR UR16, R82 ;  /* 0x00000000521072ca */ /* 0x000fe200000e0000 */
[----:B------:R-:W-:Y:S01]  /*a520*/  ULDC.64 UR12, c[0x0][0xaa0] ;  /* 0x0002a800000c7ab9 */ /* 0x000fe20000000a00 */
[----:B------:R-:W-:Y:S01]  /*a530*/  R2UR UR17, R155 ;  /* 0x000000009b1172ca */ /* 0x000fe200000e0000 */
[----:B------:R-:W-:-:S04]  /*a540*/  ULDC.64 UR10, c[0x0][0x208] ;  /* 0x00008200000a7ab9 */ /* 0x000fc80000000a00 */
[----:B------:R-:W2:Y:S01]  /*a550*/  @P1 LDC R37, c[0x0][0xbf0] ;  /* 0x0002fc00ff251b82 */ /* 0x000ea20000000800 */
[----:B0-----:R-:W-:-:S05]  /*a560*/  VIADD R11, R11, 0xffffff80 ;  /* 0xffffff800b0b7836 */ /* 0x001fca0000000000 */
[----:B------:R-:W-:-:S04]  /*a570*/  SHF.R.S32.HI R76, RZ, 0x1f, R11 ;  /* 0x0000001fff4c7819 */ /* 0x000fc8000001140b */
[----:B------:R-:W-:-:S04]  /*a580*/  LEA.HI R76, R76, R11, RZ, 0x2 ;  /* 0x0000000b4c4c7211 */ /* 0x000fc800078f10ff */
[----:B------:R-:W-:-:S05]  /*a590*/  SHF.R.S32.HI R76, RZ, 0x2, R76 ;  /* 0x00000002ff4c7819 */ /* 0x000fca000001144c */
[----:B------:R-:W-:-:S04]  /*a5a0*/  IMAD R3, R76, 0x20, R17 ;  /* 0x000000204c037824 */ /* 0x000fc800078e0211 */
[----:B------:R-:W-:-:S03]  /*a5b0*/  IMAD.WIDE R74, R3, 0x2, R74 ;  /* 0x00000002034a7825 */ /* 0x000fc600078e024a */
[C---:B------:R-:W-:Y:S02]  /*a5c0*/  IADD3 R9, P0, R74.reuse, 0x1800, RZ ;  /* 0x000018004a097810 */ /* 0x040fe40007f1e0ff */
[C---:B------:R-:W-:Y:S02]  /*a5d0*/  IADD3 R13, P2, R74.reuse, 0x3000, RZ ;  /* 0x000030004a0d7810 */ /* 0x040fe40007f5e0ff */
[C---:B------:R-:W-:Y:S02]  /*a5e0*/  IADD3 R25, P3, R74.reuse, 0x4800, RZ ;  /* 0x000048004a197810 */ /* 0x040fe40007f7e0ff */
[C---:B------:R-:W-:Y:S02]  /*a5f0*/  IADD3 R29, P4, R74.reuse, 0x6000, RZ ;  /* 0x000060004a1d7810 */ /* 0x040fe40007f9e0ff */
[----:B------:R-:W-:Y:S02]  /*a600*/  IADD3 R4, P5, R74, 0x7800, RZ ;  /* 0x000078004a047810 */ /* 0x000fe40007fbe0ff */
[----:B------:R-:W-:-:S02]  /*a610*/  LOP3.LUT R8, R9, 0x180, RZ, 0xc0, !PT ;  /* 0x0000018009087812 */ /* 0x000fc400078ec0ff */
[----:B------:R-:W-:Y:S01]  /*a620*/  LOP3.LUT R12, R13, 0x180, RZ, 0xc0, !PT ;  /* 0x000001800d0c7812 */ /* 0x000fe200078ec0ff */
[----:B------:R-:W-:Y:S01]  /*a630*/  IMAD.X R33, RZ, RZ, R75, P5 ;  /* 0x000000ffff217224 */ /* 0x000fe200028e064b */
[----:B------:R-:W-:Y:S02]  /*a640*/  LOP3.LUT R24, R25, 0x180, RZ, 0xc0, !PT ;  /* 0x0000018019187812 */ /* 0x000fe400078ec0ff */
[----:B------:R-:W-:Y:S02]  /*a650*/  LOP3.LUT R28, R29, 0x180, RZ, 0xc0, !PT ;  /* 0x000001801d1c7812 */ /* 0x000fe400078ec0ff */
[----:B------:R-:W-:Y:S02]  /*a660*/  LOP3.LUT R3, R4, 0x180, RZ, 0xc0, !PT ;  /* 0x0000018004037812 */ /* 0x000fe400078ec0ff */
[----:B------:R-:W-:Y:S02]  /*a670*/  LOP3.LUT R5, R74, 0x180, RZ, 0xc0, !PT ;  /* 0x000001804a057812 */ /* 0x000fe400078ec0ff */
[----:B------:R-:W-:-:S02]  /*a680*/  SHF.R.U64 R8, R8, 0x3, RZ ;  /* 0x0000000308087819 */ /* 0x000fc400000012ff */
[----:B------:R-:W-:Y:S02]  /*a690*/  SHF.R.U64 R12, R12, 0x3, RZ ;  /* 0x000000030c0c7819 */ /* 0x000fe400000012ff */
[----:B------:R-:W-:Y:S02]  /*a6a0*/  SHF.R.U64 R24, R24, 0x3, RZ ;  /* 0x0000000318187819 */ /* 0x000fe400000012ff */
[----:B------:R-:W-:Y:S02]  /*a6b0*/  SHF.R.U64 R28, R28, 0x3, RZ ;  /* 0x000000031c1c7819 */ /* 0x000fe400000012ff */
[----:B------:R-:W-:Y:S02]  /*a6c0*/  SHF.R.U64 R3, R3, 0x3, RZ ;  /* 0x0000000303037819 */ /* 0x000fe400000012ff */
[----:B------:R-:W-:Y:S02]  /*a6d0*/  SHF.R.U64 R5, R5, 0x3, RZ ;  /* 0x0000000305057819 */ /* 0x000fe400000012ff */
[----:B------:R-:W-:Y:S01]  /*a6e0*/  LOP3.LUT R8, R8, R9, RZ, 0x3c, !PT ;  /* 0x0000000908087212 */ /* 0x000fe200078e3cff */
[--C-:B------:R-:W-:Y:S01]  /*a6f0*/  IMAD.X R9, RZ, RZ, R75.reuse, P0 ;  /* 0x000000ffff097224 */ /* 0x100fe200000e064b */
[----:B------:R-:W-:Y:S01]  /*a700*/  LOP3.LUT R12, R12, R13, RZ, 0x3c, !PT ;  /* 0x0000000d0c0c7212 */ /* 0x000fe200078e3cff */
[--C-:B------:R-:W-:Y:S01]  /*a710*/  IMAD.X R13, RZ, RZ, R75.reuse, P2 ;  /* 0x000000ffff0d7224 */ /* 0x100fe200010e064b */
[----:B------:R-:W-:Y:S01]  /*a720*/  LOP3.LUT R24, R24, R25, RZ, 0x3c, !PT ;  /* 0x0000001918187212 */ /* 0x000fe200078e3cff */
[--C-:B------:R-:W-:Y:S01]  /*a730*/  IMAD.X R25, RZ, RZ, R75.reuse, P3 ;  /* 0x000000ffff197224 */ /* 0x100fe200018e064b */
[----:B------:R-:W-:Y:S01]  /*a740*/  LOP3.LUT R28, R28, R29, RZ, 0x3c, !PT ;  /* 0x0000001d1c1c7212 */ /* 0x000fe200078e3cff */
[----:B------:R-:W-:Y:S01]  /*a750*/  IMAD.X R29, RZ, RZ, R75, P4 ;  /* 0x000000ffff1d7224 */ /* 0x000fe200020e064b */
[----:B------:R-:W-:Y:S01]  /*a760*/  LOP3.LUT R32, R3, R4, RZ, 0x3c, !PT ;  /* 0x0000000403207212 */ /* 0x000fe200078e3cff */
[----:B------:R-:W-:Y:S01]  /*a770*/  UIMAD UR9, UR14, UR12, URZ ;  /* 0x0000000c0e0972a4 */ /* 0x000fe2000f8e023f */
[----:B------:R-:W-:Y:S01]  /*a780*/  LOP3.LUT R74, R5, R74, RZ, 0x3c, !PT ;  /* 0x0000004a054a7212 */ /* 0x000fe200078e3cff */
[----:B------:R-:W5:Y:S04]  /*a790*/  LD.E.128 R8, desc[UR10][R8.64] ;  /* 0x0000000a08087980 */ /* 0x000f68000c101d00 */
[----:B------:R-:W5:Y:S01]  /*a7a0*/  LD.E.128 R12, desc[UR10][R12.64] ;  /* 0x0000000a0c0c7980 */ /* 0x000f62000c101d00 */
[----:B------:R-:W-:-:S03]  /*a7b0*/  UIMAD UR9, UR4, UR13, UR9 ;  /* 0x0000000d040972a4 */ /* 0x000fc6000f8e0209 */
[----:B------:R-:W5:Y:S04]  /*a7c0*/  LD.E.128 R24, desc[UR10][R24.64] ;  /* 0x0000000a18187980 */ /* 0x000f68000c101d00 */
[----:B------:R-:W5:Y:S01]  /*a7d0*/  LD.E.128 R28, desc[UR10][R28.64] ;  /* 0x0000000a1c1c7980 */ /* 0x000f62000c101d00 */
[----:B------:R-:W-:Y:S01]  /*a7e0*/  IMAD R3, R157, 0x60, R76 ;  /* 0x000000609d037824 */ /* 0x000fe200078e024c */
[----:B------:R-:W-:Y:S02]  /*a7f0*/  ULDC.64 UR14, c[0x0][0xaf0] ;  /* 0x0002bc00000e7ab9 */ /* 0x000fe40000000a00 */
[----:B------:R0:W5:Y:S04]  /*a800*/  LD.E.128 R4, desc[UR10][R74.64] ;  /* 0x0000000a4a047980 */ /* 0x000168000c101d00 */
[----:B------:R-:W5:Y:S01]  /*a810*/  LD.E.128 R32, desc[UR10][R32.64] ;  /* 0x0000000a20207980 */ /* 0x000f62000c101d00 */
[----:B------:R-:W-:Y:S01]  /*a820*/  UIMAD.WIDE.U32 UR10, UR4, UR12, URZ ;  /* 0x0000000c040a72a5 */ /* 0x000fe2000f8e003f */
[----:B------:R-:W-:Y:S01]  /*a830*/  IMAD.U32 R22, RZ, RZ, UR16 ;  /* 0x00000010ff167e24 */ /* 0x000fe2000f8e00ff */
[----:B------:R-:W-:Y:S01]  /*a840*/  USHF.R.S32.HI UR4, URZ, 0x1f, UR8 ;  /* 0x0000001f3f047899 */ /* 0x000fe20008011408 */
[----:B------:R-:W-:Y:S01]  /*a850*/  @!PT LDS RZ, [RZ] ;  /* 0x00000000fffff984 */ /* 0x000fe20000000800 */
[----:B------:R-:W-:Y:S01]  /*a860*/  @!PT LDS RZ, [RZ] ;  /* 0x00000000fffff984 */ /* 0x000fe20000000800 */
[----:B------:R-:W-:Y:S01]  /*a870*/  @!PT LDS RZ, [RZ] ;  /* 0x00000000fffff984 */ /* 0x000fe20000000800 */
[----:B------:R-:W-:Y:S01]  /*a880*/  @!PT LDS RZ, [RZ] ;  /* 0x00000000fffff984 */ /* 0x000fe20000000800 */
[----:B------:R3:W-:Y:S06]  /*a890*/  MEMBAR.ALL.CTA ;  /* 0x0000000000007992 */ /* 0x0007ec0000008000 */
[----:B---3--:R-:W3:Y:S01]  /*a8a0*/  FENCE.VIEW.ASYNC.S ;  /* 0x00000000000073c6 */ /* 0x008ee20000000000 */
[----:B------:R-:W-:Y:S01]  /*a8b0*/  UIADD3 UR11, UR11, UR9, URZ ;  /* 0x000000090b0b7290 */ /* 0x000fe2000fffe03f */
[----:B------:R-:W-:Y:S01]  /*a8c0*/  ULDC.64 UR12, c[0x0][0xae8] ;  /* 0x0002ba00000c7ab9 */ /* 0x000fe20000000a00 */
[----:B------:R-:W-:-:S02]  /*a8d0*/  IMAD R22, R22, 0xc0, R3 ;  /* 0x000000c016167824 */ /* 0x000fc400078e0203 */
[----:B------:R-:W-:Y:S02]  /*a8e0*/  UIMAD.WIDE.U32 UR10, UR17, UR12, UR10 ;  /* 0x0000000c110a72a5 */ /* 0x000fe4000f8e000a */
[----:B------:R-:W-:Y:S01]  /*a8f0*/  UIMAD UR4, UR4, UR14, URZ ;  /* 0x0000000e040472a4 */ /* 0x000fe2000f8e023f */
[----:B-1----:R-:W-:Y:S01]  /*a900*/  @P1 IMAD.HI.U32 R16, R22, R21, RZ ;  /* 0x0000001516101227 */ /* 0x002fe200078e00ff */
[----:B------:R-:W-:Y:S02]  /*a910*/  UIMAD UR11, UR17, UR13, UR11 ;  /* 0x0000000d110b72a4 */ /* 0x000fe4000f8e020b */
[----:B------:R-:W-:Y:S01]  /*a920*/  UIMAD UR4, UR8, UR15, UR4 ;  /* 0x0000000f080472a4 */ /* 0x000fe2000f8e0204 */
[----:B------:R-:W-:Y:S01]  /*a930*/  IMAD.MOV.U32 R3, RZ, RZ, R22 ;  /* 0x000000ffff037224 */ /* 0x000fe200078e0016 */
[----:B------:R-:W-:Y:S01]  /*a940*/  UIMAD.WIDE.U32 UR8, UR8, UR14, UR10 ;  /* 0x0000000e080872a5 */ /* 0x000fe2000f8e000a */
[----:B--2---:R-:W-:Y:S02]  /*a950*/  @P1 SHF.R.U32.HI R3, RZ, R37, R16 ;  /* 0x00000025ff031219 */ /* 0x004fe40000011610 */
[----:B------:R-:W-:Y:S01]  /*a960*/  ULDC.64 UR10, c[0x0][0xae0] ;  /* 0x0002b800000a7ab9 */ /* 0x000fe20000000a00 */
[----:B------:R-:W-:Y:S01]  /*a970*/  UIADD3 UR4, UR9, UR4, URZ ;  /* 0x0000000409047290 */ /* 0x000fe2000fffe03f */
[--C-:B------:R-:W-:Y:S01]  /*a980*/  SHF.R.S32.HI R16, RZ, 0x1f, R3.reuse ;  /* 0x0000001fff107819 */ /* 0x100fe20000011403 */
[----:B------:R-:W-:-:S02]  /*a990*/  IMAD.MOV R37, RZ, RZ, -R3 ;  /* 0x000000ffff257224 */ /* 0x000fc400078e0a03 */
[----:B------:R-:W-:Y:S02]  /*a9a0*/  IMAD.U32 R21, RZ, RZ, UR9 ;  /* 0x00000009ff157e24 */ /* 0x000fe4000f8e00ff */
[----:B------:R-:W-:Y:S01]  /*a9b0*/  IMAD.U32 R20, RZ, RZ, UR8 ;  /* 0x00000008ff147e24 */ /* 0x000fe2000f8e00ff */
[----:B------:R-:W-:Y:S01]  /*a9c0*/  ULDC.64 UR8, c[0x0][0xad8] ;  /* 0x0002b60000087ab9 */ /* 0x000fe20000000a00 */
[----:B------:R-:W-:Y:S02]  /*a9d0*/  IMAD.U32 R21, RZ, RZ, UR4 ;  /* 0x00000004ff157e24 */ /* 0x000fe4000f8e00ff */
[----:B------:R-:W-:Y:S02]  /*a9e0*/  IMAD R16, R16, UR10, RZ ;  /* 0x0000000a10107c24 */ /* 0x000fe4000f8e02ff */
[----:B------:R-:W-:Y:S02]  /*a9f0*/  IMAD R37, R18, R37, R22 ;  /* 0x0000002512257224 */ /* 0x000fe400078e0216 */
[----:B------:R-:W-:-:S02]  /*aa00*/  IMAD R39, R3, UR11, R16 ;  /* 0x0000000b03277c24 */ /* 0x000fc4000f8e0210 */
[----:B------:R-:W-:Y:S01]  /*aa10*/  IMAD.WIDE.U32 R20, R3, UR10, R20 ;  /* 0x0000000a03147c25 */ /* 0x000fe2000f8e0014 */
[----:B------:R-:W-:-:S03]  /*aa20*/  SHF.R.S32.HI R3, RZ, 0x1f, R37 ;  /* 0x0000001fff037819 */ /* 0x000fc60000011425 */
[----:B------:R-:W-:Y:S02]  /*aa30*/  IMAD.U32 R43, RZ, RZ, UR16 ;  /* 0x00000010ff2b7e24 */ /* 0x000fe4000f8e00ff */
[----:B------:R-:W-:Y:S02]  /*aa40*/  IMAD.IADD R21, R21, 0x1, R39 ;  /* 0x0000000115157824 */ /* 0x000fe400078e0227 */
[----:B------:R-:W-:Y:S02]  /*aa50*/  IMAD R16, R3, UR8, RZ ;  /* 0x0000000803107c24 */ /* 0x000fe4000f8e02ff */
[----:B------:R-:W-:Y:S01]  /*aa60*/  IMAD R43, R43, 0xc0, R76 ;  /* 0x000000c02b2b7824 */ /* 0x000fe200078e024c */
[----:B------:R-:W-:Y:S01]  /*aa70*/  UIADD3 UR4, UR37, 0x31c20, URZ ;  /* 0x00031c2025047890 */ /* 0x000fe2000fffe03f */
[C---:B------:R-:W-:Y:S02]  /*aa80*/  IMAD R3, R37.reuse, UR9, R16 ;  /* 0x0000000925037c24 */ /* 0x040fe4000f8e0210 */
[----:B------:R-:W-:Y:S01]  /*aa90*/  IMAD.WIDE.U32 R20, R37, UR8, R20 ;  /* 0x0000000825147c25 */ /* 0x000fe2000f8e0014 */
[----:B------:R-:W-:Y:S01]  /*aaa0*/  ISETP.GE.AND P0, PT, R43, R0, PT ;  /* 0x000000002b00720c */ /* 0x000fe20003f06270 */
[----:B------:R-:W-:Y:S01]  /*aab0*/  ULDC.64 UR8, c[0x0][0xa80] ;  /* 0x0002a00000087ab9 */ /* 0x000fe20000000a00 */
[----:B------:R-:W-:Y:S01]  /*aac0*/  UPRMT UR4, URZ, 0x654, UR4 ;  /* 0x000006543f047896 */ /* 0x000fe20008000004 */
[----:B------:R-:W-:Y:S01]  /*aad0*/  IMAD.IADD R3, R21, 0x1, R3 ;  /* 0x0000000115037824 */ /* 0x000fe200078e0203 */
[----:B------:R-:W-:-:S04]  /*aae0*/  LEA R16, P1, R20, UR8, 0x1 ;  /* 0x0000000814107c11 */ /* 0x000fc8000f8208ff */
[----:B------:R-:W-:Y:S01]  /*aaf0*/  LEA.HI.X R18, R20, UR9, R3, 0x1, P1 ;  /* 0x0000000914127c11 */ /* 0x000fe200088f0c03 */
[----:B---3--:R0:W1:Y:S01]  /*ab00*/  SHFL.IDX PT, R36, R16, RZ, 0x1c1f ;  /* 0x001c1fff10247589 */ /* 0x00806200000e0000 */
[----:B------:R-:W-:Y:S01]  /*ab10*/  BSSY B1, `(.L_x_200) ;  /* 0x0000013000017945 */ /* 0x000fe20003800000 */
[----:B------:R-:W-:Y:S02]  /*ab20*/  SYNCS.ARRIVE.TRANS64.RED.A1T0 RZ, [UR4], RZ ;  /* 0x000000ffffff79a7 */ /* 0x000fe40008100404 */
[----:B------:R0:W2:Y:S01]  /*ab30*/  SHFL.IDX PT, R37, R18, RZ, 0x1c1f ;  /* 0x001c1fff12257589 */ /* 0x0000a200000e0000 */
[----:B------:R-:W-:Y:S02]  /*ab40*/  SHF.R.S32.HI R42, RZ, 0x1f, R23 ;  /* 0x0000001fff2a7819 */ /* 0x000fe40000011417 */
[----:B------:R-:W-:Y:S01]  /*ab50*/  SHF.R.S32.HI R44, RZ, 0x1f, R19 ;  /* 0x0000001fff2c7819 */ /* 0x000fe20000011413 */
[----:B------:R-:W-:Y:S06]  /*ab60*/  @P0 BRA `(.L_x_201) ;  /* 0x0000000000340947 */ /* 0x000fec0003800000 */
[----:B------:R-:W-:Y:S01]  /*ab70*/  ULDC UR4, c[0x0][0xac8] ;  /* 0x0002b20000047ab9 */ /* 0x000fe20000000800 */
[----:B------:R-:W-:Y:S01]  /*ab80*/  ULDC.64 UR8, c[0x0][0x208] ;  /* 0x0000820000087ab9 */ /* 0x000fe20000000a00 */
[----:B------:R-:W-:Y:S02]  /*ab90*/  ISETP.GE.AND P1, PT, R19, UR4, PT ;  /* 0x0000000413007c0c */ /* 0x000fe4000bf26270 */
[----:B------:R-:W-:Y:S02]  /*aba0*/  ISETP.GE.AND P2, PT, R23, UR4, PT ;  /* 0x0000000417007c0c */ /* 0x000fe4000bf46270 */
[----:B------:R-:W-:-:S09]  /*abb0*/  ISETP.GE.AND P0, PT, R17, UR4, PT ;  /* 0x0000000411007c0c */ /* 0x000fd2000bf06270 */
[-C--:B-1----:R-:W-:Y:S02]  /*abc0*/  @!P1 LEA R38, P3, R19, R36.reuse, 0x1 ;  /* 0x0000002413269211 */ /* 0x082fe400078608ff */
[----:B------:R-:W-:Y:S02]  /*abd0*/  @!P2 LEA R40, P4, R23, R36, 0x1 ;  /* 0x000000241728a211 */ /* 0x000fe400078808ff */
[----:B--2---:R-:W-:Y:S01]  /*abe0*/  @!P0 IMAD.WIDE R20, R17, 0x2, R36 ;  /* 0x0000000211148825 */ /* 0x004fe200078e0224 */
[-C--:B------:R-:W-:Y:S02]  /*abf0*/  @!P1 LEA.HI.X R39, R19, R37.reuse, R44, 0x1, P3 ;  /* 0x0000002513279211 */ /* 0x080fe400018f0c2c */
[----:B------:R-:W-:Y:S02]  /*ac00*/  @!P2 LEA.HI.X R41, R23, R37, R42, 0x1, P4 ;  /* 0x000000251729a211 */ /* 0x000fe400020f0c2a */
[----:B-----5:R3:W-:Y:S04]  /*ac10*/  @!P0 ST.E.128 desc[UR8][R20.64], R4 ;  /* 0x0000000414008985 */ /* 0x0207e8000c101d08 */
[----:B------:R3:W-:Y:S04]  /*ac20*/  @!P1 ST.E.128 desc[UR8][R38.64], R12 ;  /* 0x0000000c26009985 */ /* 0x0007e8000c101d08 */
[----:B------:R3:W-:Y:S02]  /*ac30*/  @!P2 ST.E.128 desc[UR8][R40.64], R28 ;  /* 0x0000001c2800a985 */ /* 0x0007e4000c101d08 */
.L_x_201:
[----:B------:R-:W-:Y:S05]  /*ac40*/  BSYNC B1 ;  /* 0x0000000000017941 */ /* 0x000fea0003800000 */
.L_x_200:
[----:B------:R-:W-:Y:S01]  /*ac50*/  VIADD R3, R43, 0x60 ;  /* 0x000000602b037836 */ /* 0x000fe20000000000 */
[----:B---3-5:R3:W4:Y:S04]  /*ac60*/  SHFL.IDX PT, R7, R18, 0x1, 0x1c1f ;  /* 0x003c1f0012077f89 */ /* 0x02872800000e0000 */
[----:B------:R-:W-:Y:S01]  /*ac70*/  ISETP.GE.AND P0, PT, R3, R0, PT ;  /* 0x000000000300720c */ /* 0x000fe20003f06270 */
[----:B------:R3:W0:-:S12]  /*ac80*/  SHFL.IDX PT, R6, R16, 0x1, 0x1c1f ;  /* 0x003c1f0010067f89 */ /* 0x00061800000e0000 */
[----:B---3--:R-:W-:Y:S05]  /*ac90*/  @P0 BRA `(.L_x_202) ;  /* 0x0000001800080947 */ /* 0x008fea0003800000 */
[----:B------:R-:W-:Y:S01]  /*aca0*/  ULDC UR4, c[0x0][0xac8] ;  /* 0x0002b20000047ab9 */ /* 0x000fe20000000800 */
[----:B------:R-:W-:Y:S01]  /*acb0*/  ULDC.64 UR8, c[0x0][0x208] ;  /* 0x0000820000087ab9 */ /* 0x000fe20000000a00 */
[----:B------:R-:W-:Y:S02]  /*acc0*/  ISETP.GE.AND P2, PT, R19, UR4, PT ;  /* 0x0000000413007c0c */ /* 0x000fe4000bf46270 */
[----:B------:R-:W-:-:S11]  /*acd0*/  ISETP.GE.AND P1, PT, R17, UR4, PT ;  /* 0x0000000411007c0c */ /* 0x000fd6000bf26270 */
[----:B0-----:R-:W-:Y:S02]  /*ace0*/  @!P2 LEA R12, P0, R19, R6, 0x1 ;  /* 0x00000006130ca211 */ /* 0x001fe400078008ff */
[----:B----4-:R-:W-:Y:S02]  /*acf0*/  @!P1 IMAD.WIDE R4, R17, 0x2, R6 ;  /* 0x0000000211049825 */ /* 0x010fe400078e0206 */
[----:B------:R-:W-:Y:S02]  /*ad00*/  @!P2 LEA.HI.X R13, R19, R7, R44, 0x1, P0 ;  /* 0x00000007130da211 */ /* 0x000fe400000f0c2c */
[----:B------:R-:W-:Y:S01]  /*ad10*/  ISETP.GE.AND P0, PT, R23, UR4, PT ;  /* 0x0000000417007c0c */ /* 0x000fe2000bf06270 */
[----:B------:R0:W-:Y:S04]  /*ad20*/  @!P1 ST.E.128 desc[UR8][R4.64], R8 ;  /* 0x0000000804009985 */ /* 0x0001e8000c101d08 */
[----:B------:R0:W-:Y:S08]  /*ad30*/  @!P2 ST.E.128 desc[UR8][R12.64], R24 ;  /* 0x000000180c00a985 */ /* 0x0001f0000c101d08 */
[----:B------:R-:W-:Y:S05]  /*ad40*/  @P0 BRA `(.L_x_202) ;  /* 0x0000001400dc0947 */ /* 0x000fea0003800000 */
[----:B0-----:R-:W-:Y:S01]  /*ad50*/  LEA R4, P0, R23, R6, 0x1 ;  /* 0x0000000617047211 */ /* 0x001fe200078008ff */
[----:B------:R-:W-:-:S03]  /*ad60*/  ULDC.64 UR8, c[0x0][0x208] ;  /* 0x0000820000087ab9 */ /* 0x000fc60000000a00 */
[----:B------:R-:W-:-:S05]  /*ad70*/  LEA.HI.X R5, R23, R7, R42, 0x1, P0 ;  /* 0x0000000717057211 */ /* 0x000fca00000f0c2a */
[----:B------:R0:W-:Y:S01]  /*ad80*/  ST.E.128 desc[UR8][R4.64], R32 ;  /* 0x0000002004007985 */ /* 0x0001e2000c101d08 */
[----:B------:R-:W-:Y:S05]  /*ad90*/  BRA `(.L_x_202) ;  /* 0x0000001400c87947 */ /* 0x000fea0003800000 */
.L_x_199:
[----:B------:R-:W-:Y:S01]  /*ada0*/  ULDC.64 UR12, c[0x0][0xb08] ;  /* 0x0002c200000c7ab9 */ /* 0x000fe20000000a00 */
[----:B------:R-:W-:Y:S01]  /*adb0*/  R2UR UR16, R155 ;  /* 0x000000009b1072ca */ /* 0x000fe200000e0000 */
[----:B------:R-:W-:Y:S01]  /*adc0*/  UIMAD UR9, UR14, UR12, URZ ;  /* 0x0000000c0e0972a4 */ /* 0x000fe2000f8e023f */
[----:B------:R-:W0:Y:S01]  /*add0*/  @P1 LDC R4, c[0x0][0xbec] ;  /* 0x0002fb00ff041b82 */ /* 0x000e220000000800 */
[----:B------:R-:W-:Y:S01]  /*ade0*/  UIMAD.WIDE.U32 UR10, UR4, UR12, URZ ;  /* 0x0000000c040a72a5 */ /* 0x000fe2000f8e003f */
[----:B------:R-:W-:Y:S01]  /*adf0*/  R2UR UR15, R22 ;  /* 0x00000000160f72ca */ /* 0x000fe200000e0000 */
[----:B------:R-:W-:Y:S01]  /*ae00*/  UIMAD UR9, UR4, UR13, UR9 ;  /* 0x0000000d040972a4 */ /* 0x000fe2000f8e0209 */
[----:B------:R-:W-:Y:S01]  /*ae10*/  IMAD.MOV.U32 R3, RZ, RZ, R13 ;  /* 0x000000ffff037224 */ /* 0x000fe200078e000d */
[----:B------:R-:W-:Y:S01]  /*ae20*/  USHF.R.S32.HI UR4, URZ, 0x1f, UR8 ;  /* 0x0000001f3f047899 */ /* 0x000fe20008011408 */
[----:B------:R-:W-:Y:S01]  /*ae30*/  ISETP.GE.AND P0, PT, R15, R0, PT ;  /* 0x000000000f00720c */ /* 0x000fe20003f06270 */
[----:B------:R-:W-:Y:S01]  /*ae40*/  UIADD3 UR11, UR11, UR9, URZ ;  /* 0x000000090b0b7290 */ /* 0x000fe2000fffe03f */
[----:B------:R-:W1:Y:S01]  /*ae50*/  @P1 LDC R5, c[0x0][0xbf0] ;  /* 0x0002fc00ff051b82 */ /* 0x000e620000000800 */
[----:B------:R-:W-:Y:S01]  /*ae60*/  ULDC.64 UR12, c[0x0][0xb38] ;  /* 0x0002ce00000c7ab9 */ /* 0x000fe20000000a00 */
[----:B------:R-:W-:Y:S01]  /*ae70*/  BSSY B1, `(.L_x_203) ;  /* 0x0000063000017945 */ /* 0x000fe20003800000 */
[----:B------:R-:W-:Y:S01]  /*ae80*/  UIMAD.WIDE.U32 UR10, UR16, UR12, UR10 ;  /* 0x0000000c100a72a5 */ /* 0x000fe2000f8e000a */
[----:B------:R-:W-:-:S02]  /*ae90*/  SHF.R.S32.HI R16, RZ, 0x1f, R144 ;  /* 0x0000001fff107819 */ /* 0x000fc40000011490 */
[----:B------:R-:W-:Y:S01]  /*aea0*/  SHF.R.S32.HI R74, RZ, 0x1f, R145 ;  /* 0x0000001fff4a7819 */ /* 0x000fe20000011491 */
[----:B------:R-:W-:Y:S01]  /*aeb0*/  UIMAD UR11, UR16, UR13, UR11 ;  /* 0x0000000d100b72a4 */ /* 0x000fe2000f8e020b */
[----:B------:R-:W-:Y:S02]  /*aec0*/  SHF.R.S32.HI R75, RZ, 0x1f, R146 ;  /* 0x0000001fff4b7819 */ /* 0x000fe40000011492 */
[----:B------:R-:W-:Y:S01]  /*aed0*/  ULDC.64 UR12, c[0x0][0xb40] ;  /* 0x0002d000000c7ab9 */ /* 0x000fe20000000a00 */
[----:B------:R-:W-:Y:S01]  /*aee0*/  SHF.R.S32.HI R76, RZ, 0x1f, R147 ;  /* 0x0000001fff4c7819 */ /* 0x000fe20000011493 */
[----:B------:R-:W-:Y:S01]  /*aef0*/  UIMAD UR4, UR4, UR12, URZ ;  /* 0x0000000c040472a4 */ /* 0x000fe2000f8e023f */
[----:B------:R-:W-:Y:S02]  /*af00*/  SHF.R.S32.HI R77, RZ, 0x1f, R148 ;  /* 0x0000001fff4d7819 */ /* 0x000fe40000011494 */
[----:B------:R-:W-:Y:S01]  /*af10*/  SHF.R.S32.HI R78, RZ, 0x1f, R149 ;  /* 0x0000001fff4e7819 */ /* 0x000fe20000011495 */
[----:B------:R-:W-:Y:S01]  /*af20*/  UIMAD UR4, UR8, UR13, UR4 ;  /* 0x0000000d080472a4 */ /* 0x000fe2000f8e0204 */
[----:B0-----:R-:W-:Y:S01]  /*af30*/  @P1 IMAD.HI.U32 R4, R13, R4, RZ ;  /* 0x000000040d041227 */ /* 0x001fe200078e00ff */
[----:B------:R-:W-:Y:S01]  /*af40*/  UIMAD.WIDE.U32 UR8, UR8, UR12, UR10 ;  /* 0x0000000c080872a5 */ /* 0x000fe2000f8e000a */
[----:B------:R-:W-:-:S02]  /*af50*/  SHF.R.S32.HI R79, RZ, 0x1f, R150 ;  /* 0x0000001fff4f7819 */ /* 0x000fc40000011496 */
[----:B------:R-:W-:Y:S01]  /*af60*/  ULDC.64 UR10, c[0x0][0xb48] ;  /* 0x0002d200000a7ab9 */ /* 0x000fe20000000a00 */
[----:B------:R-:W-:Y:S01]  /*af70*/  UIADD3 UR9, UR9, UR4, URZ ;  /* 0x0000000409097290 */ /* 0x000fe2000fffe03f */
[----:B------:R-:W-:Y:S02]  /*af80*/  SHF.R.S32.HI R80, RZ, 0x1f, R151 ;  /* 0x0000001fff507819 */ /* 0x000fe40000011497 */
[----:B-1----:R-:W-:Y:S01]  /*af90*/  @P1 SHF.R.U32.HI R3, RZ, R5, R4 ;  /* 0x00000005ff031219 */ /* 0x002fe20000011604 */
[----:B------:R-:W-:Y:S01]  /*afa0*/  UIMAD.WIDE.U32 UR8, UR15, UR10, UR8 ;  /* 0x0000000a0f0872a5 */ /* 0x000fe2000f8e0008 */
[----:B------:R-:W-:Y:S02]  /*afb0*/  SHF.R.S32.HI R81, RZ, 0x1f, R152 ;  /* 0x0000001fff517819 */ /* 0x000fe40000011498 */
[--C-:B------:R-:W-:Y:S01]  /*afc0*/  SHF.R.S32.HI R4, RZ, 0x1f, R3.reuse ;  /* 0x0000001fff047819 */ /* 0x100fe20000011403 */
[----:B------:R-:W-:Y:S01]  /*afd0*/  IMAD.MOV R7, RZ, RZ, -R3 ;  /* 0x000000ffff077224 */ /* 0x000fe200078e0a03 */
[----:B------:R-:W-:-:S02]  /*afe0*/  UIMAD UR4, UR15, UR11, UR9 ;  /* 0x0000000b0f0472a4 */ /* 0x000fc4000f8e0209 */
[----:B------:R-:W-:Y:S01]  /*aff0*/  IMAD.U32 R5, RZ, RZ, UR9 ;  /* 0x00000009ff057e24 */ /* 0x000fe2000f8e00ff */
[----:B------:R-:W-:Y:S01]  /*b000*/  SHF.R.S32.HI R82, RZ, 0x1f, R153 ;  /* 0x0000001fff527819 */ /* 0x000fe20000011499 */
[----:B------:R-:W-:Y:S01]  /*b010*/  ULDC.64 UR10, c[0x0][0xb30] ;  /* 0x0002cc00000a7ab9 */ /* 0x000fe20000000a00 */
[----:B------:R-:W-:Y:S01]  /*b020*/  IMAD R7, R18, R7, R13 ;  /* 0x0000000712077224 */ /* 0x000fe200078e020d */
[----:B------:R-:W-:Y:S01]  /*b030*/  SHF.R.S32.HI R83, RZ, 0x1f, R154 ;  /* 0x0000001fff537819 */ /* 0x000fe2000001149a */
[----:B------:R-:W-:Y:S02]  /*b040*/  IMAD R6, R4, UR10, RZ ;  /* 0x0000000a04067c24 */ /* 0x000fe4000f8e02ff */
[----:B------:R-:W-:Y:S01]  /*b050*/  IMAD.U32 R4, RZ, RZ, UR8 ;  /* 0x00000008ff047e24 */ /* 0x000fe2000f8e00ff */
[----:B------:R-:W-:Y:S01]  /*b060*/  ULDC.64 UR8, c[0x0][0xb28] ;  /* 0x0002ca0000087ab9 */ /* 0x000fe20000000a00 */
[----:B------:R-:W-:Y:S01]  /*b070*/  IMAD.U32 R5, RZ, RZ, UR4 ;  /* 0x00000004ff057e24 */ /* 0x000fe2000f8e00ff */
[----:B------:R-:W-:Y:S01]  /*b080*/  UIADD3 UR4, UR37, 0x31c20, URZ ;  /* 0x00031c2025047890 */ /* 0x000fe2000fffe03f */
[C---:B------:R-:W-:Y:S01]  /*b090*/  IMAD R11, R3.reuse, UR11, R6 ;  /* 0x0000000b030b7c24 */ /* 0x040fe2000f8e0206 */
[----:B------:R-:W-:Y:S01]  /*b0a0*/  SHF.R.S32.HI R6, RZ, 0x1f, R7 ;  /* 0x0000001fff067819 */ /* 0x000fe20000011407 */
[----:B------:R-:W-:Y:S01]  /*b0b0*/  IMAD.WIDE.U32 R4, R3, UR10, R4 ;  /* 0x0000000a03047c25 */ /* 0x000fe2000f8e0004 */
[----:B------:R-:W-:-:S03]  /*b0c0*/  UPRMT UR4, URZ, 0x654, UR4 ;  /* 0x000006543f047896 */ /* 0x000fc60008000004 */
[----:B------:R-:W-:Y:S02]  /*b0d0*/  IMAD R6, R6, UR8, RZ ;  /* 0x0000000806067c24 */ /* 0x000fe4000f8e02ff */
[----:B------:R-:W-:Y:S02]  /*b0e0*/  IMAD.IADD R5, R5, 0x1, R11 ;  /* 0x0000000105057824 */ /* 0x000fe400078e020b */
[C---:B------:R-:W-:Y:S02]  /*b0f0*/  IMAD R3, R7.reuse, UR9, R6 ;  /* 0x0000000907037c24 */ /* 0x040fe4000f8e0206 */
[----:B------:R-:W-:Y:S01]  /*b100*/  IMAD.WIDE.U32 R4, R7, UR8, R4 ;  /* 0x0000000807047c25 */ /* 0x000fe2000f8e0004 */
[----:B------:R-:W-:Y:S01]  /*b110*/  ULDC.64 UR8, c[0x0][0xb00] ;  /* 0x0002c00000087ab9 */ /* 0x000fe20000000a00 */
[----:B------:R-:W-:Y:S02]  /*b120*/  SYNCS.ARRIVE.TRANS64.RED.A1T0 RZ, [UR4], RZ ;  /* 0x000000ffffff79a7 */ /* 0x000fe40008100404 */
[----:B------:R-:W-:Y:S01]  /*b130*/  IMAD.IADD R3, R5, 0x1, R3 ;  /* 0x0000000105037824 */ /* 0x000fe200078e0203 */
[----:B------:R-:W-:-:S04]  /*b140*/  LEA R8, P1, R4, UR8, 0x2 ;  /* 0x0000000804087c11 */ /* 0x000fc8000f8210ff */
[----:B------:R-:W-:Y:S02]  /*b150*/  LEA.HI.X R3, R4, UR9, R3, 0x2, P1 ;  /* 0x0000000904037c11 */ /* 0x000fe400088f1403 */
[----:B------:R0:W1:Y:S04]  /*b160*/  SHFL.IDX PT, R4, R8, RZ, 0x1c1f ;  /* 0x001c1fff08047589 */ /* 0x00006800000e0000 */
[----:B------:R0:W2:Y:S01]  /*b170*/  SHFL.IDX PT, R5, R3, RZ, 0x1c1f ;  /* 0x001c1fff03057589 */ /* 0x0000a200000e0000 */
[----:B------:R-:W-:Y:S05]  /*b180*/  @P0 BRA `(.L_x_204) ;  /* 0x0000000000c40947 */ /* 0x000fea0003800000 */
[----:B------:R-:W-:Y:S01]  /*b190*/  ULDC UR4, c[0x0][0xac8] ;  /* 0x0002b20000047ab9 */ /* 0x000fe20000000800 */
[----:B------:R-:W-:Y:S01]  /*b1a0*/  ULDC.64 UR8, c[0x0][0x208] ;  /* 0x0000820000087ab9 */ /* 0x000fe20000000a00 */
[----:B------:R-:W-:Y:S02]  /*b1b0*/  ISETP.GE.AND P1, PT, R154, UR4, PT ;  /* 0x000000049a007c0c */ /* 0x000fe4000bf26270 */
[----:B------:R-:W-:Y:S02]  /*b1c0*/  ISETP.GE.AND P0, PT, R153, UR4, PT ;  /* 0x0000000499007c0c */ /* 0x000fe4000bf06270 */
[----:B------:R-:W-:Y:S02]  /*b1d0*/  ISETP.GE.AND P5, PT, R156, UR4, PT ;  /* 0x000000049c007c0c */ /* 0x000fe4000bfa6270 */
[----:B------:R-:W-:Y:S02]  /*b1e0*/  ISETP.GE.AND P2, PT, R152, UR4, PT ;  /* 0x0000000498007c0c */ /* 0x000fe4000bf46270 */
[----:B------:R-:W-:-:S02]  /*b1f0*/  ISETP.GE.AND P3, PT, R151, UR4, PT ;  /* 0x0000000497007c0c */ /* 0x000fc4000bf66270 */
[----:B------:R-:W-:-:S03]  /*b200*/  ISETP.GE.AND P4, PT, R150, UR4, PT ;  /* 0x0000000496007c0c */ /* 0x000fc6000bf86270 */
[----:B-1----:R-:W-:-:S04]  /*b210*/  @!P1 LEA R10, P6, R154, R4, 0x2 ;  /* 0x000000049a0a9211 */ /* 0x002fc800078c10ff */
[----:B--2---:R-:W-:Y:S01]  /*b220*/  @!P1 LEA.HI.X R11, R154, R5, R83, 0x2, P6 ;  /* 0x000000059a0b9211 */ /* 0x004fe200030f1453 */
[----:B------:R-:W-:Y:S01]  /*b230*/  @!P5 IMAD.WIDE R6, R156, 0x4, R4 ;  /* 0x000000049c06d825 */ /* 0x000fe200078e0204 */
[----:B------:R-:W-:-:S04]  /*b240*/  @!P0 LEA R12, P6, R153, R4, 0x2 ;  /* 0x00000004990c8211 */ /* 0x000fc800078c10ff */
[-C--:B------:R-:W-:Y:S01]  /*b250*/  @!P0 LEA.HI.X R13, R153, R5.reuse, R82, 0x2, P6 ;  /* 0x00000005990d8211 */ /* 0x080fe200030f1452 */
[----:B------:R1:W-:Y:S01]  /*b260*/  @!P5 ST.E.64 desc[UR8][R6.64], R20 ;  /* 0x000000140600d985 */ /* 0x0003e2000c101b08 */
[CC--:B------:R-:W-:Y:S02]  /*b270*/  @!P3 LEA R24, P5, R151.reuse, R4.reuse, 0x2 ;  /* 0x000000049718b211 */ /* 0x0c0fe400078a10ff */
[-C--:B------:R-:W-:Y:S01]  /*b280*/  @!P4 LEA R26, P6, R150, R4.reuse, 0x2 ;  /* 0x00000004961ac211 */ /* 0x080fe200078c10ff */
[----:B------:R2:W-:Y:S01]  /*b290*/  @!P1 ST.E.64 desc[UR8][R10.64], R28 ;  /* 0x0000001c0a009985 */ /* 0x0005e2000c101b08 */
[----:B------:R-:W-:Y:S02]  /*b2a0*/  @!P2 LEA R14, P1, R152, R4, 0x2 ;  /* 0x00000004980ea211 */ /* 0x000fe400078210ff */
[----:B------:R-:W-:Y:S01]  /*b2b0*/  @!P3 LEA.HI.X R25, R151, R5, R80, 0x2, P5 ;  /* 0x000000059719b211 */ /* 0x000fe200028f1450 */
[----:B------:R-:W-:Y:S01]  /*b2c0*/  @!P0 ST.E.64 desc[UR8][R12.64], R32 ;  /* 0x000000200c008985 */ /* 0x000fe2000c101b08 */
[----:B------:R-:W-:-:S02]  /*b2d0*/  ISETP.GE.AND P0, PT, R149, UR4, PT ;  /* 0x0000000495007c0c */ /* 0x000fc4000bf06270 */
[-C--:B------:R-:W-:Y:S02]  /*b2e0*/  @!P2 LEA.HI.X R15, R152, R5.reuse, R81, 0x2, P1 ;  /* 0x00000005980fa211 */ /* 0x080fe400008f1451 */
[----:B------:R-:W-:Y:S02]  /*b2f0*/  ISETP.GE.AND P1, PT, R148, UR4, PT ;  /* 0x0000000494007c0c */ /* 0x000fe4000bf26270 */
[----:B------:R-:W-:Y:S01]  /*b300*/  @!P4 LEA.HI.X R27, R150, R5, R79, 0x2, P6 ;  /* 0x00000005961bc211 */ /* 0x000fe200030f144f */
[----:B------:R3:W-:Y:S01]  /*b310*/  @!P2 ST.E.64 desc[UR8][R14.64], R36 ;  /* 0x000000240e00a985 */ /* 0x0007e2000c101b08 */
[----:B------:R-:W-:-:S03]  /*b320*/  ISETP.GE.AND P2, PT, R145, UR4, PT ;  /* 0x0000000491007c0c */ /* 0x000fc6000bf46270 */
[----:B------:R4:W-:Y:S01]  /*b330*/  @!P3 ST.E.64 desc[UR8][R24.64], R40 ;  /* 0x000000281800b985 */ /* 0x0009e2000c101b08 */
[----:B------:R-:W-:Y:S02]  /*b340*/  ISETP.GE.AND P3, PT, R146, UR4, PT ;  /* 0x0000000492007c0c */ /* 0x000fe4000bf66270 */
[-C--:B-1----:R-:W-:Y:S01]  /*b350*/  @!P0 LEA R6, P5, R149, R4.reuse, 0x2 ;  /* 0x0000000495068211 */ /* 0x082fe200078a10ff */
[----:B------:R4:W-:Y:S01]  /*b360*/  @!P4 ST.E.64 desc[UR8][R26.64], R44 ;  /* 0x0000002c1a00c985 */ /* 0x0009e2000c101b08 */
[----:B------:R-:W-:Y:S02]  /*b370*/  ISETP.GE.AND P4, PT, R147, UR4, PT ;  /* 0x0000000493007c0c */ /* 0x000fe4000bf86270 */
[-C--:B------:R-:W-:Y:S02]  /*b380*/  @!P0 LEA.HI.X R7, R149, R5.reuse, R78, 0x2, P5 ;  /* 0x0000000595078211 */ /* 0x080fe400028f144e */
[----:B------:R-:W-:Y:S02]  /*b390*/  ISETP.GE.AND P5, PT, R144, UR4, PT ;  /* 0x0000000490007c0c */ /* 0x000fe4000bfa6270 */
[C---:B--2---:R-:W-:Y:S01]  /*b3a0*/  @!P1 LEA R10, P6, R148.reuse, R4, 0x2 ;  /* 0x00000004940a9211 */ /* 0x044fe200078c10ff */
[----:B------:R4:W-:Y:S03]  /*b3b0*/  @!P0 ST.E.64 desc[UR8][R6.64], R48 ;  /* 0x0000003006008985 */ /* 0x0009e6000c101b08 */
[----:B------:R-:W-:-:S02]  /*b3c0*/  @!P1 LEA.HI.X R11, R148, R5, R77, 0x2, P6 ;  /* 0x00000005940b9211 */ /* 0x000fc400030f144d */
[-C--:B---3--:R-:W-:Y:S02]  /*b3d0*/  @!P3 LEA R14, P6, R146, R4.reuse, 0x2 ;  /* 0x00000004920eb211 */ /* 0x088fe400078c10ff */
[-C--:B------:R-:W-:Y:S01]  /*b3e0*/  @!P4 LEA R12, P0, R147, R4.reuse, 0x2 ;  /* 0x00000004930cc211 */ /* 0x080fe200078010ff */
[----:B------:R4:W-:Y:S01]  /*b3f0*/  @!P1 ST.E.64 desc[UR8][R10.64], R52 ;  /* 0x000000340a009985 */ /* 0x0009e2000c101b08 */
[-C--:B------:R-:W-:Y:S02]  /*b400*/  @!P2 LEA R20, P1, R145, R4.reuse, 0x2 ;  /* 0x000000049114a211 */ /* 0x080fe400078210ff */
[-C--:B------:R-:W-:Y:S02]  /*b410*/  @!P4 LEA.HI.X R13, R147, R5.reuse, R76, 0x2, P0 ;  /* 0x00000005930dc211 */ /* 0x080fe400000f144c */
[----:B------:R-:W-:Y:S02]  /*b420*/  @!P5 LEA R4, P0, R144, R4, 0x2 ;  /* 0x000000049004d211 */ /* 0x000fe400078010ff */
[-C--:B------:R-:W-:Y:S01]  /*b430*/  @!P3 LEA.HI.X R15, R146, R5.reuse, R75, 0x2, P6 ;  /* 0x00000005920fb211 */ /* 0x080fe200030f144b */
[----:B------:R4:W-:Y:S01]  /*b440*/  @!P4 ST.E.64 desc[UR8][R12.64], R56 ;  /* 0x000000380c00c985 */ /* 0x0009e2000c101b08 */
[----:B------:R-:W-:-:S02]  /*b450*/  @!P2 LEA.HI.X R21, R145, R5, R74, 0x2, P1 ;  /* 0x000000059115a211 */ /* 0x000fc400008f144a */
[----:B------:R-:W-:Y:S01]  /*b460*/  @!P5 LEA.HI.X R5, R144, R5, R16, 0x2, P0 ;  /* 0x000000059005d211 */ /* 0x000fe200000f1410 */
[----:B------:R4:W-:Y:S04]  /*b470*/  @!P3 ST.E.64 desc[UR8][R14.64], R60 ;  /* 0x0000003c0e00b985 */ /* 0x0009e8000c101b08 */
[----:B------:R4:W-:Y:S04]  /*b480*/  @!P2 ST.E.64 desc[UR8][R20.64], R64 ;  /* 0x000000401400a985 */ /* 0x0009e8000c101b08 */
[----:B------:R4:W-:Y:S02]  /*b490*/  @!P5 ST.E.64 desc[UR8][R4.64], R68 ;  /* 0x000000440400d985 */ /* 0x0009e4000c101b08 */
.L_x_204:
[----:B------:R-:W-:Y:S05]  /*b4a0*/  BSYNC B1 ;  /* 0x0000000000017941 */ /* 0x000fea0003800000 */
.L_x_203:
[----:B------:R-:W-:Y:S01]  /*b4b0*/  ISETP.GE.AND P0, PT, R9, R0, PT ;  /* 0x000000000900720c */ /* 0x000fe20003f06270 */
[----:B----4-:R3:W4:Y:S04]  /*b4c0*/  SHFL.IDX PT, R7, R3, 0x1, 0x1c1f ;  /* 0x003c1f0003077f89 */ /* 0x01072800000e0000 */
[----:B------:R3:W0:Y:S08]  /*b4d0*/  SHFL.IDX PT, R6, R8, 0x1, 0x1c1f ;  /* 0x003c1f0008067f89 */ /* 0x00063000000e0000 */
[----:B---3--:R-:W-:Y:S05]  /*b4e0*/  @P0 BRA `(.L_x_202) ;  /* 0x0000000c00f40947 */ /* 0x008fea0003800000 */
[----:B------:R-:W-:Y:S01]  /*b4f0*/  ULDC UR4, c[0x0][0xac8] ;  /* 0x0002b20000047ab9 */ /* 0x000fe20000000800 */
[----:B------:R-:W-:Y:S01]  /*b500*/  ULDC.64 UR8, c[0x0][0x208] ;  /* 0x0000820000087ab9 */ /* 0x000fe20000000a00 */
[----:B------:R-:W-:Y:S02]  /*b510*/  ISETP.GE.AND P5, PT, R154, UR4, PT ;  /* 0x000000049a007c0c */ /* 0x000fe4000bfa6270 */
[----:B------:R-:W-:Y:S02]  /*b520*/  ISETP.GE.AND P1, PT, R156, UR4, PT ;  /* 0x000000049c007c0c */ /* 0x000fe4000bf26270 */
[----:B------:R-:W-:Y:S02]  /*b530*/  ISETP.GE.AND P3, PT, R153, UR4, PT ;  /* 0x0000000499007c0c */ /* 0x000fe4000bf66270 */
[----:B------:R-:W-:Y:S02]  /*b540*/  ISETP.GE.AND P2, PT, R152, UR4, PT ;  /* 0x0000000498007c0c */ /* 0x000fe4000bf46270 */
[----:B------:R-:W-:-:S05]  /*b550*/  ISETP.GE.AND P4, PT, R151, UR4, PT ;  /* 0x0000000497007c0c */ /* 0x000fca000bf86270 */
[-C--:B0-----:R-:W-:Y:S02]  /*b560*/  @!P5 LEA R8, P0, R154, R6.reuse, 0x2 ;  /* 0x000000069a08d211 */ /* 0x081fe400078010ff */
[----:B-12-4-:R-:W-:Y:S02]  /*b570*/  @!P1 IMAD.WIDE R4, R156, 0x4, R6 ;  /* 0x000000049c049825 */ /* 0x016fe400078e0206 */
[-C--:B------:R-:W-:Y:S02]  /*b580*/  @!P5 LEA.HI.X R9, R154, R7.reuse, R83, 0x2, P0 ;  /* 0x000000079a09d211 */ /* 0x080fe400000f1453 */
[CC--:B------:R-:W-:Y:S01]  /*b590*/  @!P3 LEA R10, P0, R153.reuse, R6.reuse, 0x2 ;  /* 0x00000006990ab211 */ /* 0x0c0fe200078010ff */
[----:B------:R0:W-:Y:S01]  /*b5a0*/  @!P1 ST.E.64 desc[UR8][R4.64], R72 ;  /* 0x0000004804009985 */ /* 0x0001e2000c101b08 */
[----:B------:R-:W-:Y:S02]  /*b5b0*/  ISETP.GE.AND P1, PT, R150, UR4, PT ;  /* 0x0000000496007c0c */ /* 0x000fe4000bf26270 */
[----:B------:R-:W-:Y:S01]  /*b5c0*/  @!P3 LEA.HI.X R11, R153, R7, R82, 0x2, P0 ;  /* 0x00000007990bb211 */ /* 0x000fe200000f1452 */
[----:B------:R1:W-:Y:S01]  /*b5d0*/  @!P5 ST.E.64 desc[UR8][R8.64], R30 ;  /* 0x0000001e0800d985 */ /* 0x0003e2000c101b08 */
[----:B------:R-:W-:-:S02]  /*b5e0*/  @!P2 LEA R12, P5, R152, R6, 0x2 ;  /* 0x00000006980ca211 */ /* 0x000fc400078a10ff */
[----:B------:R-:W-:Y:S01]  /*b5f0*/  ISETP.GE.AND P0, PT, R149, UR4, PT ;  /* 0x0000000495007c0c */ /* 0x000fe2000bf06270 */
[----:B------:R-:W-:Y:S01]  /*b600*/  @!P3 ST.E.64 desc[UR8][R10.64], R34 ;  /* 0x000000220a00b985 */ /* 0x000fe2000c101b08 */
[CC--:B------:R-:W-:Y:S02]  /*b610*/  @!P4 LEA R14, P6, R151.reuse, R6.reuse, 0x2 ;  /* 0x00000006970ec211 */ /* 0x0c0fe400078c10ff */
[-C--:B------:R-:W-:Y:S02]  /*b620*/  @!P2 LEA.HI.X R13, R152, R7.reuse, R81, 0x2, P5 ;  /* 0x00000007980da211 */ /* 0x080fe400028f1451 */
[----:B------:R-:W-:Y:S02]  /*b630*/  @!P4 LEA.HI.X R15, R151, R7, R80, 0x2, P6 ;  /* 0x00000007970fc211 */ /* 0x000fe400030f1450 */
[----:B0-----:R-:W-:Y:S01]  /*b640*/  @!P1 LEA R4, P5, R150, R6, 0x2 ;  /* 0x0000000696049211 */ /* 0x001fe200078a10ff */
[----:B------:R0:W-:Y:S01]  /*b650*/  @!P2 ST.E.64 desc[UR8][R12.64], R38 ;  /* 0x000000260c00a985 */ /* 0x0001e2000c101b08 */
[----:B------:R-:W-:-:S02]  /*b660*/  ISETP.GE.AND P2, PT, R146, UR4, PT ;  /* 0x0000000492007c0c */ /* 0x000fc4000bf46270 */
[----:B------:R-:W-:Y:S01]  /*b670*/  ISETP.GE.AND P3, PT, R147, UR4, PT ;  /* 0x0000000493007c0c */ /* 0x000fe2000bf66270 */
[----:B------:R2:W-:Y:S01]  /*b680*/  @!P4 ST.E.64 desc[UR8][R14.64], R42 ;  /* 0x0000002a0e00c985 */ /* 0x0005e2000c101b08 */
[----:B------:R-:W-:Y:S02]  /*b690*/  ISETP.GE.AND P4, PT, R148, UR4, PT ;  /* 0x0000000494007c0c */ /* 0x000fe4000bf86270 */
[CC--:B-1----:R-:W-:Y:S02]  /*b6a0*/  @!P0 LEA R8, P6, R149.reuse, R6.reuse, 0x2 ;  /* 0x0000000695088211 */ /* 0x0c2fe400078c10ff */
[-C--:B------:R-:W-:Y:S02]  /*b6b0*/  @!P1 LEA.HI.X R5, R150, R7.reuse, R79, 0x2, P5 ;  /* 0x0000000796059211 */ /* 0x080fe400028f144f */
[----:B------:R-:W-:Y:S02]  /*b6c0*/  @!P0 LEA.HI.X R9, R149, R7, R78, 0x2, P6 ;  /* 0x0000000795098211 */ /* 0x000fe400030f144e */
[----:B------:R-:W-:Y:S01]  /*b6d0*/  ISETP.GE.AND P5, PT, R145, UR4, PT ;  /* 0x0000000491007c0c */ /* 0x000fe2000bfa6270 */
[----:B------:R1:W-:Y:S02]  /*b6e0*/  @!P1 ST.E.64 desc[UR8][R4.64], R46 ;  /* 0x0000002e04009985 */ /* 0x0003e4000c101b08 */
[----:B0-----:R-:W-:-:S02]  /*b6f0*/  @!P3 LEA R12, P6, R147, R6, 0x2 ;  /* 0x00000006930cb211 */ /* 0x001fc400078c10ff */
[----:B------:R1:W-:Y:S01]  /*b700*/  @!P0 ST.E.64 desc[UR8][R8.64], R50 ;  /* 0x0000003208008985 */ /* 0x0003e2000c101b08 */
[-C--:B--2---:R-:W-:Y:S02]  /*b710*/  @!P2 LEA R14, P0, R146, R6.reuse, 0x2 ;  /* 0x00000006920ea211 */ /* 0x084fe400078010ff */
[-C--:B------:R-:W-:Y:S02]  /*b720*/  @!P4 LEA R10, P1, R148, R6.reuse, 0x2 ;  /* 0x00000006940ac211 */ /* 0x080fe400078210ff */
[-C--:B------:R-:W-:Y:S02]  /*b730*/  @!P2 LEA.HI.X R15, R146, R7.reuse, R75, 0x2, P0 ;  /* 0x00000007920fa211 */ /* 0x080fe400000f144b */
[----:B------:R-:W-:Y:S02]  /*b740*/  ISETP.GE.AND P0, PT, R144, UR4, PT ;  /* 0x0000000490007c0c */ /* 0x000fe4000bf06270 */
[----:B------:R-:W-:Y:S02]  /*b750*/  @!P4 LEA.HI.X R11, R148, R7, R77, 0x2, P1 ;  /* 0x00000007940bc211 */ /* 0x000fe400008f144d */
[----:B------:R-:W-:-:S02]  /*b760*/  @!P5 LEA R20, P1, R145, R6, 0x2 ;  /* 0x000000069114d211 */ /* 0x000fc400078210ff */
[-C--:B------:R-:W-:Y:S01]  /*b770*/  @!P3 LEA.HI.X R13, R147, R7.reuse, R76, 0x2, P6 ;  /* 0x00000007930db211 */ /* 0x080fe200030f144c */
[----:B------:R1:W-:Y:S01]  /*b780*/  @!P4 ST.E.64 desc[UR8][R10.64], R54 ;  /* 0x000000360a00c985 */ /* 0x0003e2000c101b08 */
[----:B------:R-:W-:-:S03]  /*b790*/  @!P5 LEA.HI.X R21, R145, R7, R74, 0x2, P1 ;  /* 0x000000079115d211 */ /* 0x000fc600008f144a */
[----:B------:R1:W-:Y:S04]  /*b7a0*/  @!P3 ST.E.64 desc[UR8][R12.64], R58 ;  /* 0x0000003a0c00b985 */ /* 0x0003e8000c101b08 */
[----:B------:R1:W-:Y:S04]  /*b7b0*/  @!P2 ST.E.64 desc[UR8][R14.64], R62 ;  /* 0x0000003e0e00a985 */ /* 0x0003e8000c101b08 */
[----:B------:R1:W-:Y:S01]  /*b7c0*/  @!P5 ST.E.64 desc[UR8][R20.64], R66 ;  /* 0x000000421400d985 */ /* 0x0003e2000c101b08 */
[----:B------:R-:W-:Y:S05]  /*b7d0*/  @P0 BRA `(.L_x_202) ;  /* 0x0000000c00380947 */ /* 0x000fea0003800000 */
[----:B-1----:R-:W-:Y:S01]  /*b7e0*/  LEA R4, P0, R144, R6, 0x2 ;  /* 0x0000000690047211 */ /* 0x002fe200078010ff */
[----:B------:R-:W-:-:S03]  /*b7f0*/  ULDC.64 UR8, c[0x0][0x208] ;  /* 0x0000820000087ab9 */ /* 0x000fc60000000a00 */
[----:B------:R-:W-:-:S05]  /*b800*/  LEA.HI.X R5, R144, R7, R16, 0x2, P0 ;  /* 0x0000000790057211 */ /* 0x000fca00000f1410 */
[----:B------:R0:W-:Y:S01]  /*b810*/  ST.E.64 desc[UR8][R4.64], R70 ;  /* 0x0000004604007985 */ /* 0x0001e2000c101b08 */
[----:B------:R-:W-:Y:S05]  /*b820*/  BRA `(.L_x_202) ;  /* 0x0000000c00247947 */ /* 0x000fea0003800000 */
.L_x_197:
[----:B------:R-:W2:Y:S01]  /*b830*/  LDL R9, [R1+0x8] ;  /* 0x0000080001097983 */ /* 0x000ea20000100800 */
[----:B------:R-:W-:Y:S01]  /*b840*/  ULDC.64 UR8, c[0x0][0xc00] ;  /* 0x0003000000087ab9 */ /* 0x000fe20000000a00 */
[----:B------:R-:W-:Y:S01]  /*b850*/  ULDC.64 UR12, c[0x0][0x208] ;  /* 0x00008200000c7ab9 */ /* 0x000fe20000000a00 */
[----:B------:R-:W-:Y:S01]  /*b860*/  UISETP.NE.U32.AND UP0, UPT, UR8, URZ, UPT ;  /* 0x0000003f0800728c */ /* 0x000fe2000bf05070 */
[----:B------:R-:W-:-:S03]  /*b870*/  R2UR UR10, R18 ;  /* 0x00000000120a72ca */ /* 0x000fc600000e0000 */
[----:B------:R-:W-:-:S03]  /*b880*/  UISETP.NE.AND.EX UP0, UPT, UR9, URZ, UPT, UP0 ;  /* 0x0000003f0900728c */ /* 0x000fc6000bf05300 */
[----:B------:R-:W-:-:S03]  /*b890*/  ULDC.64 UR8, c[0x0][0xc00] ;  /* 0x0003000000087ab9 */ /* 0x000fc60000000a00 */
[----:B------:R-:W-:Y:S02]  /*b8a0*/  PLOP3.LUT P1, PT, PT, PT, UP0, 0x80, 0x0 ;  /* 0x000000000000781c */ /* 0x000fe40003f2f008 */
[----:B--2---:R-:W-:-:S13]  /*b8b0*/  R2UR UR4, R9 ;  /* 0x00000000090472ca */ /* 0x004fda00000e0000 */
[----:B------:R-:W-:-:S06]  /*b8c0*/  UIMAD.WIDE UR8, UR4, 0x4, UR8 ;  /* 0x00000004040878a5 */ /* 0x000fcc000f8e0208 */
[----:B------:R-:W-:Y:S02]  /*b8d0*/  IMAD.U32 R4, RZ, RZ, UR8 ;  /* 0x00000008ff047e24 */ /* 0x000fe4000f8e00ff */
[----:B------:R-:W-:Y:S01]  /*b8e0*/  IMAD.U32 R5, RZ, RZ, UR9 ;  /* 0x00000009ff057e24 */ /* 0x000fe2000f8e00ff */
[----:B------:R-:W-:-:S04]  /*b8f0*/  ULDC.64 UR8, c[0x0][0xc08] ;  /* 0x0003020000087ab9 */ /* 0x000fc80000000a00 */
[----:B------:R-:W2:Y:S01]  /*b900*/  @P1 LDG.E R3, desc[UR12][R4.64] ;  /* 0x0000000c04031981 */ /* 0x000ea2000c1e1900 */
[----:B------:R-:W-:Y:S01]  /*b910*/  UISETP.NE.U32.AND UP1, UPT, UR8, URZ, UPT ;  /* 0x0000003f0800728c */ /* 0x000fe2000bf25070 */
[----:B------:R-:W0:Y:S03]  /*b920*/  S2R R8, SR_TID.X ;  /* 0x0000000000087919 */ /* 0x000e260000002100 */
[----:B------:R-:W-:-:S06]  /*b930*/  UISETP.NE.AND.EX UP1, UPT, UR9, URZ, UPT, UP1 ;  /* 0x0000003f0900728c */ /* 0x000fcc000bf25310 */
[----:B------:R-:W-:-:S05]  /*b940*/  PLOP3.LUT P2, PT, PT, PT, UP1, 0x80, 0x0 ;  /* 0x000000000000781c */ /* 0x000fca0003f4f018 */
[----:B------:R-:W-:Y:S02]  /*b950*/  @UP1 ULDC.64 UR8, c[0x0][0xc08] ;  /* 0x0003020000081ab9 */ /* 0x000fe40000000a00 */
[----:B------:R-:W-:-:S03]  /*b960*/  @UP1 UIMAD.WIDE UR8, UR4, 0x4, UR8 ;  /* 0x00000004040818a5 */ /* 0x000fc6000f8e0208 */
[----:B------:R-:W-:Y:S02]  /*b970*/  ULDC UR4, c[0x0][0xa88] ;  /* 0x0002a20000047ab9 */ /* 0x000fe40000000800 */
[----:B------:R-:W-:Y:S01]  /*b980*/  IMAD.U32 R0, RZ, RZ, UR4 ;  /* 0x00000004ff007e24 */ /* 0x000fe2000f8e00ff */
[----:B------:R-:W-:Y:S01]  /*b990*/  UMOV UR4, URZ ;  /* 0x0000003f00047c82 */ /* 0x000fe20008000000 */
[----:B------:R-:W-:Y:S01]  /*b9a0*/  UISETP.NE.AND UP1, UPT, UR10, URZ, UPT ;  /* 0x0000003f0a00728c */ /* 0x000fe2000bf25270 */
[----:B------:R-:W-:Y:S02]  /*b9b0*/  IMAD.U32 R6, RZ, RZ, UR8 ;  /* 0x00000008ff067e24 */ /* 0x000fe4000f8e00ff */
[----:B------:R-:W-:-:S05]  /*b9c0*/  IMAD.U32 R7, RZ, RZ, UR9 ;  /* 0x00000009ff077e24 */ /* 0x000fca000f8e00ff */
[----:B------:R1:W5:Y:S01]  /*b9d0*/  @P2 LDG.E R0, desc[UR12][R6.64] ;  /* 0x0000000c06002981 */ /* 0x000362000c1e1900 */
[----:B0-----:R-:W-:Y:S02]  /*b9e0*/  VIADD R12, R8, 0xffffff80 ;  /* 0xffffff80080c7836 */ /* 0x001fe40000000000 */
[----:B------:R-:W-:Y:S02]  /*b9f0*/  @!UP1 ULDC UR10, c[0x0][0xad4] ;  /* 0x0002b500000a9ab9 */ /* 0x000fe40000000800 */
[----:B------:R-:W-:Y:S01]  /*ba00*/  IMAD.U32 R18, RZ, RZ, UR10 ;  /* 0x0000000aff127e24 */ /* 0x000fe2000f8e00ff */
[----:B------:R-:W-:Y:S02]  /*ba10*/  ISETP.GT.AND P0, PT, R12, 0xbf, PT ;  /* 0x000000bf0c00780c */ /* 0x000fe40003f04270 */
[----:B--2---:R-:W-:-:S13]  /*ba20*/  @P1 R2UR UR4, R3 ;  /* 0x00000000030412ca */ /* 0x004fda00000e0000 */
[----:B------:R-:W-:Y:S01]  /*ba30*/  USHF.R.S32.HI UR21, URZ, 0x1f, UR4 ;  /* 0x0000001f3f157899 */ /* 0x000fe20008011404 */
[----:B-1----:R-:W-:Y:S11]  /*ba40*/  @P2 BRA `(.L_x_205) ;  /* 0x0000000000142947 */ /* 0x002ff60003800000 */
[----:B------:R-:W-:Y:S05]  /*ba50*/  @!P1 BRA `(.L_x_205) ;  /* 0x0000000000109947 */ /* 0x000fea0003800000 */
[----:B------:R-:W-:Y:S02]  /*ba60*/  ULDC.64 UR8, c[0x0][0x208] ;  /* 0x0000820000087ab9 */ /* 0x000fe40000000a00 */
[----:B------:R-:W2:Y:S04]  /*ba70*/  LDG.E R3, desc[UR8][R4.64] ;  /* 0x0000000804037981 */ /* 0x000ea8000c1e1900 */
[----:B-----5:R-:W2:Y:S02]  /*ba80*/  LDG.E R0, desc[UR8][R4.64+0x4] ;  /* 0x0000040804007981 */ /* 0x020ea4000c1e1900 */
[----:B--2---:R-:W-:-:S07]  /*ba90*/  IMAD.IADD R0, R0, 0x1, -R3 ;  /* 0x0000000100007824 */ /* 0x004fce00078e0a03 */
.L_x_205:
[----:B------:R-:W2:Y:S01]  /*baa0*/  LDL.LU R3, [R1+0x10] ;  /* 0x0000100001037983 */ /* 0x000ea20000300800 */
[----:B------:R-:W-:Y:S01]  /*bab0*/  R2UR UR9, R9 ;  /* 0x00000000090972ca */ /* 0x000fe200000e0000 */
[----:B------:R-:W-:-:S12]  /*bac0*/  BSSY B1, `(.L_x_206) ;  /* 0x0000040000017945 */ /* 0x000fd80003800000 */
[----:B------:R-:W-:Y:S01]  /*bad0*/  USEL UR14, UR9, URZ, !UP0 ;  /* 0x0000003f090e7287 */ /* 0x000fe2000c000000 */
[----:B--2---:R-:W-:-:S13]  /*bae0*/  R2UR UR8, R3 ;  /* 0x00000000030872ca */ /* 0x004fda00000e0000 */
[----:B------:R-:W-:Y:S01]  /*baf0*/  USEL UR15, UR8, URZ, !UP0 ;  /* 0x0000003f080f7287 */ /* 0x000fe2000c000000 */
[----:B------:R-:W-:Y:S11]  /*bb00*/  @P0 BRA `(.L_x_207) ;  /* 0x0000000000ec0947 */ /* 0x000ff60003800000 */
[----:B------:R-:W2:Y:S01]  /*bb10*/  LDL R3, [R1] ;  /* 0x0000000001037983 */ /* 0x000ea20000100800 */
[----:B------:R-:W0:Y:S02]  /*bb20*/  LDC R9, c[0x0][0xbe8] ;  /* 0x0002fa00ff097b82 */ /* 0x000e240000000800 */
[----:B0----5:R-:W-:Y:S01]  /*bb30*/  IMAD R4, R0, R9, RZ ;  /* 0x0000000900047224 */ /* 0x021fe200078e02ff */
[----:B--2---:R-:W-:-:S13]  /*bb40*/  R2UR UR8, R3 ;  /* 0x00000000030872ca */ /* 0x004fda00000e0000 */
[----:B------:R-:W-:-:S04]  /*bb50*/  IMAD.U32 R3, RZ, RZ, UR8 ;  /* 0x00000008ff037e24 */ /* 0x000fc8000f8e00ff */
[----:B------:R-:W-:-:S04]  /*bb60*/  IMAD R3, R3, 0xc0, R8 ;  /* 0x000000c003037824 */ /* 0x000fc800078e0208 */
[----:B------:R-:W-:-:S05]  /*bb70*/  VIADD R6, R3, 0xffffff80 ;  /* 0xffffff8003067836 */ /* 0x000fca0000000000 */
[----:B------:R-:W-:-:S13]  /*bb80*/  ISETP.GE.AND P0, PT, R6, R4, PT ;  /* 0x000000040600720c */ /* 0x000fda0003f06270 */
[----:B------:R-:W-:Y:S05]  /*bb90*/  @P0 BRA `(.L_x_207) ;  /* 0x0000000000c80947 */ /* 0x000fea0003800000 */
[----:B------:R-:W-:Y:S01]  /*bba0*/  ISETP.NE.AND P0, PT, R9, 0x1, PT ;  /* 0x000000010900780c */ /* 0x000fe20003f05270 */
[----:B------:R-:W-:Y:S01]  /*bbb0*/  UMOV UR19, 0x9b8 ;  /* 0x000009b800137882 */ /* 0x000fe20000000000 */
[----:B------:R-:W-:Y:S01]  /*bbc0*/  R2UR UR9, R18 ;  /* 0x00000000120972ca */ /* 0x000fe200000e0000 */
[----:B------:R-:W-:Y:S01]  /*bbd0*/  ULDC.64 UR24, c[0x0][0x208] ;  /* 0x0000820000187ab9 */ /* 0x000fe20000000a00 */
[----:B------:R-:W-:Y:S02]  /*bbe0*/  R2UR UR8, R22 ;  /* 0x00000000160872ca */ /* 0x000fe400000e0000 */
[----:B------:R-:W-:-:S07]  /*bbf0*/  R2UR UR20, R155 ;  /* 0x000000009b1472ca */ /* 0x000fce00000e0000 */
[----:B------:R-:W0:Y:S02]  /*bc00*/  @P0 LDC R3, c[0x0][0xbec] ;  /* 0x0002fb00ff030b82 */ /* 0x000e240000000800 */
[----:B------:R-:W-:-:S04]  /*bc10*/  UISETP.GT.AND UP0, UPT, UR9, 0x1, UPT ;  /* 0x000000010900788c */ /* 0x000fc8000bf04270 */
[----:B------:R-:W-:Y:S02]  /*bc20*/  USEL UR19, UR19, 0x978, UP0 ;  /* 0x0000097813137887 */ /* 0x000fe40008000000 */
[----:B------:R-:W1:Y:S01]  /*bc30*/  @P0 LDC R5, c[0x0][0xbf0] ;  /* 0x0002fc00ff050b82 */ /* 0x000e620000000800 */
[----:B------:R-:W-:-:S09]  /*bc40*/  USEL UR18, UR8, URZ, UP0 ;  /* 0x0000003f08127287 */ /* 0x000fd20008000000 */
[----:B------:R-:W-:Y:S01]  /*bc50*/  ULDC.64 UR12, c[0x0][UR19+0x220] ;  /* 0x00008800130c7abb */ /* 0x000fe20008000a00 */
[----:B------:R-:W-:Y:S01]  /*bc60*/  ULDC.64 UR10, c[0x0][UR19+0x218] ;  /* 0x00008600130a7abb */ /* 0x000fe20008000a00 */
[----:B------:R-:W-:Y:S01]  /*bc70*/  ULDC.64 UR16, c[0x0][UR19+0x228] ;  /* 0x00008a0013107abb */ /* 0x000fe20008000a00 */
[----:B------:R-:W-:Y:S02]  /*bc80*/  UIMAD UR13, UR13, UR14, URZ ;  /* 0x0000000e0d0d72a4 */ /* 0x000fe4000f8e023f */
[----:B------:R-:W-:Y:S01]  /*bc90*/  UIMAD.WIDE.U32 UR8, UR10, UR20, URZ ;  /* 0x000000140a0872a5 */ /* 0x000fe2000f8e003f */
[----:B0-----:R-:W-:Y:S01]  /*bca0*/  @P0 IMAD.HI.U32 R4, R6, R3, RZ ;  /* 0x0000000306040227 */ /* 0x001fe200078e00ff */
[----:B------:R-:W-:Y:S02]  /*bcb0*/  UIMAD UR20, UR11, UR20, URZ ;  /* 0x000000140b1472a4 */ /* 0x000fe4000f8e023f */
[----:B------:R-:W-:Y:S01]  /*bcc0*/  UIMAD.WIDE.U32 UR22, UR16, UR18, URZ ;  /* 0x00000012101672a5 */ /* 0x000fe2000f8e003f */
[----:B------:R-:W-:Y:S01]  /*bcd0*/  IMAD.MOV.U32 R3, RZ, RZ, R6 ;  /* 0x000000ffff037224 */ /* 0x000fe200078e0006 */
[----:B------:R-:W-:-:S02]  /*bce0*/  UIMAD.WIDE.U32 UR10, UR12, UR14, URZ ;  /* 0x0000000e0c0a72a5 */ /* 0x000fc4000f8e003f */
[----:B------:R-:W-:Y:S01]  /*bcf0*/  UIMAD UR16, UR17, UR18, URZ ;  /* 0x00000012111072a4 */ /* 0x000fe2000f8e023f */
[----:B-1----:R-:W-:Y:S01]  /*bd00*/  @P0 SHF.R.U32.HI R3, RZ, R5, R4 ;  /* 0x00000005ff030219 */ /* 0x002fe20000011604 */
[----:B------:R-:W-:Y:S01]  /*bd10*/  UIMAD UR13, UR12, UR15, UR13 ;  /* 0x0000000f0c0d72a4 */ /* 0x000fe2000f8e020d */
[----:B------:R-:W-:Y:S01]  /*bd20*/  IMAD.U32 R4, RZ, RZ, UR22 ;  /* 0x00000016ff047e24 */ /* 0x000fe2000f8e00ff */
[----:B------:R-:W-:Y:S01]  /*bd30*/  UIADD3 UR8, UP1, UP2, UR10, UR8, UR4 ;  /* 0x000000080a087290 */ /* 0x000fe2000fa3e004 */
[----:B------:R-:W-:Y:S01]  /*bd40*/  IMAD.U32 R5, RZ, RZ, UR23 ;  /* 0x00000017ff057e24 */ /* 0x000fe2000f8e00ff */
[----:B------:R-:W-:Y:S01]  /*bd50*/  UIADD3 UR16, UR23, UR16, URZ ;  /* 0x0000001017107290 */ /* 0x000fe2000fffe03f */
[--C-:B------:R-:W-:Y:S01]  /*bd60*/  IMAD.MOV R7, RZ, RZ, -R3.reuse ;  /* 0x000000ffff077224 */ /* 0x100fe200078e0a03 */
[----:B------:R-:W-:Y:S01]  /*bd70*/  UIADD3 UR20, UR9, UR20, URZ ;  /* 0x0000001409147290 */ /* 0x000fe2000fffe03f */
[----:B------:R-:W-:Y:S01]  /*bd80*/  SHF.R.S32.HI R5, RZ, 0x1f, R3 ;  /* 0x0000001fff057819 */ /* 0x000fe20000011403 */
[----:B------:R-:W-:Y:S01]  /*bd90*/  UIADD3 UR10, UR11, UR13, URZ ;  /* 0x0000000d0b0a7290 */ /* 0x000fe2000fffe03f */
[----:B------:R-:W-:Y:S01]  /*bda0*/  IMAD R7, R9, R7, R6 ;  /* 0x0000000709077224 */ /* 0x000fe200078e0206 */
[----:B------:R-:W-:Y:S01]  /*bdb0*/  IADD3 R4, P0, P1, R3, UR8, R4 ;  /* 0x0000000803047c10 */ /* 0x000fe2000f91e004 */
[----:B------:R-:W-:Y:S01]  /*bdc0*/  IMAD.U32 R8, RZ, RZ, UR16 ;  /* 0x00000010ff087e24 */ /* 0x000fe2000f8e00ff */
[----:B------:R-:W-:Y:S01]  /*bdd0*/  UIADD3.X UR10, UR10, UR20, UR21, UP1, UP2 ;  /* 0x000000140a0a7290 */ /* 0x000fe20008fe4415 */
[----:B------:R-:W-:Y:S01]  /*bde0*/  ULDC.64 UR8, c[0x0][UR19+0x210] ;  /* 0x0000840013087abb */ /* 0x000fe20008000a00 */
[----:B------:R-:W-:Y:S01]  /*bdf0*/  SHF.R.S32.HI R3, RZ, 0x1f, R7 ;  /* 0x0000001fff037819 */ /* 0x000fe20000011407 */
[----:B------:R-:W-:-:S03]  /*be00*/  IMAD R6, R7, UR9, RZ ;  /* 0x0000000907067c24 */ /* 0x000fc6000f8e02ff */
[----:B------:R-:W-:Y:S01]  /*be10*/  IADD3.X R5, R5, UR10, R8, P0, P1 ;  /* 0x0000000a05057c10 */ /* 0x000fe200087e2408 */
[----:B------:R-:W-:Y:S01]  /*be20*/  ULDC.64 UR10, c[0x0][0xba8] ;  /* 0x0002ea00000a7ab9 */ /* 0x000fe20000000a00 */
[----:B------:R-:W-:Y:S01]  /*be30*/  IMAD R3, R3, UR8, R6 ;  /* 0x0000000803037c24 */ /* 0x000fe2000f8e0206 */
[----:B------:R-:W-:Y:S01]  /*be40*/  @!UP0 ULDC UR10, c[0x0][0xb50] ;  /* 0x0002d400000a8ab9 */ /* 0x000fe20000000800 */
[----:B------:R-:W-:Y:S01]  /*be50*/  @!UP0 ULDC UR11, c[0x0][0xb54] ;  /* 0x0002d500000b8ab9 */ /* 0x000fe20000000800 */
[----:B------:R-:W-:-:S04]  /*be60*/  IMAD.WIDE.U32 R4, R7, UR8, R4 ;  /* 0x0000000807047c25 */ /* 0x000fc8000f8e0004 */
[----:B------:R-:W-:Y:S01]  /*be70*/  IMAD.IADD R3, R5, 0x1, R3 ;  /* 0x0000000105037824 */ /* 0x000fe200078e0203 */
[----:B------:R-:W-:-:S04]  /*be80*/  LEA R6, P0, R4, UR10, 0x2 ;  /* 0x0000000a04067c11 */ /* 0x000fc8000f8010ff */
[----:B------:R-:W-:Y:S01]  /*be90*/  LEA.HI.X R7, R4, UR11, R3, 0x2, P0 ;  /* 0x0000000b04077c11 */ /* 0x000fe200080f1403 */
[----:B------:R-:W-:-:S05]  /*bea0*/  IMAD.MOV.U32 R3, RZ, RZ, -0x800000 ;  /* 0xff800000ff037424 */ /* 0x000fca00078e00ff */
[----:B------:R0:W-:Y:S03]  /*beb0*/  STG.E desc[UR24][R6.64], R3 ;  /* 0x0000000306007986 */ /* 0x0001e6000c101918 */
.L_x_207:
[----:B------:R-:W-:Y:S05]  /*bec0*/  BSYNC B1 ;  /* 0x0000000000017941 */ /* 0x000fea0003800000 */
.L_x_206:
[----:B------:R-:W-:-:S13]  /*bed0*/  R2UR UR8, R18 ;  /* 0x00000000120872ca */ /* 0x000fda00000e0000 */
[----:B------:R-:W-:-:S06]  /*bee0*/  UISETP.GT.AND UP0, UPT, UR8, 0x1, UPT ;  /* 0x000000010800788c */ /* 0x000fcc000bf04270 */
[----:B------:R-:W-:-:S13]  /*bef0*/  PLOP3.LUT P0, PT, PT, PT, UP0, 0x80, 0x0 ;  /* 0x000000000000781c */ /* 0x000fda0003f0f008 */
[----:B------:R-:W-:Y:S05]  /*bf00*/  @P0 BRA `(.L_x_202) ;  /* 0x00000004006c0947 */ /* 0x000fea0003800000 */
[----:B0-----:R-:W2:Y:S01]  /*bf10*/  LDL.LU R3, [R1] ;  /* 0x0000000001037983 */ /* 0x001ea20000300800 */
[----:B------:R-:W0:Y:S01]  /*bf20*/  LDC R11, c[0x0][0xbe8] ;  /* 0x0002fa00ff0b7b82 */ /* 0x000e220000000800 */
[----:B------:R-:W-:Y:S01]  /*bf30*/  SHF.R.S32.HI R10, RZ, 0x1f, R12 ;  /* 0x0000001fff0a7819 */ /* 0x000fe2000001140c */
[----:B------:R-:W-:Y:S01]  /*bf40*/  ULDC.64 UR12, c[0x0][0xaa0] ;  /* 0x0002a800000c7ab9 */ /* 0x000fe20000000a00 */
[----:B------:R-:W-:Y:S01]  /*bf50*/  R2UR UR17, R155 ;  /* 0x000000009b1172ca */ /* 0x000fe200000e0000 */
[----:B------:R-:W-:Y:S01]  /*bf60*/  UIMAD UR10, UR21, UR12, URZ ;  /* 0x0000000c150a72a4 */ /* 0x000fe2000f8e023f */
[----:B------:R-:W-:Y:S01]  /*bf70*/  LEA.HI R10, R10, R12, RZ, 0x2 ;  /* 0x0000000c0a0a7211 */ /* 0x000fe200078f10ff */
[----:B------:R-:W-:Y:S01]  /*bf80*/  UIMAD.WIDE.U32 UR8, UR4, UR12, URZ ;  /* 0x0000000c040872a5 */ /* 0x000fe2000f8e003f */
[----:B------:R-:W-:Y:S01]  /*bf90*/  BSSY B1, `(.L_x_208) ;  /* 0x0000040000017945 */ /* 0x000fe20003800000 */
[----:B------:R-:W-:Y:S01]  /*bfa0*/  UIMAD UR10, UR4, UR13, UR10 ;  /* 0x0000000d040a72a4 */ /* 0x000fe2000f8e020a */
[----:B------:R-:W-:-:S02]  /*bfb0*/  SHF.R.S32.HI R10, RZ, 0x2, R10 ;  /* 0x00000002ff0a7819 */ /* 0x000fc4000001140a */
[----:B------:R-:W-:Y:S01]  /*bfc0*/  SHF.R.S32.HI R16, RZ, 0x1f, R23 ;  /* 0x0000001fff107819 */ /* 0x000fe20000011417 */
[----:B------:R-:W-:Y:S01]  /*bfd0*/  UIADD3 UR9, UR9, UR10, URZ ;  /* 0x0000000a09097290 */ /* 0x000fe2000fffe03f */
[----:B------:R-:W-:Y:S02]  /*bfe0*/  SHF.R.S32.HI R20, RZ, 0x1f, R19 ;  /* 0x0000001fff147819 */ /* 0x000fe40000011413 */
[----:B------:R-:W-:Y:S02]  /*bff0*/  ULDC.64 UR10, c[0x0][0xae8] ;  /* 0x0002ba00000a7ab9 */ /* 0x000fe40000000a00 */
[----:B------:R-:W-:-:S04]  /*c000*/  UIMAD.WIDE.U32 UR8, UR17, UR10, UR8 ;  /* 0x0000000a110872a5 */ /* 0x000fc8000f8e0008 */
[----:B------:R-:W-:Y:S01]  /*c010*/  UIMAD UR9, UR17, UR11, UR9 ;  /* 0x0000000b110972a4 */ /* 0x000fe2000f8e0209 */
[----:B0-----:R-:W-:Y:S02]  /*c020*/  ISETP.NE.AND P0, PT, R11, 0x1, PT ;  /* 0x000000010b00780c */ /* 0x001fe40003f05270 */
[----:B------:R-:W-:Y:S02]  /*c030*/  ULDC.64 UR10, c[0x0][0xaf0] ;  /* 0x0002bc00000a7ab9 */ /* 0x000fe40000000a00 */
[----:B------:R-:W-:-:S04]  /*c040*/  UIMAD UR15, UR15, UR10, URZ ;  /* 0x0000000a0f0f72a4 */ /* 0x000fc8000f8e023f */
[----:B------:R-:W-:Y:S02]  /*c050*/  UIMAD UR4, UR14, UR11, UR15 ;  /* 0x0000000b0e0472a4 */ /* 0x000fe4000f8e020f */
[----:B------:R-:W-:-:S03]  /*c060*/  UIMAD.WIDE.U32 UR14, UR14, UR10, UR8 ;  /* 0x0000000a0e0e72a5 */ /* 0x000fc6000f8e0008 */
[----:B------:R-:W-:Y:S01]  /*c070*/  ULDC.64 UR8, c[0x0][0xae0] ;  /* 0x0002b80000087ab9 */ /* 0x000fe20000000a00 */
[----:B------:R-:W0:Y:S01]  /*c080*/  @P0 LDC R5, c[0x0][0xbec] ;  /* 0x0002fb00ff050b82 */ /* 0x000e220000000800 */
[----:B------:R-:W-:-:S07]  /*c090*/  UIADD3 UR4, UR15, UR4, URZ ;  /* 0x000000040f047290 */ /* 0x000fce000fffe03f */
[----:B------:R-:W1:Y:S01]  /*c0a0*/  @P0 LDC R7, c[0x0][0xbf0] ;  /* 0x0002fc00ff070b82 */ /* 0x000e620000000800 */
[----:B--2---:R-:W-:Y:S01]  /*c0b0*/  R2UR UR16, R3 ;  /* 0x00000000031072ca */ /* 0x004fe200000e0000 */
[----:B------:R-:W-:-:S12]  /*c0c0*/  IMAD R3, R157, 0x60, R10 ;  /* 0x000000609d037824 */ /* 0x000fd800078e020a */
[----:B------:R-:W-:Y:S02]  /*c0d0*/  IMAD.U32 R6, RZ, RZ, UR16 ;  /* 0x00000010ff067e24 */ /* 0x000fe4000f8e00ff */
[----:B------:R-:W-:Y:S02]  /*c0e0*/  IMAD.U32 R8, RZ, RZ, UR16 ;  /* 0x00000010ff087e24 */ /* 0x000fe4000f8e00ff */
[----:B------:R-:W-:-:S04]  /*c0f0*/  IMAD R6, R6, 0xc0, R3 ;  /* 0x000000c006067824 */ /* 0x000fc800078e0203 */
[----:B0-----:R-:W-:-:S04]  /*c100*/  @P0 IMAD.HI.U32 R4, R6, R5, RZ ;  /* 0x0000000506040227 */ /* 0x001fc800078e00ff */
[----:B------:R-:W-:Y:S01]  /*c110*/  IMAD.MOV.U32 R3, RZ, RZ, R6 ;  /* 0x000000ffff037224 */ /* 0x000fe200078e0006 */
[----:B-1----:R-:W-:Y:S01]  /*c120*/  @P0 SHF.R.U32.HI R3, RZ, R7, R4 ;  /* 0x00000007ff030219 */ /* 0x002fe20000011604 */
[----:B------:R-:W-:Y:S02]  /*c130*/  IMAD.U32 R5, RZ, RZ, UR15 ;  /* 0x0000000fff057e24 */ /* 0x000fe4000f8e00ff */
[----:B------:R-:W-:Y:S01]  /*c140*/  IMAD.U32 R5, RZ, RZ, UR4 ;  /* 0x00000004ff057e24 */ /* 0x000fe2000f8e00ff */
[--C-:B------:R-:W-:Y:S01]  /*c150*/  SHF.R.S32.HI R4, RZ, 0x1f, R3.reuse ;  /* 0x0000001fff047819 */ /* 0x100fe20000011403 */
[----:B------:R-:W-:-:S04]  /*c160*/  IMAD.MOV R7, RZ, RZ, -R3 ;  /* 0x000000ffff077224 */ /* 0x000fc800078e0a03 */
[----:B------:R-:W-:Y:S02]  /*c170*/  IMAD R7, R11, R7, R6 ;  /* 0x000000070b077224 */ /* 0x000fe400078e0206 */
[----:B------:R-:W-:Y:S02]  /*c180*/  IMAD R6, R4, UR8, RZ ;  /* 0x0000000804067c24 */ /* 0x000fe4000f8e02ff */
[----:B------:R-:W-:Y:S02]  /*c190*/  IMAD.U32 R4, RZ, RZ, UR14 ;  /* 0x0000000eff047e24 */ /* 0x000fe4000f8e00ff */
[C---:B------:R-:W-:Y:S01]  /*c1a0*/  IMAD R9, R3.reuse, UR9, R6 ;  /* 0x0000000903097c24 */ /* 0x040fe2000f8e0206 */
[----:B------:R-:W-:Y:S01]  /*c1b0*/  SHF.R.S32.HI R6, RZ, 0x1f, R7 ;  /* 0x0000001fff067819 */ /* 0x000fe20000011407 */
[----:B------:R-:W-:Y:S01]  /*c1c0*/  IMAD.WIDE.U32 R4, R3, UR8, R4 ;  /* 0x0000000803047c25 */ /* 0x000fe2000f8e0004 */
[----:B------:R-:W-:-:S03]  /*c1d0*/  ULDC.64 UR8, c[0x0][0xad8] ;  /* 0x0002b60000087ab9 */ /* 0x000fc60000000a00 */
[----:B------:R-:W-:Y:S02]  /*c1e0*/  IMAD R6, R6, UR8, RZ ;  /* 0x0000000806067c24 */ /* 0x000fe4000f8e02ff */
[----:B------:R-:W-:Y:S02]  /*c1f0*/  IMAD.IADD R5, R5, 0x1, R9 ;  /* 0x0000000105057824 */ /* 0x000fe400078e0209 */
[----:B-----5:R-:W-:Y:S02]  /*c200*/  IMAD R11, R0, R11, RZ ;  /* 0x0000000b000b7224 */ /* 0x020fe400078e02ff */
[----:B------:R-:W-:Y:S02]  /*c210*/  IMAD R0, R8, 0xc0, R10 ;  /* 0x000000c008007824 */ /* 0x000fe400078e020a */
[C---:B------:R-:W-:Y:S02]  /*c220*/  IMAD R3, R7.reuse, UR9, R6 ;  /* 0x0000000907037c24 */ /* 0x040fe4000f8e0206 */
[----:B------:R-:W-:Y:S01]  /*c230*/  IMAD.WIDE.U32 R4, R7, UR8, R4 ;  /* 0x0000000807047c25 */ /* 0x000fe2000f8e0004 */
[----:B------:R-:W-:Y:S01]  /*c240*/  ISETP.GE.AND P0, PT, R0, R11, PT ;  /* 0x0000000b0000720c */ /* 0x000fe20003f06270 */
[----:B------:R-:W-:-:S02]  /*c250*/  ULDC.64 UR8, c[0x0][0xa80] ;  /* 0x0002a00000087ab9 */ /* 0x000fc40000000a00 */
        /* <DEDUP_REMOVED lines=16> */
[----:B------:R3:W-:Y:S04]  /*c360*/  @!P2 ST.E.128 desc[UR8][R8.64], RZ ;  /* 0x000000ff0800a985 */ /* 0x0007e8000c101d08 */
[----:B------:R3:W-:Y:S04]  /*c370*/  @!P3 ST.E.128 desc[UR8][R12.64], RZ ;  /* 0x000000ff0c00b985 */ /* 0x0007e8000c101d08 */
[----:B------:R3:W-:Y:S02]  /*c380*/  @!P4 ST.E.128 desc[UR8][R14.64], RZ ;  /* 0x000000ff0e00c985 */ /* 0x0007e4000c101d08 */
.L_x_209:
[----:B------:R-:W-:Y:S05]  /*c390*/  BSYNC B1 ;  /* 0x0000000000017941 */ /* 0x000fea0003800000 */
.L_x_208:
[----:B------:R-:W-:Y:S01]  /*c3a0*/  VIADD R0, R0, 0x60 ;  /* 0x0000006000007836 */ /* 0x000fe20000000000 */
[----:B--2---:R2:W4:Y:S04]  /*c3b0*/  SHFL.IDX PT, R5, R3, 0x1, 0x1c1f ;  /* 0x003c1f0003057f89 */ /* 0x00452800000e0000 */
[----:B------:R-:W-:Y:S01]  /*c3c0*/  ISETP.GE.AND P0, PT, R0, R11, PT ;  /* 0x0000000b0000720c */ /* 0x000fe20003f06270 */
[----:B-1----:R2:W1:-:S12]  /*c3d0*/  SHFL.IDX PT, R4, R6, 0x1, 0x1c1f ;  /* 0x003c1f0006047f89 */ /* 0x00245800000e0000 */
[----:B--2---:R-:W-:Y:S05]  /*c3e0*/  @P0 BRA `(.L_x_202) ;  /* 0x0000000000340947 */ /* 0x004fea0003800000 */
[----:B------:R-:W-:Y:S01]  /*c3f0*/  ULDC UR4, c[0x0][0xac8] ;  /* 0x0002b20000047ab9 */ /* 0x000fe20000000800 */
[----:B------:R-:W-:Y:S01]  /*c400*/  ULDC.64 UR8, c[0x0][0x208] ;  /* 0x0000820000087ab9 */ /* 0x000fe20000000a00 */
[----:B------:R-:W-:Y:S02]  /*c410*/  ISETP.GE.AND P3, PT, R19, UR4, PT ;  /* 0x0000000413007c0c */ /* 0x000fe4000bf66270 */
[----:B------:R-:W-:Y:S02]  /*c420*/  ISETP.GE.AND P4, PT, R23, UR4, PT ;  /* 0x0000000417007c0c */ /* 0x000fe4000bf86270 */
[----:B------:R-:W-:-:S09]  /*c430*/  ISETP.GE.AND P2, PT, R17, UR4, PT ;  /* 0x0000000411007c0c */ /* 0x000fd2000bf46270 */
[-C--:B-1-3--:R-:W-:Y:S02]  /*c440*/  @!P3 LEA R8, P0, R19, R4.reuse, 0x1 ;  /* 0x000000041308b211 */ /* 0x08afe400078008ff */
[----:B------:R-:W-:Y:S02]  /*c450*/  @!P4 LEA R10, P1, R23, R4, 0x1 ;  /* 0x00000004170ac211 */ /* 0x000fe400078208ff */
[----:B0---4-:R-:W-:Y:S01]  /*c460*/  @!P2 IMAD.WIDE R6, R17, 0x2, R4 ;  /* 0x000000021106a825 */ /* 0x011fe200078e0204 */
[-C--:B------:R-:W-:Y:S02]  /*c470*/  @!P3 LEA.HI.X R9, R19, R5.reuse, R20, 0x1, P0 ;  /* 0x000000051309b211 */ /* 0x080fe400000f0c14 */
[----:B------:R-:W-:Y:S02]  /*c480*/  @!P4 LEA.HI.X R11, R23, R5, R16, 0x1, P1 ;  /* 0x00000005170bc211 */ /* 0x000fe400008f0c10 */
[----:B------:R2:W-:Y:S04]  /*c490*/  @!P2 ST.E.128 desc[UR8][R6.64], RZ ;  /* 0x000000ff0600a985 */ /* 0x0005e8000c101d08 */
[----:B------:R2:W-:Y:S04]  /*c4a0*/  @!P3 ST.E.128 desc[UR8][R8.64], RZ ;  /* 0x000000ff0800b985 */ /* 0x0005e8000c101d08 */
[----:B------:R2:W-:Y:S02]  /*c4b0*/  @!P4 ST.E.128 desc[UR8][R10.64], RZ ;  /* 0x000000ff0a00c985 */ /* 0x0005e4000c101d08 */
.L_x_202:
[----:B------:R-:W-:Y:S05]  /*c4c0*/  BSYNC B0 ;  /* 0x0000000000007941 */ /* 0x000fea0003800000 */
.L_x_196:
[----:B------:R-:W-:Y:S02]  /*c4d0*/  ULDC UR4, c[0x0][0xc3c] ;  /* 0x00030f0000047ab9 */ /* 0x000fe40000000800 */
[----:B------:R-:W-:-:S06]  /*c4e0*/  UISETP.GE.AND UP0, UPT, UR7, UR4, UPT ;  /* 0x000000040700728c */ /* 0x000fcc000bf06270 */
[----:B------:R-:W-:-:S13]  /*c4f0*/  PLOP3.LUT P0, PT, PT, PT, UP0, 0x80, 0x0 ;  /* 0x000000000000781c */ /* 0x000fda0003f0f008 */
[----:B------:R-:W-:Y:S05]  /*c500*/  @!P0 BRA `(.L_x_210) ;  /* 0xffffff4c00048947 */ /* 0x000fea000383ffff */
[----:B------:R-:W-:Y:S05]  /*c510*/  EXIT ;  /* 0x000000000000794d */ /* 0x000fea0003800000 */
.L_x_171:
[----:B------:R-:W-:-:S08]  /*c520*/  NOP ;  /* 0x0000000000007918 */ /* 0x000fd00000000000 */
[----:B0-----:R-:W0:-:S00]  /*c530*/  USETMAXREG.DEALLOC.CTAPOOL 0x20 ;  /* 0x00000020000079c8 */ /* 0x001e0000080e0500 */
[----:B0-----:R-:W-:Y:S01]  /*c540*/  LOP3.LUT R0, R0, 0x3, RZ, 0xc0, !PT ;  /* 0x0000000300007812 */ /* 0x001fe200078ec0ff */
[----:B------:R-:W-:Y:S01]  /*c550*/  IMAD.MOV.U32 R6, RZ, RZ, RZ ;  /* 0x000000ffff067224 */ /* 0x000fe200078e00ff */
[----:B------:R-:W-:-:S04]  /*c560*/  LOP3.LUT R29, R29, 0xfffffffd, RZ, 0xc0, !PT ;  /* 0xfffffffd1d1d7812 */ /* 0x000fc800078ec0ff */
[----:B------:R-:W0:Y:S02]  /*c570*/  SHFL.IDX PT, R0, R0, RZ, 0x1f ;  /* 0x00001fff00007589 */ /* 0x000e2400000e0000 */
[----:B0-----:R-:W-:-:S13]  /*c580*/  ISETP.NE.AND P0, PT, R0, RZ, PT ;  /* 0x000000ff0000720c */ /* 0x001fda0003f05270 */
[----:B------:R-:W-:Y:S01]  /*c590*/  @P0 LOP3.LUT R29, R29, 0x2, RZ, 0xfc, !PT ;  /* 0x000000021d1d0812 */ /* 0x000fe200078efcff */
[----:B------:R-:W-:Y:S06]  /*c5a0*/  @!P0 BRA `(.L_x_211) ;  /* 0x00000000001c8947 */ /* 0x000fec0003800000 */
[----:B------:R-:W0:Y:S08]  /*c5b0*/  S2UR UR5, SR_CgaCtaId ;  /* 0x00000000000579c3 */ /* 0x000e300000008800 */
[----:B------:R-:W-:Y:S06]  /*c5c0*/  BAR.SYNC.DEFER_BLOCKING 0x5, 0x200 ;  /* 0x0148000000007b1d */ /* 0x000fec0000010000 */
[----:B------:R-:W-:-:S02]  /*c5d0*/  UMOV UR4, 0x400 ;  /* 0x0000040000047882 */ /* 0x000fc40000000000 */
[----:B0-----:R-:W-:-:S09]  /*c5e0*/  ULEA UR4, UR5, UR4, 0x18 ;  /* 0x0000000405047291 */ /* 0x001fd2000f8ec03f */
[----:B------:R-:W0:Y:S01]  /*c5f0*/  LDS.128 R24, [UR4+0x31cd0] ;  /* 0x031cd004ff187984 */ /* 0x000e220008000c00 */
[----:B------:R-:W-:Y:S06]  /*c600*/  BAR.ARV 0x4, 0x200 ;  /* 0x0108000000007b1d */ /* 0x000fec0000002000 */
[----:B------:R-:W-:Y:S05]  /*c610*/  BRA `(.L_x_212) ;  /* 0x0000000800947947 */ /* 0x000fea0003800000 */
.L_x_211:
[----:B------:R-:W0:Y:S01]  /*c620*/  S2R R0, SR_TID.X ;  /* 0x0000000000007919 */ /* 0x000e220000002100 */
[----:B------:R-:W-:Y:S01]  /*c630*/  ULDC UR4, c[0x0][0xc3c] ;  /* 0x00030f0000047ab9 */ /* 0x000fe20000000800 */
[----:B------:R-:W-:Y:S01]  /*c640*/  IMAD.MOV.U32 R7, RZ, RZ, RZ ;  /* 0x000000ffff077224 */ /* 0x000fe200078e00ff */
[----:B------:R-:W-:Y:S01]  /*c650*/  ULDC.64 UR6, c[0x0][0x208] ;  /* 0x0000820000067ab9 */ /* 0x000fe20000000a00 */
[----:B------:R-:W-:Y:S01]  /*c660*/  ULDC UR5, c[0x0][0xc38] ;  /* 0x00030e0000057ab9 */ /* 0x000fe20000000800 */
[----:B0-----:R-:W-:-:S04]  /*c670*/  LOP3.LUT R0, R0, 0x1f, RZ, 0xc0, !PT ;  /* 0x0000001f00007812 */ /* 0x001fc800078ec0ff */
[----:B------:R-:W-:-:S04]  /*c680*/  ISETP.NE.AND P0, PT, R0, 0x1f, PT ;  /* 0x0000001f0000780c */ /* 0x000fc80003f05270 */
[----:B------:R-:W-:-:S13]  /*c690*/  ISETP.GE.OR P1, PT, R0, UR4, !P0 ;  /* 0x0000000400007c0c */ /* 0x000fda000c726670 */
[----:B------:R-:W0:Y:S08]  /*c6a0*/  @!P1 LDC.64 R4, c[0x0][0xc80] ;  /* 0x00032000ff049b82 */ /* 0x000e300000000a00 */
[----:B------:R-:W1:Y:S01]  /*c6b0*/  @!P1 LDC.64 R2, c[0x0][0xc78] ;  /* 0x00031e00ff029b82 */ /* 0x000e620000000a00 */
[----:B0-----:R-:W-:-:S05]  /*c6c0*/  @!P1 IMAD.WIDE.U32 R4, R0, 0x4, R4 ;  /* 0x0000000400049825 */ /* 0x001fca00078e0004 */
[----:B------:R-:W2:Y:S01]  /*c6d0*/  @!P1 LDG.E R6, desc[UR6][R4.64] ;  /* 0x0000000604069981 */ /* 0x000ea2000c1e1900 */
[----:B-1----:R-:W-:-:S05]  /*c6e0*/  @!P1 IMAD.WIDE.U32 R2, R0, 0x4, R2 ;  /* 0x0000000400029825 */ /* 0x002fca00078e0002 */
[----:B------:R-:W2:Y:S01]  /*c6f0*/  @!P1 LDG.E R7, desc[UR6][R2.64] ;  /* 0x0000000602079981 */ /* 0x000ea2000c1e1900 */
[C---:B------:R-:W-:Y:S02]  /*c700*/  ISETP.NE.AND P1, PT, R0.reuse, RZ, PT ;  /* 0x000000ff0000720c */ /* 0x040fe40003f25270 */
[C---:B------:R-:W-:Y:S02]  /*c710*/  ISETP.GE.U32.AND P2, PT, R0.reuse, 0x2, PT ;  /* 0x000000020000780c */ /* 0x040fe40003f46070 */
[C---:B------:R-:W-:Y:S02]  /*c720*/  ISETP.GE.U32.AND P3, PT, R0.reuse, 0x4, PT ;  /* 0x000000040000780c */ /* 0x040fe40003f66070 */
[C---:B------:R-:W-:Y:S02]  /*c730*/  ISETP.GE.U32.AND P4, PT, R0.reuse, 0x8, PT ;  /* 0x000000080000780c */ /* 0x040fe40003f86070 */
[----:B------:R-:W-:Y:S01]  /*c740*/  ISETP.GE.U32.AND P5, PT, R0, 0x10, PT ;  /* 0x000000100000780c */ /* 0x000fe20003fa6070 */
[----:B------:R-:W0:Y:S01]  /*c750*/  S2UR UR6, SR_CTAID.X ;  /* 0x00000000000679c3 */ /* 0x000e220000002500 */
[----:B------:R-:W-:Y:S01]  /*c760*/  UMOV UR4, URZ ;  /* 0x0000003f00047c82 */ /* 0x000fe20008000000 */
[----:B--2---:R-:W-:-:S05]  /*c770*/  IMAD R8, R6, R7, RZ ;  /* 0x0000000706087224 */ /* 0x004fca00078e02ff */
[----:B------:R-:W1:Y:S02]  /*c780*/  SHFL.UP PT, R9, R8, 0x1, RZ ;  /* 0x0420000008097989 */ /* 0x000e6400000e00ff */
[----:B-1----:R-:W-:-:S05]  /*c790*/  SEL R9, R9, RZ, P1 ;  /* 0x000000ff09097207 */ /* 0x002fca0000800000 */
[----:B------:R-:W-:-:S05]  /*c7a0*/  IMAD.IADD R9, R8, 0x1, R9 ;  /* 0x0000000108097824 */ /* 0x000fca00078e0209 */
        /* <DEDUP_REMOVED lines=12> */
[----:B------:R-:W1:Y:S02]  /*c870*/  SHFL.IDX PT, R8, R2, 0x1f, 0x1f ;  /* 0x03e01f0002087f89 */ /* 0x000e6400000e0000 */
[----:B-1----:R-:W-:-:S05]  /*c880*/  IMAD R8, R8, UR5, RZ ;  /* 0x0000000508087c24 */ /* 0x002fca000f8e02ff */
[----:B0-----:R-:W-:Y:S01]  /*c890*/  ISETP.GT.AND P6, PT, R8, UR6, PT ;  /* 0x0000000608007c0c */ /* 0x001fe2000bfc4270 */
[----:B------:R-:W-:-:S12]  /*c8a0*/  IMAD.MOV.U32 R3, RZ, RZ, R8 ;  /* 0x000000ffff037224 */ /* 0x000fd800078e0008 */
[----:B------:R-:W-:Y:S05]  /*c8b0*/  @P6 BRA `(.L_x_213) ;  /* 0x0000000000a06947 */ /* 0x000fea0003800000 */
[----:B------:R-:W-:Y:S01]  /*c8c0*/  IMAD.MOV.U32 R8, RZ, RZ, R3 ;  /* 0x000000ffff087224 */ /* 0x000fe200078e0003 */
[----:B------:R-:W-:Y:S01]  /*c8d0*/  UMOV UR4, URZ ;  /* 0x0000003f00047c82 */ /* 0x000fe20008000000 */
[----:B------:R-:W-:-:S05]  /*c8e0*/  ULDC UR5, c[0x0][0xc38] ;  /* 0x00030e0000057ab9 */ /* 0x000fca0000000800 */
.L_x_215:
[----:B------:R-:W0:Y:S01]  /*c8f0*/  LDC R2, c[0x0][0xc3c] ;  /* 0x00030f00ff027b82 */ /* 0x000e220000000800 */
[----:B------:R-:W-:Y:S01]  /*c900*/  UIADD3 UR4, UR4, 0x1f, URZ ;  /* 0x0000001f04047890 */ /* 0x000fe2000fffe03f */
[----:B------:R-:W-:Y:S02]  /*c910*/  ULDC UR7, c[0x0][0xc3c] ;  /* 0x00030f0000077ab9 */ /* 0x000fe40000000800 */
[----:B------:R-:W-:-:S03]  /*c920*/  IMAD.U32 R27, RZ, RZ, UR7 ;  /* 0x00000007ff1b7e24 */ /* 0x000fc6000f8e00ff */
[----:B0-----:R-:W-:-:S13]  /*c930*/  ISETP.LE.AND P6, PT, R2, UR4, PT ;  /* 0x0000000402007c0c */ /* 0x001fda000bfc3270 */
[----:B------:R-:W-:Y:S05]  /*c940*/  @P6 BRA `(.L_x_214) ;  /* 0x0000000400a46947 */ /* 0x000fea0003800000 */
[----:B------:R-:W-:Y:S01]  /*c950*/  VIADD R7, R0, UR4 ;  /* 0x0000000400077c36 */ /* 0x000fe20008000000 */
[----:B------:R-:W-:-:S04]  /*c960*/  ULDC.64 UR8, c[0x0][0x208] ;  /* 0x0000820000087ab9 */ /* 0x000fc80000000a00 */
[----:B------:R-:W-:-:S13]  /*c970*/  ISETP.GE.OR P6, PT, R7, R2, !P0 ;  /* 0x000000020700720c */ /* 0x000fda00047c6670 */
[----:B------:R-:W0:Y:S08]  /*c980*/  @!P6 LDC.64 R4, c[0x0][0xc80] ;  /* 0x00032000ff04eb82 */ /* 0x000e300000000a00 */
[----:B------:R-:W1:Y:S01]  /*c990*/  @!P6 LDC.64 R2, c[0x0][0xc78] ;  /* 0x00031e00ff02eb82 */ /* 0x000e620000000a00 */
[----:B0-----:R-:W-:-:S04]  /*c9a0*/  @!P6 IMAD.WIDE R4, R7, 0x4, R4 ;  /* 0x000000040704e825 */ /* 0x001fc800078e0204 */
[----:B-1----:R-:W-:Y:S01]  /*c9b0*/  @!P6 IMAD.WIDE R2, R7, 0x4, R2 ;  /* 0x000000040702e825 */ /* 0x002fe200078e0202 */
[----:B------:R-:W-:-:S06]  /*c9c0*/  CS2R R6, SRZ ;  /* 0x0000000000067805 */ /* 0x000fcc000001ff00 */
[----:B------:R-:W2:Y:S04]  /*c9d0*/  @!P6 LDG.E R6, desc[UR8][R4.64] ;  /* 0x000000080406e981 */ /* 0x000ea8000c1e1900 */
[----:B------:R-:W2:Y:S02]  /*c9e0*/  @!P6 LDG.E R7, desc[UR8][R2.64] ;  /* 0x000000080207e981 */ /* 0x000ea4000c1e1900 */
[----:B--2---:R-:W-:-:S05]  /*c9f0*/  IMAD R12, R6, R7, RZ ;  /* 0x00000007060c7224 */ /* 0x004fca00078e02ff */
[----:B------:R-:W0:Y:S02]  /*ca00*/  SHFL.UP PT, R9, R12, 0x1, RZ ;  /* 0x042000000c097989 */ /* 0x000e2400000e00ff */
[----:B0-----:R-:W-:-:S05]  /*ca10*/  SEL R9, R9, RZ, P1 ;  /* 0x000000ff09097207 */ /* 0x001fca0000800000 */
[----:B------:R-:W-:-:S05]  /*ca20*/  IMAD.IADD R9, R12, 0x1, R9 ;  /* 0x000000010c097824 */ /* 0x000fca00078e0209 */
        /* <DEDUP_REMOVED lines=12> */
[----:B------:R-:W0:Y:S02]  /*caf0*/  SHFL.IDX PT, R3, R2, 0x1f, 0x1f ;  /* 0x03e01f0002037f89 */ /* 0x000e2400000e0000 */
[----:B0-----:R-:W-:-:S04]  /*cb00*/  IMAD R3, R3, UR5, RZ ;  /* 0x0000000503037c24 */ /* 0x001fc8000f8e02ff */
[----:B------:R-:W-:-:S05]  /*cb10*/  IMAD.IADD R8, R3, 0x1, R8 ;  /* 0x0000000103087824 */ /* 0x000fca00078e0208 */
[----:B------:R-:W-:-:S13]  /*cb20*/  ISETP.GT.AND P6, PT, R8, UR6, PT ;  /* 0x0000000608007c0c */ /* 0x000fda000bfc4270 */
[----:B------:R-:W-:Y:S05]  /*cb30*/  @!P6 BRA `(.L_x_215) ;  /* 0xfffffffc006ce947 */ /* 0x000fea000383ffff */
.L_x_213:
[----:B------:R-:W-:Y:S02]  /*cb40*/  IMAD.IADD R9, R8, 0x1, -R3 ;  /* 0x0000000108097824 */ /* 0x000fe400078e0a03 */
[----:B------:R-:W-:Y:S02]  /*cb50*/  IMAD.MOV.U32 R24, RZ, RZ, RZ ;  /* 0x000000ffff187224 */ /* 0x000fe400078e00ff */
[----:B------:R-:W-:-:S05]  /*cb60*/  IMAD R3, R2, UR5, R9 ;  /* 0x0000000502037c24 */ /* 0x000fca000f8e0209 */
[----:B------:R-:W-:-:S13]  /*cb70*/  ISETP.GT.AND P0, PT, R3, UR6, PT ;  /* 0x0000000603007c0c */ /* 0x000fda000bf04270 */
[----:B------:R-:W-:-:S04]  /*cb80*/  VOTE.ANY R5, PT, !P0 ;  /* 0x0000000000057806 */ /* 0x000fc800040e0100 */
[----:B------:R-:W0:Y:S01]  /*cb90*/  POPC R27, R5 ;  /* 0x00000005001b7309 */ /* 0x000e220000000000 */
[----:B------:R-:W-:Y:S01]  /*cba0*/  ISETP.NE.AND P0, PT, R5, RZ, PT ;  /* 0x000000ff0500720c */ /* 0x000fe20003f05270 */
[----:B0-----:R-:W0:Y:S04]  /*cbb0*/  SHFL.IDX PT, R6, R6, R27, 0x1f ;  /* 0x00001f1b06067589 */ /* 0x001e2800000e0000 */
[----:B------:R-:W1:Y:S01]  /*cbc0*/  SHFL.IDX PT, R7, R7, R27, 0x1f ;  /* 0x00001f1b07077589 */ /* 0x000e6200000e0000 */
[----:B0-----:R-:W-:-:S04]  /*cbd0*/  IABS R4, R6 ;  /* 0x0000000600047213 */ /* 0x001fc80000000000 */
[----:B------:R-:W0:Y:S01]  /*cbe0*/  I2F.RP R8, R4 ;  /* 0x0000000400087306 */ /* 0x000e220000209400 */
[----:B-1----:R-:W-:-:S07]  /*cbf0*/  IABS R10, R7 ;  /* 0x00000007000a7213 */ /* 0x002fce0000000000 */
[----:B0-----:R-:W0:Y:S02]  /*cc00*/  MUFU.RCP R8, R8 ;  /* 0x0000000800087308 */ /* 0x001e240000001000 */
[----:B0-----:R-:W-:-:S06]  /*cc10*/  VIADD R3, R8, 0xffffffe ;  /* 0x0ffffffe08037836 */ /* 0x001fcc0000000000 */
[----:B------:R-:W0:Y:S02]  /*cc20*/  F2I.FTZ.U32.TRUNC.NTZ R3, R3 ;  /* 0x0000000300037305 */ /* 0x000e24000021f000 */
[----:B0-----:R-:W-:Y:S01]  /*cc30*/  IMAD.MOV R11, RZ, RZ, -R3 ;  /* 0x000000ffff0b7224 */ /* 0x001fe200078e0a03 */
[----:B------:R-:W-:Y:S06]  /*cc40*/  @!P0 BRA `(.L_x_216) ;  /* 0x0000000000088947 */ /* 0x000fec0003800000 */
[----:B------:R-:W-:-:S05]  /*cc50*/  VIADD R5, R27, 0xffffffff ;  /* 0xffffffff1b057836 */ /* 0x000fca0000000000 */
[----:B------:R0:W1:Y:S02]  /*cc60*/  SHFL.IDX PT, R24, R2, R5, 0x1f ;  /* 0x00001f0502187589 */ /* 0x00006400000e0000 */
.L_x_216:
[----:B-1----:R-:W-:Y:S02]  /*cc70*/  IMAD R24, R24, UR5, R9 ;  /* 0x0000000518187c24 */ /* 0x002fe4000f8e0209 */
[----:B------:R-:W-:Y:S02]  /*cc80*/  IMAD R9, R11, R4, RZ ;  /* 0x000000040b097224 */ /* 0x000fe400078e02ff */
[----:B0-----:R-:W-:Y:S01]  /*cc90*/  IMAD.MOV.U32 R2, RZ, RZ, RZ ;  /* 0x000000ffff027224 */ /* 0x001fe200078e00ff */
[----:B------:R-:W-:Y:S01]  /*cca0*/  IADD3 R25, -R24, UR6, RZ ;  /* 0x0000000618197c10 */ /* 0x000fe2000fffe1ff */
[----:B------:R-:W-:Y:S01]  /*ccb0*/  IMAD.MOV.U32 R5, RZ, RZ, R10 ;  /* 0x000000ffff057224 */ /* 0x000fe200078e000a */
[----:B------:R-:W-:Y:S01]  /*ccc0*/  IABS R10, R7 ;  /* 0x00000007000a7213 */ /* 0x000fe20000000000 */
[----:B------:R-:W-:Y:S01]  /*ccd0*/  IMAD.HI.U32 R2, R3, R9, R2 ;  /* 0x0000000903027227 */ /* 0x000fe200078e0002 */
[----:B------:R-:W-:Y:S01]  /*cce0*/  IABS R9, R6 ;  /* 0x0000000600097213 */ /* 0x000fe20000000000 */
[----:B------:R-:W0:Y:S01]  /*ccf0*/  I2F.RP R8, R5 ;  /* 0x0000000500087306 */ /* 0x000e220000209400 */
[----:B------:R-:W-:Y:S01]  /*cd00*/  IABS R3, R25 ;  /* 0x0000001900037213 */ /* 0x000fe20000000000 */
[----:B------:R-:W-:-:S02]  /*cd10*/  IMAD.MOV R10, RZ, RZ, -R10 ;  /* 0x000000ffff0a7224 */ /* 0x000fc400078e0a0a */
[----:B------:R-:W-:Y:S02]  /*cd20*/  IMAD.MOV R9, RZ, RZ, -R9 ;  /* 0x000000ffff097224 */ /* 0x000fe400078e0a09 */
[----:B------:R-:W-:-:S04]  /*cd30*/  IMAD.HI.U32 R2, R2, R3, RZ ;  /* 0x0000000302027227 */ /* 0x000fc800078e00ff */
[----:B------:R-:W-:Y:S02]  /*cd40*/  IMAD R3, R2, R9, R3 ;  /* 0x0000000902037224 */ /* 0x000fe400078e0203 */
[----:B------:R-:W-:-:S03]  /*cd50*/  VIADD R27, R27, UR4 ;  /* 0x000000041b1b7c36 */ /* 0x000fc60008000000 */
[----:B------:R-:W-:Y:S01]  /*cd60*/  ISETP.GT.U32.AND P1, PT, R4, R3, PT ;  /* 0x000000030400720c */ /* 0x000fe20003f24070 */
[----:B0-----:R-:W0:-:S12]  /*cd70*/  MUFU.RCP R8, R8 ;  /* 0x0000000800087308 */ /* 0x001e180000001000 */
[----:B------:R-:W-:Y:S02]  /*cd80*/  @!P1 IMAD.IADD R3, R3, 0x1, -R4 ;  /* 0x0000000103039824 */ /* 0x000fe400078e0a04 */
[----:B------:R-:W-:Y:S01]  /*cd90*/  @!P1 VIADD R2, R2, 0x1 ;  /* 0x0000000102029836 */ /* 0x000fe20000000000 */
[----:B------:R-:W-:Y:S02]  /*cda0*/  ISETP.NE.AND P1, PT, R6, RZ, PT ;  /* 0x000000ff0600720c */ /* 0x000fe40003f25270 */
[----:B------:R-:W-:Y:S01]  /*cdb0*/  ISETP.GE.U32.AND P0, PT, R3, R4, PT ;  /* 0x000000040300720c */ /* 0x000fe20003f06070 */
[----:B0-----:R-:W-:Y:S01]  /*cdc0*/  VIADD R9, R8, 0xffffffe ;  /* 0x0ffffffe08097836 */ /* 0x001fe20000000000 */
[----:B------:R-:W-:-:S03]  /*cdd0*/  LOP3.LUT R4, R25, R6, RZ, 0x3c, !PT ;  /* 0x0000000619047212 */ /* 0x000fc600078e3cff */
[----:B------:R-:W0:Y:S01]  /*cde0*/  F2I.FTZ.U32.TRUNC.NTZ R3, R9 ;  /* 0x0000000900037305 */ /* 0x000e22000021f000 */
[----:B------:R-:W-:-:S07]  /*cdf0*/  ISETP.GE.AND P2, PT, R4, RZ, PT ;  /* 0x000000ff0400720c */ /* 0x000fce0003f46270 */
[----:B------:R-:W-:-:S04]  /*ce00*/  @P0 VIADD R2, R2, 0x1 ;  /* 0x0000000102020836 */ /* 0x000fc80000000000 */
[----:B------:R-:W-:Y:S02]  /*ce10*/  IMAD.MOV.U32 R4, RZ, RZ, R2 ;  /* 0x000000ffff047224 */ /* 0x000fe400078e0002 */
[----:B0-----:R-:W-:Y:S02]  /*ce20*/  IMAD.MOV R2, RZ, RZ, -R3 ;  /* 0x000000ffff027224 */ /* 0x001fe400078e0a03 */
[----:B------:R-:W-:Y:S01]  /*ce30*/  @!P2 IMAD.MOV R4, RZ, RZ, -R4 ;  /* 0x000000ffff04a224 */ /* 0x000fe200078e0a04 */
[----:B------:R-:W-:Y:S01]  /*ce40*/  @!P1 LOP3.LUT R4, RZ, R6, RZ, 0x33, !PT ;  /* 0x00000006ff049212 */ /* 0x000fe200078e33ff */
[----:B------:R-:W-:Y:S02]  /*ce50*/  IMAD R9, R2, R5, RZ ;  /* 0x0000000502097224 */ /* 0x000fe400078e02ff */
[----:B------:R-:W-:Y:S01]  /*ce60*/  IMAD.MOV.U32 R2, RZ, RZ, RZ ;  /* 0x000000ffff027224 */ /* 0x000fe200078e00ff */
[-C--:B------:R-:W-:Y:S01]  /*ce70*/  IABS R8, R4.reuse ;  /* 0x0000000400087213 */ /* 0x080fe20000000000 */
[----:B------:R-:W-:-:S02]  /*ce80*/  IMAD R6, R6, R4, RZ ;  /* 0x0000000406067224 */ /* 0x000fc400078e02ff */
[----:B------:R-:W-:-:S04]  /*ce90*/  IMAD.HI.U32 R2, R3, R9, R2 ;  /* 0x0000000903027227 */ /* 0x000fc800078e0002 */
[----:B------:R-:W-:Y:S02]  /*cea0*/  IMAD.MOV.U32 R3, RZ, RZ, R8 ;  /* 0x000000ffff037224 */ /* 0x000fe400078e0008 */
[----:B------:R-:W-:Y:S02]  /*ceb0*/  IMAD.MOV.U32 R8, RZ, RZ, R10 ;  /* 0x000000ffff087224 */ /* 0x000fe400078e000a */
[----:B------:R-:W-:-:S04]  /*cec0*/  IMAD.HI.U32 R2, R2, R3, RZ ;  /* 0x0000000302027227 */ /* 0x000fc800078e00ff */
[----:B------:R-:W-:Y:S01]  /*ced0*/  IMAD R8, R2, R8, R3 ;  /* 0x0000000802087224 */ /* 0x000fe200078e0203 */
[----:B------:R-:W-:Y:S01]  /*cee0*/  LOP3.LUT R3, R4, R7, RZ, 0x3c, !PT ;  /* 0x0000000704037212 */ /* 0x000fe200078e3cff */
[----:B------:R-:W-:-:S03]  /*cef0*/  IMAD.IADD R25, R25, 0x1, -R6 ;  /* 0x0000000119197824 */ /* 0x000fc600078e0a06 */
[----:B------:R-:W-:Y:S02]  /*cf00*/  ISETP.GT.U32.AND P1, PT, R5, R8, PT ;  /* 0x000000080500720c */ /* 0x000fe40003f24070 */
[----:B------:R-:W-:-:S11]  /*cf10*/  ISETP.GE.AND P2, PT, R3, RZ, PT ;  /* 0x000000ff0300720c */ /* 0x000fd60003f46270 */
[----:B------:R-:W-:Y:S02]  /*cf20*/  @!P1 IMAD.IADD R8, R8, 0x1, -R5 ;  /* 0x0000000108089824 */ /* 0x000fe400078e0a05 */
[----:B------:R-:W-:Y:S01]  /*cf30*/  @!P1 VIADD R2, R2, 0x1 ;  /* 0x0000000102029836 */ /* 0x000fe20000000000 */
[----:B------:R-:W-:Y:S02]  /*cf40*/  ISETP.NE.AND P1, PT, R7, RZ, PT ;  /* 0x000000ff0700720c */ /* 0x000fe40003f25270 */
[----:B------:R-:W-:-:S13]  /*cf50*/  ISETP.GE.U32.AND P0, PT, R8, R5, PT ;  /* 0x000000050800720c */ /* 0x000fda0003f06070 */
[----:B------:R-:W-:-:S04]  /*cf60*/  @P0 VIADD R2, R2, 0x1 ;  /* 0x0000000102020836 */ /* 0x000fc80000000000 */
[----:B------:R-:W-:Y:S01]  /*cf70*/  @!P2 IMAD.MOV R2, RZ, RZ, -R2 ;  /* 0x000000ffff02a224 */ /* 0x000fe200078e0a02 */
[----:B------:R-:W-:-:S05]  /*cf80*/  @!P1 LOP3.LUT R2, RZ, R7, RZ, 0x33, !PT ;  /* 0x00000007ff029212 */ /* 0x000fca00078e33ff */
[----:B------:R-:W-:-:S04]  /*cf90*/  IMAD.MOV R3, RZ, RZ, -R2 ;  /* 0x000000ffff037224 */ /* 0x000fc800078e0a02 */
[C---:B------:R-:W-:Y:S02]  /*cfa0*/  IMAD R4, R7.reuse, R3, R4 ;  /* 0x0000000307047224 */ /* 0x040fe400078e0204 */
[----:B------:R-:W-:-:S04]  /*cfb0*/  IMAD R7, R7, 0x1000000, R2 ;  /* 0x0100000007077824 */ /* 0x000fc800078e0202 */
[----:B------:R-:W-:Y:S01]  /*cfc0*/  IMAD R26, R4, 0x10000, R7 ;  /* 0x00010000041a7824 */ /* 0x000fe200078e0207 */
[----:B------:R-:W-:Y:S06]  /*cfd0*/  BRA `(.L_x_217) ;  /* 0x00000000000c7947 */ /* 0x000fec0003800000 */
.L_x_214:
[----:B------:R-:W-:Y:S02]  /*cfe0*/  IMAD.MOV.U32 R25, RZ, RZ, RZ ;  /* 0x000000ffff197224 */ /* 0x000fe400078e00ff */
[----:B------:R-:W-:Y:S02]  /*cff0*/  IMAD.U32 R24, RZ, RZ, UR6 ;  /* 0x00000006ff187e24 */ /* 0x000fe4000f8e00ff */
[----:B------:R-:W-:-:S07]  /*d000*/  IMAD.MOV.U32 R26, RZ, RZ, RZ ;  /* 0x000000ffff1a7224 */ /* 0x000fce00078e00ff */
.L_x_217:
[----:B------:R-:W-:-:S13]  /*d010*/  ISETP.NE.AND P0, PT, R0, RZ, PT ;  /* 0x000000ff0000720c */ /* 0x000fda0003f05270 */
[----:B------:R-:W0:Y:S01]  /*d020*/  @!P0 S2R R3, SR_CgaCtaId ;  /* 0x0000000000038919 */ /* 0x000e220000008800 */
[----:B------:R-:W-:-:S04]  /*d030*/  @!P0 MOV R0, 0x400 ;  /* 0x0000040000008802 */ /* 0x000fc80000000f00 */
[----:B0-----:R-:W-:-:S05]  /*d040*/  @!P0 LEA R0, R3, R0, 0x18 ;  /* 0x0000000003008211 */ /* 0x001fca00078ec0ff */
[----:B------:R1:W-:Y:S01]  /*d050*/  @!P0 STS.128 [R0+0x31cd0], R24 ;  /* 0x031cd01800008388 */ /* 0x0003e20000000c00 */
[----:B------:R-:W-:Y:S06]  /*d060*/  BAR.ARV 0x5, 0x200 ;  /* 0x0148000000007b1d */ /* 0x000fec0000002000 */
.L_x_212:
[----:B------:R2:W-:Y:S01]  /*d070*/  STL [R1+0x34], RZ ;  /* 0x000034ff01007387 */ /* 0x0005e20000100800 */
[----:B------:R-:W-:Y:S01]  /*d080*/  ULDC UR4, c[0x0][0xc3c] ;  /* 0x00030f0000047ab9 */ /* 0x000fe20000000800 */
[----:B------:R-:W-:Y:S01]  /*d090*/  IMAD.MOV.U32 R28, RZ, RZ, 0x1 ;  /* 0x00000001ff1c7424 */ /* 0x000fe200078e00ff */
[----:B0-----:R-:W-:Y:S01]  /*d0a0*/  ISETP.GE.AND P0, PT, R27, UR4, PT ;  /* 0x000000041b007c0c */ /* 0x001fe2000bf06270 */
[----:B------:R-:W-:-:S12]  /*d0b0*/  IMAD.MOV.U32 R18, RZ, RZ, RZ ;  /* 0x000000ffff127224 */ /* 0x000fd800078e00ff */
[----:B--2---:R-:W-:Y:S05]  /*d0c0*/  @P0 BRA `(.L_x_218) ;  /* 0x0000005400fc0947 */ /* 0x004fea0003800000 */
[----:B------:R-:W0:Y:S01]  /*d0d0*/  S2R R6, SR_TID.X ;  /* 0x0000000000067919 */ /* 0x000e220000002100 */
[----:B------:R-:W2:Y:S01]  /*d0e0*/  S2UR UR5, SR_CgaCtaId ;  /* 0x00000000000579c3 */ /* 0x000ea20000008800 */
[----:B------:R-:W-:Y:S01]  /*d0f0*/  UMOV UR4, 0x400 ;  /* 0x0000040000047882 */ /* 0x000fe20000000000 */
[----:B------:R-:W-:Y:S01]  /*d100*/  BSSY B8, `(.L_x_218) ;  /* 0x000057b000087945 */ /* 0x000fe20003800000 */
[----:B------:R3:W-:Y:S01]  /*d110*/  STL [R1+0x34], RZ ;  /* 0x000034ff01007387 */ /* 0x0007e20000100800 */
[----:B------:R-:W-:Y:S01]  /*d120*/  IMAD.MOV.U32 R28, RZ, RZ, 0x1 ;  /* 0x00000001ff1c7424 */ /* 0x000fe200078e00ff */
[----:B------:R-:W-:Y:S01]  /*d130*/  ULDC UR38, c[0x0][0xc] ;  /* 0x0000030000267ab9 */ /* 0x000fe20000000800 */
[----:B------:R-:W-:Y:S01]  /*d140*/  IMAD.MOV.U32 R18, RZ, RZ, RZ ;  /* 0x000000ffff127224 */ /* 0x000fe200078e00ff */
[----:B------:R-:W-:Y:S01]  /*d150*/  ULDC.64 UR36, c[0x0][0x198] ;  /* 0x0000660000247ab9 */ /* 0x000fe20000000a00 */
[----:B--2---:R-:W-:-:S06]  /*d160*/  ULEA UR4, UR5, UR4, 0x18 ;  /* 0x0000000405047291 */ /* 0x004fcc000f8ec03f */
[----:B------:R-:W-:Y:S01]  /*d170*/  IMAD.U32 R17, RZ, RZ, UR4 ;  /* 0x00000004ff117e24 */ /* 0x000fe2000f8e00ff */
[C---:B0-----:R-:W-:Y:S01]  /*d180*/  LOP3.LUT R5, R6.reuse, 0x7f, RZ, 0xc0, !PT ;  /* 0x0000007f06057812 */ /* 0x041fe200078ec0ff */
[----:B-1----:R-:W-:-:S04]  /*d190*/  IMAD.SHL.U32 R0, R6, 0x8, RZ ;  /* 0x0000000806007824 */ /* 0x002fc800078e00ff */
[----:B------:R-:W-:Y:S01]  /*d1a0*/  IMAD.SHL.U32 R4, R5, 0x8, RZ ;  /* 0x0000000805047824 */ /* 0x000fe200078e00ff */
[C---:B------:R-:W-:Y:S02]  /*d1b0*/  LOP3.LUT R3, R0.reuse, 0x20, RZ, 0xc0, !PT ;  /* 0x0000002000037812 */ /* 0x040fe400078ec0ff */
[----:B------:R-:W-:Y:S02]  /*d1c0*/  LOP3.LUT R2, R0, 0xd8, RZ, 0xc0, !PT ;  /* 0x000000d800027812 */ /* 0x000fe400078ec0ff */
[----:B------:R-:W-:Y:S02]  /*d1d0*/  LOP3.LUT R3, R3, 0x300, R4, 0xf8, !PT ;  /* 0x0000030003037812 */ /* 0x000fe400078ef804 */
[----:B------:R-:W-:Y:S02]  /*d1e0*/  LOP3.LUT R2, R2, 0x18, R6, 0x78, !PT ;  /* 0x0000001802027812 */ /* 0x000fe400078e7806 */
[----:B------:R-:W-:Y:S02]  /*d1f0*/  LOP3.LUT R0, R0, 0x18, RZ, 0xc0, !PT ;  /* 0x0000001800007812 */ /* 0x000fe400078ec0ff */
[----:B------:R-:W-:Y:S01]  /*d200*/  LOP3.LUT R4, R3, R2, RZ, 0xfc, !PT ;  /* 0x0000000203047212 */ /* 0x000fe200078efcff */
[----:B------:R-:W-:Y:S01]  /*d210*/  IMAD.SHL.U32 R2, R6, 0x20, RZ ;  /* 0x0000002006027824 */ /* 0x000fe200078e00ff */
[----:B------:R-:W-:-:S04]  /*d220*/  SHF.R.U32.HI R3, RZ, 0x2, R5 ;  /* 0x00000002ff037819 */ /* 0x000fc80000011605 */
[----:B------:R-:W-:Y:S01]  /*d230*/  LOP3.LUT R5, R3, 0x60, R2, 0xf8, !PT ;  /* 0x0000006003057812 */ /* 0x000fe200078ef802 */
[----:B------:R-:W-:Y:S01]  /*d240*/  IMAD R2, R4, 0x2, R17 ;  /* 0x0000000204027824 */ /* 0x000fe200078e0211 */
[C---:B------:R-:W-:Y:S02]  /*d250*/  LOP3.LUT R3, R0.reuse, 0x20, RZ, 0xfc, !PT ;  /* 0x0000002000037812 */ /* 0x040fe400078efcff */
[----:B------:R-:W-:Y:S02]  /*d260*/  LOP3.LUT R0, R0, 0x40, RZ, 0xfc, !PT ;  /* 0x0000004000007812 */ /* 0x000fe400078efcff */
[----:B------:R3:W-:Y:S05]  /*d270*/  STL [R1+0x8], R2 ;  /* 0x0000080201007387 */ /* 0x0007ea0000100800 */
.L_x_322:
[----:B01-3--:R-:W0:Y:S01]  /*d280*/  LDC.64 R2, c[0x0][0xc88] ;  /* 0x00032200ff027b82 */ /* 0x00be220000000a00 */
[----:B------:R-:W-:Y:S01]  /*d290*/  ULDC.64 UR4, c[0x0][0x208] ;  /* 0x0000820000047ab9 */ /* 0x000fe20000000a00 */
[----:B0-----:R-:W-:-:S05]  /*d2a0*/  IMAD.WIDE R2, R27, 0x4, R2 ;  /* 0x000000041b027825 */ /* 0x001fca00078e0202 */
[----:B--2---:R-:W2:Y:S01]  /*d2b0*/  LDG.E R9, desc[UR4][R2.64] ;  /* 0x0000000402097981 */ /* 0x004ea2000c1e1900 */
[----:B------:R-:W-:Y:S05]  /*d2c0*/  YIELD ;  /* 0x0000000000007946 */ /* 0x000fea0003800000 */
[----:B------:R-:W-:Y:S01]  /*d2d0*/  ULDC.64 UR4, c[0x0][0xa28] ;  /* 0x00028a0000047ab9 */ /* 0x000fe20000000a00 */
[----:B------:R-:W-:Y:S01]  /*d2e0*/  IMAD.MOV.U32 R0, RZ, RZ, RZ ;  /* 0x000000ffff007224 */ /* 0x000fe200078e00ff */
[----:B------:R-:W-:Y:S01]  /*d2f0*/  ISETP.NE.U32.AND P0, PT, RZ, UR4, PT ;  /* 0x00000004ff007c0c */ /* 0x000fe2000bf05070 */
[----:B------:R-:W-:Y:S01]  /*d300*/  ULDC.64 UR10, c[0x0][0x208] ;  /* 0x00008200000a7ab9 */ /* 0x000fe20000000a00 */
[----:B------:R-:W-:Y:S01]  /*d310*/  IMAD.MOV.U32 R6, RZ, RZ, RZ ;  /* 0x000000ffff067224 */ /* 0x000fe200078e00ff */
[----:B------:R-:W-:Y:S01]  /*d320*/  ULDC.64 UR8, c[0x0][0xa08] ;  /* 0x0002820000087ab9 */ /* 0x000fe20000000a00 */
[----:B------:R-:W-:Y:S01]  /*d330*/  ISETP.NE.AND.EX P0, PT, RZ, UR5, PT, P0 ;  /* 0x00000005ff007c0c */ /* 0x000fe2000bf05300 */
[----:B------:R-:W-:Y:S01]  /*d340*/  ULDC.64 UR6, c[0x0][0xa18] ;  /* 0x0002860000067ab9 */ /* 0x000fe20000000a00 */
[----:B------:R-:W-:-:S02]  /*d350*/  ISETP.NE.U32.AND P2, PT, RZ, UR8, PT ;  /* 0x00000008ff007c0c */ /* 0x000fc4000bf45070 */
[----:B--2---:R-:W-:Y:S01]  /*d360*/  SHF.R.S32.HI R4, RZ, 0x1f, R9 ;  /* 0x0000001fff047819 */ /* 0x004fe20000011409 */
[----:B------:R-:W-:-:S08]  /*d370*/  IMAD.SHL.U32 R19, R9, 0x4, RZ ;  /* 0x0000000409137824 */ /* 0x000fd000078e00ff */
[C---:B------:R-:W-:Y:S01]  /*d380*/  @P0 LEA R2, P1, R9.reuse, UR4, 0x2 ;  /* 0x0000000409020c11 */ /* 0x040fe2000f8210ff */
[----:B------:R-:W-:Y:S03]  /*d390*/  STL [R1+0xc], R9 ;  /* 0x00000c0901007387 */ /* 0x000fe60000100800 */
[C-C-:B------:R-:W-:Y:S01]  /*d3a0*/  @P0 LEA.HI.X R3, R9.reuse, UR5, R4.reuse, 0x2, P1 ;  /* 0x0000000509030c11 */ /* 0x140fe200088f1404 */
[----:B------:R-:W-:Y:S01]  /*d3b0*/  ULDC.64 UR4, c[0x0][0xa00] ;  /* 0x0002800000047ab9 */ /* 0x000fe20000000a00 */
[----:B------:R-:W-:Y:S01]  /*d3c0*/  SHF.L.U64.HI R22, R9, 0x2, R4 ;  /* 0x0000000209167819 */ /* 0x000fe20000010204 */
[----:B------:R0:W-:Y:S01]  /*d3d0*/  STL [R1+0x1c], R4 ;  /* 0x00001c0401007387 */ /* 0x0001e20000100800 */
[----:B------:R-:W-:-:S03]  /*d3e0*/  ISETP.NE.U32.AND P1, PT, RZ, UR4, PT ;  /* 0x00000004ff007c0c */ /* 0x000fc6000bf25070 */
[----:B------:R1:W5:Y:S01]  /*d3f0*/  @P0 LDG.E R0, desc[UR10][R2.64] ;  /* 0x0000000a02000981 */ /* 0x000362000c1e1900 */
[----:B------:R-:W-:Y:S01]  /*d400*/  ISETP.NE.AND.EX P1, PT, RZ, UR5, PT, P1 ;  /* 0x00000005ff007c0c */ /* 0x000fe2000bf25310 */
[----:B------:R-:W-:Y:S01]  /*d410*/  IMAD.MOV.U32 R8, RZ, RZ, RZ ;  /* 0x000000ffff087224 */ /* 0x000fe200078e00ff */
[----:B------:R-:W-:Y:S02]  /*d420*/  ISETP.NE.AND.EX P0, PT, RZ, UR9, PT, P2 ;  /* 0x00000009ff007c0c */ /* 0x000fe4000bf05320 */
[----:B------:R-:W-:Y:S02]  /*d430*/  ISETP.NE.U32.AND P2, PT, RZ, UR6, PT ;  /* 0x00000006ff007c0c */ /* 0x000fe4000bf45070 */
[C---:B0-----:R-:W-:Y:S02]  /*d440*/  IADD3 R4, P4, R19.reuse, UR8, RZ ;  /* 0x0000000813047c10 */ /* 0x041fe4000ff9e0ff */
[----:B-1----:R-:W-:Y:S02]  /*d450*/  IADD3 R2, P3, R19, UR4, RZ ;  /* 0x0000000413027c10 */ /* 0x002fe4000ff7e0ff */
[----:B------:R-:W-:-:S02]  /*d460*/  ISETP.NE.AND.EX P2, PT, RZ, UR7, PT, P2 ;  /* 0x00000007ff007c0c */ /* 0x000fc4000bf45320 */
[C---:B------:R-:W-:Y:S02]  /*d470*/  IADD3.X R3, R22.reuse, UR5, RZ, P3, !PT ;  /* 0x0000000516037c10 */ /* 0x040fe40009ffe4ff */
[----:B------:R-:W-:-:S03]  /*d480*/  IADD3.X R5, R22, UR9, RZ, P4, !PT ;  /* 0x0000000916057c10 */ /* 0x000fc6000a7fe4ff */
[----:B------:R-:W2:Y:S01]  /*d490*/  @P1 LDG.E R6, desc[UR10][R2.64] ;  /* 0x0000000a02061981 */ /* 0x000ea2000c1e1900 */
[----:B------:R-:W-:Y:S02]  /*d4a0*/  ULDC UR4, c[0x0][0x288] ;  /* 0x0000a20000047ab9 */ /* 0x000fe40000000800 */
[----:B------:R-:W-:Y:S01]  /*d4b0*/  IMAD.U32 R10, RZ, RZ, UR4 ;  /* 0x00000004ff0a7e24 */ /* 0x000fe2000f8e00ff */
[----:B------:R-:W-:Y:S01]  /*d4c0*/  ULDC.64 UR4, c[0x0][0x418] ;  /* 0x0001060000047ab9 */ /* 0x000fe20000000a00 */
[----:B------:R-:W5:Y:S04]  /*d4d0*/  @P0 LDG.E R8, desc[UR10][R4.64] ;  /* 0x0000000a04080981 */ /* 0x000f68000c1e1900 */
[----:B--2---:R0:W-:Y:S02]  /*d4e0*/  STL [R1+0x10], R6 ;  /* 0x0000100601007387 */ /* 0x0041e40000100800 */
[----:B0-----:R-:W-:-:S04]  /*d4f0*/  @P2 IADD3 R6, P3, R19, UR6, RZ ;  /* 0x0000000613062c10 */ /* 0x001fc8000ff7e0ff */
[----:B------:R-:W-:-:S05]  /*d500*/  @P2 IADD3.X R7, R22, UR7, RZ, P3, !PT ;  /* 0x0000000716072c10 */ /* 0x000fca0009ffe4ff */
[----:B------:R0:W2:Y:S01]  /*d510*/  @P2 LDG.E R10, desc[UR10][R6.64] ;  /* 0x0000000a060a2981 */ /* 0x0000a2000c1e1900 */
[----:B------:R-:W-:-:S03]  /*d520*/  UISETP.NE.U32.AND UP0, UPT, UR4, URZ, UPT ;  /* 0x0000003f0400728c */ /* 0x000fc6000bf05070 */
[----:B------:R-:W-:Y:S01]  /*d530*/  ULDC UR4, c[0x0][0x424] ;  /* 0x0001090000047ab9 */ /* 0x000fe20000000800 */
[----:B------:R-:W-:-:S03]  /*d540*/  UISETP.NE.AND.EX UP0, UPT, UR5, URZ, UPT, UP0 ;  /* 0x0000003f0500728c */ /* 0x000fc6000bf05300 */
[----:B------:R-:W-:Y:S01]  /*d550*/  ULDC UR5, c[0x0][0x2f0] ;  /* 0x0000bc0000057ab9 */ /* 0x000fe20000000800 */
[----:B------:R-:W-:-:S04]  /*d560*/  USEL UR4, UR4, 0x1, UP0 ;  /* 0x0000000104047887 */ /* 0x000fc80008000000 */
[----:B------:R-:W-:-:S06]  /*d570*/  UIMAD UR4, UR4, UR5, URZ ;  /* 0x00000005040472a4 */ /* 0x000fcc000f8e023f */
[----:B0-----:R-:W-:Y:S01]  /*d580*/  IMAD.U32 R7, RZ, RZ, UR4 ;  /* 0x00000004ff077e24 */ /* 0x001fe2000f8e00ff */
[----:B--2---:R0:W-:Y:S01]  /*d590*/  STL [R1+0x30], R10 ;  /* 0x0000300a01007387 */ /* 0x0041e20000100800 */
[----:B------:R-:W-:Y:S05]  /*d5a0*/  @P2 BRA `(.L_x_219) ;  /* 0x0000000000182947 */ /* 0x000fea0003800000 */
[----:B------:R-:W-:Y:S05]  /*d5b0*/  @!P1 BRA `(.L_x_219) ;  /* 0x0000000000149947 */ /* 0x000fea0003800000 */
[----:B------:R-:W-:Y:S02]  /*d5c0*/  ULDC.64 UR4, c[0x0][0x208] ;  /* 0x0000820000047ab9 */ /* 0x000fe40000000a00 */
[----:B------:R-:W2:Y:S04]  /*d5d0*/  LDG.E R6, desc[UR4][R2.64] ;  /* 0x0000000402067981 */ /* 0x000ea8000c1e1900 */
[----:B------:R-:W2:Y:S02]  /*d5e0*/  LDG.E R2, desc[UR4][R2.64+0x4] ;  /* 0x0000040402027981 */ /* 0x000ea4000c1e1900 */
[----:B--2---:R-:W-:-:S05]  /*d5f0*/  IMAD.IADD R2, R2, 0x1, -R6 ;  /* 0x0000000102027824 */ /* 0x004fca00078e0a06 */
[----:B------:R1:W-:Y:S02]  /*d600*/  STL [R1+0x30], R2 ;  /* 0x0000300201007387 */ /* 0x0003e40000100800 */
.L_x_219:
[----:B------:R-:W-:Y:S01]  /*d610*/  ULDC.64 UR4, c[0x0][0xa20] ;  /* 0x0002880000047ab9 */ /* 0x000fe20000000a00 */
[C---:B------:R-:W-:Y:S01]  /*d620*/  LOP3.LUT R6, R26.reuse, 0xff000000, RZ, 0xc0, !PT ;  /* 0xff0000001a067812 */ /* 0x040fe200078ec0ff */
[----:B------:R-:W-:Y:S01]  /*d630*/  IMAD.MOV.U32 R23, RZ, RZ, R9 ;  /* 0x000000ffff177224 */ /* 0x000fe200078e0009 */
[----:B------:R-:W-:Y:S02]  /*d640*/  ISETP.NE.U32.AND P1, PT, RZ, UR4, PT ;  /* 0x00000004ff007c0c */ /* 0x000fe4000bf25070 */
[----:B------:R-:W-:Y:S02]  /*d650*/  SHF.R.U32.HI R6, RZ, 0x8, R6 ;  /* 0x00000008ff067819 */ /* 0x000fe40000011606 */
[----:B------:R-:W-:Y:S02]  /*d660*/  ISETP.NE.AND.EX P1, PT, RZ, UR5, PT, P1 ;  /* 0x00000005ff007c0c */ /* 0x000fe4000bf25310 */
[C---:B-1----:R-:W-:Y:S02]  /*d670*/  LOP3.LUT R2, R26.reuse, 0xff0000, RZ, 0xc0, !PT ;  /* 0x00ff00001a027812 */ /* 0x042fe400078ec0ff */
[----:B------:R-:W-:Y:S01]  /*d680*/  LOP3.LUT R16, R26, 0xffff, RZ, 0xc0, !PT ;  /* 0x0000ffff1a107812 */ /* 0x000fe200078ec0ff */
[----:B-----5:R-:W-:Y:S01]  /*d690*/  IMAD.IADD R26, R8, 0x1, R0 ;  /* 0x00000001081a7824 */ /* 0x020fe200078e0200 */
[----:B------:R-:W-:-:S07]  /*d6a0*/  LEA.HI R6, R2, R6, RZ, 0x10 ;  /* 0x0000000602067211 */ /* 0x000fce00078f80ff */
[----:B------:R-:W-:Y:S05]  /*d6b0*/  @!P1 BRA `(.L_x_220) ;  /* 0x0000000000149947 */ /* 0x000fea0003800000 */
[----:B------:R-:W-:Y:S01]  /*d6c0*/  IADD3 R2, P0, R19, UR4, RZ ;  /* 0x0000000413027c10 */ /* 0x000fe2000ff1e0ff */
[----:B------:R-:W-:-:S03]  /*d6d0*/  ULDC.64 UR6, c[0x0][0x208] ;  /* 0x0000820000067ab9 */ /* 0x000fc60000000a00 */
[----:B------:R-:W-:-:S05]  /*d6e0*/  IADD3.X R3, R22, UR5, RZ, P0, !PT ;  /* 0x0000000516037c10 */ /* 0x000fca00087fe4ff */
[----:B------:R1:W5:Y:S01]  /*d6f0*/  LDG.E R7, desc[UR6][R2.64] ;  /* 0x0000000602077981 */ /* 0x000362000c1e1900 */
[----:B------:R-:W-:Y:S05]  /*d700*/  BRA `(.L_x_221) ;  /* 0x0000000000147947 */ /* 0x000fea0003800000 */
.L_x_220:
[----:B------:R-:W-:Y:S05]  /*d710*/  @!P0 BRA `(.L_x_221) ;  /* 0x0000000000108947 */ /* 0x000fea0003800000 */
[----:B------:R-:W-:Y:S02]  /*d720*/  ULDC.64 UR4, c[0x0][0x208] ;  /* 0x0000820000047ab9 */ /* 0x000fe40000000a00 */
[----:B------:R-:W2:Y:S04]  /*d730*/  LDG.E R7, desc[UR4][R4.64] ;  /* 0x0000000404077981 */ /* 0x000ea8000c1e1900 */
[----:B------:R-:W2:Y:S02]  /*d740*/  LDG.E R4, desc[UR4][R4.64+0x4] ;  /* 0x0000040404047981 */ /* 0x000ea4000c1e1900 */
[----:B--2---:R-:W-:-:S07]  /*d750*/  IMAD.IADD R7, R4, 0x1, -R7 ;  /* 0x0000000104077824 */ /* 0x004fce00078e0a07 */
.L_x_221:
[----:B-----5:R-:W-:Y:S01]  /*d760*/  IMAD.IADD R7, R7, 0x1, -R0 ;  /* 0x0000000107077824 */ /* 0x020fe200078e0a00 */
[----:B------:R-:W-:Y:S01]  /*d770*/  LOP3.LUT R9, R6, 0xff, RZ, 0xc0, !PT ;  /* 0x000000ff06097812 */ /* 0x000fe200078ec0ff */
[----:B-1----:R-:W-:Y:S01]  /*d780*/  IMAD.MOV.U32 R3, RZ, RZ, RZ ;  /* 0x000000ffff037224 */ /* 0x002fe200078e00ff */
[----:B------:R-:W-:Y:S01]  /*d790*/  BSSY B0, `(.L_x_222) ;  /* 0x0000029000007945 */ /* 0x000fe20003800000 */
[C---:B------:R-:W-:Y:S01]  /*d7a0*/  VIADD R0, R7.reuse, 0x8f ;  /* 0x0000008f07007836 */ /* 0x040fe20000000000 */
[----:B------:R-:W-:Y:S01]  /*d7b0*/  ISETP.GE.AND P0, PT, R7, 0x1, PT ;  /* 0x000000010700780c */ /* 0x000fe20003f06270 */
[----:B------:R-:W-:Y:S01]  /*d7c0*/  IMAD.MOV.U32 R7, RZ, RZ, R3 ;  /* 0x000000ffff077224 */ /* 0x000fe200078e0003 */
[----:B------:R1:W-:Y:S01]  /*d7d0*/  STL [R1+0x14], R3 ;  /* 0x0000140301007387 */ /* 0x0003e20000100800 */
[----:B------:R-:W-:-:S05]  /*d7e0*/  IMAD.HI R0, R0, 0x38e38e39, RZ ;  /* 0x38e38e3900007827 */ /* 0x000fca00078e02ff */
[----:B------:R-:W-:-:S04]  /*d7f0*/  SHF.R.U32.HI R2, RZ, 0x1f, R0 ;  /* 0x0000001fff027819 */ /* 0x000fc80000011600 */
[----:B------:R-:W-:-:S05]  /*d800*/  LEA.HI.SX32 R8, R0, R2, 0x1b ;  /* 0x0000000200087211 */ /* 0x000fca00078fdaff */
[----:B------:R1:W-:Y:S04]  /*d810*/  STL [R1+0x20], R8 ;  /* 0x0000200801007387 */ /* 0x0003e80000100800 */
[----:B------:R1:W-:Y:S01]  /*d820*/  STL [R1+0x38], R9 ;  /* 0x0000380901007387 */ /* 0x0003e20000100800 */
[----:B------:R-:W-:Y:S05]  /*d830*/  @!P0 BRA `(.L_x_223) ;  /* 0x0000000000788947 */ /* 0x000fea0003800000 */
[----:B------:R-:W-:-:S04]  /*d840*/  SHF.R.U32.HI R6, RZ, 0x10, R6 ;  /* 0x00000010ff067819 */ /* 0x000fc80000011606 */
[----:B------:R-:W-:-:S13]  /*d850*/  ISETP.NE.AND P0, PT, R6, RZ, PT ;  /* 0x000000ff0600720c */ /* 0x000fda0003f05270 */
[----:B------:R-:W2:Y:S02]  /*d860*/  @!P0 LDC R6, c[0x0][0x9f0] ;  /* 0x00027c00ff068b82 */ /* 0x000ea40000000800 */
[-C--:B--2---:R-:W-:Y:S02]  /*d870*/  IABS R0, R6.reuse ;  /* 0x0000000600007213 */ /* 0x084fe40000000000 */
[----:B------:R-:W-:Y:S02]  /*d880*/  IABS R5, R6 ;  /* 0x0000000600057213 */ /* 0x000fe40000000000 */
[----:B------:R-:W2:Y:S03]  /*d890*/  I2F.RP R2, R0 ;  /* 0x0000000000027306 */ /* 0x000ea60000209400 */
[----:B------:R-:W-:-:S05]  /*d8a0*/  IMAD.MOV R5, RZ, RZ, -R5 ;  /* 0x000000ffff057224 */ /* 0x000fca00078e0a05 */
[----:B--2---:R-:W2:Y:S02]  /*d8b0*/  MUFU.RCP R2, R2 ;  /* 0x0000000200027308 */ /* 0x004ea40000001000 */
[----:B--2---:R-:W-:-:S06]  /*d8c0*/  VIADD R2, R2, 0xffffffe ;  /* 0x0ffffffe02027836 */ /* 0x004fcc0000000000 */
[----:B-1----:R-:W1:Y:S02]  /*d8d0*/  F2I.FTZ.U32.TRUNC.NTZ R3, R2 ;  /* 0x0000000200037305 */ /* 0x002e64000021f000 */
[----:B-1----:R-:W-:-:S04]  /*d8e0*/  IMAD.MOV R2, RZ, RZ, -R3 ;  /* 0x000000ffff027224 */ /* 0x002fc800078e0a03 */
[----:B------:R-:W-:Y:S02]  /*d8f0*/  IMAD R4, R2, R0, RZ ;  /* 0x0000000002047224 */ /* 0x000fe400078e02ff */
[----:B------:R-:W-:-:S04]  /*d900*/  IMAD.MOV.U32 R2, RZ, RZ, RZ ;  /* 0x000000ffff027224 */ /* 0x000fc800078e00ff */
[----:B------:R-:W-:Y:S01]  /*d910*/  IMAD.HI.U32 R4, R3, R4, R2 ;  /* 0x0000000403047227 */ /* 0x000fe200078e0002 */
[----:B------:R-:W-:-:S04]  /*d920*/  IADD3 R3, R6, -0x1, R8 ;  /* 0xffffffff06037810 */ /* 0x000fc80007ffe008 */
[----:B------:R-:W-:Y:S02]  /*d930*/  IABS R2, R3 ;  /* 0x0000000300027213 */ /* 0x000fe40000000000 */
[----:B------:R-:W-:-:S03]  /*d940*/  LOP3.LUT R3, R3, R6, RZ, 0x3c, !PT ;  /* 0x0000000603037212 */ /* 0x000fc600078e3cff */
[----:B------:R-:W-:Y:S01]  /*d950*/  IMAD.HI.U32 R4, R4, R2, RZ ;  /* 0x0000000204047227 */ /* 0x000fe200078e00ff */
[----:B------:R-:W-:-:S03]  /*d960*/  ISETP.GE.AND P2, PT, R3, RZ, PT ;  /* 0x000000ff0300720c */ /* 0x000fc60003f46270 */
        /* <DEDUP_REMOVED lines=9> */
[----:B------:R-:W-:-:S05]  /*da00*/  IMAD.MOV.U32 R7, RZ, RZ, R4 ;  /* 0x000000ffff077224 */ /* 0x000fca00078e0004 */
[----:B------:R2:W-:Y:S02]  /*da10*/  STL [R1+0x14], R7 ;  /* 0x0000140701007387 */ /* 0x0005e40000100800 */
.L_x_223:
[----:B------:R-:W-:Y:S05]  /*da20*/  BSYNC B0 ;  /* 0x0000000000007941 */ /* 0x000fea0003800000 */
.L_x_222:
[----:B------:R-:W-:Y:S01]  /*da30*/  IMAD.MOV.U32 R0, RZ, RZ, R7 ;  /* 0x000000ffff007224 */ /* 0x000fe200078e0007 */
[----:B------:R-:W-:Y:S03]  /*da40*/  BSSY B7, `(.L_x_224) ;  /* 0x0000422000077945 */ /* 0x000fe60003800000 */
[----:B------:R-:W-:-:S05]  /*da50*/  IMAD R2, R9, R0, RZ ;  /* 0x0000000009027224 */ /* 0x000fca00078e02ff */
[----:B------:R-:W-:Y:S01]  /*da60*/  VIADDMNMX R0, R2, R0, R8, PT ;  /* 0x0000000002007246 */ /* 0x000fe20003800108 */
[----:B------:R3:W-:Y:S03]  /*da70*/  STL [R1+0x4], R2 ;  /* 0x0000040201007387 */ /* 0x0007e60000100800 */
[----:B------:R-:W-:Y:S01]  /*da80*/  ISETP.GT.AND P0, PT, R0, R2, PT ;  /* 0x000000020000720c */ /* 0x000fe20003f04270 */
[----:B------:R3:W-:-:S12]  /*da90*/  STL [R1+0x18], R0 ;  /* 0x0000180001007387 */ /* 0x0007d80000100800 */
[----:B---3--:R-:W-:Y:S05]  /*daa0*/  @P0 BRA `(.L_x_225) ;  /* 0x0000000000480947 */ /* 0x008fea0003800000 */
[----:B------:R-:W3:Y:S02]  /*dab0*/  S2R R0, SR_TID.X ;  /* 0x0000000000007919 */ /* 0x000ee40000002100 */
[----:B---3--:R-:W-:-:S04]  /*dac0*/  LOP3.LUT R0, R0, 0x7f, RZ, 0xc0, !PT ;  /* 0x0000007f00007812 */ /* 0x008fc800078ec0ff */
[----:B------:R-:W-:-:S13]  /*dad0*/  ISETP.NE.AND P0, PT, R0, RZ, PT ;  /* 0x000000ff0000720c */ /* 0x000fda0003f05270 */
[----:B------:R-:W-:Y:S05]  /*dae0*/  @P0 BRA `(.L_x_226) ;  /* 0x00000040005c0947 */ /* 0x000fea0003800000 */
[----:B------:R-:W3:Y:S01]  /*daf0*/  S2R R5, SR_LANEID ;  /* 0x0000000000057919 */ /* 0x000ee20000000000 */
[----:B------:R-:W-:Y:S01]  /*db00*/  VOTEU.ANY UR4, UPT, PT ;  /* 0x0000000000047886 */ /* 0x000fe200038e0100 */
[----:B-1----:R-:W1:Y:S01]  /*db10*/  LDC.64 R2, c[0x0][0xc60] ;  /* 0x00031800ff027b82 */ /* 0x002e620000000a00 */
[----:B------:R-:W3:Y:S01]  /*db20*/  FLO.U32 R0, UR4 ;  /* 0x0000000400007d00 */ /* 0x000ee200080e0000 */
[----:B------:R-:W-:Y:S01]  /*db30*/  ULDC.64 UR6, c[0x0][0x208] ;  /* 0x0000820000067ab9 */ /* 0x000fe20000000a00 */
[----:B---3--:R-:W-:-:S06]  /*db40*/  ISETP.EQ.U32.AND P0, PT, R0, R5, PT ;  /* 0x000000050000720c */ /* 0x008fcc0003f02070 */
[----:B------:R-:W1:Y:S07]  /*db50*/  POPC R5, UR4 ;  /* 0x0000000400057d09 */ /* 0x000e6e0008000000 */
[----:B-1----:R-:W3:Y:S01]  /*db60*/  @P0 ATOMG.E.ADD.STRONG.GPU PT, R3, desc[UR6][R2.64], R5 ;  /* 0x00000005020309a8 */ /* 0x002ee200081ee1c6 */
[----:B------:R-:W1:Y:S02]  /*db70*/  S2R R4, SR_LTMASK ;  /* 0x0000000000047919 */ /* 0x000e640000003900 */
[----:B-1----:R-:W-:-:S04]  /*db80*/  LOP3.LUT R4, R4, UR4, RZ, 0xc0, !PT ;  /* 0x0000000404047c12 */ /* 0x002fc8000f8ec0ff */
[----:B--2---:R-:W1:Y:S01]  /*db90*/  POPC R7, R4 ;  /* 0x0000000400077309 */ /* 0x004e620000000000 */
[----:B---3--:R-:W1:Y:S02]  /*dba0*/  SHFL.IDX PT, R0, R3, R0, 0x1f ;  /* 0x00001f0003007589 */ /* 0x008e6400000e0000 */
[----:B-1----:R-:W-:Y:S01]  /*dbb0*/  IADD3 R24, R0, UR38, R7 ;  /* 0x0000002600187c10 */ /* 0x002fe2000fffe007 */
[----:B------:R-:W-:Y:S06]  /*dbc0*/  BRA `(.L_x_226) ;  /* 0x0000004000247947 */ /* 0x000fec0003800000 */
.L_x_225:
[----:B------:R-:W-:Y:S01]  /*dbd0*/  VIADD R0, R17, 0x16a00 ;  /* 0x00016a0011007836 */ /* 0x000fe20000000000 */
[----:B------:R-:W-:Y:S04]  /*dbe0*/  BSSY B6, `(.L_x_227) ;  /* 0x0000013000067945 */ /* 0x000fe80003800000 */
[----:B------:R-:W-:-:S13]  /*dbf0*/  LOP3.LUT P0, RZ, R0, 0x1bf, RZ, 0xc0, !PT ;  /* 0x000001bf00ff7812 */ /* 0x000fda000780c0ff */
[----:B------:R-:W-:Y:S05]  /*dc00*/  @!P0 BRA `(.L_x_228) ;  /* 0x0000000000408947 */ /* 0x000fea0003800000 */
[----:B------:R-:W-:Y:S01]  /*dc10*/  MOV R2, 0x0 ;  /* 0x0000000000027802 */ /* 0x000fe20000000f00 */
[----:B------:R-:W-:Y:S01]  /*dc20*/  ULDC.64 UR6, c[0x4][0xa8] ;  /* 0x01002a0000067ab9 */ /* 0x000fe20000000a00 */
[----:B------:R-:W-:Y:S01]  /*dc30*/  ULDC.64 UR8, c[0x4][0xb0] ;  /* 0x01002c0000087ab9 */ /* 0x000fe20000000a00 */
[----:B------:R-:W-:Y:S01]  /*dc40*/  ULDC.64 UR4, c[0x4][0x8] ;  /* 0x0100020000047ab9 */ /* 0x000fe20000000a00 */
[----:B------:R-:W-:Y:S02]  /*dc50*/  IMAD.U32 R4, RZ, RZ, UR6 ;  /* 0x00000006ff047e24 */ /* 0x000fe4000f8e00ff */
[----:B-1----:R-:W1:Y:S01]  /*dc60*/  LDC.64 R2, c[0x4][R2] ;  /* 0x0100000002027b82 */ /* 0x002e620000000a00 */
[----:B------:R-:W-:Y:S02]  /*dc70*/  IMAD.U32 R5, RZ, RZ, UR7 ;  /* 0x00000007ff057e24 */ /* 0x000fe4000f8e00ff */
[----:B------:R-:W-:Y:S02]  /*dc80*/  IMAD.U32 R6, RZ, RZ, UR8 ;  /* 0x00000008ff067e24 */ /* 0x000fe4000f8e00ff */
[----:B--2---:R-:W-:-:S02]  /*dc90*/  IMAD.U32 R7, RZ, RZ, UR9 ;  /* 0x00000009ff077e24 */ /* 0x004fc4000f8e00ff */
[----:B0-----:R-:W-:Y:S02]  /*dca0*/  IMAD.U32 R10, RZ, RZ, UR4 ;  /* 0x00000004ff0a7e24 */ /* 0x001fe4000f8e00ff */
[----:B------:R-:W-:Y:S02]  /*dcb0*/  IMAD.U32 R11, RZ, RZ, UR5 ;  /* 0x00000005ff0b7e24 */ /* 0x000fe4000f8e00ff */
[----:B------:R-:W-:Y:S02]  /*dcc0*/  IMAD.MOV.U32 R8, RZ, RZ, 0x70 ;  /* 0x00000070ff087424 */ /* 0x000fe400078e00ff */
[----:B------:R-:W-:Y:S02]  /*dcd0*/  IMAD.MOV.U32 R12, RZ, RZ, 0x1 ;  /* 0x00000001ff0c7424 */ /* 0x000fe400078e00ff */
[----:B------:R-:W-:-:S07]  /*dce0*/  IMAD.MOV.U32 R13, RZ, RZ, RZ ;  /* 0x000000ffff0d7224 */ /* 0x000fce00078e00ff */
[----:B------:R-:W-:-:S07]  /*dcf0*/  LEPC R20, `(.L_x_228) ;  /* 0x000000001014794e */ /* 0x000fce0000000000 */
[----:B-1----:R-:W-:Y:S05]  /*dd00*/  CALL.ABS.NOINC R2 ;  /* 0x0000000002007343 */ /* 0x002fea0003c00000 */
.L_x_228:
[----:B------:R-:W-:Y:S05]  /*dd10*/  BSYNC B6 ;  /* 0x0000000000067941 */ /* 0x000fea0003800000 */
.L_x_227:
        /* <DEDUP_REMOVED lines=8> */
[----:B-1----:R1:W3:Y:S01]  /*dda0*/  LDC.64 R2, c[0x4][R0] ;  /* 0x0100000000027b82 */ /* 0x0022e20000000a00 */
[----:B------:R-:W-:Y:S02]  /*ddb0*/  IMAD.U32 R4, RZ, RZ, UR6 ;  /* 0x00000006ff047e24 */ /* 0x000fe4000f8e00ff */
[----:B------:R-:W-:Y:S02]  /*ddc0*/  IMAD.U32 R5, RZ, RZ, UR7 ;  /* 0x00000007ff057e24 */ /* 0x000fe4000f8e00ff */
[----:B------:R-:W-:Y:S02]  /*ddd0*/  IMAD.U32 R6, RZ, RZ, UR8 ;  /* 0x00000008ff067e24 */ /* 0x000fe4000f8e00ff */
[----:B--2---:R-:W-:-:S02]  /*dde0*/  IMAD.U32 R7, RZ, RZ, UR9 ;  /* 0x00000009ff077e24 */ /* 0x004fc4000f8e00ff */
[----:B0-----:R-:W-:Y:S02]  /*ddf0*/  IMAD.U32 R10, RZ, RZ, UR4 ;  /* 0x00000004ff0a7e24 */ /* 0x001fe4000f8e00ff */
[----:B------:R-:W-:Y:S02]  /*de00*/  IMAD.U32 R11, RZ, RZ, UR5 ;  /* 0x00000005ff0b7e24 */ /* 0x000fe4000f8e00ff */
[----:B------:R-:W-:Y:S02]  /*de10*/  IMAD.MOV.U32 R8, RZ, RZ, 0x70 ;  /* 0x00000070ff087424 */ /* 0x000fe400078e00ff */
[----:B------:R-:W-:Y:S02]  /*de20*/  IMAD.MOV.U32 R12, RZ, RZ, 0x1 ;  /* 0x00000001ff0c7424 */ /* 0x000fe400078e00ff */
[----:B-1----:R-:W-:-:S07]  /*de30*/  IMAD.MOV.U32 R13, RZ, RZ, RZ ;  /* 0x000000ffff0d7224 */ /* 0x002fce00078e00ff */
[----:B------:R-:W-:-:S07]  /*de40*/  LEPC R20, `(.L_x_231) ;  /* 0x000000001014794e */ /* 0x000fce0000000000 */
[----:B---3--:R-:W-:Y:S05]  /*de50*/  CALL.ABS.NOINC R2 ;  /* 0x0000000002007343 */ /* 0x008fea0003c00000 */
.L_x_231:
[----:B------:R-:W-:Y:S01]  /*de60*/  MOV R2, 0x0 ;  /* 0x0000000000027802 */ /* 0x000fe20000000f00 */
[----:B------:R-:W-:Y:S01]  /*de70*/  ULDC.64 UR6, c[0x4][0xa8] ;  /* 0x01002a0000067ab9 */ /* 0x000fe20000000a00 */
[----:B------:R-:W-:Y:S01]  /*de80*/  ULDC.64 UR8, c[0x4][0xb0] ;  /* 0x01002c0000087ab9 */ /* 0x000fe20000000a00 */
[----:B------:R-:W-:Y:S01]  /*de90*/  ULDC.64 UR4, c[0x4][0x18] ;  /* 0x0100060000047ab9 */ /* 0x000fe20000000a00 */
[----:B------:R-:W-:Y:S02]  /*dea0*/  IMAD.U32 R4, RZ, RZ, UR6 ;  /* 0x00000006ff047e24 */ /* 0x000fe4000f8e00ff */
[----:B------:R-:W0:Y:S01]  /*deb0*/  LDC.64 R2, c[0x4][R2] ;  /* 0x0100000002027b82 */ /* 0x000e220000000a00 */
        /* <DEDUP_REMOVED lines=10> */
.L_x_230:
[----:B------:R-:W-:Y:S05]  /*df60*/  BSYNC B6 ;  /* 0x0000000000067941 */ /* 0x000fea0003800000 */
.L_x_229:
[----:B------:R-:W-:Y:S01]  /*df70*/  ULDC.64 UR4, c[0x0][0x9f8] ;  /* 0x00027e0000047ab9 */ /* 0x000fe20000000a00 */
[----:B------:R-:W3:Y:S01]  /*df80*/  LDL R20, [R1+0x18] ;  /* 0x0000180001147983 */ /* 0x000ee20000100800 */
[----:B------:R-:W-:Y:S01]  /*df90*/  ISETP.NE.U32.AND P0, PT, RZ, UR4, PT ;  /* 0x00000004ff007c0c */ /* 0x000fe2000bf05070 */
[----:B------:R-:W-:-:S03]  /*dfa0*/  ULDC.64 UR6, c[0x0][0x208] ;  /* 0x0000820000067ab9 */ /* 0x000fc60000000a00 */
[----:B------:R-:W-:-:S13]  /*dfb0*/  ISETP.NE.AND.EX P0, PT, RZ, UR5, PT, P0 ;  /* 0x00000005ff007c0c */ /* 0x000fda000bf05300 */
[----:B------:R-:W-:-:S04]  /*dfc0*/  @P0 IADD3 R2, P1, R19, UR4, RZ ;  /* 0x0000000413020c10 */ /* 0x000fc8000ff3e0ff */
[----:B-1----:R-:W-:Y:S01]  /*dfd0*/  @P0 IADD3.X R3, R22, UR5, RZ, P1, !PT ;  /* 0x0000000516030c10 */ /* 0x002fe20008ffe4ff */
[----:B------:R-:W-:-:S04]  /*dfe0*/  ULDC.64 UR4, c[0x0][0xa08] ;  /* 0x0002820000047ab9 */ /* 0x000fc80000000a00 */
[----:B------:R1:W2:Y:S02]  /*dff0*/  @P0 LDG.E R23, desc[UR6][R2.64] ;  /* 0x0000000602170981 */ /* 0x0002a4000c1e1900 */
[----:B-1----:R-:W1:Y:S02]  /*e000*/  LDC.64 R2, c[0x0][0x418] ;  /* 0x00010600ff027b82 */ /* 0x002e640000000a00 */
[----:B-1----:R-:W-:Y:S01]  /*e010*/  LOP3.LUT P0, RZ, R2, UR4, RZ, 0xfc, !PT ;  /* 0x0000000402ff7c12 */ /* 0x002fe2000f80fcff */
[----:B------:R-:W-:-:S03]  /*e020*/  UMOV UR4, 0xffffffff ;  /* 0xffffffff00047882 */ /* 0x000fc60000000000 */
[----:B------:R-:W-:Y:S01]  /*e030*/  LOP3.LUT P0, RZ, R3, UR5, RZ, 0xfc, P0 ;  /* 0x0000000503ff7c12 */ /* 0x000fe2000800fcff */
[----:B---3--:R-:W-:Y:S01]  /*e040*/  VIADD R22, R20, 0xffffffff ;  /* 0xffffffff14167836 */ /* 0x008fe20000000000 */
[----:B--2---:R-:W-:Y:S02]  /*e050*/  SHF.R.S32.HI R7, RZ, 0x1f, R23 ;  /* 0x0000001fff077819 */ /* 0x004fe40000011417 */
[----:B------:R-:W-:-:S03]  /*e060*/  SEL R19, R23, RZ, !P0 ;  /* 0x000000ff17137207 */ /* 0x000fc60004000000 */
[----:B------:R1:W-:Y:S01]  /*e070*/  STL [R1], R7 ;  /* 0x0000000701007387 */ /* 0x0003e20000100800 */
[----:B------:R-:W-:Y:S05]  /*e080*/  BRA.DIV UR4, `(.L_x_232) ;  /* 0x0000004e04707947 */ /* 0x000fea000b800000 */
[----:B------:R-:W2:Y:S02]  /*e090*/  S2R R0, SR_TID.X ;  /* 0x0000000000007919 */ /* 0x000ea40000002100 */
[----:B--2---:R-:W-:-:S04]  /*e0a0*/  SHF.R.U32.HI R0, RZ, 0x5, R0 ;  /* 0x00000005ff007819 */ /* 0x004fc80000011600 */
[----:B------:R-:W-:-:S05]  /*e0b0*/  LOP3.LUT R0, R0, 0x3, RZ, 0xc0, !PT ;  /* 0x0000000300007812 */ /* 0x000fca00078ec0ff */
[----:B------:R2:W3:Y:S02]  /*e0c0*/  SHFL.IDX PT, R14, R0, RZ, 0x1f ;  /* 0x00001fff000e7589 */ /* 0x0004e400000e0000 */
.L_x_338:
[----:B---3--:R-:W-:Y:S02]  /*e0d0*/  ISETP.NE.AND P0, PT, R14, RZ, PT ;  /* 0x000000ff0e00720c */ /* 0x008fe40003f05270 */
[----:B------:R-:W-:Y:S02]  /*e0e0*/  PLOP3.LUT P1, PT, PT, PT, PT, 0x8, 0x0 ;  /* 0x000000000000781c */ /* 0x000fe40003f2e170 */
[----:B------:R-:W-:-:S11]  /*e0f0*/  LOP3.LUT R29, R29, 0xfffffffe, RZ, 0xc0, !PT ;  /* 0xfffffffe1d1d7812 */ /* 0x000fd600078ec0ff */
[----:B------:R-:W-:Y:S01]  /*e100*/  @P1 LOP3.LUT R29, R29, 0x1, RZ, 0xfc, !PT ;  /* 0x000000011d1d1812 */ /* 0x000fe200078efcff */
[----:B------:R-:W-:Y:S06]  /*e110*/  @P0 BRA `(.L_x_233) ;  /* 0x0000000400200947 */ /* 0x000fec0003800000 */
[----:B------:R-:W-:-:S03]  /*e120*/  UMOV UR4, 0xffffffff ;  /* 0xffffffff00047882 */ /* 0x000fc60000000000 */
[----:B------:R-:W-:Y:S05]  /*e130*/  BRA.DIV UR4, `(.L_x_234) ;  /* 0x0000004e04787947 */ /* 0x000fea000b800000 */
[----:B------:R-:W-:-:S13]  /*e140*/  ELECT P6, URZ, PT ;  /* 0x00000000003f782f */ /* 0x000fda00038c0000 */
.L_x_341:
[----:B------:R-:W-:Y:S05]  /*e150*/  @!P6 BRA `(.L_x_233) ;  /* 0x000000040010e947 */ /* 0x000fea0003800000 */
[----:B------:R-:W-:-:S04]  /*e160*/  ISETP.NE.U32.AND P0, PT, R2, RZ, PT ;  /* 0x000000ff0200720c */ /* 0x000fc80003f05070 */
[----:B------:R-:W-:-:S13]  /*e170*/  ISETP.NE.AND.EX P0, PT, R3, RZ, PT, P0 ;  /* 0x000000ff0300720c */ /* 0x000fda0003f05300 */
[----:B------:R-:W-:Y:S05]  /*e180*/  @!P0 BRA `(.L_x_235) ;  /* 0x00000000004c8947 */ /* 0x000fea0003800000 */
[----:B------:R-:W3:Y:S01]  /*e190*/  LDC R6, c[0x0][0x43c] ;  /* 0x00010f00ff067b82 */ /* 0x000ee20000000800 */
[----:B--2---:R-:W-:Y:S01]  /*e1a0*/  IMAD.MOV.U32 R0, RZ, RZ, R22 ;  /* 0x000000ffff007224 */ /* 0x004fe200078e0016 */
[----:B------:R-:W-:Y:S01]  /*e1b0*/  ULDC.64 UR4, c[0x0][0x428] ;  /* 0x00010a0000047ab9 */ /* 0x000fe20000000a00 */
[----:B------:R-:W-:Y:S01]  /*e1c0*/  ULDC.64 UR6, c[0x0][0x208] ;  /* 0x0000820000067ab9 */ /* 0x000fe20000000a00 */
[----:B---3--:R-:W-:-:S13]  /*e1d0*/  ISETP.NE.AND P0, PT, R6, 0x1, PT ;  /* 0x000000010600780c */ /* 0x008fda0003f05270 */
[----:B------:R-:W2:Y:S02]  /*e1e0*/  @P0 LDC.64 R4, c[0x0][0x440] ;  /* 0x00011000ff040b82 */ /* 0x000ea40000000a00 */
[----:B--2---:R-:W-:-:S05]  /*e1f0*/  @P0 IMAD.HI.U32 R4, R22, R4, RZ ;  /* 0x0000000416040227 */ /* 0x004fca00078e00ff */
[----:B------:R-:W-:-:S04]  /*e200*/  @P0 SHF.R.U32.HI R0, RZ, R5, R4 ;  /* 0x00000005ff000219 */ /* 0x000fc80000011604 */
[--C-:B------:R-:W-:Y:S01]  /*e210*/  SHF.R.S32.HI R5, RZ, 0x1f, R0.reuse ;  /* 0x0000001fff057819 */ /* 0x100fe20000011400 */
[----:B------:R-:W-:-:S04]  /*e220*/  IMAD.MOV R4, RZ, RZ, -R0 ;  /* 0x000000ffff047224 */ /* 0x000fc800078e0a00 */
[----:B------:R-:W-:Y:S02]  /*e230*/  IMAD R22, R6, R4, R22 ;  /* 0x0000000406167224 */ /* 0x000fe400078e0216 */
[----:B------:R-:W-:Y:S02]  /*e240*/  IMAD R6, R7, UR4, RZ ;  /* 0x0000000407067c24 */ /* 0x000fe4000f8e02ff */
[----:B------:R-:W-:Y:S02]  /*e250*/  IMAD.MOV.U32 R4, RZ, RZ, R0 ;  /* 0x000000ffff047224 */ /* 0x000fe400078e0000 */
[C---:B------:R-:W-:Y:S02]  /*e260*/  IMAD R0, R23.reuse, UR5, R6 ;  /* 0x0000000517007c24 */ /* 0x040fe4000f8e0206 */
[----:B------:R-:W-:-:S04]  /*e270*/  IMAD.WIDE.U32 R4, R23, UR4, R4 ;  /* 0x0000000417047c25 */ /* 0x000fc8000f8e0004 */
[----:B------:R-:W-:Y:S01]  /*e280*/  IMAD.IADD R0, R5, 0x1, R0 ;  /* 0x0000000105007824 */ /* 0x000fe200078e0200 */
[----:B------:R-:W-:-:S04]  /*e290*/  LEA R2, P0, R4, R2, 0x2 ;  /* 0x0000000204027211 */ /* 0x000fc800078010ff */
[----:B------:R-:W-:-:S05]  /*e2a0*/  LEA.HI.X R3, R4, R3, R0, 0x2, P0 ;  /* 0x0000000304037211 */ /* 0x000fca00000f1400 */
[----:B------:R3:W5:Y:S04]  /*e2b0*/  LDG.E R19, desc[UR6][R2.64] ;  /* 0x0000000602137981 */ /* 0x000768000c1e1900 */
.L_x_235:
[----:B--2---:R-:W-:Y:S01]  /*e2c0*/  IMAD R0, R18, 0x8, R17 ;  /* 0x0000000812007824 */ /* 0x004fe200078e0211 */
[----:B---3--:R-:W-:-:S04]  /*e2d0*/  SHF.L.U32 R2, R28, 0x1f, RZ ;  /* 0x0000001f1c027819 */ /* 0x008fc800000006ff */
[----:B------:R-:W2:Y:S02]  /*e2e0*/  SYNCS.PHASECHK.TRANS64.TRYWAIT P0, [R0+URZ+0x31c40], R2 ;  /* 0x031c4002000075a7 */ /* 0x000ea4000800017f */
[----:B--2---:R-:W-:Y:S05]  /*e2f0*/  @!P0 BRA `(.L_x_236) ;  /* 0x0000004c00288947 */ /* 0x004fea0003800000 */
.L_x_342:
[----:B------:R-:W3:Y:S02]  /*e300*/  S2R R3, SR_TID.X ;  /* 0x0000000000037919 */ /* 0x000ee40000002100 */
[----:B---3--:R-:W-:-:S04]  /*e310*/  LOP3.LUT R3, R3, 0x7f, RZ, 0xc0, !PT ;  /* 0x0000007f03037812 */ /* 0x008fc800078ec0ff */
[----:B------:R-:W-:-:S13]  /*e320*/  ISETP.NE.AND P0, PT, R3, RZ, PT ;  /* 0x000000ff0300720c */ /* 0x000fda0003f05270 */
[----:B------:R-:W-:Y:S05]  /*e330*/  @P0 BRA `(.L_x_237) ;  /* 0x00000000001c0947 */ /* 0x000fea0003800000 */
[----:B------:R-:W3:Y:S01]  /*e340*/  S2R R3, SR_TID.X ;  /* 0x0000000000037919 */ /* 0x000ee20000002100 */
[----:B--2---:R-:W-:-:S04]  /*e350*/  IMAD.MOV.U32 R2, RZ, RZ, 0x6c00 ;  /* 0x00006c00ff027424 */ /* 0x004fc800078e00ff */
[----:B------:R4:W-:Y:S01]  /*e360*/  SYNCS.ARRIVE.TRANS64 RZ, [R0+URZ+0x31c30], R2 ;  /* 0x031c300200ff79a7 */ /* 0x0009e2000800003f */
[----:B---3--:R-:W-:-:S04]  /*e370*/  LOP3.LUT R3, R3, 0x1f, RZ, 0xc0, !PT ;  /* 0x0000001f03037812 */ /* 0x008fc800078ec0ff */
[----:B------:R-:W-:-:S13]  /*e380*/  ISETP.NE.AND P0, PT, R3, RZ, PT ;  /* 0x000000ff0300720c */ /* 0x000fda0003f05270 */
[----:B----4-:R-:W-:Y:S05]  /*e390*/  @!P0 BRA `(.L_x_237) ;  /* 0x0000000000048947 */ /* 0x010fea0003800000 */
[----:B------:R-:W-:Y:S01]  /*e3a0*/  BPT.TRAP 0x1 ;  /* 0x000000040000795c */ /* 0x000fe20000300000 */
.L_x_237:
[----:B------:R-:W-:Y:S01]  /*e3b0*/  R2UR UR9, R0 ;  /* 0x00000000000972ca */ /* 0x000fe200000e0000 */
[----:B--2---:R-:W-:Y:S01]  /*e3c0*/  IMAD R0, R18, 0x6c00, R17 ;  /* 0x00006c0012007824 */ /* 0x004fe200078e0211 */
[----:B------:R-:W-:Y:S01]  /*e3d0*/  R2UR UR11, R22 ;  /* 0x00000000160b72ca */ /* 0x000fe200000e0000 */
[----:B------:R-:W-:Y:S01]  /*e3e0*/  UIADD3 UR4, UP0, UR36, 0x370, URZ ;  /* 0x0000037024047890 */ /* 0x000fe2000ff1e03f */
[----:B------:R-:W-:Y:S01]  /*e3f0*/  R2UR UR5, R26 ;  /* 0x000000001a0572ca */ /* 0x000fe200000e0000 */
[----:B------:R-:W-:Y:S01]  /*e400*/  UMOV UR10, URZ ;  /* 0x0000003f000a7c82 */ /* 0x000fe20008000000 */
[----:B------:R-:W-:Y:S01]  /*e410*/  R2UR UR8, R0 ;  /* 0x00000000000872ca */ /* 0x000fe200000e0000 */
[----:B------:R-:W-:Y:S01]  /*e420*/  UMOV UR6, 0x0 ;  /* 0x0000000000067882 */ /* 0x000fe20000000000 */
[----:B------:R-:W-:Y:S01]  /*e430*/  R2UR UR12, R16 ;  /* 0x00000000100c72ca */ /* 0x000fe200000e0000 */
[----:B------:R-:W-:Y:S01]  /*e440*/  UMOV UR7, 0x14f00000 ;  /* 0x14f0000000077882 */ /* 0x000fe20000000000 */
[----:B-----5:R-:W-:Y:S01]  /*e450*/  R2UR UR13, R19 ;  /* 0x00000000130d72ca */ /* 0x020fe200000e0000 */
[----:B------:R-:W-:Y:S01]  /*e460*/  UMOV UR16, 0x20 ;  /* 0x0000002000107882 */ /* 0x000fe20000000000 */
[----:B------:R-:W-:Y:S01]  /*e470*/  PLOP3.LUT P0, PT, PT, PT, PT, 0x80, 0x0 ;  /* 0x000000000000781c */ /* 0x000fe20003f0f070 */
[----:B------:R-:W-:Y:S01]  /*e480*/  UIADD3 UR9, UR9, 0x31c30, URZ ;  /* 0x00031c3009097890 */ /* 0x000fe2000fffe03f */
[----:B------:R-:W-:-:S03]  /*e490*/  LOP3.LUT R29, R29, 0xfffffffe, RZ, 0xc0, !PT ;  /* 0xfffffffe1d1d7812 */ /* 0x000fc600078ec0ff */
[----:B------:R-:W-:Y:S02]  /*e4a0*/  UIMAD UR11, UR11, 0x90, UR5 ;  /* 0x000000900b0b78a4 */ /* 0x000fe4000f8e0205 */
[----:B------:R-:W-:Y:S02]  /*e4b0*/  UIADD3 UR14, UR8, 0x16a00, URZ ;  /* 0x00016a00080e7890 */ /* 0x000fe4000fffe03f */
[----:B------:R-:W-:Y:S02]  /*e4c0*/  UIADD3.X UR5, URZ, UR37, URZ, UP0, !UPT ;  /* 0x000000253f057290 */ /* 0x000fe400087fe43f */
[----:B------:R-:W-:Y:S02]  /*e4d0*/  UIADD3 UR15, UR8, 0x18e00, URZ ;  /* 0x00018e00080f7890 */ /* 0x000fe4000fffe03f */
[----:B------:R-:W-:Y:S01]  /*e4e0*/  UIADD3 UR17, UR8, 0x1b200, URZ ;  /* 0x0001b20008117890 */ /* 0x000fe2000fffe03f */
[----:B------:R-:W-:Y:S02]  /*e4f0*/  @P0 LOP3.LUT R29, R29, 0x1, RZ, 0xfc, !PT ;  /* 0x000000011d1d0812 */ /* 0x000fe400078efcff */
[----:B------:R-:W-:Y:S01]  /*e500*/  UMOV UR8, UR14 ;  /* 0x0000000e00087c82 */ /* 0x000fe20008000000 */
[----:B------:R-:W-:Y:S01]  /*e510*/  UMOV UR14, 0x40 ;  /* 0x00000040000e7882 */ /* 0x000fe20000000000 */
[----:B------:R2:W-:Y:S02]  /*e520*/  UTMALDG.4D [UR8], [UR4], desc[UR6] ;  /* 0x00000608040075b4 */ /* 0x0005e40008019000 */
[----:B--2---:R-:W-:Y:S01]  /*e530*/  UMOV UR8, UR15 ;  /* 0x0000000f00087c82 */ /* 0x004fe20008000000 */
[----:B------:R-:W-:-:S02]  /*e540*/  UMOV UR10, UR16 ;  /* 0x00000010000a7c82 */ /* 0x000fc40008000000 */
[----:B------:R2:W-:Y:S02]  /*e550*/  UTMALDG.4D [UR8], [UR4], desc[UR6] ;  /* 0x00000608040075b4 */ /* 0x0005e40008019000 */
[----:B--2---:R-:W-:Y:S01]  /*e560*/  UMOV UR8, UR17 ;  /* 0x0000001100087c82 */ /* 0x004fe20008000000 */
[----:B------:R-:W-:Y:S02]  /*e570*/  UMOV UR10, UR14 ;  /* 0x0000000e000a7c82 */ /* 0x000fe40008000000 */
[----:B------:R3:W-:Y:S02]  /*e580*/  UTMALDG.4D [UR8], [UR4], desc[UR6] ;  /* 0x00000608040075b4 */ /* 0x0007e40008019000 */
[----:B---3--:R-:W-:Y:S01]  /*e590*/  NOP ;  /* 0x0000000000007918 */ /* 0x008fe20000000000 */
.L_x_233:
[----:B------:R-:W3:Y:S04]  /*e5a0*/  LDL.LU R4, [R1+0x10] ;  /* 0x0000100001047983 */ /* 0x000ee80000300800 */
[----:B------:R-:W4:Y:S04]  /*e5b0*/  LDL.LU R6, [R1+0xc] ;  /* 0x00000c0001067983 */ /* 0x000f280000300800 */
[----:B------:R-:W5:Y:S01]  /*e5c0*/  LDL.LU R3, [R1+0x1c] ;  /* 0x00001c0001037983 */ /* 0x000f620000300800 */
[----:B------:R-:W-:Y:S05]  /*e5d0*/  WARPSYNC.ALL ;  /* 0x0000000000007948 */ /* 0x000fea0003800000 */
[----:B------:R-:W-:Y:S01]  /*e5e0*/  ULDC.64 UR6, c[0x0][0xa00] ;  /* 0x0002800000067ab9 */ /* 0x000fe20000000a00 */
[----:B------:R-:W-:Y:S01]  /*e5f0*/  ULDC.64 UR4, c[0x0][0x298] ;  /* 0x0000a60000047ab9 */ /* 0x000fe20000000a00 */
[----:B--2---:R-:W-:Y:S01]  /*e600*/  VIADD R0, R17, 0xda00 ;  /* 0x0000da0011007836 */ /* 0x004fe20000000000 */
[----:B------:R-:W-:Y:S01]  /*e610*/  BAR.SYNC.DEFER_BLOCKING 0x8, 0x200 ;  /* 0x0208000000007b1d */ /* 0x000fe20000010000 */
[----:B------:R-:W-:-:S03]  /*e620*/  ISETP.NE.U32.AND P0, PT, RZ, UR6, PT ;  /* 0x00000006ff007c0c */ /* 0x000fc6000bf05070 */
[----:B------:R-:W-:Y:S02]  /*e630*/  LOP3.LUT P1, RZ, R0, 0x1bf, RZ, 0xc0, !PT ;  /* 0x000001bf00ff7812 */ /* 0x000fe4000782c0ff */
[----:B------:R-:W-:Y:S01]  /*e640*/  ISETP.NE.AND.EX P0, PT, RZ, UR7, PT, P0 ;  /* 0x00000007ff007c0c */ /* 0x000fe2000bf05300 */
[----:B------:R-:W-:Y:S01]  /*e650*/  BSSY B6, `(.L_x_238) ;  /* 0x000001d000067945 */ /* 0x000fe20003800000 */
[----:B---3--:R-:W-:Y:S02]  /*e660*/  SHF.R.S32.HI R2, RZ, 0x1f, R4 ;  /* 0x0000001fff027819 */ /* 0x008fe40000011404 */
[----:B----4-:R-:W-:-:S03]  /*e670*/  SEL R6, R6, RZ, !P0 ;  /* 0x000000ff06067207 */ /* 0x010fc60004000000 */
[----:B------:R-:W-:-:S04]  /*e680*/  IMAD R2, R2, UR4, RZ ;  /* 0x0000000402027c24 */ /* 0x000fc8000f8e02ff */
[C---:B------:R-:W-:Y:S01]  /*e690*/  IMAD R0, R4.reuse, UR5, R2 ;  /* 0x0000000504007c24 */ /* 0x040fe2000f8e0202 */
[----:B-----5:R-:W-:Y:S01]  /*e6a0*/  SEL R2, R3, RZ, !P0 ;  /* 0x000000ff03027207 */ /* 0x020fe20004000000 */
[----:B------:R-:W-:-:S04]  /*e6b0*/  IMAD.WIDE.U32 R4, R4, UR4, RZ ;  /* 0x0000000404047c25 */ /* 0x000fc8000f8e00ff */
[----:B------:R-:W-:Y:S01]  /*e6c0*/  IMAD.IADD R0, R5, 0x1, R0 ;  /* 0x0000000105007824 */ /* 0x000fe200078e0200 */
[----:B------:R2:W-:Y:S04]  /*e6d0*/  STL.64 [R1+0x28], R4 ;  /* 0x0000280401007387 */ /* 0x0005e80000100a00 */
[----:B------:R2:W-:Y:S04]  /*e6e0*/  STL [R1+0xc], R6 ;  /* 0x00000c0601007387 */ /* 0x0005e80000100800 */
[----:B------:R2:W-:Y:S04]  /*e6f0*/  STL [R1+0x1c], R2 ;  /* 0x00001c0201007387 */ /* 0x0005e80000100800 */
[----:B------:R2:W-:Y:S01]  /*e700*/  STL [R1+0x10], R0 ;  /* 0x0000100001007387 */ /* 0x0005e20000100800 */
[----:B------:R-:W-:Y:S05]  /*e710*/  @!P1 BRA `(.L_x_239) ;  /* 0x0000000000409947 */ /* 0x000fea0003800000 */
[----:B--2---:R-:W-:Y:S01]  /*e720*/  MOV R2, 0x0 ;  /* 0x0000000000027802 */ /* 0x004fe20000000f00 */
[----:B------:R-:W-:Y:S01]  /*e730*/  ULDC.64 UR6, c[0x4][0xa8] ;  /* 0x01002a0000067ab9 */ /* 0x000fe20000000a00 */
[----:B------:R-:W-:Y:S01]  /*e740*/  ULDC.64 UR8, c[0x4][0xb0] ;  /* 0x01002c0000087ab9 */ /* 0x000fe20000000a00 */
[----:B------:R-:W-:Y:S01]  /*e750*/  ULDC.64 UR4, c[0x4][0x20] ;  /* 0x0100080000047ab9 */ /* 0x000fe20000000a00 */
[----:B------:R-:W-:Y:S02]  /*e760*/  IMAD.U32 R4, RZ, RZ, UR6 ;  /* 0x00000006ff047e24 */ /* 0x000fe4000f8e00ff */
[----:B------:R-:W2:Y:S01]  /*e770*/  LDC.64 R2, c[0x4][R2] ;  /* 0x0100000002027b82 */ /* 0x000ea20000000a00 */
[----:B------:R-:W-:Y:S02]  /*e780*/  IMAD.U32 R5, RZ, RZ, UR7 ;  /* 0x00000007ff057e24 */ /* 0x000fe4000f8e00ff */
[----:B------:R-:W-:Y:S02]  /*e790*/  IMAD.U32 R6, RZ, RZ, UR8 ;  /* 0x00000008ff067e24 */ /* 0x000fe4000f8e00ff */
[----:B-1----:R-:W-:-:S02]  /*e7a0*/  IMAD.U32 R7, RZ, RZ, UR9 ;  /* 0x00000009ff077e24 */ /* 0x002fc4000f8e00ff */
[----:B0-----:R-:W-:Y:S02]  /*e7b0*/  IMAD.U32 R10, RZ, RZ, UR4 ;  /* 0x00000004ff0a7e24 */ /* 0x001fe4000f8e00ff */
[----:B------:R-:W-:Y:S02]  /*e7c0*/  IMAD.U32 R11, RZ, RZ, UR5 ;  /* 0x00000005ff0b7e24 */ /* 0x000fe4000f8e00ff */
[----:B------:R-:W-:Y:S02]  /*e7d0*/  IMAD.MOV.U32 R8, RZ, RZ, 0x70 ;  /* 0x00000070ff087424 */ /* 0x000fe400078e00ff */
[----:B------:R-:W-:Y:S02]  /*e7e0*/  IMAD.MOV.U32 R12, RZ, RZ, 0x1 ;  /* 0x00000001ff0c7424 */ /* 0x000fe400078e00ff */
[----:B------:R-:W-:-:S07]  /*e7f0*/  IMAD.MOV.U32 R13, RZ, RZ, RZ ;  /* 0x000000ffff0d7224 */ /* 0x000fce00078e00ff */
[----:B------:R-:W-:-:S07]  /*e800*/  LEPC R20, `(.L_x_239) ;  /* 0x000000001014794e */ /* 0x000fce0000000000 */
[----:B--2---:R-:W-:Y:S05]  /*e810*/  CALL.ABS.NOINC R2 ;  /* 0x0000000002007343 */ /* 0x004fea0003c00000 */
.L_x_239:
[----:B------:R-:W-:Y:S05]  /*e820*/  BSYNC B6 ;  /* 0x0000000000067941 */ /* 0x000fea0003800000 */
.L_x_238:
[----:B------:R-:W3:Y:S01]  /*e830*/  LDL.LU R20, [R1+0x10] ;  /* 0x0000100001147983 */ /* 0x000ee20000300800 */
[----:B------:R-:W4:Y:S01]  /*e840*/  LDC R9, c[0x0][0x448] ;  /* 0x00011200ff097b82 */ /* 0x000f220000000800 */
[----:B------:R-:W-:Y:S01]  /*e850*/  ULDC.64 UR4, c[0x0][0x2d8] ;  /* 0x0000b60000047ab9 */ /* 0x000fe20000000a00 */
[----:B------:R-:W-:Y:S01]  /*e860*/  ULDC.64 UR6, c[0x0][0x2e0] ;  /* 0x0000b80000067ab9 */ /* 0x000fe20000000a00 */
[----:B--2---:R-:W3:Y:S01]  /*e870*/  LDL.LU.64 R2, [R1+0x28] ;  /* 0x0000280001027983 */ /* 0x004ee20000300a00 */
[----:B------:R-:W-:-:S03]  /*e880*/  ULDC.64 UR8, c[0x0][0x280] ;  /* 0x0000a00000087ab9 */ /* 0x000fc60000000a00 */
[----:B------:R-:W2:Y:S04]  /*e890*/  LDL.LU R21, [R1+0x1c] ;  /* 0x00001c0001157983 */ /* 0x000ea80000300800 */
[----:B------:R-:W2:Y:S01]  /*e8a0*/  LDL.LU R4, [R1+0xc] ;  /* 0x00000c0001047983 */ /* 0x000ea20000300800 */
[----:B0-----:R-:W0:Y:S01]  /*e8b0*/  S2R R10, SR_TID.X ;  /* 0x00000000000a7919 */ /* 0x001e220000002100 */
[----:B------:R-:W1:Y:S01]  /*e8c0*/  S2R R11, SR_TID.X ;  /* 0x00000000000b7919 */ /* 0x000e620000002100 */
[----:B----4-:R-:W-:-:S13]  /*e8d0*/  ISETP.NE.AND P0, PT, R9, 0x1, PT ;  /* 0x000000010900780c */ /* 0x010fda0003f05270 */
[----:B------:R-:W4:Y:S08]  /*e8e0*/  @P0 LDC R5, c[0x0][0x450] ;  /* 0x00011400ff050b82 */ /* 0x000f300000000800 */
[----:B------:R-:W4:Y:S01]  /*e8f0*/  @P0 LDC R8, c[0x0][0x450] ;  /* 0x00011400ff080b82 */ /* 0x000f220000000800 */
[----:B---3--:R-:W-:Y:S02]  /*e900*/  IMAD.MOV.U32 R3, RZ, RZ, R20 ;  /* 0x000000ffff037224 */ /* 0x008fe400078e0014 */
[----:B------:R-:W3:Y:S01]  /*e910*/  S2R R20, SR_TID.X ;  /* 0x0000000000147919 */ /* 0x000ee20000002100 */
[----:B------:R-:W-:-:S04]  /*e920*/  IMAD.WIDE.U32 R2, R16, UR4, R2 ;  /* 0x0000000410027c25 */ /* 0x000fc8000f8e0002 */
[----:B------:R-:W-:Y:S01]  /*e930*/  IMAD R3, R16, UR5, R3 ;  /* 0x0000000510037c24 */ /* 0x000fe2000f8e0203 */
[----:B------:R-:W-:Y:S01]  /*e940*/  ULDC.64 UR4, c[0x0][0x2d0] ;  /* 0x0000b40000047ab9 */ /* 0x000fe20000000a00 */
[----:B--2---:R-:W-:Y:S02]  /*e950*/  IMAD R0, R21, UR6, RZ ;  /* 0x0000000615007c24 */ /* 0x004fe4000f8e02ff */
[----:B------:R-:W-:-:S04]  /*e960*/  IMAD.WIDE.U32 R2, R4, UR6, R2 ;  /* 0x0000000604027c25 */ /* 0x000fc8000f8e0002 */
[----:B------:R-:W-:Y:S01]  /*e970*/  IMAD R0, R4, UR7, R0 ;  /* 0x0000000704007c24 */ /* 0x000fe2000f8e0200 */
[----:B------:R-:W-:Y:S01]  /*e980*/  ULDC.64 UR6, c[0x0][0x2c8] ;  /* 0x0000b20000067ab9 */ /* 0x000fe20000000a00 */
[----:B------:R-:W2:Y:S02]  /*e990*/  @P0 LDC R4, c[0x0][0x44c] ;  /* 0x00011300ff040b82 */ /* 0x000ea40000000800 */
[----:B------:R-:W-:Y:S01]  /*e9a0*/  IMAD.IADD R3, R3, 0x1, R0 ;  /* 0x0000000103037824 */ /* 0x000fe200078e0200 */
[C---:B---3--:R-:W-:Y:S01]  /*e9b0*/  LOP3.LUT R21, R20.reuse, 0x7f, RZ, 0xc0, !PT ;  /* 0x0000007f14157812 */ /* 0x048fe200078ec0ff */
[----:B------:R-:W-:-:S03]  /*e9c0*/  IMAD.SHL.U32 R20, R20, 0x20, RZ ;  /* 0x0000002014147824 */ /* 0x000fc600078e00ff */
[----:B------:R-:W-:-:S04]  /*e9d0*/  SHF.R.U32.HI R21, RZ, 0x2, R21 ;  /* 0x00000002ff157819 */ /* 0x000fc80000011615 */
[----:B------:R-:W-:Y:S01]  /*e9e0*/  LOP3.LUT R20, R21, 0x60, R20, 0xf8, !PT ;  /* 0x0000006015147812 */ /* 0x000fe200078ef814 */
[----:B0-----:R-:W-:-:S04]  /*e9f0*/  IMAD.SHL.U32 R21, R10, 0x8, RZ ;  /* 0x000000080a157824 */ /* 0x001fc800078e00ff */
[----:B------:R-:W-:Y:S01]  /*ea00*/  IMAD R6, R25, 0xc0, R20 ;  /* 0x000000c019067824 */ /* 0x000fe200078e0214 */
[----:B------:R-:W-:Y:S01]  /*ea10*/  LOP3.LUT R21, R21, 0x18, RZ, 0xc0, !PT ;  /* 0x0000001815157812 */ /* 0x000fe200078ec0ff */
[----:B-1----:R-:W-:Y:S02]  /*ea20*/  IMAD.SHL.U32 R20, R11, 0x8, RZ ;  /* 0x000000080b147824 */ /* 0x002fe400078e00ff */
[----:B--2---:R-:W-:Y:S01]  /*ea30*/  @P0 IMAD.HI.U32 R0, R6, R4, RZ ;  /* 0x0000000406000227 */ /* 0x004fe200078e00ff */
[C---:B------:R-:W-:Y:S02]  /*ea40*/  LOP3.LUT R10, R21.reuse, 0x40, RZ, 0xfc, !PT ;  /* 0x00000040150a7812 */ /* 0x040fe400078efcff */
[----:B------:R-:W-:Y:S01]  /*ea50*/  LOP3.LUT R20, R20, 0x18, RZ, 0xc0, !PT ;  /* 0x0000001814147812 */ /* 0x000fe200078ec0ff */
[----:B------:R-:W-:Y:S01]  /*ea60*/  IMAD.MOV.U32 R4, RZ, RZ, R6 ;  /* 0x000000ffff047224 */ /* 0x000fe200078e0006 */
[----:B----4-:R-:W-:Y:S02]  /*ea70*/  @P0 SHF.R.U32.HI R4, RZ, R5, R0 ;  /* 0x00000005ff040219 */ /* 0x010fe40000011600 */
[----:B------:R-:W-:-:S02]  /*ea80*/  LOP3.LUT R12, R21, 0x20, RZ, 0xfc, !PT ;  /* 0x00000020150c7812 */ /* 0x000fc400078efcff */
[----:B------:R-:W-:-:S05]  /*ea90*/  SHF.R.S32.HI R0, RZ, 0x1f, R4 ;  /* 0x0000001fff007819 */ /* 0x000fca0000011404 */
[----:B------:R-:W-:-:S04]  /*eaa0*/  IMAD R0, R0, UR4, RZ ;  /* 0x0000000400007c24 */ /* 0x000fc8000f8e02ff */
[C---:B------:R-:W-:Y:S02]  /*eab0*/  IMAD R7, R4.reuse, UR5, R0 ;  /* 0x0000000504077c24 */ /* 0x040fe4000f8e0200 */
[----:B------:R-:W-:Y:S02]  /*eac0*/  IMAD.MOV R0, RZ, RZ, -R4 ;  /* 0x000000ffff007224 */ /* 0x000fe400078e0a04 */
[----:B------:R-:W-:-:S04]  /*ead0*/  IMAD.WIDE.U32 R4, R4, UR4, R2 ;  /* 0x0000000404047c25 */ /* 0x000fc8000f8e0002 */
[----:B------:R-:W-:Y:S02]  /*eae0*/  IMAD R0, R9, R0, R6 ;  /* 0x0000000009007224 */ /* 0x000fe400078e0206 */
[----:B------:R-:W-:-:S03]  /*eaf0*/  IMAD.IADD R5, R5, 0x1, R7 ;  /* 0x0000000105057824 */ /* 0x000fc600078e0207 */
[----:B------:R-:W-:Y:S01]  /*eb00*/  SHF.R.S32.HI R7, RZ, 0x1f, R0 ;  /* 0x0000001fff077819 */ /* 0x000fe20000011400 */
[----:B------:R-:W-:-:S04]  /*eb10*/  IMAD.WIDE.U32 R4, R0, UR6, R4 ;  /* 0x0000000600047c25 */ /* 0x000fc8000f8e0004 */
[----:B------:R-:W-:-:S04]  /*eb20*/  IMAD R7, R7, UR6, RZ ;  /* 0x0000000607077c24 */ /* 0x000fc8000f8e02ff */
[----:B------:R-:W-:Y:S01]  /*eb30*/  IMAD R7, R0, UR7, R7 ;  /* 0x0000000700077c24 */ /* 0x000fe2000f8e0207 */
[----:B------:R-:W-:-:S03]  /*eb40*/  LEA R0, P1, R4, UR8, 0x1 ;  /* 0x0000000804007c11 */ /* 0x000fc6000f8208ff */
[----:B------:R-:W-:Y:S02]  /*eb50*/  IMAD.IADD R5, R5, 0x1, R7 ;  /* 0x0000000105057824 */ /* 0x000fe400078e0207 */
[----:B------:R-:W0:Y:S03]  /*eb60*/  @P0 LDC R7, c[0x0][0x44c] ;  /* 0x00011300ff070b82 */ /* 0x000e260000000800 */
[----:B------:R-:W-:Y:S01]  /*eb70*/  LEA.HI.X R4, R4, UR9, R5, 0x1, P1 ;  /* 0x0000000904047c11 */ /* 0x000fe200088f0c05 */
[----:B------:R-:W-:-:S04]  /*eb80*/  VIADD R5, R6, 0x80 ;  /* 0x0000008006057836 */ /* 0x000fc80000000000 */
[----:B------:R-:W-:Y:S02]  /*eb90*/  IMAD.MOV.U32 R6, RZ, RZ, R5 ;  /* 0x000000ffff067224 */ /* 0x000fe400078e0005 */
[----:B0-----:R-:W-:-:S05]  /*eba0*/  @P0 IMAD.HI.U32 R7, R5, R7, RZ ;  /* 0x0000000705070227 */ /* 0x001fca00078e00ff */
[----:B------:R-:W-:-:S05]  /*ebb0*/  @P0 SHF.R.U32.HI R6, RZ, R8, R7 ;  /* 0x00000008ff060219 */ /* 0x000fca0000011607 */
[----:B------:R-:W-:Y:S02]  /*ebc0*/  IMAD.MOV R7, RZ, RZ, -R6 ;  /* 0x000000ffff077224 */ /* 0x000fe400078e0a06 */
[----:B------:R-:W-:-:S04]  /*ebd0*/  IMAD.WIDE.U32 R2, R6, UR4, R2 ;  /* 0x0000000406027c25 */ /* 0x000fc8000f8e0002 */
[----:B------:R-:W-:Y:S01]  /*ebe0*/  IMAD R5, R9, R7, R5 ;  /* 0x0000000709057224 */ /* 0x000fe200078e0205 */
[----:B------:R-:W-:-:S05]  /*ebf0*/  SHF.R.S32.HI R7, RZ, 0x1f, R6 ;  /* 0x0000001fff077819 */ /* 0x000fca0000011406 */
[----:B------:R-:W-:Y:S01]  /*ec00*/  IMAD R7, R7, UR4, RZ ;  /* 0x0000000407077c24 */ /* 0x000fe2000f8e02ff */
[----:B------:R-:W-:Y:S02]  /*ec10*/  ULDC UR4, c[0x0][0x2b8] ;  /* 0x0000ae0000047ab9 */ /* 0x000fe40000000800 */
[----:B------:R-:W-:Y:S01]  /*ec20*/  ISETP.GE.AND P0, PT, R10, UR4, PT ;  /* 0x000000040a007c0c */ /* 0x000fe2000bf06270 */
[----:B------:R-:W-:Y:S01]  /*ec30*/  IMAD R7, R6, UR5, R7 ;  /* 0x0000000506077c24 */ /* 0x000fe2000f8e0207 */
[----:B------:R0:W5:Y:S01]  /*ec40*/  LDL R10, [R1+0x8] ;  /* 0x00000800010a7983 */ /* 0x0001620000100800 */
[----:B------:R-:W-:Y:S02]  /*ec50*/  SHF.R.S32.HI R6, RZ, 0x1f, R5 ;  /* 0x0000001fff067819 */ /* 0x000fe40000011405 */
[----:B------:R-:W-:Y:S01]  /*ec60*/  IMAD.IADD R3, R3, 0x1, R7 ;  /* 0x0000000103037824 */ /* 0x000fe200078e0207 */
[----:B------:R-:W-:Y:S02]  /*ec70*/  ISETP.GE.AND P2, PT, R20, UR4, PT ;  /* 0x0000000414007c0c */ /* 0x000fe4000bf46270 */
[----:B------:R-:W-:Y:S01]  /*ec80*/  IMAD R6, R6, UR6, RZ ;  /* 0x0000000606067c24 */ /* 0x000fe2000f8e02ff */
[----:B------:R-:W-:Y:S01]  /*ec90*/  ISETP.GE.AND P1, PT, R12, UR4, PT ;  /* 0x000000040c007c0c */ /* 0x000fe2000bf26270 */
[----:B------:R-:W-:-:S04]  /*eca0*/  IMAD.WIDE.U32 R2, R5, UR6, R2 ;  /* 0x0000000605027c25 */ /* 0x000fc8000f8e0002 */
[----:B------:R-:W-:Y:S01]  /*ecb0*/  IMAD R6, R5, UR7, R6 ;  /* 0x0000000705067c24 */ /* 0x000fe2000f8e0206 */
[----:B------:R-:W-:-:S03]  /*ecc0*/  LEA R7, P3, R2, UR8, 0x1 ;  /* 0x0000000802077c11 */ /* 0x000fc6000f8608ff */
[----:B------:R-:W-:Y:S01]  /*ecd0*/  IMAD.IADD R6, R3, 0x1, R6 ;  /* 0x0000000103067824 */ /* 0x000fe200078e0206 */
[----:B------:R-:W-:Y:S01]  /*ece0*/  UMOV UR4, 0xffffffff ;  /* 0xffffffff00047882 */ /* 0x000fe20000000000 */
[----:B------:R-:W-:-:S03]  /*ecf0*/  LOP3.LUT R21, R11, 0x7f, RZ, 0xc0, !PT ;  /* 0x0000007f0b157812 */ /* 0x000fc600078ec0ff */
[----:B------:R-:W-:Y:S02]  /*ed00*/  LEA.HI.X R6, R2, UR9, R6, 0x1, P3 ;  /* 0x0000000902067c11 */ /* 0x000fe400098f0c06 */
[----:B------:R-:W-:Y:S01]  /*ed10*/  SHF.R.U32.HI R21, RZ, 0x2, R21 ;  /* 0x00000002ff157819 */ /* 0x000fe20000011615 */
[----:B0-----:R-:W-:Y:S06]  /*ed20*/  BRA.DIV UR4, `(.L_x_240) ;  /* 0x0000004204b07947 */ /* 0x001fec000b800000 */
[----:B------:R-:W2:Y:S01]  /*ed30*/  LDL.LU R3, [R1+0x30] ;  /* 0x0000300001037983 */ /* 0x000ea20000300800 */
[----:B------:R-:W-:Y:S01]  /*ed40*/  IMAD R25, R25, 0xc0, R21 ;  /* 0x000000c019197824 */ /* 0x000fe200078e0215 */
[----:B------:R-:W-:Y:S02]  /*ed50*/  ULDC.64 UR4, c[0x0][0x208] ;  /* 0x0000820000047ab9 */ /* 0x000fe40000000a00 */
[----:B------:R-:W-:Y:S01]  /*ed60*/  SHFL.IDX PT, R2, R4, RZ, 0x1c1f ;  /* 0x001c1fff04027589 */ /* 0x000fe200000e0000 */
[----:B--2---:R-:W-:-:S03]  /*ed70*/  IMAD R5, R3, R9, RZ ;  /* 0x0000000903057224 */ /* 0x004fc600078e02ff */
[----:B------:R-:W0:Y:S02]  /*ed80*/  SHFL.IDX PT, R3, R0, RZ, 0x1c1f ;  /* 0x001c1fff00037589 */ /* 0x000e2400000e0000 */
[----:B------:R-:W-:-:S13]  /*ed90*/  ISETP.GE.AND P4, PT, R25, R5, PT ;  /* 0x000000051900720c */ /* 0x000fda0003f86270 */
[----:B0-----:R-:W-:-:S05]  /*eda0*/  @!P4 LEA R3, P3, R20, R3, 0x1 ;  /* 0x000000031403c211 */ /* 0x001fca00078608ff */
[----:B------:R-:W-:-:S05]  /*edb0*/  @!P4 IMAD.X R2, RZ, RZ, R2, P3 ;  /* 0x000000ffff02c224 */ /* 0x000fca00018e0602 */
[----:B------:R-:W-:-:S04]  /*edc0*/  @!P4 LOP3.LUT R3, R3, R2, RZ, 0x3c, !PT ;  /* 0x000000020303c212 */ /* 0x000fc800078e3cff */
[----:B------:R-:W-:-:S04]  /*edd0*/  @!P4 LOP3.LUT R2, R3, R2, RZ, 0x3c, !PT ;  /* 0x000000020302c212 */ /* 0x000fc800078e3cff */
[----:B------:R-:W-:-:S05]  /*ede0*/  @!P4 LOP3.LUT R3, R3, R2, RZ, 0x3c, !PT ;  /* 0x000000020303c212 */ /* 0x000fca00078e3cff */
[----:B------:R-:W-:Y:S01]  /*edf0*/  @!PT LDS RZ, [RZ] ;  /* 0x00000000fffff984 */ /* 0x000fe20000000800 */
[----:B-----5:R-:W-:Y:S04]  /*ee00*/  @!P4 LDGSTS.E.BYPASS.LTC128B.128 [R10+0xda00], desc[UR4][R2.64], !P2 ;  /* 0x0da00000020acfae */ /* 0x020fe8000d101d44 */
[----:B------:R-:W-:Y:S04]  /*ee10*/  @!P4 LDGSTS.E.BYPASS.LTC128B.128 [R10+0x10a00], desc[UR4][R2.64+0x40], !P1 ;  /* 0x10a00040020acfae */ /* 0x000fe8000c901d44 */
[----:B------:R0:W-:Y:S02]  /*ee20*/  @!P4 LDGSTS.E.BYPASS.LTC128B.128 [R10+0x13a00], desc[UR4][R2.64+0x80], !P0 ;  /* 0x13a00080020acfae */ /* 0x0001e4000c101d44 */
[----:B0-----:R-:W-:-:S02]  /*ee30*/  VIADD R2, R25, 0x20 ;  /* 0x0000002019027836 */ /* 0x001fc40000000000 */
[----:B------:R-:W0:Y:S03]  /*ee40*/  SHFL.IDX PT, R3, R0, 0x1, 0x1c1f ;  /* 0x003c1f0000037f89 */ /* 0x000e2600000e0000 */
[----:B------:R-:W-:Y:S02]  /*ee50*/  ISETP.GE.AND P3, PT, R2, R5, PT ;  /* 0x000000050200720c */ /* 0x000fe40003f66270 */
[----:B------:R-:W1:Y:S11]  /*ee60*/  SHFL.IDX PT, R2, R4, 0x1, 0x1c1f ;  /* 0x003c1f0004027f89 */ /* 0x000e7600000e0000 */
[----:B0-----:R-:W-:-:S05]  /*ee70*/  @!P3 LEA R3, P4, R20, R3, 0x1 ;  /* 0x000000031403b211 */ /* 0x001fca00078808ff */
[----:B-1----:R-:W-:-:S05]  /*ee80*/  @!P3 IMAD.X R2, RZ, RZ, R2, P4 ;  /* 0x000000ffff02b224 */ /* 0x002fca00020e0602 */
[----:B------:R-:W-:-:S04]  /*ee90*/  @!P3 LOP3.LUT R3, R3, R2, RZ, 0x3c, !PT ;  /* 0x000000020303b212 */ /* 0x000fc800078e3cff */
[----:B------:R-:W-:-:S04]  /*eea0*/  @!P3 LOP3.LUT R2, R3, R2, RZ, 0x3c, !PT ;  /* 0x000000020302b212 */ /* 0x000fc800078e3cff */
[----:B------:R-:W-:-:S05]  /*eeb0*/  @!P3 LOP3.LUT R3, R3, R2, RZ, 0x3c, !PT ;  /* 0x000000020303b212 */ /* 0x000fca00078e3cff */
[----:B------:R-:W-:Y:S04]  /*eec0*/  @!P3 LDGSTS.E.BYPASS.LTC128B.128 [R10+0xe200], desc[UR4][R2.64], !P2 ;  /* 0x0e200000020abfae */ /* 0x000fe8000d101d44 */
[----:B------:R-:W-:Y:S04]  /*eed0*/  @!P3 LDGSTS.E.BYPASS.LTC128B.128 [R10+0x11200], desc[UR4][R2.64+0x40], !P1 ;  /* 0x11200040020abfae */ /* 0x000fe8000c901d44 */
[----:B------:R0:W-:Y:S02]  /*eee0*/  @!P3 LDGSTS.E.BYPASS.LTC128B.128 [R10+0x14200], desc[UR4][R2.64+0x80], !P0 ;  /* 0x14200080020abfae */ /* 0x0001e4000c101d44 */
[----:B0-----:R-:W-:-:S02]  /*eef0*/  VIADD R2, R25, 0x40 ;  /* 0x0000004019027836 */ /* 0x001fc40000000000 */
[----:B------:R-:W0:Y:S03]  /*ef00*/  SHFL.IDX PT, R3, R0, 0x2, 0x1c1f ;  /* 0x005c1f0000037f89 */ /* 0x000e2600000e0000 */
[----:B------:R-:W-:Y:S02]  /*ef10*/  ISETP.GE.AND P3, PT, R2, R5, PT ;  /* 0x000000050200720c */ /* 0x000fe40003f66270 */
[----:B------:R-:W1:Y:S04]  /*ef20*/  SHFL.IDX PT, R2, R4, 0x2, 0x1c1f ;  /* 0x005c1f0004027f89 */ /* 0x000e6800000e0000 */
[----:B------:R-:W-:Y:S07]  /*ef30*/  SHFL.IDX PT, R4, R4, 0x3, 0x1c1f ;  /* 0x007c1f0004047f89 */ /* 0x000fee00000e0000 */
[----:B0-----:R-:W-:-:S05]  /*ef40*/  @!P3 LEA R3, P4, R20, R3, 0x1 ;  /* 0x000000031403b211 */ /* 0x001fca00078808ff */
[----:B-1----:R-:W-:-:S05]  /*ef50*/  @!P3 IMAD.X R2, RZ, RZ, R2, P4 ;  /* 0x000000ffff02b224 */ /* 0x002fca00020e0602 */
[----:B------:R-:W-:-:S04]  /*ef60*/  @!P3 LOP3.LUT R3, R3, R2, RZ, 0x3c, !PT ;  /* 0x000000020303b212 */ /* 0x000fc800078e3cff */
[----:B------:R-:W-:-:S04]  /*ef70*/  @!P3 LOP3.LUT R2, R3, R2, RZ, 0x3c, !PT ;  /* 0x000000020302b212 */ /* 0x000fc800078e3cff */
[----:B------:R-:W-:-:S05]  /*ef80*/  @!P3 LOP3.LUT R3, R3, R2, RZ, 0x3c, !PT ;  /* 0x000000020303b212 */ /* 0x000fca00078e3cff */
[----:B------:R-:W-:Y:S04]  /*ef90*/  @!P3 LDGSTS.E.BYPASS.LTC128B.128 [R10+0xea00], desc[UR4][R2.64], !P2 ;  /* 0x0ea00000020abfae */ /* 0x000fe8000d101d44 */
[----:B------:R-:W-:Y:S04]  /*efa0*/  @!P3 LDGSTS.E.BYPASS.LTC128B.128 [R10+0x11a00], desc[UR4][R2.64+0x40], !P1 ;  /* 0x11a00040020abfae */ /* 0x000fe8000c901d44 */
[----:B------:R0:W-:Y:S04]  /*efb0*/  @!P3 LDGSTS.E.BYPASS.LTC128B.128 [R10+0x14a00], desc[UR4][R2.64+0x80], !P0 ;  /* 0x14a00080020abfae */ /* 0x0001e8000c101d44 */
[----:B0-----:R0:W1:Y:S02]  /*efc0*/  SHFL.IDX PT, R2, R0, 0x3, 0x1c1f ;  /* 0x007c1f0000027f89 */ /* 0x00106400000e0000 */
[----:B0-----:R-:W-:-:S05]  /*efd0*/  VIADD R0, R25, 0x80 ;  /* 0x0000008019007836 */ /* 0x001fca0000000000 */
[----:B------:R-:W-:Y:S01]  /*efe0*/  ISETP.GE.AND P3, PT, R0, R5, PT ;  /* 0x000000050000720c */ /* 0x000fe20003f66270 */
[----:B------:R-:W-:-:S05]  /*eff0*/  VIADD R0, R25, 0x60 ;  /* 0x0000006019007836 */ /* 0x000fca0000000000 */
[----:B------:R-:W-:Y:S02]  /*f000*/  ISETP.GE.AND P4, PT, R0, R5, PT ;  /* 0x000000050000720c */ /* 0x000fe40003f86270 */
[----:B------:R-:W-:Y:S04]  /*f010*/  SHFL.IDX PT, R0, R6, RZ, 0x1c1f ;  /* 0x001c1fff06007589 */ /* 0x000fe800000e0000 */
[----:B------:R-:W-:Y:S07]  /*f020*/  SHFL.IDX PT, R6, R6, 0x1, 0x1c1f ;  /* 0x003c1f0006067f89 */ /* 0x000fee00000e0000 */
[----:B-1----:R-:W-:-:S05]  /*f030*/  @!P4 LEA R2, P5, R20, R2, 0x1 ;  /* 0x000000021402c211 */ /* 0x002fca00078a08ff */
[----:B------:R-:W-:Y:S02]  /*f040*/  @!P4 IMAD.X R3, RZ, RZ, R4, P5 ;  /* 0x000000ffff03c224 */ /* 0x000fe400028e0604 */
[----:B------:R-:W0:Y:S04]  /*f050*/  SHFL.IDX PT, R4, R7, RZ, 0x1c1f ;  /* 0x001c1fff07047589 */ /* 0x000e2800000e0000 */
[----:B------:R-:W-:Y:S04]  /*f060*/  @!P4 LDGSTS.E.BYPASS.LTC128B.128 [R10+0xf200], desc[UR4][R2.64], !P2 ;  /* 0x0f200000020acfae */ /* 0x000fe8000d101d44 */
[----:B------:R-:W-:Y:S04]  /*f070*/  @!P4 LDGSTS.E.BYPASS.LTC128B.128 [R10+0x12200], desc[UR4][R2.64+0x40], !P1 ;  /* 0x12200040020acfae */ /* 0x000fe8000c901d44 */
[----:B------:R1:W-:Y:S01]  /*f080*/  @!P4 LDGSTS.E.BYPASS.LTC128B.128 [R10+0x15200], desc[UR4][R2.64+0x80], !P0 ;  /* 0x15200080020acfae */ /* 0x0003e2000c101d44 */
[----:B0-----:R-:W-:-:S05]  /*f090*/  @!P3 LEA R4, P5, R20, R4, 0x1 ;  /* 0x000000041404b211 */ /* 0x001fca00078a08ff */
[----:B------:R-:W-:Y:S02]  /*f0a0*/  @!P3 IMAD.X R0, RZ, RZ, R0, P5 ;  /* 0x000000ffff00b224 */ /* 0x000fe400028e0600 */
[----:B-1----:R-:W-:Y:S02]  /*f0b0*/  @!P3 IMAD.MOV.U32 R2, RZ, RZ, R4 ;  /* 0x000000ffff02b224 */ /* 0x002fe400078e0004 */
[----:B------:R-:W-:-:S05]  /*f0c0*/  @!P3 IMAD.MOV.U32 R3, RZ, RZ, R0 ;  /* 0x000000ffff03b224 */ /* 0x000fca00078e0000 */
[----:B------:R-:W-:Y:S04]  /*f0d0*/  @!P3 LDGSTS.E.BYPASS.LTC128B.128 [R10+0xfa00], desc[UR4][R2.64], !P2 ;  /* 0x0fa00000020abfae */ /* 0x000fe8000d101d44 */
[----:B------:R-:W-:Y:S04]  /*f0e0*/  @!P3 LDGSTS.E.BYPASS.LTC128B.128 [R10+0x12a00], desc[UR4][R2.64+0x40], !P1 ;  /* 0x12a00040020abfae */ /* 0x000fe8000c901d44 */
[----:B------:R0:W-:Y:S04]  /*f0f0*/  @!P3 LDGSTS.E.BYPASS.LTC128B.128 [R10+0x15a00], desc[UR4][R2.64+0x80], !P0 ;  /* 0x15a00080020abfae */ /* 0x0001e8000c101d44 */
[----:B0-----:R0:W1:Y:S02]  /*f100*/  SHFL.IDX PT, R2, R7, 0x1, 0x1c1f ;  /* 0x003c1f0007027f89 */ /* 0x00106400000e0000 */
.L_x_355:
[----:B------:R-:W-:Y:S01]  /*f110*/  VIADD R25, R25, 0xa0 ;  /* 0x000000a019197836 */ /* 0x000fe20000000000 */
[----:B------:R-:W-:Y:S01]  /*f120*/  ULDC.64 UR4, c[0x0][0x208] ;  /* 0x0000820000047ab9 */ /* 0x000fe20000000a00 */
[----:B------:R-:W-:-:S03]  /*f130*/  VIADD R8, R17, 0x31c00 ;  /* 0x00031c0011087836 */ /* 0x000fc60000000000 */
[----:B------:R-:W-:-:S13]  /*f140*/  ISETP.GE.AND P3, PT, R25, R5, PT ;  /* 0x000000051900720c */ /* 0x000fda0003f66270 */
[----:B-1----:R-:W-:-:S05]  /*f150*/  @!P3 LEA R2, P4, R20, R2, 0x1 ;  /* 0x000000021402b211 */ /* 0x002fca00078808ff */
[----:B------:R-:W-:-:S05]  /*f160*/  @!P3 IMAD.X R3, RZ, RZ, R6, P4 ;  /* 0x000000ffff03b224 */ /* 0x000fca00020e0606 */
[----:B------:R-:W-:Y:S01]  /*f170*/  @!PT LDS RZ, [RZ] ;  /* 0x00000000fffff984 */ /* 0x000fe20000000800 */
[----:B------:R-:W-:Y:S01]  /*f180*/  @!PT LDS RZ, [RZ] ;  /* 0x00000000fffff984 */ /* 0x000fe20000000800 */
[----:B------:R-:W-:Y:S01]  /*f190*/  @!PT LDS RZ, [RZ] ;  /* 0x00000000fffff984 */ /* 0x000fe20000000800 */
[----:B------:R1:W-:Y:S04]  /*f1a0*/  @!P3 LDGSTS.E.BYPASS.LTC128B.128 [R10+0x10200], desc[UR4][R2.64], !P2 ;  /* 0x10200000020abfae */ /* 0x0003e8000d101d44 */
[----:B------:R1:W-:Y:S04]  /*f1b0*/  @!P3 LDGSTS.E.BYPASS.LTC128B.128 [R10+0x13200], desc[UR4][R2.64+0x40], !P1 ;  /* 0x13200040020abfae */ /* 0x0003e8000c901d44 */
[----:B------:R1:W-:Y:S01]  /*f1c0*/  @!P3 LDGSTS.E.BYPASS.LTC128B.128 [R10+0x16200], desc[UR4][R2.64+0x80], !P0 ;  /* 0x16200080020abfae */ /* 0x0003e2000c101d44 */
[----:B------:R-:W-:Y:S01]  /*f1d0*/  PLOP3.LUT P0, PT, PT, PT, PT, 0x80, 0x0 ;  /* 0x000000000000781c */ /* 0x000fe20003f0f070 */
[----:B------:R-:W-:-:S12]  /*f1e0*/  NOP ;  /* 0x0000000000007918 */ /* 0x000fd80000000000 */
.L_x_241:
[----:B------:R-:W-:Y:S02]  /*f1f0*/  PLOP3.LUT P1, PT, P1, P0, PT, 0xa2, 0x0 ;  /* 0x000000000000781c */ /* 0x000fe40000f21472 */
[----:B------:R-:W-:-:S08]  /*f200*/  @P0 R2UR P1, UR4, R17 ;  /* 0x00000000110402ca */ /* 0x000fd00000020000 */
[----:B------:R-:W-:-:S05]  /*f210*/  @P0 PLOP3.LUT P0, PT, P1, PT, PT, 0x80, 0x0 ;  /* 0x000000000000081c */ /* 0x000fca0000f0f070 */
[----:B------:R-:W-:Y:S01]  /*f220*/  @!P1 SYNCS.ARRIVE.TRANS64.RED.A0T1 RZ, [UR4+0x31c00], RZ ;  /* 0x031c00ffffff99a7 */ /* 0x000fe20008200404 */
[----:B------:R-:W-:Y:S07]  /*f230*/  @!P1 ARRIVES.LDGSTSBAR.64.TRANSCNT [UR4+0x31c00] ;  /* 0x031c0000ff0099b0 */ /* 0x000fee0008000a84 */
[----:B------:R-:W-:Y:S05]  /*f240*/  @P0 BRA.U.ANY `(.L_x_241) ;  /* 0xfffffffd00e80947 */ /* 0x000fea000393ffff */
[----:B-1----:R-:W2:Y:S02]  /*f250*/  LDL.LU R2, [R1+0x34] ;  /* 0x0000340001027983 */ /* 0x002ea40000300800 */
[----:B--2---:R-:W-:-:S05]  /*f260*/  VIADD R2, R2, 0x1 ;  /* 0x0000000102027836 */ /* 0x004fca0000000000 */
[----:B------:R1:W-:Y:S01]  /*f270*/  STL [R1+0x34], R2 ;  /* 0x0000340201007387 */ /* 0x0003e20000100800 */
[----:B------:R-:W-:-:S04]  /*f280*/  LEA.HI R0, R2, R2, RZ, 0x1 ;  /* 0x0000000202007211 */ /* 0x000fc800078f08ff */
[----:B------:R-:W-:-:S05]  /*f290*/  LOP3.LUT R0, R0, 0xfffffffe, RZ, 0xc0, !PT ;  /* 0xfffffffe00007812 */ /* 0x000fca00078ec0ff */
[----:B------:R-:W-:-:S05]  /*f2a0*/  IMAD.IADD R0, R2, 0x1, -R0 ;  /* 0x0000000102007824 */ /* 0x000fca00078e0a00 */
[----:B------:R-:W-:Y:S01]  /*f2b0*/  SHF.L.U32 R0, R0, 0x1f, RZ ;  /* 0x0000001f00007819 */ /* 0x000fe200000006ff */
[----:B------:R-:W-:Y:S01]  /*f2c0*/  NOP ;  /* 0x0000000000007918 */ /* 0x000fe20000000000 */
[----:B------:R1:W-:Y:S01]  /*f2d0*/  SYNCS.ARRIVE.TRANS64.A1T0 RZ, [R17+URZ+0x31c00], RZ ;  /* 0x031c00ff11ff79a7 */ /* 0x0003e2000810003f */
[----:B------:R-:W-:Y:S01]  /*f2e0*/  BSSY B0, `(.L_x_242) ;  /* 0x0000003000007945 */ /* 0x000fe20003800000 */
[----:B------:R-:W2:Y:S03]  /*f2f0*/  SYNCS.PHASECHK.TRANS64.TRYWAIT P0, [R17+URZ+0x31c20], R0 ;  /* 0x031c2000110075a7 */ /* 0x000ea6000800017f */
[----:B-12---:R-:W-:Y:S05]  /*f300*/  @!P0 BRA `(.L_x_243) ;  /* 0x00000044005c8947 */ /* 0x006fea0003800000 */
.L_x_356:
[----:B------:R-:W-:Y:S05]  /*f310*/  BSYNC B0 ;  /* 0x0000000000007941 */ /* 0x000fea0003800000 */
.L_x_242:
[----:B------:R-:W1:Y:S04]  /*f320*/  LDL R2, [R1+0x18] ;  /* 0x0000180001027983 */ /* 0x000e680000100800 */
[----:B------:R-:W2:Y:S01]  /*f330*/  LDL R3, [R1+0x4] ;  /* 0x0000040001037983 */ /* 0x000ea20000100800 */
[----:B------:R-:W-:Y:S01]  /*f340*/  BSSY B0, `(.L_x_244) ;  /* 0x0000232000007945 */ /* 0x000fe20003800000 */
[----:B-1----:R-:W-:-:S05]  /*f350*/  VIADD R0, R2, 0xfffffffe ;  /* 0xfffffffe02007836 */ /* 0x002fca0000000000 */
[----:B--2---:R-:W-:-:S13]  /*f360*/  ISETP.GE.AND P0, PT, R0, R3, PT ;  /* 0x000000030000720c */ /* 0x004fda0003f06270 */
[----:B------:R-:W-:Y:S05]  /*f370*/  @!P0 BRA `(.L_x_245) ;  /* 0x0000002000b88947 */ /* 0x000fea0003800000 */
[----:B------:R-:W2:Y:S04]  /*f380*/  LDL.LU R2, [R1+0x38] ;  /* 0x0000380001027983 */ /* 0x000ea80000300800 */
[----:B------:R-:W3:Y:S04]  /*f390*/  LDL.LU R5, [R1+0x14] ;  /* 0x0000140001057983 */ /* 0x000ee80000300800 */
[----:B------:R-:W4:Y:S01]  /*f3a0*/  LDL.LU R4, [R1+0x20] ;  /* 0x0000200001047983 */ /* 0x000f220000300800 */
[----:B0-----:R-:W-:Y:S01]  /*f3b0*/  LOP3.LUT R7, RZ, R3, RZ, 0x33, !PT ;  /* 0x00000003ff077212 */ /* 0x001fe200078e33ff */
[----:B------:R-:W-:Y:S01]  /*f3c0*/  BSSY B2, `(.L_x_246) ;  /* 0x00000bf000027945 */ /* 0x000fe20003800000 */
[----:B--2---:R-:W-:-:S04]  /*f3d0*/  VIADD R2, R2, 0x1 ;  /* 0x0000000102027836 */ /* 0x004fc80000000000 */
[----:B---3--:R-:W-:-:S05]  /*f3e0*/  IMAD R2, R2, R5, RZ ;  /* 0x0000000502027224 */ /* 0x008fca00078e02ff */
[----:B----4-:R-:W-:-:S05]  /*f3f0*/  VIMNMX R9, R4, R2, PT ;  /* 0x0000000204097248 */ /* 0x010fca0003fe0100 */
[----:B------:R-:W-:-:S05]  /*f400*/  IMAD.MOV R2, RZ, RZ, -R9 ;  /* 0x000000ffff027224 */ /* 0x000fca00078e0a09 */
[----:B------:R-:W-:-:S05]  /*f410*/  VIADDMNMX R7, R2, 0x1, R7, !PT ;  /* 0x0000000102077846 */ /* 0x000fca0007800107 */
[----:B------:R-:W-:-:S05]  /*f420*/  IMAD.IADD R2, R9, 0x1, R7 ;  /* 0x0000000109027824 */ /* 0x000fca00078e0207 */
[----:B------:R-:W-:-:S04]  /*f430*/  LOP3.LUT R2, R2, 0x1, RZ, 0xc0, !PT ;  /* 0x0000000102027812 */ /* 0x000fc800078ec0ff */
[----:B------:R-:W-:-:S13]  /*f440*/  ISETP.NE.U32.AND P0, PT, R2, 0x1, PT ;  /* 0x000000010200780c */ /* 0x000fda0003f05070 */
[----:B------:R-:W-:Y:S05]  /*f450*/  @P0 BRA `(.L_x_247) ;  /* 0x0000000800d40947 */ /* 0x000fea0003800000 */
[----:B------:R-:W-:Y:S01]  /*f460*/  LOP3.LUT P1, RZ, R29, 0x1, RZ, 0xc0, !PT ;  /* 0x000000011dff7812 */ /* 0x000fe2000782c0ff */
[----:B------:R-:W-:Y:S01]  /*f470*/  VIADD R6, R18, 0x1 ;  /* 0x0000000112067836 */ /* 0x000fe20000000000 */
[----:B------:R-:W-:Y:S04]  /*f480*/  BSSY B1, `(.L_x_248) ;  /* 0x00000ae000017945 */ /* 0x000fe80003800000 */
[----:B------:R-:W-:-:S04]  /*f490*/  ISETP.NE.AND P0, PT, R6, 0x2, PT ;  /* 0x000000020600780c */ /* 0x000fc80003f05270 */
[----:B------:R-:W-:Y:S02]  /*f4a0*/  SEL R10, RZ, 0x1, P0 ;  /* 0x00000001ff0a7807 */ /* 0x000fe40000000000 */
[----:B------:R-:W-:Y:S02]  /*f4b0*/  SEL R6, R6, RZ, P0 ;  /* 0x000000ff06067207 */ /* 0x000fe40000000000 */
[----:B------:R-:W-:Y:S01]  /*f4c0*/  LOP3.LUT R10, R28, R10, RZ, 0x3c, !PT ;  /* 0x0000000a1c0a7212 */ /* 0x000fe200078e3cff */
[----:B------:R-:W-:Y:S06]  /*f4d0*/  @!P1 BRA `(.L_x_249) ;  /* 0x0000000800a09947 */ /* 0x000fec0003800000 */
[----:B------:R-:W-:Y:S01]  /*f4e0*/  ULDC.64 UR4, c[0x0][0x418] ;  /* 0x0001060000047ab9 */ /* 0x000fe20000000a00 */
[----:B------:R-:W-:Y:S01]  /*f4f0*/  IMAD.MOV.U32 R5, RZ, RZ, R19 ;  /* 0x000000ffff057224 */ /* 0x000fe200078e0013 */
[----:B------:R-:W-:-:S04]  /*f500*/  ISETP.NE.U32.AND P0, PT, RZ, UR4, PT ;  /* 0x00000004ff007c0c */ /* 0x000fc8000bf05070 */
[----:B------:R-:W-:-:S13]  /*f510*/  ISETP.NE.AND.EX P0, PT, RZ, UR5, PT, P0 ;  /* 0x00000005ff007c0c */ /* 0x000fda000bf05300 */
[----:B------:R-:W-:Y:S05]  /*f520*/  @!P0 BRA `(.L_x_250) ;  /* 0x00000000004c8947 */ /* 0x000fea0003800000 */
[----:B------:R-:W2:Y:S01]  /*f530*/  LDL R11, [R1] ;  /* 0x00000000010b7983 */ /* 0x000ea20000100800 */
[----:B------:R-:W0:Y:S01]  /*f540*/  LDC R5, c[0x0][0x43c] ;  /* 0x00010f00ff057b82 */ /* 0x000e220000000800 */
[----:B------:R-:W-:Y:S01]  /*f550*/  ULDC.64 UR6, c[0x0][0x428] ;  /* 0x00010a0000067ab9 */ /* 0x000fe20000000a00 */
[----:B------:R-:W-:Y:S01]  /*f560*/  ULDC.64 UR8, c[0x0][0x208] ;  /* 0x0000820000087ab9 */ /* 0x000fe20000000a00 */
[----:B0-----:R-:W-:-:S13]  /*f570*/  ISETP.NE.AND P0, PT, R5, 0x1, PT ;  /* 0x000000010500780c */ /* 0x001fda0003f05270 */
[----:B------:R-:W0:Y:S02]  /*f580*/  @P0 LDC.64 R2, c[0x0][0x440] ;  /* 0x00011000ff020b82 */ /* 0x000e240000000a00 */
[----:B0-----:R-:W-:-:S04]  /*f590*/  @P0 IMAD.HI.U32 R4, R0, R2, RZ ;  /* 0x0000000200040227 */ /* 0x001fc800078e00ff */
[----:B------:R-:W-:Y:S01]  /*f5a0*/  IMAD.MOV.U32 R2, RZ, RZ, R0 ;  /* 0x000000ffff027224 */ /* 0x000fe200078e0000 */
[----:B------:R-:W-:-:S05]  /*f5b0*/  @P0 SHF.R.U32.HI R2, RZ, R3, R4 ;  /* 0x00000003ff020219 */ /* 0x000fca0000011604 */
[----:B------:R-:W-:-:S04]  /*f5c0*/  IMAD.MOV R3, RZ, RZ, -R2 ;  /* 0x000000ffff037224 */ /* 0x000fc800078e0a02 */
[----:B------:R-:W-:Y:S01]  /*f5d0*/  IMAD R0, R5, R3, R0 ;  /* 0x0000000305007224 */ /* 0x000fe200078e0200 */
[----:B------:R-:W-:-:S03]  /*f5e0*/  SHF.R.S32.HI R3, RZ, 0x1f, R2 ;  /* 0x0000001fff037819 */ /* 0x000fc60000011402 */
[----:B------:R-:W-:-:S04]  /*f5f0*/  IMAD.WIDE.U32 R2, R23, UR6, R2 ;  /* 0x0000000617027c25 */ /* 0x000fc8000f8e0002 */
[----:B--2---:R-:W-:-:S04]  /*f600*/  IMAD R4, R11, UR6, RZ ;  /* 0x000000060b047c24 */ /* 0x004fc8000f8e02ff */
[----:B------:R-:W-:-:S04]  /*f610*/  IMAD R4, R23, UR7, R4 ;  /* 0x0000000717047c24 */ /* 0x000fc8000f8e0204 */
[----:B------:R-:W-:Y:S01]  /*f620*/  IMAD.IADD R3, R4, 0x1, R3 ;  /* 0x0000000104037824 */ /* 0x000fe200078e0203 */
[----:B------:R-:W-:-:S04]  /*f630*/  LEA R4, P0, R2, UR4, 0x2 ;  /* 0x0000000402047c11 */ /* 0x000fc8000f8010ff */
[----:B------:R-:W-:-:S06]  /*f640*/  LEA.HI.X R5, R2, UR5, R3, 0x2, P0 ;  /* 0x0000000502057c11 */ /* 0x000fcc00080f1403 */
[----:B------:R0:W5:Y:S03]  /*f650*/  LDG.E R5, desc[UR8][R4.64] ;  /* 0x0000000804057981 */ /* 0x000166000c1e1900 */
.L_x_250:
[----:B------:R-:W-:Y:S01]  /*f660*/  IMAD R3, R6, 0x8, R17 ;  /* 0x0000000806037824 */ /* 0x000fe200078e0211 */
[----:B------:R-:W-:Y:S01]  /*f670*/  SHF.L.U32 R2, R10, 0x1f, RZ ;  /* 0x0000001f0a027819 */ /* 0x000fe200000006ff */
[----:B------:R-:W-:Y:S03]  /*f680*/  BSSY B3, `(.L_x_251) ;  /* 0x0000003000037945 */ /* 0x000fe60003800000 */
[----:B------:R-:W1:Y:S02]  /*f690*/  SYNCS.PHASECHK.TRANS64.TRYWAIT P0, [R3+URZ+0x31c40], R2 ;  /* 0x031c4002030075a7 */ /* 0x000e64000800017f */
[----:B-1----:R-:W-:Y:S05]  /*f6a0*/  @!P0 BRA `(.L_x_252) ;  /* 0x0000004000888947 */ /* 0x002fea0003800000 */
.L_x_357:
[----:B------:R-:W-:Y:S05]  /*f6b0*/  BSYNC B3 ;  /* 0x0000000000037941 */ /* 0x000fea0003800000 */
.L_x_251:
[----:B0-----:R-:W0:Y:S01]  /*f6c0*/  S2R R4, SR_TID.X ;  /* 0x0000000000047919 */ /* 0x001e220000002100 */
[----:B------:R-:W-:Y:S01]  /*f6d0*/  BSSY B3, `(.L_x_253) ;  /* 0x000000b000037945 */ /* 0x000fe20003800000 */
[----:B0-----:R-:W-:-:S04]  /*f6e0*/  LOP3.LUT R4, R4, 0x7f, RZ, 0xc0, !PT ;  /* 0x0000007f04047812 */ /* 0x001fc800078ec0ff */
[----:B------:R-:W-:-:S13]  /*f6f0*/  ISETP.NE.AND P1, PT, R4, RZ, PT ;  /* 0x000000ff0400720c */ /* 0x000fda0003f25270 */
[----:B------:R-:W-:Y:S05]  /*f700*/  @P1 BRA `(.L_x_254) ;  /* 0x00000000001c1947 */ /* 0x000fea0003800000 */
[----:B------:R-:W0:Y:S01]  /*f710*/  S2R R4, SR_TID.X ;  /* 0x0000000000047919 */ /* 0x000e220000002100 */
[----:B-1----:R-:W-:-:S04]  /*f720*/  IMAD.MOV.U32 R2, RZ, RZ, 0x6c00 ;  /* 0x00006c00ff027424 */ /* 0x002fc800078e00ff */
[----:B------:R2:W-:Y:S01]  /*f730*/  SYNCS.ARRIVE.TRANS64 RZ, [R3+URZ+0x31c30], R2 ;  /* 0x031c300203ff79a7 */ /* 0x0005e2000800003f */
[----:B0-----:R-:W-:-:S04]  /*f740*/  LOP3.LUT R4, R4, 0x1f, RZ, 0xc0, !PT ;  /* 0x0000001f04047812 */ /* 0x001fc800078ec0ff */
[----:B------:R-:W-:-:S13]  /*f750*/  ISETP.NE.AND P0, PT, R4, RZ, PT ;  /* 0x000000ff0400720c */ /* 0x000fda0003f05270 */
[----:B--2---:R-:W-:Y:S05]  /*f760*/  @!P0 BRA `(.L_x_254) ;  /* 0x0000000000048947 */ /* 0x004fea0003800000 */
[----:B------:R-:W-:Y:S01]  /*f770*/  BPT.TRAP 0x1 ;  /* 0x000000040000795c */ /* 0x000fe20000300000 */
.L_x_254:
[----:B------:R-:W-:Y:S05]  /*f780*/  BSYNC B3 ;  /* 0x0000000000037941 */ /* 0x000fea0003800000 */
.L_x_253:
[----:B------:R-:W-:Y:S01]  /*f790*/  IMAD.MOV.U32 R14, RZ, RZ, RZ ;  /* 0x000000ffff0e7224 */ /* 0x000fe200078e00ff */
[----:B------:R-:W-:Y:S01]  /*f7a0*/  UIADD3 UR4, UP0, UR36, 0x370, URZ ;  /* 0x0000037024047890 */ /* 0x000fe2000ff1e03f */
[----:B------:R-:W-:Y:S01]  /*f7b0*/  IMAD R4, R6, 0x6c00, R17 ;  /* 0x00006c0006047824 */ /* 0x000fe200078e0211 */
[----:B------:R-:W-:Y:S01]  /*f7c0*/  PLOP3.LUT P0, PT, PT, PT, PT, 0x80, 0x0 ;  /* 0x000000000000781c */ /* 0x000fe20003f0f070 */
[----:B-1----:R-:W-:Y:S01]  /*f7d0*/  VIADD R3, R3, 0x31c30 ;  /* 0x00031c3003037836 */ /* 0x002fe20000000000 */
[----:B------:R-:W-:Y:S01]  /*f7e0*/  R2UR UR10, R14 ;  /* 0x000000000e0a72ca */ /* 0x000fe200000e0000 */
[----:B------:R-:W-:Y:S01]  /*f7f0*/  IMAD R2, R0, 0x90, R26 ;  /* 0x0000009000027824 */ /* 0x000fe200078e021a */
[----:B------:R-:W-:Y:S01]  /*f800*/  UIADD3.X UR5, URZ, UR37, URZ, UP0, !UPT ;  /* 0x000000253f057290 */ /* 0x000fe200087fe43f */
[----:B------:R-:W-:Y:S01]  /*f810*/  VIADD R11, R4, 0x16a00 ;  /* 0x00016a00040b7836 */ /* 0x000fe20000000000 */
[----:B------:R-:W-:Y:S01]  /*f820*/  UMOV UR6, 0x0 ;  /* 0x0000000000067882 */ /* 0x000fe20000000000 */
[----:B------:R-:W-:-:S10]  /*f830*/  UMOV UR7, 0x14f00000 ;  /* 0x14f0000000077882 */ /* 0x000fd40000000000 */
.L_x_255:
[----:B------:R-:W-:-:S13]  /*f840*/  @P0 ELECT P2, URZ, PT ;  /* 0x00000000003f082f */ /* 0x000fda0003840000 */
[----:B-----5:R-:W-:Y:S02]  /*f850*/  @P2 R2UR UR13, R5 ;  /* 0x00000000050d22ca */ /* 0x020fe400000e0000 */
[----:B------:R-:W-:Y:S02]  /*f860*/  @P2 R2UR UR12, R16 ;  /* 0x00000000100c22ca */ /* 0x000fe400000e0000 */
[----:B------:R-:W-:Y:S02]  /*f870*/  @P2 R2UR UR11, R2 ;  /* 0x00000000020b22ca */ /* 0x000fe400000e0000 */
[----:B------:R-:W-:Y:S02]  /*f880*/  @P2 R2UR UR9, R3 ;  /* 0x00000000030922ca */ /* 0x000fe400000e0000 */
[----:B------:R-:W-:Y:S02]  /*f890*/  @P2 R2UR UR8, R11 ;  /* 0x000000000b0822ca */ /* 0x000fe400000e0000 */
[----:B------:R-:W-:-:S02]  /*f8a0*/  @P2 PLOP3.LUT P0, PT, P2, PT, PT, 0x8, 0x0 ;  /* 0x000000000000281c */ /* 0x000fc4000170e170 */
[----:B------:R-:W-:-:S09]  /*f8b0*/  PLOP3.LUT P2, PT, PT, PT, PT, 0x8, 0x0 ;  /* 0x000000000000781c */ /* 0x000fd20003f4e170 */
[----:B------:R0:W-:Y:S02]  /*f8c0*/  UTMALDG.4D [UR8], [UR4], desc[UR6] ;  /* 0x00000608040075b4 */ /* 0x0001e40008019000 */
[----:B0-----:R-:W-:Y:S05]  /*f8d0*/  @P0 BRA.U.ANY `(.L_x_255) ;  /* 0xfffffffd00d80947 */ /* 0x001fea000393ffff */
[----:B------:R-:W-:Y:S01]  /*f8e0*/  IMAD.MOV.U32 R20, RZ, RZ, 0x20 ;  /* 0x00000020ff147424 */ /* 0x000fe200078e00ff */
[----:B------:R-:W-:Y:S01]  /*f8f0*/  PLOP3.LUT P0, PT, PT, PT, PT, 0x80, 0x0 ;  /* 0x000000000000781c */ /* 0x000fe20003f0f070 */
[----:B------:R-:W-:Y:S01]  /*f900*/  VIADD R11, R4, 0x18e00 ;  /* 0x00018e00040b7836 */ /* 0x000fe20000000000 */
[----:B------:R-:W-:Y:S01]  /*f910*/  UMOV UR6, 0x0 ;  /* 0x0000000000067882 */ /* 0x000fe20000000000 */
[----:B------:R-:W-:Y:S01]  /*f920*/  UMOV UR7, 0x14f00000 ;  /* 0x14f0000000077882 */ /* 0x000fe20000000000 */
[----:B------:R-:W-:-:S15]  /*f930*/  R2UR UR10, R20 ;  /* 0x00000000140a72ca */ /* 0x000fde00000e0000 */
.L_x_256:
[----:B------:R-:W-:-:S13]  /*f940*/  @P0 ELECT P2, URZ, PT ;  /* 0x00000000003f082f */ /* 0x000fda0003840000 */
[----:B------:R-:W-:Y:S02]  /*f950*/  @P2 R2UR UR13, R5 ;  /* 0x00000000050d22ca */ /* 0x000fe400000e0000 */
        /* <DEDUP_REMOVED lines=14> */
.L_x_257:
        /* <DEDUP_REMOVED lines=10> */
[----:B------:R-:W-:Y:S01]  /*fae0*/  SHF.L.U32 R2, R28, 0x1f, RZ ;  /* 0x0000001f1c027819 */ /* 0x000fe200000006ff */
[----:B------:R-:W-:Y:S01]  /*faf0*/  IMAD R3, R18, 0x8, R8 ;  /* 0x0000000812037824 */ /* 0x000fe200078e0208 */
[----:B------:R-:W-:Y:S03]  /*fb00*/  BSSY B3, `(.L_x_258) ;  /* 0x0000003000037945 */ /* 0x000fe60003800000 */
[----:B------:R-:W0:Y:S02]  /*fb10*/  SYNCS.PHASECHK.TRANS64.TRYWAIT P0, [R3+URZ+0x60], R2 ;  /* 0x00006002030075a7 */ /* 0x000e24000800017f */
[----:B0-----:R-:W-:Y:S05]  /*fb20*/  @!P0 BRA `(.L_x_259) ;  /* 0x0000003c007c8947 */ /* 0x001fea0003800000 */
.L_x_358:
[----:B------:R-:W-:Y:S05]  /*fb30*/  BSYNC B3 ;  /* 0x0000000000037941 */ /* 0x000fea0003800000 */
.L_x_258:
[----:B------:R-:W-:Y:S01]  /*fb40*/  BSSY B3, `(.L_x_260) ;  /* 0x000000c000037945 */ /* 0x000fe20003800000 */
[----:B------:R-:W-:Y:S02]  /*fb50*/  IMAD.MOV.U32 R12, RZ, RZ, 0x0 ;  /* 0x00000000ff0c7424 */ /* 0x000fe400078e00ff */
[----:B------:R-:W-:Y:S01]  /*fb60*/  IMAD.MOV.U32 R13, RZ, RZ, 0x14f00000 ;  /* 0x14f00000ff0d7424 */ /* 0x000fe200078e00ff */
[----:B------:R-:W-:Y:S06]  /*fb70*/  @P1 BRA `(.L_x_261) ;  /* 0x0000000000201947 */ /* 0x000fec0003800000 */
[----:B------:R-:W1:Y:S01]  /*fb80*/  S2R R4, SR_TID.X ;  /* 0x0000000000047919 */ /* 0x000e620000002100 */
[----:B0-----:R-:W-:Y:S02]  /*fb90*/  IMAD R2, R18, 0x8, R17 ;  /* 0x0000000812027824 */ /* 0x001fe400078e0211 */
[----:B------:R-:W-:-:S04]  /*fba0*/  IMAD.MOV.U32 R3, RZ, RZ, 0x6c00 ;  /* 0x00006c00ff037424 */ /* 0x000fc800078e00ff */
[----:B------:R2:W-:Y:S01]  /*fbb0*/  SYNCS.ARRIVE.TRANS64 RZ, [R2+URZ+0x31c50], R3 ;  /* 0x031c500302ff79a7 */ /* 0x0005e2000800003f */
[----:B-1----:R-:W-:-:S04]  /*fbc0*/  LOP3.LUT R4, R4, 0x1f, RZ, 0xc0, !PT ;  /* 0x0000001f04047812 */ /* 0x002fc800078ec0ff */
[----:B------:R-:W-:-:S13]  /*fbd0*/  ISETP.NE.AND P0, PT, R4, RZ, PT ;  /* 0x000000ff0400720c */ /* 0x000fda0003f05270 */
[----:B--2---:R-:W-:Y:S05]  /*fbe0*/  @!P0 BRA `(.L_x_261) ;  /* 0x0000000000048947 */ /* 0x004fea0003800000 */
[----:B------:R-:W-:Y:S01]  /*fbf0*/  BPT.TRAP 0x1 ;  /* 0x000000040000795c */ /* 0x000fe20000300000 */
.L_x_261:
[----:B------:R-:W-:Y:S05]  /*fc00*/  BSYNC B3 ;  /* 0x0000000000037941 */ /* 0x000fea0003800000 */
.L_x_260:
[----:B------:R-:W-:Y:S01]  /*fc10*/  R2UR UR10, R14 ;  /* 0x000000000e0a72ca */ /* 0x000fe200000e0000 */
[--C-:B0-----:R-:W-:Y:S01]  /*fc20*/  IMAD R2, R18, 0x8, R17.reuse ;  /* 0x0000000812027824 */ /* 0x101fe200078e0211 */
[----:B------:R-:W-:Y:S01]  /*fc30*/  R2UR UR6, R12 ;  /* 0x000000000c0672ca */ /* 0x000fe200000e0000 */
[----:B------:R-:W-:Y:S01]  /*fc40*/  IMAD R3, R18, 0x6c00, R17 ;  /* 0x00006c0012037824 */ /* 0x000fe200078e0211 */
[----:B------:R-:W-:Y:S01]  /*fc50*/  R2UR UR7, R13 ;  /* 0x000000000d0772ca */ /* 0x000fe200000e0000 */
[----:B------:R-:W-:Y:S01]  /*fc60*/  UIADD3 UR4, UP0, UR36, 0x470, URZ ;  /* 0x0000047024047890 */ /* 0x000fe2000ff1e03f */
[----:B------:R-:W-:Y:S01]  /*fc70*/  PLOP3.LUT P0, PT, PT, PT, PT, 0x80, 0x0 ;  /* 0x000000000000781c */ /* 0x000fe20003f0f070 */
[----:B------:R-:W-:Y:S02]  /*fc80*/  IMAD R4, R22, 0x90, R26 ;  /* 0x0000009016047824 */ /* 0x000fe400078e021a */
[----:B------:R-:W-:Y:S01]  /*fc90*/  VIADD R2, R2, 0x31c50 ;  /* 0x00031c5002027836 */ /* 0x000fe20000000000 */
[----:B------:R-:W-:Y:S01]  /*fca0*/  UIADD3.X UR5, URZ, UR37, URZ, UP0, !UPT ;  /* 0x000000253f057290 */ /* 0x000fe200087fe43f */
[----:B------:R-:W-:-:S11]  /*fcb0*/  VIADD R11, R3, 0x200 ;  /* 0x00000200030b7836 */ /* 0x000fd60000000000 */
.L_x_262:
        /* <DEDUP_REMOVED lines=10> */
[----:B------:R-:W-:Y:S01]  /*fd60*/  R2UR UR10, R20 ;  /* 0x00000000140a72ca */ /* 0x000fe200000e0000 */
[----:B------:R-:W-:Y:S01]  /*fd70*/  VIADD R11, R3, 0x2600 ;  /* 0x00002600030b7836 */ /* 0x000fe20000000000 */
[----:B------:R-:W-:Y:S02]  /*fd80*/  R2UR UR6, R12 ;  /* 0x000000000c0672ca */ /* 0x000fe400000e0000 */
[----:B------:R-:W-:Y:S02]  /*fd90*/  R2UR UR7, R13 ;  /* 0x000000000d0772ca */ /* 0x000fe400000e0000 */
[----:B------:R-:W-:-:S13]  /*fda0*/  PLOP3.LUT P0, PT, PT, PT, PT, 0x80, 0x0 ;  /* 0x000000000000781c */ /* 0x000fda0003f0f070 */
.L_x_263:
        /* <DEDUP_REMOVED lines=15> */
.L_x_264:
        /* <DEDUP_REMOVED lines=10> */
[----:B------:R-:W-:Y:S02]  /*ff40*/  IMAD.MOV.U32 R19, RZ, RZ, R5 ;  /* 0x000000ffff137224 */ /* 0x000fe400078e0005 */
[----:B------:R-:W-:-:S07]  /*ff50*/  IMAD.MOV.U32 R22, RZ, RZ, R0 ;  /* 0x000000ffff167224 */ /* 0x000fce00078e0000 */
.L_x_249:
[----:B------:R-:W-:Y:S05]  /*ff60*/  BSYNC B1 ;  /* 0x0000000000017941 */ /* 0x000fea0003800000 */
.L_x_248:
[----:B------:R-:W2:Y:S01]  /*ff70*/  LDL.LU R0, [R1+0x18] ;  /* 0x0000180001007983 */ /* 0x000ea20000300800 */
[----:B------:R-:W-:Y:S02]  /*ff80*/  IMAD.MOV.U32 R28, RZ, RZ, R10 ;  /* 0x000000ffff1c7224 */ /* 0x000fe400078e000a */
[----:B------:R-:W-:Y:S02]  /*ff90*/  IMAD.MOV.U32 R18, RZ, RZ, R6 ;  /* 0x000000ffff127224 */ /* 0x000fe400078e0006 */
[----:B--2---:R-:W-:-:S07]  /*ffa0*/  VIADD R0, R0, 0xfffffffd ;  /* 0xfffffffd00007836 */ /* 0x004fce0000000000 */
.L_x_247:
[----:B------:R-:W-:Y:S05]  /*ffb0*/  BSYNC B2 ;  /* 0x0000000000027941 */ /* 0x000fea0003800000 */
.L_x_246:
[----:B------:R-:W-:Y:S01]  /*ffc0*/  VIADD R7, R7, 0xfffffffe ;  /* 0xfffffffe07077836 */ /* 0x000fe20000000000 */
[----:B------:R-:W-:-:S04]  /*ffd0*/  LOP3.LUT R2, RZ, R9, RZ, 0x33, !PT ;  /* 0x00000009ff027212 */ /* 0x000fc800078e33ff */
[----:B------:R-:W-:-:S13]  /*ffe0*/  ISETP.NE.AND P0, PT, R7, R2, PT ;  /* 0x000000020700720c */ /* 0x000fda0003f05270 */
[----:B------:R-:W-:Y:S05]  /*fff0*/  @!P0 BRA `(.L_x_245) ;  /* 0x0000001400988947 */ /* 0x000fea0003800000 */
[----:B------:R-:W-:-:S07]  /*10000*/  IMAD.MOV.U32 R4, RZ, RZ, R19 ;  /* 0x000000ffff047224 */ /* 0x000fce00078e0013 */
.L_x_299:
[----:B------:R-:W-:Y:S01]  /*10010*/  LOP3.LUT P1, RZ, R29, 0x1, RZ, 0xc0, !PT ;  /* 0x000000011dff7812 */ /* 0x000fe2000782c0ff */
[----:B------:R-:W-:Y:S01]  /*10020*/  VIADD R6, R18, 0x1 ;  /* 0x0000000112067836 */ /* 0x000fe20000000000 */
[----:B------:R-:W-:Y:S05]  /*10030*/  YIELD ;  /* 0x0000000000007946 */ /* 0x000fea0003800000 */
[----:B------:R-:W-:Y:S01]  /*10040*/  ISETP.NE.AND P0, PT, R6, 0x2, PT ;  /* 0x000000020600780c */ /* 0x000fe20003f05270 */
[----:B------:R-:W-:Y:S03]  /*10050*/  BSSY B1, `(.L_x_265) ;  /* 0x00000ab000017945 */ /* 0x000fe60003800000 */
[----:B------:R-:W-:-:S02]  /*10060*/  SEL R7, RZ, 0x1, P0 ;  /* 0x00000001ff077807 */ /* 0x000fc40000000000 */
        /* <DEDUP_REMOVED lines=25> */
[----:B------:R-:W-:-:S05]  /*10200*/  LEA.HI.X R5, R2, UR5, R3, 0x2, P0 ;  /* 0x0000000502057c11 */ /* 0x000fca00080f1403 */
[----:B------:R0:W5:Y:S04]  /*10210*/  LDG.E R4, desc[UR8][R4.64] ;  /* 0x0000000804047981 */ /* 0x000168000c1e1900 */
.L_x_267:
[----:B------:R-:W-:Y:S01]  /*10220*/  IMAD R3, R6, 0x8, R17 ;  /* 0x0000000806037824 */ /* 0x000fe200078e0211 */
[----:B------:R-:W-:Y:S01]  /*10230*/  SHF.L.U32 R2, R7, 0x1f, RZ ;  /* 0x0000001f07027819 */ /* 0x000fe200000006ff */
[----:B------:R-:W-:Y:S03]  /*10240*/  BSSY B2, `(.L_x_268) ;  /* 0x0000003000027945 */ /* 0x000fe60003800000 */
[----:B------:R-:W1:Y:S02]  /*10250*/  SYNCS.PHASECHK.TRANS64.TRYWAIT P0, [R3+URZ+0x31c40], R2 ;  /* 0x031c4002030075a7 */ /* 0x000e64000800017f */
[----:B-1----:R-:W-:Y:S05]  /*10260*/  @!P0 BRA `(.L_x_269) ;  /* 0x0000003400c08947 */ /* 0x002fea0003800000 */
.L_x_359:
[----:B------:R-:W-:Y:S05]  /*10270*/  BSYNC B2 ;  /* 0x0000000000027941 */ /* 0x000fea0003800000 */
.L_x_268:
        /* <DEDUP_REMOVED lines=12> */
.L_x_271:
[----:B------:R-:W-:Y:S05]  /*10340*/  BSYNC B2 ;  /* 0x0000000000027941 */ /* 0x000fea0003800000 */
.L_x_270:
        /* <DEDUP_REMOVED lines=11> */
.L_x_272:
        /* <DEDUP_REMOVED lines=16> */
.L_x_273:
        /* <DEDUP_REMOVED lines=16> */
.L_x_274:
        /* <DEDUP_REMOVED lines=15> */
.L_x_360:
[----:B------:R-:W-:Y:S05]  /*106f0*/  BSYNC B2 ;  /* 0x0000000000027941 */ /* 0x000fea0003800000 */
.L_x_275:
[----:B------:R-:W-:Y:S01]  /*10700*/  BSSY B2, `(.L_x_277) ;  /* 0x000000b000027945 */ /* 0x000fe20003800000 */
[----:B------:R-:W-:Y:S02]  /*10710*/  IMAD.MOV.U32 R2, RZ, RZ, 0x0 ;  /* 0x00000000ff027424 */ /* 0x000fe400078e00ff */
[----:B------:R-:W-:Y:S01]  /*10720*/  IMAD.MOV.U32 R3, RZ, RZ, 0x14f00000 ;  /* 0x14f00000ff037424 */ /* 0x000fe200078e00ff */
[----:B------:R-:W-:Y:S06]  /*10730*/  @P1 BRA `(.L_x_278) ;  /* 0x00000000001c1947 */ /* 0x000fec0003800000 */
[----:B------:R-:W1:Y:S02]  /*10740*/  S2R R13, SR_TID.X ;  /* 0x00000000000d7919 */ /* 0x000e640000002100 */
[----:B-1----:R-:W-:Y:S01]  /*10750*/  LOP3.LUT R14, R13, 0x1f, RZ, 0xc0, !PT ;  /* 0x0000001f0d0e7812 */ /* 0x002fe200078ec0ff */
[----:B------:R-:W-:-:S03]  /*10760*/  IMAD.MOV.U32 R13, RZ, RZ, 0x6c00 ;  /* 0x00006c00ff0d7424 */ /* 0x000fc600078e00ff */
[----:B------:R-:W-:Y:S01]  /*10770*/  ISETP.NE.AND P0, PT, R14, RZ, PT ;  /* 0x000000ff0e00720c */ /* 0x000fe20003f05270 */
[----:B------:R1:W-:-:S12]  /*10780*/  SYNCS.ARRIVE.TRANS64 RZ, [R12+URZ+0x50], R13 ;  /* 0x0000500d0cff79a7 */ /* 0x0003d8000800003f */
[----:B-1----:R-:W-:Y:S05]  /*10790*/  @!P0 BRA `(.L_x_278) ;  /* 0x0000000000048947 */ /* 0x002fea0003800000 */
[----:B------:R-:W-:Y:S01]  /*107a0*/  BPT.TRAP 0x1 ;  /* 0x000000040000795c */ /* 0x000fe20000300000 */
.L_x_278:
[----:B------:R-:W-:Y:S05]  /*107b0*/  BSYNC B2 ;  /* 0x0000000000027941 */ /* 0x000fea0003800000 */
.L_x_277:
[----:B------:R-:W-:Y:S01]  /*107c0*/  R2UR UR6, R2 ;  /* 0x00000000020672ca */ /* 0x000fe200000e0000 */
[----:B------:R-:W-:Y:S01]  /*107d0*/  IMAD R18, R18, 0x6c00, R17 ;  /* 0x00006c0012127824 */ /* 0x000fe200078e0211 */
[----:B------:R-:W-:Y:S01]  /*107e0*/  R2UR UR7, R3 ;  /* 0x00000000030772ca */ /* 0x000fe200000e0000 */
[----:B------:R-:W-:Y:S01]  /*107f0*/  UIADD3 UR4, UP0, UR36, 0x470, URZ ;  /* 0x0000047024047890 */ /* 0x000fe2000ff1e03f */
[----:B------:R-:W-:Y:S01]  /*10800*/  R2UR UR10, R5 ;  /* 0x00000000050a72ca */ /* 0x000fe200000e0000 */
[----:B------:R-:W-:Y:S01]  /*10810*/  IMAD R5, R22, 0x90, R26 ;  /* 0x0000009016057824 */ /* 0x000fe200078e021a */
[----:B------:R-:W-:Y:S01]  /*10820*/  PLOP3.LUT P0, PT, PT, PT, PT, 0x80, 0x0 ;  /* 0x000000000000781c */ /* 0x000fe20003f0f070 */
[----:B0-----:R-:W-:Y:S01]  /*10830*/  VIADD R12, R12, 0x50 ;  /* 0x000000500c0c7836 */ /* 0x001fe20000000000 */
[----:B------:R-:W-:Y:S01]  /*10840*/  UIADD3.X UR5, URZ, UR37, URZ, UP0, !UPT ;  /* 0x000000253f057290 */ /* 0x000fe200087fe43f */
[----:B------:R-:W-:-:S11]  /*10850*/  VIADD R13, R18, 0x200 ;  /* 0x00000200120d7836 */ /* 0x000fd60000000000 */
.L_x_279:
        /* <DEDUP_REMOVED lines=10> */
[----:B------:R-:W-:Y:S02]  /*10900*/  R2UR UR6, R2 ;  /* 0x00000000020672ca */ /* 0x000fe400000e0000 */
[----:B------:R-:W-:Y:S02]  /*10910*/  R2UR UR7, R3 ;  /* 0x00000000030772ca */ /* 0x000fe400000e0000 */
[----:B------:R-:W-:Y:S01]  /*10920*/  R2UR UR10, R10 ;  /* 0x000000000a0a72ca */ /* 0x000fe200000e0000 */
[----:B------:R-:W-:Y:S01]  /*10930*/  VIADD R10, R18, 0x2600 ;  /* 0x00002600120a7836 */ /* 0x000fe20000000000 */
[----:B------:R-:W-:-:S13]  /*10940*/  PLOP3.LUT P0, PT, PT, PT, PT, 0x80, 0x0 ;  /* 0x000000000000781c */ /* 0x000fda0003f0f070 */
.L_x_280:
        /* <DEDUP_REMOVED lines=15> */
.L_x_281:
        /* <DEDUP_REMOVED lines=12> */
.L_x_266:
[----:B------:R-:W-:Y:S05]  /*10b00*/  BSYNC B1 ;  /* 0x0000000000017941 */ /* 0x000fea0003800000 */
.L_x_265:
[----:B------:R-:W-:Y:S01]  /*10b10*/  LOP3.LUT P1, RZ, R29, 0x1, RZ, 0xc0, !PT ;  /* 0x000000011dff7812 */ /* 0x000fe2000782c0ff */
[----:B------:R-:W-:Y:S01]  /*10b20*/  VIADD R18, R6, 0x1 ;  /* 0x0000000106127836 */ /* 0x000fe20000000000 */
[----:B------:R-:W-:Y:S01]  /*10b30*/  BSSY B1, `(.L_x_282) ;  /* 0x00000ae000017945 */ /* 0x000fe20003800000 */
[----:B------:R-:W-:-:S03]  /*10b40*/  VIADD R9, R0, 0xffffffff ;  /* 0xffffffff00097836 */ /* 0x000fc60000000000 */
        /* <DEDUP_REMOVED lines=29> */
.L_x_284:
[----:B------:R-:W-:Y:S01]  /*10d20*/  IMAD R2, R18, 0x8, R17 ;  /* 0x0000000812027824 */ /* 0x000fe200078e0211 */
[----:B------:R-:W-:Y:S01]  /*10d30*/  SHF.L.U32 R3, R28, 0x1f, RZ ;  /* 0x0000001f1c037819 */ /* 0x000fe200000006ff */
[----:B------:R-:W-:Y:S03]  /*10d40*/  BSSY B2, `(.L_x_285) ;  /* 0x0000003000027945 */ /* 0x000fe60003800000 */
[----:B------:R-:W1:Y:S02]  /*10d50*/  SYNCS.PHASECHK.TRANS64.TRYWAIT P0, [R2+URZ+0x31c40], R3 ;  /* 0x031c4003020075a7 */ /* 0x000e64000800017f */
[----:B-1----:R-:W-:Y:S05]  /*10d60*/  @!P0 BRA `(.L_x_286) ;  /* 0x0000002c00288947 */ /* 0x002fea0003800000 */
.L_x_361:
[----:B------:R-:W-:Y:S05]  /*10d70*/  BSYNC B2 ;  /* 0x0000000000027941 */ /* 0x000fea0003800000 */
.L_x_285:
        /* <DEDUP_REMOVED lines=12> */
.L_x_288:
[----:B------:R-:W-:Y:S05]  /*10e40*/  BSYNC B2 ;  /* 0x0000000000027941 */ /* 0x000fea0003800000 */
.L_x_287:
[----:B------:R-:W-:Y:S01]  /*10e50*/  IMAD.MOV.U32 R13, RZ, RZ, RZ ;  /* 0x000000ffff0d7224 */ /* 0x000fe200078e00ff */
[----:B------:R-:W-:Y:S01]  /*10e60*/  UIADD3 UR4, UP0, UR36, 0x370, URZ ;  /* 0x0000037024047890 */ /* 0x000fe2000ff1e03f */
[C---:B-1----:R-:W-:Y:S01]  /*10e70*/  IMAD R3, R18.reuse, 0x8, R8 ;  /* 0x0000000812037824 */ /* 0x042fe200078e0208 */
[----:B------:R-:W-:Y:S01]  /*10e80*/  PLOP3.LUT P0, PT, PT, PT, PT, 0x80, 0x0 ;  /* 0x000000000000781c */ /* 0x000fe20003f0f070 */
[----:B------:R-:W-:Y:S01]  /*10e90*/  IMAD R12, R18, 0x6c00, R17 ;  /* 0x00006c00120c7824 */ /* 0x000fe200078e0211 */
[----:B------:R-:W-:Y:S01]  /*10ea0*/  R2UR UR10, R13 ;  /* 0x000000000d0a72ca */ /* 0x000fe200000e0000 */
[----:B------:R-:W-:Y:S01]  /*10eb0*/  VIADD R3, R3, 0x30 ;  /* 0x0000003003037836 */ /* 0x000fe20000000000 */
[----:B------:R-:W-:Y:S01]  /*10ec0*/  UIADD3.X UR5, URZ, UR37, URZ, UP0, !UPT ;  /* 0x000000253f057290 */ /* 0x000fe200087fe43f */
[----:B------:R-:W-:Y:S01]  /*10ed0*/  IMAD R2, R10, 0x90, R26 ;  /* 0x000000900a027824 */ /* 0x000fe200078e021a */
[----:B------:R-:W-:Y:S01]  /*10ee0*/  UMOV UR6, 0x0 ;  /* 0x0000000000067882 */ /* 0x000fe20000000000 */
[----:B------:R-:W-:Y:S01]  /*10ef0*/  VIADD R5, R12, 0x16a00 ;  /* 0x00016a000c057836 */ /* 0x000fe20000000000 */
[----:B------:R-:W-:-:S09]  /*10f00*/  UMOV UR7, 0x14f00000 ;  /* 0x14f0000000077882 */ /* 0x000fd20000000000 */
.L_x_289:
        /* <DEDUP_REMOVED lines=16> */
.L_x_290:
        /* <DEDUP_REMOVED lines=16> */
.L_x_291:
        /* <DEDUP_REMOVED lines=15> */
.L_x_362:
[----:B------:R-:W-:Y:S05]  /*11200*/  BSYNC B2 ;  /* 0x0000000000027941 */ /* 0x000fea0003800000 */
.L_x_292:
[----:B------:R-:W-:Y:S01]  /*11210*/  BSSY B2, `(.L_x_294) ;  /* 0x000000b000027945 */ /* 0x000fe20003800000 */
[----:B0-----:R-:W-:Y:S02]  /*11220*/  IMAD.MOV.U32 R2, RZ, RZ, 0x0 ;  /* 0x00000000ff027424 */ /* 0x001fe400078e00ff */
[----:B------:R-:W-:Y:S01]  /*11230*/  IMAD.MOV.U32 R3, RZ, RZ, 0x14f00000 ;  /* 0x14f00000ff037424 */ /* 0x000fe200078e00ff */
[----:B------:R-:W-:Y:S06]  /*11240*/  @P1 BRA `(.L_x_295) ;  /* 0x00000000001c1947 */ /* 0x000fec0003800000 */
[----:B------:R-:W0:Y:S02]  /*11250*/  S2R R12, SR_TID.X ;  /* 0x00000000000c7919 */ /* 0x000e240000002100 */
[----:B0-----:R-:W-:Y:S01]  /*11260*/  LOP3.LUT R14, R12, 0x1f, RZ, 0xc0, !PT ;  /* 0x0000001f0c0e7812 */ /* 0x001fe200078ec0ff */
[----:B------:R-:W-:-:S03]  /*11270*/  IMAD.MOV.U32 R12, RZ, RZ, 0x6c00 ;  /* 0x00006c00ff0c7424 */ /* 0x000fc600078e00ff */
[----:B------:R-:W-:Y:S01]  /*11280*/  ISETP.NE.AND P0, PT, R14, RZ, PT ;  /* 0x000000ff0e00720c */ /* 0x000fe20003f05270 */
[----:B------:R0:W-:-:S12]  /*11290*/  SYNCS.ARRIVE.TRANS64 RZ, [R7+URZ+0x50], R12 ;  /* 0x0000500c07ff79a7 */ /* 0x0001d8000800003f */
[----:B0-----:R-:W-:Y:S05]  /*112a0*/  @!P0 BRA `(.L_x_295) ;  /* 0x0000000000048947 */ /* 0x001fea0003800000 */
[----:B------:R-:W-:Y:S01]  /*112b0*/  BPT.TRAP 0x1 ;  /* 0x000000040000795c */ /* 0x000fe20000300000 */
.L_x_295:
[----:B------:R-:W-:Y:S05]  /*112c0*/  BSYNC B2 ;  /* 0x0000000000027941 */ /* 0x000fea0003800000 */
.L_x_294:
[----:B------:R-:W-:Y:S01]  /*112d0*/  R2UR UR6, R2 ;  /* 0x00000000020672ca */ /* 0x000fe200000e0000 */
[----:B------:R-:W-:Y:S01]  /*112e0*/  IMAD R6, R6, 0x6c00, R17 ;  /* 0x00006c0006067824 */ /* 0x000fe200078e0211 */
[----:B------:R-:W-:Y:S01]  /*112f0*/  R2UR UR7, R3 ;  /* 0x00000000030772ca */ /* 0x000fe200000e0000 */
[----:B------:R-:W-:Y:S01]  /*11300*/  UIADD3 UR4, UP0, UR36, 0x470, URZ ;  /* 0x0000047024047890 */ /* 0x000fe2000ff1e03f */
[----:B------:R-:W-:Y:S01]  /*11310*/  R2UR UR10, R13 ;  /* 0x000000000d0a72ca */ /* 0x000fe200000e0000 */
[----:B------:R-:W-:Y:S01]  /*11320*/  IMAD R12, R22, 0x90, R26 ;  /* 0x00000090160c7824 */ /* 0x000fe200078e021a */
[----:B------:R-:W-:Y:S01]  /*11330*/  PLOP3.LUT P0, PT, PT, PT, PT, 0x80, 0x0 ;  /* 0x000000000000781c */ /* 0x000fe20003f0f070 */
[----:B------:R-:W-:Y:S01]  /*11340*/  VIADD R7, R7, 0x50 ;  /* 0x0000005007077836 */ /* 0x000fe20000000000 */
[----:B------:R-:W-:Y:S01]  /*11350*/  UIADD3.X UR5, URZ, UR37, URZ, UP0, !UPT ;  /* 0x000000253f057290 */ /* 0x000fe200087fe43f */
[----:B------:R-:W-:-:S11]  /*11360*/  VIADD R13, R6, 0x200 ;  /* 0x00000200060d7836 */ /* 0x000fd60000000000 */
.L_x_296:
        /* <DEDUP_REMOVED lines=15> */
.L_x_297:
        /* <DEDUP_REMOVED lines=15> */
.L_x_298:
        /* <DEDUP_REMOVED lines=12> */
.L_x_283:
[----:B------:R-:W-:Y:S05]  /*11610*/  BSYNC B1 ;  /* 0x0000000000017941 */ /* 0x000fea0003800000 */
.L_x_282:
[----:B------:R-:W2:Y:S01]  /*11620*/  LDL R2, [R1+0x4] ;  /* 0x0000040001027983 */ /* 0x000ea20000100800 */
[----:B------:R-:W-:Y:S01]  /*11630*/  VIADD R0, R0, 0xfffffffe ;  /* 0xfffffffe00007836 */ /* 0x000fe20000000000 */
[----:B--2---:R-:W-:-:S13]  /*11640*/  ISETP.GT.AND P0, PT, R9, R2, PT ;  /* 0x000000020900720c */ /* 0x004fda0003f04270 */
[----:B------:R-:W-:Y:S05]  /*11650*/  @P0 BRA `(.L_x_299) ;  /* 0xffffffe8006c0947 */ /* 0x000fea000383ffff */
.L_x_245:
[----:B------:R-:W-:Y:S05]  /*11660*/  BSYNC B0 ;  /* 0x0000000000007941 */ /* 0x000fea0003800000 */
.L_x_244:
[----:B------:R-:W1:Y:S01]  /*11670*/  S2R R2, SR_TID.X ;  /* 0x0000000000027919 */ /* 0x000e620000002100 */
[----:B------:R-:W-:Y:S01]  /*11680*/  BSSY B0, `(.L_x_300) ;  /* 0x0000011000007945 */ /* 0x000fe20003800000 */
[----:B-1----:R-:W-:-:S04]  /*11690*/  LOP3.LUT R6, R2, 0x7f, RZ, 0xc0, !PT ;  /* 0x0000007f02067812 */ /* 0x002fc800078ec0ff */
[----:B------:R-:W-:-:S13]  /*116a0*/  ISETP.NE.AND P0, PT, R6, RZ, PT ;  /* 0x000000ff0600720c */ /* 0x000fda0003f05270 */
[----:B------:R-:W-:Y:S05]  /*116b0*/  @P0 BRA `(.L_x_301) ;  /* 0x0000000000340947 */ /* 0x000fea0003800000 */
[----:B------:R-:W1:Y:S01]  /*116c0*/  S2R R5, SR_LANEID ;  /* 0x0000000000057919 */ /* 0x000e620000000000 */
[----:B------:R-:W-:Y:S01]  /*116d0*/  VOTEU.ANY UR4, UPT, PT ;  /* 0x0000000000047886 */ /* 0x000fe200038e0100 */
[----:B------:R-:W2:Y:S01]  /*116e0*/  LDC.64 R2, c[0x0][0xc60] ;  /* 0x00031800ff027b82 */ /* 0x000ea20000000a00 */
[----:B------:R-:W1:Y:S01]  /*116f0*/  FLO.U32 R0, UR4 ;  /* 0x0000000400007d00 */ /* 0x000e6200080e0000 */
[----:B------:R-:W-:Y:S01]  /*11700*/  ULDC.64 UR6, c[0x0][0x208] ;  /* 0x0000820000067ab9 */ /* 0x000fe20000000a00 */
[----:B-1----:R-:W-:-:S06]  /*11710*/  ISETP.EQ.U32.AND P0, PT, R0, R5, PT ;  /* 0x000000050000720c */ /* 0x002fcc0003f02070 */
[----:B------:R-:W2:Y:S07]  /*11720*/  POPC R5, UR4 ;  /* 0x0000000400057d09 */ /* 0x000eae0008000000 */
[----:B--2---:R-:W2:Y:S01]  /*11730*/  @P0 ATOMG.E.ADD.STRONG.GPU PT, R3, desc[UR6][R2.64], R5 ;  /* 0x00000005020309a8 */ /* 0x004ea200081ee1c6 */
[----:B------:R-:W1:Y:S02]  /*11740*/  S2R R4, SR_LTMASK ;  /* 0x0000000000047919 */ /* 0x000e640000003900 */
[----:B-1----:R-:W-:-:S04]  /*11750*/  LOP3.LUT R4, R4, UR4, RZ, 0xc0, !PT ;  /* 0x0000000404047c12 */ /* 0x002fc8000f8ec0ff */
[----:B0-----:R-:W0:Y:S01]  /*11760*/  POPC R7, R4 ;  /* 0x0000000400077309 */ /* 0x001e220000000000 */
[----:B--2---:R-:W0:Y:S02]  /*11770*/  SHFL.IDX PT, R0, R3, R0, 0x1f ;  /* 0x00001f0003007589 */ /* 0x004e2400000e0000 */
[----:B0-----:R-:W-:-:S07]  /*11780*/  IADD3 R24, R0, UR38, R7 ;  /* 0x0000002600187c10 */ /* 0x001fce000fffe007 */
.L_x_301:
[----:B------:R-:W-:Y:S05]  /*11790*/  BSYNC B0 ;  /* 0x0000000000007941 */ /* 0x000fea0003800000 */
.L_x_300:
[----:B------:R-:W-:Y:S01]  /*117a0*/  LOP3.LUT P0, RZ, R29, 0x1, RZ, 0xc0, !PT ;  /* 0x000000011dff7812 */ /* 0x000fe2000780c0ff */
[----:B------:R-:W-:-:S12]  /*117b0*/  BSSY B0, `(.L_x_302) ;  /* 0x0000045000007945 */ /* 0x000fd80003800000 */
[----:B------:R-:W-:Y:S05]  /*117c0*/  @!P0 BRA `(.L_x_303) ;  /* 0x00000004000c8947 */ /* 0x000fea0003800000 */
[----:B------:R-:W-:Y:S01]  /*117d0*/  IMAD R3, R18, 0x8, R17 ;  /* 0x0000000812037824 */ /* 0x000fe200078e0211 */
[----:B------:R-:W-:Y:S01]  /*117e0*/  SHF.L.U32 R0, R28, 0x1f, RZ ;  /* 0x0000001f1c007819 */ /* 0x000fe200000006ff */
[----:B------:R-:W-:Y:S01]  /*117f0*/  BSSY B1, `(.L_x_304) ;  /* 0x0000004000017945 */ /* 0x000fe20003800000 */
[----:B------:R-:W-:Y:S02]  /*11800*/  ISETP.NE.AND P1, PT, R6, RZ, PT ;  /* 0x000000ff0600720c */ /* 0x000fe40003f25270 */
[----:B------:R-:W1:Y:S02]  /*11810*/  SYNCS.PHASECHK.TRANS64.TRYWAIT P0, [R3+URZ+0x31c60], R0 ;  /* 0x031c6000030075a7 */ /* 0x000e64000800017f */
[----:B-1----:R-:W-:Y:S09]  /*11820*/  @!P0 BRA `(.L_x_305) ;  /* 0x0000002000a08947 */ /* 0x002ff20003800000 */
.L_x_363:
[----:B------:R-:W-:Y:S05]  /*11830*/  BSYNC B1 ;  /* 0x0000000000017941 */ /* 0x000fea0003800000 */
.L_x_304:
[----:B------:R-:W-:Y:S04]  /*11840*/  BSSY B1, `(.L_x_306) ;  /* 0x0000009000017945 */ /* 0x000fe80003800000 */
[----:B------:R-:W-:Y:S05]  /*11850*/  @P1 BRA `(.L_x_307) ;  /* 0x00000000001c1947 */ /* 0x000fea0003800000 */
[----:B------:R-:W2:Y:S01]  /*11860*/  S2R R2, SR_TID.X ;  /* 0x0000000000027919 */ /* 0x000ea20000002100 */
[----:B-1----:R-:W-:-:S04]  /*11870*/  IMAD.MOV.U32 R0, RZ, RZ, 0x6c00 ;  /* 0x00006c00ff007424 */ /* 0x002fc800078e00ff */
[----:B------:R3:W-:Y:S01]  /*11880*/  SYNCS.ARRIVE.TRANS64 RZ, [R3+URZ+0x31c50], R0 ;  /* 0x031c500003ff79a7 */ /* 0x0007e2000800003f */
[----:B--2---:R-:W-:-:S04]  /*11890*/  LOP3.LUT R2, R2, 0x1f, RZ, 0xc0, !PT ;  /* 0x0000001f02027812 */ /* 0x004fc800078ec0ff */
[----:B------:R-:W-:-:S13]  /*118a0*/  ISETP.NE.AND P0, PT, R2, RZ, PT ;  /* 0x000000ff0200720c */ /* 0x000fda0003f05270 */
[----:B---3--:R-:W-:Y:S05]  /*118b0*/  @!P0 BRA `(.L_x_307) ;  /* 0x0000000000048947 */ /* 0x008fea0003800000 */
[----:B------:R-:W-:Y:S01]  /*118c0*/  BPT.TRAP 0x1 ;  /* 0x000000040000795c */ /* 0x000fe20000300000 */
.L_x_307:
[----:B------:R-:W-:Y:S05]  /*118d0*/  BSYNC B1 ;  /* 0x0000000000017941 */ /* 0x000fea0003800000 */
.L_x_306:
[----:B-1----:R-:W-:Y:S01]  /*118e0*/  IMAD R0, R18, 0x6c00, R17 ;  /* 0x00006c0012007824 */ /* 0x002fe200078e0211 */
[----:B------:R-:W-:Y:S01]  /*118f0*/  UIADD3 UR4, UP0, UR36, 0x470, URZ ;  /* 0x0000047024047890 */ /* 0x000fe2000ff1e03f */
[----:B------:R-:W-:Y:S01]  /*11900*/  VIADD R2, R3, 0x31c50 ;  /* 0x00031c5003027836 */ /* 0x000fe20000000000 */
[----:B------:R-:W-:Y:S01]  /*11910*/  PLOP3.LUT P0, PT, PT, PT, PT, 0x80, 0x0 ;  /* 0x000000000000781c */ /* 0x000fe20003f0f070 */
[----:B------:R-:W-:Y:S01]  /*11920*/  IMAD R22, R22, 0x90, R26 ;  /* 0x0000009016167824 */ /* 0x000fe200078e021a */
[----:B------:R-:W-:Y:S01]  /*11930*/  UIADD3.X UR5, URZ, UR37, URZ, UP0, !UPT ;  /* 0x000000253f057290 */ /* 0x000fe200087fe43f */
[----:B------:R-:W-:Y:S01]  /*11940*/  VIADD R3, R0, 0x200 ;  /* 0x0000020000037836 */ /* 0x000fe20000000000 */
[----:B------:R-:W-:Y:S01]  /*11950*/  UMOV UR6, 0x0 ;  /* 0x0000000000067882 */ /* 0x000fe20000000000 */
[----:B------:R-:W-:Y:S01]  /*11960*/  UMOV UR7, 0x14f00000 ;  /* 0x14f0000000077882 */ /* 0x000fe20000000000 */
[----:B------:R-:W-:-:S08]  /*11970*/  UMOV UR10, URZ ;  /* 0x0000003f000a7c82 */ /* 0x000fd00008000000 */
.L_x_308:
        /* <DEDUP_REMOVED lines=9> */
[----:B-1----:R-:W-:Y:S05]  /*11a10*/  @P0 BRA.U.ANY `(.L_x_308) ;  /* 0xfffffffd00d80947 */ /* 0x002fea000393ffff */
[----:B------:R-:W-:Y:S01]  /*11a20*/  PLOP3.LUT P0, PT, PT, PT, PT, 0x80, 0x0 ;  /* 0x000000000000781c */ /* 0x000fe20003f0f070 */
[----:B------:R-:W-:Y:S01]  /*11a30*/  VIADD R3, R0, 0x2600 ;  /* 0x0000260000037836 */ /* 0x000fe20000000000 */
[----:B------:R-:W-:Y:S01]  /*11a40*/  UMOV UR6, 0x0 ;  /* 0x0000000000067882 */ /* 0x000fe20000000000 */
[----:B------:R-:W-:Y:S01]  /*11a50*/  UMOV UR7, 0x14f00000 ;  /* 0x14f0000000077882 */ /* 0x000fe20000000000 */
[----:B------:R-:W-:-:S09]  /*11a60*/  UMOV UR10, 0x20 ;  /* 0x00000020000a7882 */ /* 0x000fd20000000000 */
.L_x_309:
        /* <DEDUP_REMOVED lines=15> */
.L_x_310:
        /* <DEDUP_REMOVED lines=10> */
.L_x_303:
[----:B------:R-:W-:Y:S05]  /*11c00*/  BSYNC B0 ;  /* 0x0000000000007941 */ /* 0x000fea0003800000 */
.L_x_302:
[----:B------:R-:W-:-:S05]  /*11c10*/  VIADD R18, R18, 0x1 ;  /* 0x0000000112127836 */ /* 0x000fca0000000000 */
[----:B------:R-:W-:-:S04]  /*11c20*/  ISETP.NE.AND P0, PT, R18, 0x2, PT ;  /* 0x000000021200780c */ /* 0x000fc80003f05270 */
[----:B------:R-:W-:Y:S02]  /*11c30*/  SEL R3, RZ, 0x1, P0 ;  /* 0x00000001ff037807 */ /* 0x000fe40000000000 */
[----:B------:R-:W-:Y:S02]  /*11c40*/  SEL R18, R18, RZ, P0 ;  /* 0x000000ff12127207 */ /* 0x000fe40000000000 */
[----:B------:R-:W-:-:S07]  /*11c50*/  LOP3.LUT R28, R28, R3, RZ, 0x3c, !PT ;  /* 0x000000031c1c7212 */ /* 0x000fce00078e3cff */
.L_x_226:
[----:B------:R-:W-:Y:S05]  /*11c60*/  BSYNC B7 ;  /* 0x0000000000077941 */ /* 0x000fea0003800000 */
.L_x_224:
[----:B------:R-:W-:-:S13]  /*11c70*/  LOP3.LUT P0, RZ, R29, 0x2, RZ, 0xc0, !PT ;  /* 0x000000021dff7812 */ /* 0x000fda000780c0ff */
[----:B------:R-:W-:Y:S05]  /*11c80*/  @!P0 BRA `(.L_x_311) ;  /* 0x0000000000248947 */ /* 0x000fea0003800000 */
[----:B------:R-:W-:Y:S05]  /*11c90*/  WARPSYNC.ALL ;  /* 0x0000000000007948 */ /* 0x000fea0003800000 */
[----:B------:R-:W3:Y:S08]  /*11ca0*/  S2UR UR5, SR_CgaCtaId ;  /* 0x00000000000579c3 */ /* 0x000ef00000008800 */
[----:B------:R-:W-:Y:S06]  /*11cb0*/  BAR.SYNC.DEFER_BLOCKING 0x5, 0x200 ;  /* 0x0148000000007b1d */ /* 0x000fec0000010000 */
[----:B------:R-:W-:-:S02]  /*11cc0*/  UMOV UR4, 0x400 ;  /* 0x0000040000047882 */ /* 0x000fc40000000000 */
[----:B---3--:R-:W-:-:S06]  /*11cd0*/  ULEA UR4, UR5, UR4, 0x18 ;  /* 0x0000000405047291 */ /* 0x008fcc000f8ec03f */
[----:B------:R-:W-:-:S05]  /*11ce0*/  IMAD.U32 R17, RZ, RZ, UR4 ;  /* 0x00000004ff117e24 */ /* 0x000fca000f8e00ff */
[----:B------:R3:W4:Y:S01]  /*11cf0*/  LDS.128 R24, [R17+0x31cd0] ;  /* 0x031cd00011187984 */ /* 0x0007220000000c00 */
[----:B------:R-:W-:Y:S06]  /*11d00*/  BAR.ARV 0x4, 0x200 ;  /* 0x0108000000007b1d */ /* 0x000fec0000002000 */
[----:B------:R-:W-:Y:S05]  /*11d10*/  BRA `(.L_x_312) ;  /* 0x0000000800d87947 */ /* 0x000fea0003800000 */
.L_x_311:
[----:B------:R-:W1:Y:S01]  /*11d20*/  S2R R0, SR_TID.X ;  /* 0x0000000000007919 */ /* 0x000e620000002100 */
[----:B------:R-:W-:Y:S01]  /*11d30*/  UMOV UR4, 0xffffffff ;  /* 0xffffffff00047882 */ /* 0x000fe20000000000 */
[----:B-1----:R-:W-:-:S04]  /*11d40*/  LOP3.LUT R9, R0, 0x1f, RZ, 0xc0, !PT ;  /* 0x0000001f00097812 */ /* 0x002fc800078ec0ff */
[----:B------:R-:W-:Y:S01]  /*11d50*/  ISETP.NE.AND P0, PT, R9, 0x1f, PT ;  /* 0x0000001f0900780c */ /* 0x000fe20003f05270 */
[----:B------:R-:W-:-:S12]  /*11d60*/  BRA.DIV UR4, `(.L_x_313) ;  /* 0x0000001e04647947 */ /* 0x000fd8000b800000 */
[----:B0-2---:R-:W-:Y:S01]  /*11d70*/  IMAD.IADD R7, R27, 0x1, R9 ;  /* 0x000000011b077824 */ /* 0x005fe200078e0209 */
[----:B------:R-:W-:Y:S01]  /*11d80*/  ULDC UR4, c[0x0][0xc3c] ;  /* 0x00030f0000047ab9 */ /* 0x000fe20000000800 */
[----:B------:R-:W-:-:S03]  /*11d90*/  ULDC.64 UR6, c[0x0][0x208] ;  /* 0x0000820000067ab9 */ /* 0x000fc60000000a00 */
[----:B------:R-:W-:-:S13]  /*11da0*/  ISETP.GE.OR P1, PT, R7, UR4, !P0 ;  /* 0x0000000407007c0c */ /* 0x000fda000c726670 */
[----:B------:R-:W0:Y:S08]  /*11db0*/  @!P1 LDC.64 R2, c[0x0][0xc80] ;  /* 0x00032000ff029b82 */ /* 0x000e300000000a00 */
[----:B------:R-:W1:Y:S01]  /*11dc0*/  @!P1 LDC.64 R4, c[0x0][0xc78] ;  /* 0x00031e00ff049b82 */ /* 0x000e620000000a00 */
[----:B0-----:R-:W-:-:S05]  /*11dd0*/  @!P1 IMAD.WIDE R2, R7, 0x4, R2 ;  /* 0x0000000407029825 */ /* 0x001fca00078e0202 */
[----:B------:R1:W2:Y:S02]  /*11de0*/  @!P1 LDG.E R8, desc[UR6][R2.64] ;  /* 0x0000000602089981 */ /* 0x0002a4000c1e1900 */
[----:B-1----:R-:W-:-:S05]  /*11df0*/  @!P1 IMAD.WIDE R2, R7, 0x4, R4 ;  /* 0x0000000407029825 */ /* 0x002fca00078e0204 */
[----:B------:R-:W3:Y:S01]  /*11e00*/  @!P1 LDG.E R5, desc[UR6][R2.64] ;  /* 0x0000000602059981 */ /* 0x000ee2000c1e1900 */
[----:B------:R-:W-:Y:S01]  /*11e10*/  IMAD.MOV.U32 R7, RZ, RZ, RZ ;  /* 0x000000ffff077224 */ /* 0x000fe200078e00ff */
[C---:B------:R-:W-:Y:S01]  /*11e20*/  ISETP.GE.U32.AND P2, PT, R9.reuse, 0x2, PT ;  /* 0x000000020900780c */ /* 0x040fe20003f46070 */
[----:B------:R-:W-:Y:S01]  /*11e30*/  IMAD.MOV.U32 R4, RZ, RZ, RZ ;  /* 0x000000ffff047224 */ /* 0x000fe200078e00ff */
[C---:B------:R-:W-:Y:S01]  /*11e40*/  ISETP.GE.U32.AND P3, PT, R9.reuse, 0x4, PT ;  /* 0x000000040900780c */ /* 0x040fe20003f66070 */
[----:B------:R-:W-:Y:S01]  /*11e50*/  SHFL.IDX PT, R0, R24, RZ, 0x1f ;  /* 0x00001fff18007589 */ /* 0x000fe200000e0000 */
[C---:B------:R-:W-:Y:S02]  /*11e60*/  ISETP.GE.U32.AND P4, PT, R9.reuse, 0x8, PT ;  /* 0x000000080900780c */ /* 0x040fe40003f86070 */
[----:B------:R-:W-:Y:S01]  /*11e70*/  ISETP.GE.U32.AND P5, PT, R9, 0x10, PT ;  /* 0x000000100900780c */ /* 0x000fe20003fa6070 */
[----:B------:R0:W-:Y:S02]  /*11e80*/  SHFL.IDX PT, R6, R24, 0x1, 0x1f ;  /* 0x00201f0018067f89 */ /* 0x0001e400000e0000 */
[----:B0-----:R-:W-:-:S02]  /*11e90*/  IMAD.MOV.U32 R24, RZ, RZ, RZ ;  /* 0x000000ffff187224 */ /* 0x001fc400078e00ff */
[----:B--2---:R-:W-:Y:S02]  /*11ea0*/  @!P1 IMAD.MOV.U32 R7, RZ, RZ, R8 ;  /* 0x000000ffff079224 */ /* 0x004fe400078e0008 */
[----:B---3--:R-:W-:Y:S01]  /*11eb0*/  @!P1 IMAD.MOV.U32 R4, RZ, RZ, R5 ;  /* 0x000000ffff049224 */ /* 0x008fe200078e0005 */
[----:B------:R-:W-:-:S03]  /*11ec0*/  ISETP.NE.AND P1, PT, R9, RZ, PT ;  /* 0x000000ff0900720c */ /* 0x000fc60003f25270 */
[----:B------:R-:W-:-:S05]  /*11ed0*/  IMAD R13, R4, R7, RZ ;  /* 0x00000007040d7224 */ /* 0x000fca00078e02ff */
        /* <DEDUP_REMOVED lines=15> */
[----:B------:R0:W1:Y:S02]  /*11fd0*/  SHFL.IDX PT, R14, R3, 0x1f, 0x1f ;  /* 0x03e01f00030e7f89 */ /* 0x00006400000e0000 */
.L_x_373:
[----:B------:R-:W-:Y:S02]  /*11fe0*/  ULDC UR4, c[0x0][0xc38] ;  /* 0x00030e0000047ab9 */ /* 0x000fe40000000800 */
[----:B------:R-:W-:-:S04]  /*11ff0*/  IMAD.U32 R2, RZ, RZ, UR4 ;  /* 0x00000004ff027e24 */ /* 0x000fc8000f8e00ff */
[----:B-1----:R-:W-:-:S04]  /*12000*/  IMAD R5, R14, R2, RZ ;  /* 0x000000020e057224 */ /* 0x002fc800078e02ff */
[----:B------:R-:W-:-:S05]  /*12010*/  IMAD.IADD R6, R6, 0x1, R5 ;  /* 0x0000000106067824 */ /* 0x000fca00078e0205 */
[----:B------:R-:W-:-:S13]  /*12020*/  ISETP.GT.AND P6, PT, R6, R0, PT ;  /* 0x000000000600720c */ /* 0x000fda0003fc4270 */
[----:B------:R-:W-:Y:S05]  /*12030*/  @P6 BRA `(.L_x_314) ;  /* 0x0000000000a86947 */ /* 0x000fea0003800000 */
.L_x_317:
[----:B------:R-:W1:Y:S01]  /*12040*/  LDC R2, c[0x0][0xc3c] ;  /* 0x00030f00ff027b82 */ /* 0x000e620000000800 */
[----:B------:R-:W-:-:S05]  /*12050*/  VIADD R27, R27, 0x1f ;  /* 0x0000001f1b1b7836 */ /* 0x000fca0000000000 */
[----:B-1----:R-:W-:-:S13]  /*12060*/  ISETP.GE.AND P6, PT, R27, R2, PT ;  /* 0x000000021b00720c */ /* 0x002fda0003fc6270 */
[----:B------:R-:W-:Y:S05]  /*12070*/  @P6 BRA `(.L_x_315) ;  /* 0x0000000400bc6947 */ /* 0x000fea0003800000 */
[----:B0-----:R-:W0:Y:S01]  /*12080*/  S2R R3, SR_TID.X ;  /* 0x0000000000037919 */ /* 0x001e220000002100 */
[----:B------:R-:W-:Y:S01]  /*12090*/  IMAD.MOV.U32 R7, RZ, RZ, RZ ;  /* 0x000000ffff077224 */ /* 0x000fe200078e00ff */
[----:B------:R-:W-:Y:S01]  /*120a0*/  ULDC.64 UR4, c[0x0][0x208] ;  /* 0x0000820000047ab9 */ /* 0x000fe20000000a00 */
[----:B0-----:R-:W-:-:S05]  /*120b0*/  LOP3.LUT R3, R3, 0x1f, RZ, 0xc0, !PT ;  /* 0x0000001f03037812 */ /* 0x001fca00078ec0ff */
[----:B------:R-:W-:-:S05]  /*120c0*/  IMAD.IADD R9, R27, 0x1, R3 ;  /* 0x000000011b097824 */ /* 0x000fca00078e0203 */
[----:B------:R-:W-:-:S13]  /*120d0*/  ISETP.GE.OR P6, PT, R9, R2, !P0 ;  /* 0x000000020900720c */ /* 0x000fda00047c6670 */
[----:B------:R-:W0:Y:S08]  /*120e0*/  @!P6 LDC.64 R2, c[0x0][0xc80] ;  /* 0x00032000ff02eb82 */ /* 0x000e300000000a00 */
[----:B------:R-:W1:Y:S01]  /*120f0*/  @!P6 LDC.64 R4, c[0x0][0xc78] ;  /* 0x00031e00ff04eb82 */ /* 0x000e620000000a00 */
[----:B0-----:R-:W-:-:S05]  /*12100*/  @!P6 IMAD.WIDE R2, R9, 0x4, R2 ;  /* 0x000000040902e825 */ /* 0x001fca00078e0202 */
[----:B------:R1:W2:Y:S02]  /*12110*/  @!P6 LDG.E R7, desc[UR4][R2.64] ;  /* 0x000000040207e981 */ /* 0x0002a4000c1e1900 */
[----:B-1----:R-:W-:-:S04]  /*12120*/  @!P6 IMAD.WIDE R2, R9, 0x4, R4 ;  /* 0x000000040902e825 */ /* 0x002fc800078e0204 */
[----:B------:R-:W-:-:S06]  /*12130*/  IMAD.MOV.U32 R4, RZ, RZ, RZ ;  /* 0x000000ffff047224 */ /* 0x000fcc00078e00ff */
[----:B------:R-:W2:Y:S01]  /*12140*/  @!P6 LDG.E R4, desc[UR4][R2.64] ;  /* 0x000000040204e981 */ /* 0x000ea2000c1e1900 */
[----:B------:R-:W-:Y:S01]  /*12150*/  UMOV UR4, 0xffffffff ;  /* 0xffffffff00047882 */ /* 0x000fe20000000000 */
[----:B--2---:R-:W-:Y:S02]  /*12160*/  IMAD R13, R4, R7, RZ ;  /* 0x00000007040d7224 */ /* 0x004fe400078e02ff */
[----:B------:R-:W-:Y:S05]  /*12170*/  BRA.DIV UR4, `(.L_x_316) ;  /* 0x0000001e04a07947 */ /* 0x000fea000b800000 */
        /* <DEDUP_REMOVED lines=16> */
.L_x_381:
[----:B------:R-:W-:Y:S02]  /*12280*/  ULDC UR4, c[0x0][0xc38] ;  /* 0x00030e0000047ab9 */ /* 0x000fe40000000800 */
[----:B------:R-:W-:-:S04]  /*12290*/  IMAD.U32 R2, RZ, RZ, UR4 ;  /* 0x00000004ff027e24 */ /* 0x000fc8000f8e00ff */
[----:B-1----:R-:W-:-:S04]  /*122a0*/  IMAD R5, R14, R2, RZ ;  /* 0x000000020e057224 */ /* 0x002fc800078e02ff */
[----:B------:R-:W-:-:S05]  /*122b0*/  IMAD.IADD R6, R5, 0x1, R6 ;  /* 0x0000000105067824 */ /* 0x000fca00078e0206 */
[----:B------:R-:W-:-:S13]  /*122c0*/  ISETP.GT.AND P6, PT, R6, R0, PT ;  /* 0x000000000600720c */ /* 0x000fda0003fc4270 */
[----:B------:R-:W-:Y:S05]  /*122d0*/  @!P6 BRA `(.L_x_317) ;  /* 0xfffffffc0058e947 */ /* 0x000fea000383ffff */
.L_x_314:
[----:B------:R-:W-:Y:S01]  /*122e0*/  IMAD.IADD R6, R6, 0x1, -R5 ;  /* 0x0000000106067824 */ /* 0x000fe200078e0a05 */
[----:B------:R-:W-:-:S03]  /*122f0*/  UMOV UR4, 0xffffffff ;  /* 0xffffffff00047882 */ /* 0x000fc60000000000 */
[----:B------:R-:W-:-:S05]  /*12300*/  IMAD R5, R3, R2, R6 ;  /* 0x0000000203057224 */ /* 0x000fca00078e0206 */
[----:B------:R-:W-:Y:S01]  /*12310*/  ISETP.GT.AND P6, PT, R5, R0, PT ;  /* 0x000000000500720c */ /* 0x000fe20003fc4270 */
[----:B------:R-:W-:-:S12]  /*12320*/  BRA.DIV UR4, `(.L_x_318) ;  /* 0x0000001e04ec7947 */ /* 0x000fd8000b800000 */
[----:B------:R-:W-:-:S04]  /*12330*/  VOTE.ANY R8, PT, !P6 ;  /* 0x0000000000087806 */ /* 0x000fc800070e0100 */
[----:B------:R-:W1:Y:S02]  /*12340*/  POPC R5, R8 ;  /* 0x0000000800057309 */ /* 0x000e640000000000 */
[----:B-1----:R1:W2:Y:S04]  /*12350*/  SHFL.IDX PT, R7, R7, R5, 0x1f ;  /* 0x00001f0507077589 */ /* 0x0022a800000e0000 */
[----:B------:R1:W3:Y:S02]  /*12360*/  SHFL.IDX PT, R4, R4, R5, 0x1f ;  /* 0x00001f0504047589 */ /* 0x0002e400000e0000 */
.L_x_386:
[----:B------:R-:W-:-:S13]  /*12370*/  ISETP.NE.AND P0, PT, R8, RZ, PT ;  /* 0x000000ff0800720c */ /* 0x000fda0003f05270 */
[----:B------:R-:W-:Y:S05]  /*12380*/  @!P0 BRA `(.L_x_319) ;  /* 0x0000000000108947 */ /* 0x000fea0003800000 */
[----:B------:R-:W-:Y:S01]  /*12390*/  UMOV UR4, 0xffffffff ;  /* 0xffffffff00047882 */ /* 0x000fe20000000000 */
[----:B------:R-:W-:Y:S02]  /*123a0*/  VIADD R12, R5, 0xffffffff ;  /* 0xffffffff050c7836 */ /* 0x000fe40000000000 */
[----:B------:R-:W-:Y:S05]  /*123b0*/  BRA.DIV UR4, `(.L_x_320) ;  /* 0x0000002204247947 */ /* 0x000fea000b800000 */
[----:B------:R4:W0:Y:S02]  /*123c0*/  SHFL.IDX PT, R24, R3, R12, 0x1f ;  /* 0x00001f0c03187589 */ /* 0x00082400000e0000 */
.L_x_319:
[----:B--2---:R-:W-:Y:S01]  /*123d0*/  IABS R8, R7 ;  /* 0x0000000700087213 */ /* 0x004fe20000000000 */
[----:B0-----:R-:W-:Y:S01]  /*123e0*/  IMAD R24, R24, R2, R6 ;  /* 0x0000000218187224 */ /* 0x001fe200078e0206 */
[----:B---3--:R-:W-:Y:S01]  /*123f0*/  IABS R6, R4 ;  /* 0x0000000400067213 */ /* 0x008fe20000000000 */
[----:B------:R-:W-:Y:S01]  /*12400*/  IMAD.MOV.U32 R2, RZ, RZ, RZ ;  /* 0x000000ffff027224 */ /* 0x000fe200078e00ff */
[----:B------:R-:W0:Y:S01]  /*12410*/  I2F.RP R9, R8 ;  /* 0x0000000800097306 */ /* 0x000e220000209400 */
[----:B------:R-:W-:Y:S02]  /*12420*/  IMAD.IADD R0, R0, 0x1, -R24 ;  /* 0x0000000100007824 */ /* 0x000fe400078e0a18 */
[----:B------:R-:W-:-:S05]  /*12430*/  IMAD.IADD R27, R5, 0x1, R27 ;  /* 0x00000001051b7824 */ /* 0x000fca00078e021b */
[----:B------:R-:W2:Y:S08]  /*12440*/  I2F.RP R10, R6 ;  /* 0x00000006000a7306 */ /* 0x000eb00000209400 */
[----:B0-----:R-:W4:Y:S08]  /*12450*/  MUFU.RCP R9, R9 ;  /* 0x0000000900097308 */ /* 0x001f300000001000 */
[----:B--2---:R-:W-:Y:S01]  /*12460*/  MUFU.RCP R10, R10 ;  /* 0x0000000a000a7308 */ /* 0x004fe20000001000 */
[----:B----4-:R-:W-:-:S07]  /*12470*/  VIADD R3, R9, 0xffffffe ;  /* 0x0ffffffe09037836 */ /* 0x010fce0000000000 */
[----:B------:R-:W0:Y:S02]  /*12480*/  F2I.FTZ.U32.TRUNC.NTZ R3, R3 ;  /* 0x0000000300037305 */ /* 0x000e24000021f000 */
[----:B0-----:R-:W-:-:S04]  /*12490*/  IMAD.MOV R11, RZ, RZ, -R3 ;  /* 0x000000ffff0b7224 */ /* 0x001fc800078e0a03 */
[----:B------:R-:W-:-:S04]  /*124a0*/  IMAD R11, R11, R8, RZ ;  /* 0x000000080b0b7224 */ /* 0x000fc800078e02ff */
[----:B------:R-:W-:Y:S01]  /*124b0*/  IMAD.HI.U32 R2, R3, R11, R2 ;  /* 0x0000000b03027227 */ /* 0x000fe200078e0002 */
[----:B------:R-:W-:Y:S02]  /*124c0*/  IABS R3, R7 ;  /* 0x0000000700037213 */ /* 0x000fe40000000000 */
[----:B------:R-:W-:-:S03]  /*124d0*/  IABS R11, R0 ;  /* 0x00000000000b7213 */ /* 0x000fc60000000000 */
[----:B------:R-:W-:Y:S02]  /*124e0*/  IMAD.MOV R12, RZ, RZ, -R3 ;  /* 0x000000ffff0c7224 */ /* 0x000fe400078e0a03 */
[----:B------:R-:W-:-:S04]  /*124f0*/  IMAD.HI.U32 R9, R2, R11, RZ ;  /* 0x0000000b02097227 */ /* 0x000fc800078e00ff */
[----:B------:R-:W-:Y:S02]  /*12500*/  IMAD R11, R9, R12, R11 ;  /* 0x0000000c090b7224 */ /* 0x000fe400078e020b */
[----:B------:R-:W-:Y:S02]  /*12510*/  VIADD R12, R10, 0xffffffe ;  /* 0x0ffffffe0a0c7836 */ /* 0x000fe40000000000 */
[----:B------:R-:W-:Y:S01]  /*12520*/  IMAD.MOV.U32 R2, RZ, RZ, RZ ;  /* 0x000000ffff027224 */ /* 0x000fe200078e00ff */
[----:B------:R-:W-:Y:S01]  /*12530*/  ISETP.GT.U32.AND P1, PT, R8, R11, PT ;  /* 0x0000000b0800720c */ /* 0x000fe20003f24070 */
[----:B------:R-:W0:-:S12]  /*12540*/  F2I.FTZ.U32.TRUNC.NTZ R3, R12 ;  /* 0x0000000c00037305 */ /* 0x000e18000021f000 */
[----:B------:R-:W-:Y:S02]  /*12550*/  @!P1 IMAD.IADD R11, R11, 0x1, -R8 ;  /* 0x000000010b0b9824 */ /* 0x000fe400078e0a08 */
[----:B------:R-:W-:Y:S01]  /*12560*/  @!P1 VIADD R9, R9, 0x1 ;  /* 0x0000000109099836 */ /* 0x000fe20000000000 */
[----:B------:R-:W-:Y:S02]  /*12570*/  ISETP.NE.AND P1, PT, R7, RZ, PT ;  /* 0x000000ff0700720c */ /* 0x000fe40003f25270 */
[----:B------:R-:W-:Y:S01]  /*12580*/  ISETP.GE.U32.AND P0, PT, R11, R8, PT ;  /* 0x000000080b00720c */ /* 0x000fe20003f06070 */
[----:B0-----:R-:W-:Y:S01]  /*12590*/  IMAD.MOV R11, RZ, RZ, -R3 ;  /* 0x000000ffff0b7224 */ /* 0x001fe200078e0a03 */
[----:B------:R-:W-:-:S03]  /*125a0*/  IABS R8, R4 ;  /* 0x0000000400087213 */ /* 0x000fc60000000000 */
[----:B------:R-:W-:Y:S02]  /*125b0*/  IMAD R11, R11, R6, RZ ;  /* 0x000000060b0b7224 */ /* 0x000fe400078e02ff */
[----:B------:R-:W-:Y:S02]  /*125c0*/  IMAD.MOV R8, RZ, RZ, -R8 ;  /* 0x000000ffff087224 */ /* 0x000fe400078e0a08 */
[----:B------:R-:W-:Y:S01]  /*125d0*/  IMAD.HI.U32 R2, R3, R11, R2 ;  /* 0x0000000b03027227 */ /* 0x000fe200078e0002 */
[----:B------:R-:W-:-:S03]  /*125e0*/  LOP3.LUT R3, R0, R7, RZ, 0x3c, !PT ;  /* 0x0000000700037212 */ /* 0x000fc600078e3cff */
[----:B------:R-:W-:Y:S01]  /*125f0*/  @P0 VIADD R9, R9, 0x1 ;  /* 0x0000000109090836 */ /* 0x000fe20000000000 */
[----:B------:R-:W-:-:S13]  /*12600*/  ISETP.GE.AND P2, PT, R3, RZ, PT ;  /* 0x000000ff0300720c */ /* 0x000fda0003f46270 */
[----:B------:R-:W-:Y:S01]  /*12610*/  @!P2 IMAD.MOV R9, RZ, RZ, -R9 ;  /* 0x000000ffff09a224 */ /* 0x000fe200078e0a09 */
[----:B------:R-:W-:-:S04]  /*12620*/  @!P1 LOP3.LUT R9, RZ, R7, RZ, 0x33, !PT ;  /* 0x00000007ff099212 */ /* 0x000fc800078e33ff */
[-C--:B------:R-:W-:Y:S01]  /*12630*/  IABS R3, R9.reuse ;  /* 0x0000000900037213 */ /* 0x080fe20000000000 */
[----:B------:R-:W-:-:S04]  /*12640*/  IMAD R7, R7, R9, RZ ;  /* 0x0000000907077224 */ /* 0x000fc800078e02ff */
[----:B------:R-:W-:-:S04]  /*12650*/  IMAD.HI.U32 R2, R2, R3, RZ ;  /* 0x0000000302027227 */ /* 0x000fc800078e00ff */
[----:B------:R-:W-:Y:S02]  /*12660*/  IMAD R3, R2, R8, R3 ;  /* 0x0000000802037224 */ /* 0x000fe400078e0203 */
[----:B------:R-:W-:-:S03]  /*12670*/  IMAD.IADD R25, R0, 0x1, -R7 ;  /* 0x0000000100197824 */ /* 0x000fc600078e0a07 */
[----:B------:R-:W-:-:S13]  /*12680*/  ISETP.GT.U32.AND P1, PT, R6, R3, PT ;  /* 0x000000030600720c */ /* 0x000fda0003f24070 */
[----:B------:R-:W-:Y:S02]  /*12690*/  @!P1 IMAD.IADD R3, R3, 0x1, -R6 ;  /* 0x0000000103039824 */ /* 0x000fe400078e0a06 */
[----:B------:R-:W-:Y:S01]  /*126a0*/  @!P1 VIADD R2, R2, 0x1 ;  /* 0x0000000102029836 */ /* 0x000fe20000000000 */
[----:B------:R-:W-:Y:S02]  /*126b0*/  ISETP.NE.AND P1, PT, R4, RZ, PT ;  /* 0x000000ff0400720c */ /* 0x000fe40003f25270 */
[----:B------:R-:W-:Y:S02]  /*126c0*/  ISETP.GE.U32.AND P0, PT, R3, R6, PT ;  /* 0x000000060300720c */ /* 0x000fe40003f06070 */
[----:B------:R-:W-:-:S04]  /*126d0*/  LOP3.LUT R3, R9, R4, RZ, 0x3c, !PT ;  /* 0x0000000409037212 */ /* 0x000fc800078e3cff */
[----:B------:R-:W-:-:S07]  /*126e0*/  ISETP.GE.AND P2, PT, R3, RZ, PT ;  /* 0x000000ff0300720c */ /* 0x000fce0003f46270 */
[----:B------:R-:W-:-:S06]  /*126f0*/  @P0 VIADD R2, R2, 0x1 ;  /* 0x0000000102020836 */ /* 0x000fcc0000000000 */
[----:B------:R-:W-:Y:S01]  /*12700*/  @!P2 IMAD.MOV R2, RZ, RZ, -R2 ;  /* 0x000000ffff02a224 */ /* 0x000fe200078e0a02 */
[----:B------:R-:W-:-:S05]  /*12710*/  @!P1 LOP3.LUT R2, RZ, R4, RZ, 0x33, !PT ;  /* 0x00000004ff029212 */ /* 0x000fca00078e33ff */
[--C-:B------:R-:W-:Y:S02]  /*12720*/  IMAD.MOV R3, RZ, RZ, -R2.reuse ;  /* 0x000000ffff037224 */ /* 0x100fe400078e0a02 */
[C---:B------:R-:W-:Y:S02]  /*12730*/  IMAD R2, R4.reuse, 0x1000000, R2 ;  /* 0x0100000004027824 */ /* 0x040fe400078e0202 */
[----:B------:R-:W-:-:S04]  /*12740*/  IMAD R9, R4, R3, R9 ;  /* 0x0000000304097224 */ /* 0x000fc800078e0209 */
[----:B------:R-:W-:Y:S01]  /*12750*/  IMAD R26, R9, 0x10000, R2 ;  /* 0x00010000091a7824 */ /* 0x000fe200078e0202 */
[----:B------:R-:W-:Y:S06]  /*12760*/  BRA `(.L_x_321) ;  /* 0x00000000001c7947 */ /* 0x000fec0003800000 */
.L_x_315:
[----:B------:R-:W-:Y:S01]  /*12770*/  UMOV UR4, URZ ;  /* 0x0000003f00047c82 */ /* 0x000fe20008000000 */
[----:B------:R-:W-:Y:S01]  /*12780*/  UMOV UR5, URZ ;  /* 0x0000003f00057c82 */ /* 0x000fe20008000000 */
[----:B------:R-:W-:Y:S01]  /*12790*/  ULDC UR6, c[0x0][0xc3c] ;  /* 0x00030f0000067ab9 */ /* 0x000fe20000000800 */
[----:B------:R-:W-:Y:S02]  /*127a0*/  IMAD.MOV.U32 R24, RZ, RZ, R0 ;  /* 0x000000ffff187224 */ /* 0x000fe400078e0000 */
[----:B------:R-:W-:Y:S02]  /*127b0*/  IMAD.U32 R25, RZ, RZ, UR4 ;  /* 0x00000004ff197e24 */ /* 0x000fe4000f8e00ff */
[----:B------:R-:W-:Y:S02]  /*127c0*/  IMAD.U32 R26, RZ, RZ, UR5 ;  /* 0x00000005ff1a7e24 */ /* 0x000fe4000f8e00ff */
[----:B------:R-:W-:-:S07]  /*127d0*/  IMAD.U32 R27, RZ, RZ, UR6 ;  /* 0x00000006ff1b7e24 */ /* 0x000fce000f8e00ff */
.L_x_321:
[----:B------:R-:W2:Y:S01]  /*127e0*/  S2R R0, SR_TID.X ;  /* 0x0000000000007919 */ /* 0x000ea20000002100 */
[----:B------:R-:W-:Y:S05]  /*127f0*/  WARPSYNC.ALL ;  /* 0x0000000000007948 */ /* 0x000fea0003800000 */
[----:B------:R-:W-:Y:S01]  /*12800*/  BAR.SYNC.DEFER_BLOCKING 0x4, 0x200 ;  /* 0x0108000000007b1d */ /* 0x000fe20000010000 */
[----:B--2---:R-:W-:-:S04]  /*12810*/  LOP3.LUT R0, R0, 0x1f, RZ, 0xc0, !PT ;  /* 0x0000001f00007812 */ /* 0x004fc800078ec0ff */
[----:B------:R-:W-:-:S13]  /*12820*/  ISETP.NE.AND P0, PT, R0, RZ, PT ;  /* 0x000000ff0000720c */ /* 0x000fda0003f05270 */
[----:B0-----:R-:W0:Y:S01]  /*12830*/  @!P0 S2R R3, SR_CgaCtaId ;  /* 0x0000000000038919 */ /* 0x001e220000008800 */
[----:B------:R-:W-:-:S04]  /*12840*/  @!P0 MOV R0, 0x400 ;  /* 0x0000040000008802 */ /* 0x000fc80000000f00 */
[----:B0-----:R-:W-:-:S05]  /*12850*/  @!P0 LEA R17, R3, R0, 0x18 ;  /* 0x0000000003118211 */ /* 0x001fca00078ec0ff */
[----:B------:R0:W-:Y:S01]  /*12860*/  @!P0 STS.128 [R17+0x31cd0], R24 ;  /* 0x031cd01811008388 */ /* 0x0001e20000000c00 */
[----:B------:R-:W-:Y:S06]  /*12870*/  BAR.ARV 0x5, 0x200 ;  /* 0x0148000000007b1d */ /* 0x000fec0000002000 */
.L_x_312:
[----:B------:R-:W-:Y:S02]  /*12880*/  ULDC UR4, c[0x0][0xc3c] ;  /* 0x00030f0000047ab9 */ /* 0x000fe40000000800 */
[----:B----4-:R-:W-:-:S13]  /*12890*/  ISETP.GE.AND P0, PT, R27, UR4, PT ;  /* 0x000000041b007c0c */ /* 0x010fda000bf06270 */
[----:B------:R-:W-:Y:S05]  /*128a0*/  @!P0 BRA `(.L_x_322) ;  /* 0xffffffa800748947 */ /* 0x000fea000383ffff */
[----:B------:R-:W-:Y:S05]  /*128b0*/  BSYNC B8 ;  /* 0x0000000000087941 */ /* 0x000fea0003800000 */
.L_x_218:
[----:B-1----:R-:W4:Y:S01]  /*128c0*/  LDL.LU R0, [R1+0x34] ;  /* 0x0000340001007983 */ /* 0x002f220000300800 */
[----:B------:R-:W-:Y:S01]  /*128d0*/  BSSY B0, `(.L_x_323) ;  /* 0x000000b000007945 */ /* 0x000fe20003800000 */
[----:B------:R-:W1:Y:S01]  /*128e0*/  S2R R5, SR_CgaCtaId ;  /* 0x0000000000057919 */ /* 0x000e620000008800 */
[----:B----4-:R-:W-:-:S05]  /*128f0*/  VIADD R0, R0, 0x1 ;  /* 0x0000000100007836 */ /* 0x010fca0000000000 */
[----:B------:R-:W-:-:S04]  /*12900*/  LEA.HI R2, R0, R0, RZ, 0x1 ;  /* 0x0000000000027211 */ /* 0x000fc800078f08ff */
[----:B------:R-:W-:Y:S02]  /*12910*/  LOP3.LUT R3, R2, 0xfffffffe, RZ, 0xc0, !PT ;  /* 0xfffffffe02037812 */ /* 0x000fe400078ec0ff */
[----:B------:R-:W-:-:S03]  /*12920*/  MOV R2, 0x400 ;  /* 0x0000040000027802 */ /* 0x000fc60000000f00 */
[----:B------:R-:W-:Y:S01]  /*12930*/  IMAD.IADD R0, R0, 0x1, -R3 ;  /* 0x0000000100007824 */ /* 0x000fe200078e0a03 */
[----:B-1----:R-:W-:-:S04]  /*12940*/  LEA R9, R5, R2, 0x18 ;  /* 0x0000000205097211 */ /* 0x002fc800078ec0ff */
[----:B------:R-:W-:-:S04]  /*12950*/  SHF.L.U32 R0, R0, 0x1f, RZ ;  /* 0x0000001f00007819 */ /* 0x000fc800000006ff */
[----:B------:R-:W1:Y:S02]  /*12960*/  SYNCS.PHASECHK.TRANS64.TRYWAIT P0, [R9+URZ+0x31c20], R0 ;  /* 0x031c2000090075a7 */ /* 0x000e64000800017f */
[----:B-1----:R-:W-:Y:S05]  /*12970*/  @!P0 BRA `(.L_x_324) ;  /* 0x0000001800dc8947 */ /* 0x002fea0003800000 */
.L_x_389:
[----:B------:R-:W-:Y:S05]  /*12980*/  BSYNC B0 ;  /* 0x0000000000007941 */ /* 0x000fea0003800000 */
.L_x_323:
[----:B------:R-:W-:-:S03]  /*12990*/  UMOV UR4, 0xffffffff ;  /* 0xffffffff00047882 */ /* 0x000fc60000000000 */
[----:B------:R-:W-:Y:S05]  /*129a0*/  BRA.DIV UR4, `(.L_x_325) ;  /* 0x0000001a04e47947 */ /* 0x000fea000b800000 */
[----:B-1----:R-:W1:Y:S02]  /*129b0*/  S2R R0, SR_TID.X ;  /* 0x0000000000007919 */ /* 0x002e640000002100 */
[----:B-1----:R-:W-:-:S04]  /*129c0*/  SHF.R.U32.HI R0, RZ, 0x5, R0 ;  /* 0x00000005ff007819 */ /* 0x002fc80000011600 */
[----:B------:R-:W-:-:S05]  /*129d0*/  LOP3.LUT R0, R0, 0x3, RZ, 0xc0, !PT ;  /* 0x0000000300007812 */ /* 0x000fca00078ec0ff */
[----:B------:R1:W4:Y:S02]  /*129e0*/  SHFL.IDX PT, R14, R0, RZ, 0x1f ;  /* 0x00001fff000e7589 */ /* 0x00032400000e0000 */
.L_x_392:
[----:B----4-:R-:W-:Y:S01]  /*129f0*/  ISETP.NE.AND P0, PT, R14, RZ, PT ;  /* 0x000000ff0e00720c */ /* 0x010fe20003f05270 */
[----:B------:R-:W-:-:S12]  /*12a00*/  BSSY B0, `(.L_x_326) ;  /* 0x0000026000007945 */ /* 0x000fd80003800000 */
[----:B------:R-:W-:Y:S05]  /*12a10*/  @P0 BRA `(.L_x_327) ;  /* 0x0000000000900947 */ /* 0x000fea0003800000 */
[----:B------:R-:W-:-:S03]  /*12a20*/  UMOV UR4, 0xffffffff ;  /* 0xffffffff00047882 */ /* 0x000fc60000000000 */
[----:B------:R-:W-:Y:S05]  /*12a30*/  BRA.DIV UR4, `(.L_x_328) ;  /* 0x0000001a04f47947 */ /* 0x000fea000b800000 */
[----:B------:R-:W-:-:S13]  /*12a40*/  ELECT P6, URZ, PT ;  /* 0x00000000003f782f */ /* 0x000fda00038c0000 */
.L_x_395:
[----:B------:R-:W-:Y:S05]  /*12a50*/  @!P6 BRA `(.L_x_327) ;  /* 0x000000000080e947 */ /* 0x000fea0003800000 */
[----:B-1----:R-:W4:Y:S02]  /*12a60*/  LDL R0, [R1+0x4c] ;  /* 0x00004c0001007983 */ /* 0x002f240000100800 */
[----:B----4-:R-:W-:-:S13]  /*12a70*/  R2UR UR4, R0 ;  /* 0x00000000000472ca */ /* 0x010fda00000e0000 */
[----:B------:R-:W-:-:S06]  /*12a80*/  ULOP3.LUT UR4, UR4, 0x2, URZ, 0xfc, !UPT ;  /* 0x0000000204047892 */ /* 0x000fcc000f8efc3f */
[----:B------:R-:W-:-:S05]  /*12a90*/  IMAD.U32 R0, RZ, RZ, UR4 ;  /* 0x00000004ff007e24 */ /* 0x000fca000f8e00ff */
[----:B------:R-:W-:-:S13]  /*12aa0*/  ISETP.NE.AND P2, PT, R0, 0x3, PT ;  /* 0x000000030000780c */ /* 0x000fda0003f45270 */
[----:B------:R-:W-:Y:S05]  /*12ab0*/  @!P2 BRA `(.L_x_329) ;  /* 0x000000000004a947 */ /* 0x000fea0003800000 */
[----:B------:R-:W-:Y:S01]  /*12ac0*/  BPT.TRAP 0x1 ;  /* 0x000000040000795c */ /* 0x000fe20000300000 */
.L_x_329:
[----:B------:R-:W-:Y:S01]  /*12ad0*/  VIADD R3, R9, 0x31c40 ;  /* 0x00031c4009037836 */ /* 0x000fe20000000000 */
[----:B------:R-:W-:Y:S01]  /*12ae0*/  SHF.L.U32 R2, R28, 0x1f, RZ ;  /* 0x0000001f1c027819 */ /* 0x000fe200000006ff */
[C---:B------:R-:W-:Y:S02]  /*12af0*/  VIADD R0, R18.reuse, 0x1 ;  /* 0x0000000112007836 */ /* 0x040fe40000000000 */
[----:B0-2---:R-:W-:-:S03]  /*12b00*/  IMAD R7, R18, 0x8, R3 ;  /* 0x0000000812077824 */ /* 0x005fc600078e0203 */
        /* <DEDUP_REMOVED lines=8> */
.L_x_396:
[----:B------:R-:W1:Y:S02]  /*12b90*/  SYNCS.PHASECHK.TRANS64.TRYWAIT P0, [R3+URZ], R0 ;  /* 0x00000000030075a7 */ /* 0x000e64000800017f */
[----:B-1----:R-:W-:Y:S05]  /*12ba0*/  @!P0 BRA `(.L_x_331) ;  /* 0x0000001800cc8947 */ /* 0x002fea0003800000 */
.L_x_397:
[----:B------:R-:W-:Y:S05]  /*12bb0*/  @!P2 BRA `(.L_x_332) ;  /* 0x000000000004a947 */ /* 0x000fea0003800000 */
[----:B------:R-:W-:Y:S01]  /*12bc0*/  BPT.TRAP 0x1 ;  /* 0x000000040000795c */ /* 0x000fe20000300000 */
.L_x_332:
[----:B-1----:R-:W-:-:S04]  /*12bd0*/  VIADD R3, R9, 0x31c60 ;  /* 0x00031c6009037836 */ /* 0x002fc80000000000 */
[----:B------:R-:W-:-:S04]  /*12be0*/  IMAD R5, R18, 0x8, R3 ;  /* 0x0000000812057824 */ /* 0x000fc800078e0203 */
[----:B------:R-:W1:Y:S02]  /*12bf0*/  SYNCS.PHASECHK.TRANS64.TRYWAIT P0, [R5+URZ], R2 ;  /* 0x00000002050075a7 */ /* 0x000e64000800017f */
[----:B-1----:R-:W-:Y:S05]  /*12c00*/  @!P0 BRA `(.L_x_333) ;  /* 0x0000001800c88947 */ /* 0x002fea0003800000 */
.L_x_398:
[----:B------:R-:W-:-:S07]  /*12c10*/  IMAD R3, R4, 0x8, R3 ;  /* 0x0000000804037824 */ /* 0x000fce00078e0203 */
.L_x_334:
[----:B--2---:R2:W4:Y:S02]  /*12c20*/  SYNCS.PHASECHK.TRANS64.TRYWAIT P0, [R3+URZ], R0 ;  /* 0x00000000030075a7 */ /* 0x004524000800017f */
[----:B----4-:R-:W-:Y:S05]  /*12c30*/  @!P0 NANOSLEEP.SYNCS 0x989680 ;  /* 0x009896800000895d */ /* 0x010fea0003900000 */
[----:B------:R-:W4:Y:S02]  /*12c40*/  @!P0 SYNCS.PHASECHK.TRANS64 P0, [R3+URZ], R0 ;  /* 0x00000000030085a7 */ /* 0x000f24000800007f */
[----:B----4-:R-:W-:Y:S05]  /*12c50*/  @!P0 BRA `(.L_x_334) ;  /* 0xfffffffc00f08947 */ /* 0x010fea000383ffff */
.L_x_327:
[----:B------:R-:W-:Y:S05]  /*12c60*/  BSYNC B0 ;  /* 0x0000000000007941 */ /* 0x000fea0003800000 */
.L_x_326:
[----:B------:R-:W-:Y:S05]  /*12c70*/  EXIT ;  /* 0x000000000000794d */ /* 0x000fea0003800000 */
.L_x_177:
[----:B0-----:R-:W-:-:S04]  /*12c80*/  IMAD.U32 R3, RZ, RZ, UR37 ;  /* 0x00000025ff037e24 */ /* 0x001fc8000f8e00ff */
[----:B------:R0:W1:Y:S03]  /*12c90*/  SYNCS.PHASECHK.TRANS64.TRYWAIT P1, [R3+URZ+0x31c00], R0 ;  /* 0x031c0000030075a7 */ /* 0x000066000802017f */
[----:B-1----:R-:W-:Y:S05]  /*12ca0*/  @!P1 NANOSLEEP.SYNCS 0x989680 ;  /* 0x009896800000995d */ /* 0x002fea0003900000 */
[----:B------:R-:W1:Y:S02]  /*12cb0*/  @!P1 SYNCS.PHASECHK.TRANS64 P1, [R3+URZ+0x31c00], R0 ;  /* 0x031c0000030095a7 */ /* 0x000e64000802007f */
[----:B-1----:R-:W-:Y:S05]  /*12cc0*/  @!P1 BRA `(.L_x_177) ;  /* 0xfffffffc00ec9947 */ /* 0x002fea000383ffff */
[----:B------:R-:W-:Y:S05]  /*12cd0*/  BRA `(.L_x_335) ;  /* 0xfffffef000247947 */ /* 0x000fea000383ffff */
.L_x_181:
[----:B-1----:R1:W2:Y:S02]  /*12ce0*/  SYNCS.PHASECHK.TRANS64.TRYWAIT P2, [R3+URZ+0x31c30], R0 ;  /* 0x031c3000030075a7 */ /* 0x0022a4000804017f */
[----:B--2---:R-:W-:Y:S05]  /*12cf0*/  @!P2 NANOSLEEP.SYNCS 0x989680 ;  /* 0x009896800000a95d */ /* 0x004fea0003900000 */
[----:B------:R-:W2:Y:S02]  /*12d00*/  @!P2 SYNCS.PHASECHK.TRANS64 P2, [R3+URZ+0x31c30], R0 ;  /* 0x031c30000300a5a7 */ /* 0x000ea4000804007f */
[----:B--2---:R-:W-:Y:S05]  /*12d10*/  @!P2 BRA `(.L_x_181) ;  /* 0xfffffffc00f0a947 */ /* 0x004fea000383ffff */
[----:B------:R-:W-:Y:S05]  /*12d20*/  BRA `(.L_x_180) ;  /* 0xfffffef0004c7947 */ /* 0x000fea000383ffff */
.L_x_186:
[----:B-1----:R-:W-:-:S04]  /*12d30*/  IMAD.U32 R9, RZ, RZ, UR4 ;  /* 0x00000004ff097e24 */ /* 0x002fc8000f8e00ff */
[----:B------:R1:W2:Y:S03]  /*12d40*/  SYNCS.PHASECHK.TRANS64.TRYWAIT P2, [R9+URZ+0x31c30], R0 ;  /* 0x031c3000090075a7 */ /* 0x0002a6000804017f */
[----:B--2---:R-:W-:Y:S05]  /*12d50*/  @!P2 NANOSLEEP.SYNCS 0x989680 ;  /* 0x009896800000a95d */ /* 0x004fea0003900000 */
[----:B------:R-:W2:Y:S02]  /*12d60*/  @!P2 SYNCS.PHASECHK.TRANS64 P2, [R9+URZ+0x31c30], R0 ;  /* 0x031c30000900a5a7 */ /* 0x000ea4000804007f */
[----:B--2---:R-:W-:Y:S05]  /*12d70*/  @!P2 BRA `(.L_x_186) ;  /* 0xfffffffc00eca947 */ /* 0x004fea000383ffff */
[----:B------:R-:W-:Y:S05]  /*12d80*/  BRA `(.L_x_183) ;  /* 0xffffff2800887947 */ /* 0x000fea000383ffff */
.L_x_190:
[----:B-1----:R-:W-:-:S04]  /*12d90*/  IMAD.U32 R6, RZ, RZ, UR4 ;  /* 0x00000004ff067e24 */ /* 0x002fc8000f8e00ff */
[----:B------:R1:W2:Y:S03]  /*12da0*/  SYNCS.PHASECHK.TRANS64.TRYWAIT P2, [R6+URZ+0x31c50], R0 ;  /* 0x031c5000060075a7 */ /* 0x0002a6000804017f */
[----:B--2---:R-:W-:Y:S05]  /*12db0*/  @!P2 NANOSLEEP.SYNCS 0x989680 ;  /* 0x009896800000a95d */ /* 0x004fea0003900000 */
[----:B------:R-:W2:Y:S02]  /*12dc0*/  @!P2 SYNCS.PHASECHK.TRANS64 P2, [R6+URZ+0x31c50], R0 ;  /* 0x031c50000600a5a7 */ /* 0x000ea4000804007f */
[----:B--2---:R-:W-:Y:S05]  /*12dd0*/  @!P2 BRA `(.L_x_190) ;  /* 0xfffffffc00eca947 */ /* 0x004fea000383ffff */
[----:B------:R-:W-:Y:S05]  /*12de0*/  BRA `(.L_x_187) ;  /* 0xffffff4000287947 */ /* 0x000fea000383ffff */
.L_x_195:
[----:B-1----:R-:W-:-:S04]  /*12df0*/  IMAD.U32 R4, RZ, RZ, UR9 ;  /* 0x00000009ff047e24 */ /* 0x002fc8000f8e00ff */
[----:B------:R1:W2:Y:S03]  /*12e00*/  SYNCS.PHASECHK.TRANS64.TRYWAIT P0, [R4+URZ+0x31c50], R3 ;  /* 0x031c5003040075a7 */ /* 0x0002a6000800017f */
[----:B--2---:R-:W-:Y:S05]  /*12e10*/  @!P0 NANOSLEEP.SYNCS 0x989680 ;  /* 0x009896800000895d */ /* 0x004fea0003900000 */
[----:B------:R-:W2:Y:S02]  /*12e20*/  @!P0 SYNCS.PHASECHK.TRANS64 P0, [R4+URZ+0x31c50], R3 ;  /* 0x031c5003040085a7 */ /* 0x000ea4000800007f */
[----:B--2---:R-:W-:Y:S05]  /*12e30*/  @!P0 BRA `(.L_x_195) ;  /* 0xfffffffc00ec8947 */ /* 0x004fea000383ffff */
[----:B------:R-:W-:Y:S05]  /*12e40*/  BRA `(.L_x_194) ;  /* 0xffffff60000c7947 */ /* 0x000fea000383ffff */
.L_x_232:
[----:B------:R-:W2:Y:S01]  /*12e50*/  S2R R20, SR_TID.X ;  /* 0x0000000000147919 */ /* 0x000ea20000002100 */
[----:B------:R-:W-:Y:S01]  /*12e60*/  BSSY B0, `(.L_x_336) ;  /* 0x000000a000007945 */ /* 0x000fe20003800000 */
[----:B------:R-:W-:Y:S02]  /*12e70*/  IMAD.MOV.U32 R12, RZ, RZ, RZ ;  /* 0x000000ffff0c7224 */ /* 0x000fe400078e00ff */
[----:B------:R-:W-:Y:S02]  /*12e80*/  IMAD.MOV.U32 R11, RZ, RZ, 0x1f ;  /* 0x0000001fff0b7424 */ /* 0x000fe400078e00ff */
[----:B------:R-:W-:Y:S01]  /*12e90*/  IMAD.MOV.U32 R15, RZ, RZ, -0x1 ;  /* 0xffffffffff0f7424 */ /* 0x000fe200078e00ff */
[----:B--2---:R-:W-:-:S04]  /*12ea0*/  SHF.R.U32.HI R20, RZ, 0x5, R20 ;  /* 0x00000005ff147819 */ /* 0x004fc80000011614 */
[----:B------:R-:W-:-:S05]  /*12eb0*/  LOP3.LUT R20, R20, 0x3, RZ, 0xc0, !PT ;  /* 0x0000000314147812 */ /* 0x000fca00078ec0ff */
[----:B------:R-:W-:-:S07]  /*12ec0*/  IMAD.MOV.U32 R13, RZ, RZ, R20 ;  /* 0x000000ffff0d7224 */ /* 0x000fce00078e0014 */
[----:B01----:R-:W-:Y:S05]  /*12ed0*/  WARPSYNC.COLLECTIVE R15, `(.L_x_337) ;  /* 0x000000000f087348 */ /* 0x003fea0003c00000 */
[----:B------:R2:W3:Y:S02]  /*12ee0*/  SHFL.IDX P6, R14, R13, R12, R11 ;  /* 0x0000000c0d0e7389 */ /* 0x0004e400000c000b */
[----:B0123--:R-:W-:Y:S01]  /*12ef0*/  ENDCOLLECTIVE ;  /* 0x000000000000791b */ /* 0x00ffe20003800000 */
.L_x_337:
[----:B------:R-:W-:Y:S05]  /*12f00*/  BSYNC B0 ;  /* 0x0000000000007941 */ /* 0x000fea0003800000 */
.L_x_336:
[----:B------:R-:W-:Y:S05]  /*12f10*/  BRA `(.L_x_338) ;  /* 0xffffffb0006c7947 */ /* 0x000fea000383ffff */
.L_x_234:
[----:B------:R-:W-:Y:S01]  /*12f20*/  BSSY B0, `(.L_x_339) ;  /* 0x0000006000007945 */ /* 0x000fe20003800000 */
[----:B------:R-:W-:-:S07]  /*12f30*/  IMAD.MOV.U32 R15, RZ, RZ, -0x1 ;  /* 0xffffffffff0f7424 */ /* 0x000fce00078e00ff */
[----:B012---:R-:W-:Y:S05]  /*12f40*/  WARPSYNC.COLLECTIVE R15, `(.L_x_340) ;  /* 0x000000000f0c7348 */ /* 0x007fea0003c00000 */
[----:B------:R-:W-:Y:S02]  /*12f50*/  ELECT P6, UR62, PT ;  /* 0x00000000003e782f */ /* 0x000fe400038c0000 */
[----:B------:R-:W-:Y:S01]  /*12f60*/  MOV R14, UR62 ;  /* 0x0000003e000e7c02 */ /* 0x000fe20008000f00 */
[----:B012---:R-:W-:Y:S10]  /*12f70*/  ENDCOLLECTIVE ;  /* 0x000000000000791b */ /* 0x007ff40003800000 */
.L_x_340:
[----:B------:R-:W-:Y:S05]  /*12f80*/  BSYNC B0 ;  /* 0x0000000000007941 */ /* 0x000fea0003800000 */
.L_x_339:
[----:B------:R-:W-:Y:S05]  /*12f90*/  BRA `(.L_x_341) ;  /* 0xffffffb0006c7947 */ /* 0x000fea000383ffff */
.L_x_236:
[----:B--2---:R2:W3:Y:S02]  /*12fa0*/  SYNCS.PHASECHK.TRANS64.TRYWAIT P0, [R0+URZ+0x31c40], R2 ;  /* 0x031c4002000075a7 */ /* 0x0044e4000800017f */
[----:B---3--:R-:W-:Y:S05]  /*12fb0*/  @!P0 NANOSLEEP.SYNCS 0x989680 ;  /* 0x009896800000895d */ /* 0x008fea0003900000 */
[----:B------:R-:W3:Y:S02]  /*12fc0*/  @!P0 SYNCS.PHASECHK.TRANS64 P0, [R0+URZ+0x31c40], R2 ;  /* 0x031c4002000085a7 */ /* 0x000ee4000800007f */
[----:B---3--:R-:W-:Y:S05]  /*12fd0*/  @!P0 BRA `(.L_x_236) ;  /* 0xfffffffc00f08947 */ /* 0x008fea000383ffff */
[----:B------:R-:W-:Y:S05]  /*12fe0*/  BRA `(.L_x_342) ;  /* 0xffffffb000c47947 */ /* 0x000fea000383ffff */
.L_x_240:
[----:B------:R-:W2:Y:S01]  /*12ff0*/  LDL.LU R11, [R1+0x30] ;  /* 0x00003000010b7983 */ /* 0x000ea20000300800 */
[----:B------:R-:W-:Y:S02]  /*13000*/  IMAD.MOV.U32 R13, RZ, RZ, R4 ;  /* 0x000000ffff0d7224 */ /* 0x000fe400078e0004 */
[----:B------:R-:W-:Y:S02]  /*13010*/  IMAD.MOV.U32 R12, RZ, RZ, RZ ;  /* 0x000000ffff0c7224 */ /* 0x000fe400078e00ff */
[----:B------:R-:W-:Y:S02]  /*13020*/  IMAD.MOV.U32 R15, RZ, RZ, -0x1 ;  /* 0xffffffffff0f7424 */ /* 0x000fe400078e00ff */
[----:B------:R-:W-:-:S04]  /*13030*/  IMAD R25, R25, 0xc0, R21 ;  /* 0x000000c019197824 */ /* 0x000fc800078e0215 */
[----:B------:R-:W-:Y:S02]  /*13040*/  VIADD R8, R25, 0x20 ;  /* 0x0000002019087836 */ /* 0x000fe40000000000 */
[----:B--2---:R-:W-:Y:S02]  /*13050*/  IMAD R5, R11, R9, RZ ;  /* 0x000000090b057224 */ /* 0x004fe400078e02ff */
[----:B------:R-:W-:-:S03]  /*13060*/  IMAD.MOV.U32 R11, RZ, RZ, 0x1c1f ;  /* 0x00001c1fff0b7424 */ /* 0x000fc600078e00ff */
[----:B------:R-:W-:-:S13]  /*13070*/  ISETP.GE.AND P4, PT, R25, R5, PT ;  /* 0x000000051900720c */ /* 0x000fda0003f86270 */
[----:B-----5:R-:W-:Y:S05]  /*13080*/  WARPSYNC.COLLECTIVE R15, `(.L_x_343) ;  /* 0x000000000f087348 */ /* 0x020fea0003c00000 */
[----:B------:R0:W1:Y:S02]  /*13090*/  SHFL.IDX P6, R14, R13, R12, R11 ;  /* 0x0000000c0d0e7389 */ /* 0x00006400000c000b */
[----:B01---5:R-:W-:Y:S01]  /*130a0*/  ENDCOLLECTIVE ;  /* 0x000000000000791b */ /* 0x023fe20003800000 */
.L_x_343:
[----:B------:R-:W-:Y:S02]  /*130b0*/  IMAD.MOV.U32 R13, RZ, RZ, R0 ;  /* 0x000000ffff0d7224 */ /* 0x000fe400078e0000 */
[----:B------:R-:W-:-:S07]  /*130c0*/  IMAD.MOV.U32 R2, RZ, RZ, R14 ;  /* 0x000000ffff027224 */ /* 0x000fce00078e000e */
[----:B------:R-:W-:Y:S05]  /*130d0*/  WARPSYNC.COLLECTIVE R15, `(.L_x_344) ;  /* 0x000000000f087348 */ /* 0x000fea0003c00000 */
[----:B------:R0:W1:Y:S02]  /*130e0*/  SHFL.IDX P6, R14, R13, R12, R11 ;  /* 0x0000000c0d0e7389 */ /* 0x00006400000c000b */
[----:B01----:R-:W-:Y:S01]  /*130f0*/  ENDCOLLECTIVE ;  /* 0x000000000000791b */ /* 0x003fe20003800000 */
.L_x_344:
[----:B------:R-:W-:Y:S01]  /*13100*/  ULDC.64 UR4, c[0x0][0x208] ;  /* 0x0000820000047ab9 */ /* 0x000fe20000000a00 */
[----:B------:R-:W-:Y:S02]  /*13110*/  IMAD.MOV.U32 R13, RZ, RZ, R4 ;  /* 0x000000ffff0d7224 */ /* 0x000fe400078e0004 */
[----:B------:R-:W-:Y:S02]  /*13120*/  IMAD.MOV.U32 R12, RZ, RZ, 0x1 ;  /* 0x00000001ff0c7424 */ /* 0x000fe400078e00ff */
[----:B------:R-:W-:-:S05]  /*13130*/  IMAD.MOV.U32 R3, RZ, RZ, R14 ;  /* 0x000000ffff037224 */ /* 0x000fca00078e000e */
[----:B------:R-:W-:-:S05]  /*13140*/  @!P4 LEA R3, P3, R20, R3, 0x1 ;  /* 0x000000031403c211 */ /* 0x000fca00078608ff */
[----:B------:R-:W-:Y:S01]  /*13150*/  @!P4 IMAD.X R2, RZ, RZ, R2, P3 ;  /* 0x000000ffff02c224 */ /* 0x000fe200018e0602 */
[----:B------:R-:W-:-:S04]  /*13160*/  ISETP.GE.AND P3, PT, R8, R5, PT ;  /* 0x000000050800720c */ /* 0x000fc80003f66270 */
[----:B------:R-:W-:-:S04]  /*13170*/  @!P4 LOP3.LUT R3, R3, R2, RZ, 0x3c, !PT ;  /* 0x000000020303c212 */ /* 0x000fc800078e3cff */
[----:B------:R-:W-:-:S04]  /*13180*/  @!P4 LOP3.LUT R2, R3, R2, RZ, 0x3c, !PT ;  /* 0x000000020302c212 */ /* 0x000fc800078e3cff */
[----:B------:R-:W-:-:S05]  /*13190*/  @!P4 LOP3.LUT R3, R3, R2, RZ, 0x3c, !PT ;  /* 0x000000020303c212 */ /* 0x000fca00078e3cff */
[----:B------:R-:W-:Y:S01]  /*131a0*/  @!PT LDS RZ, [RZ] ;  /* 0x00000000fffff984 */ /* 0x000fe20000000800 */
[----:B------:R-:W-:Y:S01]  /*131b0*/  @!PT LDS RZ, [RZ] ;  /* 0x00000000fffff984 */ /* 0x000fe20000000800 */
[----:B------:R-:W-:Y:S01]  /*131c0*/  @!PT LDS RZ, [RZ] ;  /* 0x00000000fffff984 */ /* 0x000fe20000000800 */
[----:B------:R0:W-:Y:S04]  /*131d0*/  @!P4 LDGSTS.E.BYPASS.LTC128B.128 [R10+0xda00], desc[UR4][R2.64], !P2 ;  /* 0x0da00000020acfae */ /* 0x0001e8000d101d44 */
[----:B------:R0:W-:Y:S04]  /*131e0*/  @!P4 LDGSTS.E.BYPASS.LTC128B.128 [R10+0x10a00], desc[UR4][R2.64+0x40], !P1 ;  /* 0x10a00040020acfae */ /* 0x0001e8000c901d44 */
[----:B------:R0:W-:Y:S02]  /*131f0*/  @!P4 LDGSTS.E.BYPASS.LTC128B.128 [R10+0x13a00], desc[UR4][R2.64+0x80], !P0 ;  /* 0x13a00080020acfae */ /* 0x0001e4000c101d44 */
[----:B0-----:R-:W-:Y:S05]  /*13200*/  WARPSYNC.COLLECTIVE R15, `(.L_x_345) ;  /* 0x000000000f087348 */ /* 0x001fea0003c00000 */
[----:B------:R1:W2:Y:S02]  /*13210*/  SHFL.IDX P6, R14, R13, R12, R11 ;  /* 0x0000000c0d0e7389 */ /* 0x0002a400000c000b */
[----:B012---:R-:W-:Y:S01]  /*13220*/  ENDCOLLECTIVE ;  /* 0x000000000000791b */ /* 0x007fe20003800000 */
.L_x_345:
[----:B------:R-:W-:Y:S02]  /*13230*/  IMAD.MOV.U32 R13, RZ, RZ, R0 ;  /* 0x000000ffff0d7224 */ /* 0x000fe400078e0000 */
[----:B------:R-:W-:-:S07]  /*13240*/  IMAD.MOV.U32 R2, RZ, RZ, R14 ;  /* 0x000000ffff027224 */ /* 0x000fce00078e000e */
[----:B------:R-:W-:Y:S05]  /*13250*/  WARPSYNC.COLLECTIVE R15, `(.L_x_346) ;  /* 0x000000000f087348 */ /* 0x000fea0003c00000 */
[----:B------:R0:W1:Y:S02]  /*13260*/  SHFL.IDX P6, R14, R13, R12, R11 ;  /* 0x0000000c0d0e7389 */ /* 0x00006400000c000b */
[----:B01----:R-:W-:Y:S01]  /*13270*/  ENDCOLLECTIVE ;  /* 0x000000000000791b */ /* 0x003fe20003800000 */
.L_x_346:
[----:B------:R-:W-:Y:S01]  /*13280*/  ULDC.64 UR4, c[0x0][0x208] ;  /* 0x0000820000047ab9 */ /* 0x000fe20000000a00 */
[----:B------:R-:W-:Y:S02]  /*13290*/  IMAD.MOV.U32 R13, RZ, RZ, R4 ;  /* 0x000000ffff0d7224 */ /* 0x000fe400078e0004 */
[----:B------:R-:W-:Y:S02]  /*132a0*/  IMAD.MOV.U32 R12, RZ, RZ, 0x2 ;  /* 0x00000002ff0c7424 */ /* 0x000fe400078e00ff */
[----:B------:R-:W-:-:S05]  /*132b0*/  IMAD.MOV.U32 R3, RZ, RZ, R14 ;  /* 0x000000ffff037224 */ /* 0x000fca00078e000e */
[----:B------:R-:W-:-:S05]  /*132c0*/  @!P3 LEA R3, P4, R20, R3, 0x1 ;  /* 0x000000031403b211 */ /* 0x000fca00078808ff */
[----:B------:R-:W-:-:S05]  /*132d0*/  @!P3 IMAD.X R2, RZ, RZ, R2, P4 ;  /* 0x000000ffff02b224 */ /* 0x000fca00020e0602 */
        /* <DEDUP_REMOVED lines=12> */
.L_x_347:
[----:B------:R-:W-:-:S05]  /*133a0*/  VIADD R2, R25, 0x40 ;  /* 0x0000004019027836 */ /* 0x000fca0000000000 */
[----:B------:R-:W-:Y:S01]  /*133b0*/  ISETP.GE.AND P3, PT, R2, R5, PT ;  /* 0x000000050200720c */ /* 0x000fe20003f66270 */
[----:B------:R-:W-:Y:S02]  /*133c0*/  IMAD.MOV.U32 R13, RZ, RZ, R0 ;  /* 0x000000ffff0d7224 */ /* 0x000fe400078e0000 */
[----:B------:R-:W-:-:S10]  /*133d0*/  IMAD.MOV.U32 R2, RZ, RZ, R14 ;  /* 0x000000ffff027224 */ /* 0x000fd400078e000e */
[----:B------:R-:W-:Y:S05]  /*133e0*/  WARPSYNC.COLLECTIVE R15, `(.L_x_348) ;  /* 0x000000000f087348 */ /* 0x000fea0003c00000 */
[----:B------:R0:W1:Y:S02]  /*133f0*/  SHFL.IDX P6, R14, R13, R12, R11 ;  /* 0x0000000c0d0e7389 */ /* 0x00006400000c000b */
[----:B01----:R-:W-:Y:S01]  /*13400*/  ENDCOLLECTIVE ;  /* 0x000000000000791b */ /* 0x003fe20003800000 */
.L_x_348:
        /* <DEDUP_REMOVED lines=18> */
.L_x_349:
[----:B------:R-:W-:Y:S02]  /*13530*/  IMAD.MOV.U32 R13, RZ, RZ, R0 ;  /* 0x000000ffff0d7224 */ /* 0x000fe400078e0000 */
[----:B------:R-:W-:-:S05]  /*13540*/  VIADD R0, R25, 0x60 ;  /* 0x0000006019007836 */ /* 0x000fca0000000000 */
[----:B------:R-:W-:Y:S01]  /*13550*/  ISETP.GE.AND P3, PT, R0, R5, PT ;  /* 0x000000050000720c */ /* 0x000fe20003f66270 */
[----:B------:R-:W-:-:S12]  /*13560*/  IMAD.MOV.U32 R4, RZ, RZ, R14 ;  /* 0x000000ffff047224 */ /* 0x000fd800078e000e */
[----:B------:R-:W-:Y:S05]  /*13570*/  WARPSYNC.COLLECTIVE R15, `(.L_x_350) ;  /* 0x000000000f087348 */ /* 0x000fea0003c00000 */
[----:B------:R0:W1:Y:S02]  /*13580*/  SHFL.IDX P6, R14, R13, R12, R11 ;  /* 0x0000000c0d0e7389 */ /* 0x00006400000c000b */
[----:B01----:R-:W-:Y:S01]  /*13590*/  ENDCOLLECTIVE ;  /* 0x000000000000791b */ /* 0x003fe20003800000 */
.L_x_350:
[----:B------:R-:W-:Y:S01]  /*135a0*/  ULDC.64 UR4, c[0x0][0x208] ;  /* 0x0000820000047ab9 */ /* 0x000fe20000000a00 */
[----:B------:R-:W-:Y:S02]  /*135b0*/  IMAD.MOV.U32 R13, RZ, RZ, R6 ;  /* 0x000000ffff0d7224 */ /* 0x000fe400078e0006 */
[----:B------:R-:W-:Y:S02]  /*135c0*/  IMAD.MOV.U32 R12, RZ, RZ, RZ ;  /* 0x000000ffff0c7224 */ /* 0x000fe400078e00ff */
[----:B------:R-:W-:-:S05]  /*135d0*/  IMAD.MOV.U32 R2, RZ, RZ, R14 ;  /* 0x000000ffff027224 */ /* 0x000fca00078e000e */
[----:B------:R-:W-:-:S05]  /*135e0*/  @!P3 LEA R2, P5, R20, R2, 0x1 ;  /* 0x000000021402b211 */ /* 0x000fca00078a08ff */
[----:B------:R-:W-:-:S05]  /*135f0*/  @!P3 IMAD.X R3, RZ, RZ, R4, P5 ;  /* 0x000000ffff03b224 */ /* 0x000fca00028e0604 */
        /* <DEDUP_REMOVED lines=9> */
.L_x_351:
[----:B------:R-:W-:-:S05]  /*13690*/  VIADD R2, R25, 0x80 ;  /* 0x0000008019027836 */ /* 0x000fca0000000000 */
[----:B------:R-:W-:Y:S01]  /*136a0*/  ISETP.GE.AND P3, PT, R2, R5, PT ;  /* 0x000000050200720c */ /* 0x000fe20003f66270 */
[----:B------:R-:W-:Y:S02]  /*136b0*/  IMAD.MOV.U32 R13, RZ, RZ, R7 ;  /* 0x000000ffff0d7224 */ /* 0x000fe400078e0007 */
[----:B------:R-:W-:-:S10]  /*136c0*/  IMAD.MOV.U32 R0, RZ, RZ, R14 ;  /* 0x000000ffff007224 */ /* 0x000fd400078e000e */
[----:B------:R-:W-:Y:S05]  /*136d0*/  WARPSYNC.COLLECTIVE R15, `(.L_x_352) ;  /* 0x000000000f087348 */ /* 0x000fea0003c00000 */
[----:B------:R0:W1:Y:S02]  /*136e0*/  SHFL.IDX P6, R14, R13, R12, R11 ;  /* 0x0000000c0d0e7389 */ /* 0x00006400000c000b */
[----:B01----:R-:W-:Y:S01]  /*136f0*/  ENDCOLLECTIVE ;  /* 0x000000000000791b */ /* 0x003fe20003800000 */
.L_x_352:
[----:B------:R-:W-:Y:S01]  /*13700*/  ULDC.64 UR4, c[0x0][0x208] ;  /* 0x0000820000047ab9 */ /* 0x000fe20000000a00 */
[----:B------:R-:W-:Y:S02]  /*13710*/  IMAD.MOV.U32 R13, RZ, RZ, R6 ;  /* 0x000000ffff0d7224 */ /* 0x000fe400078e0006 */
[----:B------:R-:W-:Y:S02]  /*13720*/  IMAD.MOV.U32 R12, RZ, RZ, 0x1 ;  /* 0x00000001ff0c7424 */ /* 0x000fe400078e00ff */
[----:B------:R-:W-:-:S05]  /*13730*/  IMAD.MOV.U32 R4, RZ, RZ, R14 ;  /* 0x000000ffff047224 */ /* 0x000fca00078e000e */
[----:B------:R-:W-:-:S05]  /*13740*/  @!P3 LEA R4, P5, R20, R4, 0x1 ;  /* 0x000000041404b211 */ /* 0x000fca00078a08ff */
[----:B------:R-:W-:Y:S02]  /*13750*/  @!P3 IMAD.X R0, RZ, RZ, R0, P5 ;  /* 0x000000ffff00b224 */ /* 0x000fe400028e0600 */
[----:B------:R-:W-:Y:S02]  /*13760*/  @!P3 IMAD.MOV.U32 R2, RZ, RZ, R4 ;  /* 0x000000ffff02b224 */ /* 0x000fe400078e0004 */
[----:B------:R-:W-:-:S05]  /*13770*/  @!P3 IMAD.MOV.U32 R3, RZ, RZ, R0 ;  /* 0x000000ffff03b224 */ /* 0x000fca00078e0000 */
        /* <DEDUP_REMOVED lines=9> */
.L_x_353:
[----:B------:R-:W-:Y:S02]  /*13810*/  IMAD.MOV.U32 R13, RZ, RZ, R7 ;  /* 0x000000ffff0d7224 */ /* 0x000fe400078e0007 */
[----:B------:R-:W-:-:S07]  /*13820*/  IMAD.MOV.U32 R6, RZ, RZ, R14 ;  /* 0x000000ffff067224 */ /* 0x000fce00078e000e */
[----:B------:R-:W-:Y:S05]  /*13830*/  WARPSYNC.COLLECTIVE R15, `(.L_x_354) ;  /* 0x000000000f087348 */ /* 0x000fea0003c00000 */
[----:B------:R0:W1:Y:S02]  /*13840*/  SHFL.IDX P6, R14, R13, R12, R11 ;  /* 0x0000000c0d0e7389 */ /* 0x00006400000c000b */
[----:B01----:R-:W-:Y:S01]  /*13850*/  ENDCOLLECTIVE ;  /* 0x000000000000791b */ /* 0x003fe20003800000 */
.L_x_354:
[----:B------:R-:W-:Y:S01]  /*13860*/  IMAD.MOV.U32 R2, RZ, RZ, R14 ;  /* 0x000000ffff027224 */ /* 0x000fe200078e000e */
[----:B------:R-:W-:Y:S06]  /*13870*/  BRA `(.L_x_355) ;  /* 0xffffffb800247947 */ /* 0x000fec000383ffff */
.L_x_243:
[----:B-1----:R1:W2:Y:S02]  /*13880*/  SYNCS.PHASECHK.TRANS64.TRYWAIT P0, [R17+URZ+0x31c20], R0 ;  /* 0x031c2000110075a7 */ /* 0x0022a4000800017f */
[----:B--2---:R-:W-:Y:S05]  /*13890*/  @!P0 NANOSLEEP.SYNCS 0x989680 ;  /* 0x009896800000895d */ /* 0x004fea0003900000 */
[----:B------:R-:W2:Y:S02]  /*138a0*/  @!P0 SYNCS.PHASECHK.TRANS64 P0, [R17+URZ+0x31c20], R0 ;  /* 0x031c2000110085a7 */ /* 0x000ea4000800007f */
[----:B--2---:R-:W-:Y:S05]  /*138b0*/  @!P0 BRA `(.L_x_243) ;  /* 0xfffffffc00f08947 */ /* 0x004fea000383ffff */
[----:B------:R-:W-:Y:S05]  /*138c0*/  BRA `(.L_x_356) ;  /* 0xffffffb800907947 */ /* 0x000fea000383ffff */
.L_x_252:
[----:B-1----:R1:W2:Y:S02]  /*138d0*/  SYNCS.PHASECHK.TRANS64.TRYWAIT P0, [R3+URZ+0x31c40], R2 ;  /* 0x031c4002030075a7 */ /* 0x0022a4000800017f */
[----:B--2---:R-:W-:Y:S05]  /*138e0*/  @!P0 NANOSLEEP.SYNCS 0x989680 ;  /* 0x009896800000895d */ /* 0x004fea0003900000 */
[----:B------:R-:W2:Y:S02]  /*138f0*/  @!P0 SYNCS.PHASECHK.TRANS64 P0, [R3+URZ+0x31c40], R2 ;  /* 0x031c4002030085a7 */ /* 0x000ea4000800007f */
[----:B--2---:R-:W-:Y:S05]  /*13900*/  @!P0 BRA `(.L_x_252) ;  /* 0xfffffffc00f08947 */ /* 0x004fea000383ffff */
[----:B------:R-:W-:Y:S05]  /*13910*/  BRA `(.L_x_357) ;  /* 0xffffffbc00647947 */ /* 0x000fea000383ffff */
.L_x_259:
[----:B0-----:R0:W1:Y:S02]  /*13920*/  SYNCS.PHASECHK.TRANS64.TRYWAIT P0, [R3+URZ+0x60], R2 ;  /* 0x00006002030075a7 */ /* 0x001064000800017f */
[----:B-1----:R-:W-:Y:S05]  /*13930*/  @!P0 NANOSLEEP.SYNCS 0x989680 ;  /* 0x009896800000895d */ /* 0x002fea0003900000 */
[----:B------:R-:W1:Y:S02]  /*13940*/  @!P0 SYNCS.PHASECHK.TRANS64 P0, [R3+URZ+0x60], R2 ;  /* 0x00006002030085a7 */ /* 0x000e64000800007f */
[----:B-1----:R-:W-:Y:S05]  /*13950*/  @!P0 BRA `(.L_x_259) ;  /* 0xfffffffc00f08947 */ /* 0x002fea000383ffff */
[----:B------:R-:W-:Y:S05]  /*13960*/  BRA `(.L_x_358) ;  /* 0xffffffc000707947 */ /* 0x000fea000383ffff */
.L_x_269:
[----:B-1----:R1:W2:Y:S02]  /*13970*/  SYNCS.PHASECHK.TRANS64.TRYWAIT P0, [R3+URZ+0x31c40], R2 ;  /* 0x031c4002030075a7 */ /* 0x0022a4000800017f */
[----:B--2---:R-:W-:Y:S05]  /*13980*/  @!P0 NANOSLEEP.SYNCS 0x989680 ;  /* 0x009896800000895d */ /* 0x004fea0003900000 */
[----:B------:R-:W2:Y:S02]  /*13990*/  @!P0 SYNCS.PHASECHK.TRANS64 P0, [R3+URZ+0x31c40], R2 ;  /* 0x031c4002030085a7 */ /* 0x000ea4000800007f */
[----:B--2---:R-:W-:Y:S05]  /*139a0*/  @!P0 BRA `(.L_x_269) ;  /* 0xfffffffc00f08947 */ /* 0x004fea000383ffff */
[----:B------:R-:W-:Y:S05]  /*139b0*/  BRA `(.L_x_359) ;  /* 0xffffffc8002c7947 */ /* 0x000fea000383ffff */
.L_x_276:
[----:B0-----:R0:W1:Y:S02]  /*139c0*/  SYNCS.PHASECHK.TRANS64.TRYWAIT P0, [R12+URZ+0x60], R28 ;  /* 0x0000601c0c0075a7 */ /* 0x001064000800017f */
[----:B-1----:R-:W-:Y:S05]  /*139d0*/  @!P0 NANOSLEEP.SYNCS 0x989680 ;  /* 0x009896800000895d */ /* 0x002fea0003900000 */
[----:B------:R-:W1:Y:S02]  /*139e0*/  @!P0 SYNCS.PHASECHK.TRANS64 P0, [R12+URZ+0x60], R28 ;  /* 0x0000601c0c0085a7 */ /* 0x000e64000800007f */
[----:B-1----:R-:W-:Y:S05]  /*139f0*/  @!P0 BRA `(.L_x_276) ;  /* 0xfffffffc00f08947 */ /* 0x002fea000383ffff */
[----:B------:R-:W-:Y:S05]  /*13a00*/  BRA `(.L_x_360) ;  /* 0xffffffcc00387947 */ /* 0x000fea000383ffff */
.L_x_286:
[----:B-1----:R1:W2:Y:S02]  /*13a10*/  SYNCS.PHASECHK.TRANS64.TRYWAIT P0, [R2+URZ+0x31c40], R3 ;  /* 0x031c4003020075a7 */ /* 0x0022a4000800017f */
[----:B--2---:R-:W-:Y:S05]  /*13a20*/  @!P0 NANOSLEEP.SYNCS 0x989680 ;  /* 0x009896800000895d */ /* 0x004fea0003900000 */
[----:B------:R-:W2:Y:S02]  /*13a30*/  @!P0 SYNCS.PHASECHK.TRANS64 P0, [R2+URZ+0x31c40], R3 ;  /* 0x031c4003020085a7 */ /* 0x000ea4000800007f */
[----:B--2---:R-:W-:Y:S05]  /*13a40*/  @!P0 BRA `(.L_x_286) ;  /* 0xfffffffc00f08947 */ /* 0x004fea000383ffff */
[----:B------:R-:W-:Y:S05]  /*13a50*/  BRA `(.L_x_361) ;  /* 0xffffffd000c47947 */ /* 0x000fea000383ffff */
.L_x_293:
[----:B0-----:R0:W1:Y:S02]  /*13a60*/  SYNCS.PHASECHK.TRANS64.TRYWAIT P0, [R7+URZ+0x60], R2 ;  /* 0x00006002070075a7 */ /* 0x001064000800017f */
[----:B-1----:R-:W-:Y:S05]  /*13a70*/  @!P0 NANOSLEEP.SYNCS 0x989680 ;  /* 0x009896800000895d */ /* 0x002fea0003900000 */
[----:B------:R-:W1:Y:S02]  /*13a80*/  @!P0 SYNCS.PHASECHK.TRANS64 P0, [R7+URZ+0x60], R2 ;  /* 0x00006002070085a7 */ /* 0x000e64000800007f */
[----:B-1----:R-:W-:Y:S05]  /*13a90*/  @!P0 BRA `(.L_x_293) ;  /* 0xfffffffc00f08947 */ /* 0x002fea000383ffff */
[----:B------:R-:W-:Y:S05]  /*13aa0*/  BRA `(.L_x_362) ;  /* 0xffffffd400d47947 */ /* 0x000fea000383ffff */
.L_x_305:
[----:B-1----:R1:W2:Y:S02]  /*13ab0*/  SYNCS.PHASECHK.TRANS64.TRYWAIT P0, [R3+URZ+0x31c60], R0 ;  /* 0x031c6000030075a7 */ /* 0x0022a4000800017f */
[----:B--2---:R-:W-:Y:S05]  /*13ac0*/  @!P0 NANOSLEEP.SYNCS 0x989680 ;  /* 0x009896800000895d */ /* 0x004fea0003900000 */
[----:B------:R-:W2:Y:S02]  /*13ad0*/  @!P0 SYNCS.PHASECHK.TRANS64 P0, [R3+URZ+0x31c60], R0 ;  /* 0x031c6000030085a7 */ /* 0x000ea4000800007f */
[----:B--2---:R-:W-:Y:S05]  /*13ae0*/  @!P0 BRA `(.L_x_305) ;  /* 0xfffffffc00f08947 */ /* 0x004fea000383ffff */
[----:B------:R-:W-:Y:S05]  /*13af0*/  BRA `(.L_x_363) ;  /* 0xffffffdc004c7947 */ /* 0x000fea000383ffff */
.L_x_313:
[----:B------:R-:W-:Y:S01]  /*13b00*/  BSSY B0, `(.L_x_364) ;  /* 0x0000008000007945 */ /* 0x000fe20003800000 */
[----:B------:R-:W-:Y:S02]  /*13b10*/  IMAD.MOV.U32 R13, RZ, RZ, R24 ;  /* 0x000000ffff0d7224 */ /* 0x000fe400078e0018 */
[----:B------:R-:W-:Y:S02]  /*13b20*/  IMAD.MOV.U32 R12, RZ, RZ, RZ ;  /* 0x000000ffff0c7224 */ /* 0x000fe400078e00ff */
[----:B------:R-:W-:Y:S02]  /*13b30*/  IMAD.MOV.U32 R11, RZ, RZ, 0x1f ;  /* 0x0000001fff0b7424 */ /* 0x000fe400078e00ff */
[----:B------:R-:W-:-:S07]  /*13b40*/  IMAD.MOV.U32 R15, RZ, RZ, -0x1 ;  /* 0xffffffffff0f7424 */ /* 0x000fce00078e00ff */
[----:B0-2---:R-:W-:Y:S05]  /*13b50*/  WARPSYNC.COLLECTIVE R15, `(.L_x_365) ;  /* 0x000000000f087348 */ /* 0x005fea0003c00000 */
[----:B------:R1:W3:Y:S02]  /*13b60*/  SHFL.IDX P6, R14, R13, R12, R11 ;  /* 0x0000000c0d0e7389 */ /* 0x0002e400000c000b */
[----:B0123--:R-:W-:Y:S01]  /*13b70*/  ENDCOLLECTIVE ;  /* 0x000000000000791b */ /* 0x00ffe20003800000 */
.L_x_365:
[----:B------:R-:W-:Y:S05]  /*13b80*/  BSYNC B0 ;  /* 0x0000000000007941 */ /* 0x000fea0003800000 */
.L_x_364:
[----:B------:R-:W-:Y:S02]  /*13b90*/  IMAD.MOV.U32 R13, RZ, RZ, R24 ;  /* 0x000000ffff0d7224 */ /* 0x000fe400078e0018 */
[----:B------:R-:W-:Y:S02]  /*13ba0*/  IMAD.MOV.U32 R12, RZ, RZ, 0x1 ;  /* 0x00000001ff0c7424 */ /* 0x000fe400078e00ff */
[----:B------:R-:W-:Y:S02]  /*13bb0*/  IMAD.MOV.U32 R11, RZ, RZ, 0x1f ;  /* 0x0000001fff0b7424 */ /* 0x000fe400078e00ff */
[----:B------:R-:W-:Y:S02]  /*13bc0*/  IMAD.MOV.U32 R15, RZ, RZ, -0x1 ;  /* 0xffffffffff0f7424 */ /* 0x000fe400078e00ff */
[----:B------:R-:W-:Y:S02]  /*13bd0*/  IMAD.IADD R7, R27, 0x1, R9 ;  /* 0x000000011b077824 */ /* 0x000fe400078e0209 */
[----:B------:R-:W-:-:S07]  /*13be0*/  IMAD.MOV.U32 R0, RZ, RZ, R14 ;  /* 0x000000ffff007224 */ /* 0x000fce00078e000e */
[----:B------:R-:W-:Y:S05]  /*13bf0*/  WARPSYNC.COLLECTIVE R15, `(.L_x_366) ;  /* 0x000000000f087348 */ /* 0x000fea0003c00000 */
[----:B------:R0:W1:Y:S02]  /*13c00*/  SHFL.IDX P6, R14, R13, R12, R11 ;  /* 0x0000000c0d0e7389 */ /* 0x00006400000c000b */
[----:B01----:R-:W-:Y:S01]  /*13c10*/  ENDCOLLECTIVE ;  /* 0x000000000000791b */ /* 0x003fe20003800000 */
.L_x_366:
[----:B------:R-:W-:Y:S01]  /*13c20*/  ULDC UR4, c[0x0][0xc3c] ;  /* 0x00030f0000047ab9 */ /* 0x000fe20000000800 */
[----:B------:R-:W-:Y:S01]  /*13c30*/  ULDC.64 UR6, c[0x0][0x208] ;  /* 0x0000820000067ab9 */ /* 0x000fe20000000a00 */
[----:B------:R-:W-:-:S13]  /*13c40*/  ISETP.GE.OR P1, PT, R7, UR4, !P0 ;  /* 0x0000000407007c0c */ /* 0x000fda000c726670 */
[----:B------:R-:W0:Y:S08]  /*13c50*/  @!P1 LDC.64 R2, c[0x0][0xc80] ;  /* 0x00032000ff029b82 */ /* 0x000e300000000a00 */
[----:B------:R-:W1:Y:S01]  /*13c60*/  @!P1 LDC.64 R4, c[0x0][0xc78] ;  /* 0x00031e00ff049b82 */ /* 0x000e620000000a00 */
[----:B------:R-:W-:Y:S02]  /*13c70*/  IMAD.MOV.U32 R11, RZ, RZ, RZ ;  /* 0x000000ffff0b7224 */ /* 0x000fe400078e00ff */
[----:B------:R-:W-:-:S02]  /*13c80*/  IMAD.MOV.U32 R6, RZ, RZ, R14 ;  /* 0x000000ffff067224 */ /* 0x000fc400078e000e */
        /* <DEDUP_REMOVED lines=8> */
[----:B------:R-:W-:Y:S01]  /*13d10*/  IMAD.MOV.U32 R24, RZ, RZ, RZ ;  /* 0x000000ffff187224 */ /* 0x000fe200078e00ff */
[C---:B------:R-:W-:Y:S02]  /*13d20*/  ISETP.GE.U32.AND P4, PT, R9.reuse, 0x8, PT ;  /* 0x000000080900780c */ /* 0x040fe40003f86070 */
[C---:B------:R-:W-:Y:S01]  /*13d30*/  ISETP.GE.U32.AND P5, PT, R9.reuse, 0x10, PT ;  /* 0x000000100900780c */ /* 0x040fe20003fa6070 */
[----:B--2---:R-:W-:Y:S02]  /*13d40*/  @!P1 IMAD.MOV.U32 R7, RZ, RZ, R8 ;  /* 0x000000ffff079224 */ /* 0x004fe400078e0008 */
[----:B---3--:R-:W-:Y:S01]  /*13d50*/  @!P1 IMAD.MOV.U32 R4, RZ, RZ, R5 ;  /* 0x000000ffff049224 */ /* 0x008fe200078e0005 */
[----:B------:R-:W-:-:S03]  /*13d60*/  ISETP.NE.AND P1, PT, R9, RZ, PT ;  /* 0x000000ff0900720c */ /* 0x000fc60003f25270 */
[----:B------:R-:W-:-:S10]  /*13d70*/  IMAD R13, R4, R7, RZ ;  /* 0x00000007040d7224 */ /* 0x000fd400078e02ff */
[----:B------:R-:W-:Y:S05]  /*13d80*/  WARPSYNC.COLLECTIVE R15, `(.L_x_367) ;  /* 0x000000000f087348 */ /* 0x000fea0003c00000 */
[----:B------:R0:W1:Y:S02]  /*13d90*/  SHFL.UP P6, R14, R13, R12, R11 ;  /* 0x0400000c0d0e7389 */ /* 0x00006400000c000b */
[----:B01----:R-:W-:Y:S01]  /*13da0*/  ENDCOLLECTIVE ;  /* 0x000000000000791b */ /* 0x003fe20003800000 */
.L_x_367:
[----:B------:R-:W-:Y:S01]  /*13db0*/  IMAD.MOV.U32 R12, RZ, RZ, 0x2 ;  /* 0x00000002ff0c7424 */ /* 0x000fe200078e00ff */
[----:B------:R-:W-:-:S05]  /*13dc0*/  SEL R14, R14, RZ, P1 ;  /* 0x000000ff0e0e7207 */ /* 0x000fca0000800000 */
[----:B------:R-:W-:-:S04]  /*13dd0*/  IMAD.IADD R5, R13, 0x1, R14 ;  /* 0x000000010d057824 */ /* 0x000fc800078e020e */
[----:B------:R-:W-:-:S07]  /*13de0*/  IMAD.MOV.U32 R13, RZ, RZ, R5 ;  /* 0x000000ffff0d7224 */ /* 0x000fce00078e0005 */
[----:B------:R-:W-:Y:S05]  /*13df0*/  WARPSYNC.COLLECTIVE R15, `(.L_x_368) ;  /* 0x000000000f087348 */ /* 0x000fea0003c00000 */
[----:B------:R0:W1:Y:S02]  /*13e00*/  SHFL.UP P6, R14, R13, R12, R11 ;  /* 0x0400000c0d0e7389 */ /* 0x00006400000c000b */
[----:B01----:R-:W-:Y:S01]  /*13e10*/  ENDCOLLECTIVE ;  /* 0x000000000000791b */ /* 0x003fe20003800000 */
.L_x_368:
[----:B------:R-:W-:Y:S01]  /*13e20*/  IMAD.MOV.U32 R12, RZ, RZ, 0x4 ;  /* 0x00000004ff0c7424 */ /* 0x000fe200078e00ff */
[----:B------:R-:W-:-:S05]  /*13e30*/  SEL R2, R14, RZ, P2 ;  /* 0x000000ff0e027207 */ /* 0x000fca0001000000 */
[----:B------:R-:W-:-:S04]  /*13e40*/  IMAD.IADD R2, R5, 0x1, R2 ;  /* 0x0000000105027824 */ /* 0x000fc800078e0202 */
[----:B------:R-:W-:-:S07]  /*13e50*/  IMAD.MOV.U32 R13, RZ, RZ, R2 ;  /* 0x000000ffff0d7224 */ /* 0x000fce00078e0002 */
[----:B------:R-:W-:Y:S05]  /*13e60*/  WARPSYNC.COLLECTIVE R15, `(.L_x_369) ;  /* 0x000000000f087348 */ /* 0x000fea0003c00000 */
[----:B------:R0:W1:Y:S02]  /*13e70*/  SHFL.UP P6, R14, R13, R12, R11 ;  /* 0x0400000c0d0e7389 */ /* 0x00006400000c000b */
[----:B01----:R-:W-:Y:S01]  /*13e80*/  ENDCOLLECTIVE ;  /* 0x000000000000791b */ /* 0x003fe20003800000 */
.L_x_369:
[----:B------:R-:W-:Y:S01]  /*13e90*/  IMAD.MOV.U32 R12, RZ, RZ, 0x8 ;  /* 0x00000008ff0c7424 */ /* 0x000fe200078e00ff */
[----:B------:R-:W-:-:S05]  /*13ea0*/  SEL R3, R14, RZ, P3 ;  /* 0x000000ff0e037207 */ /* 0x000fca0001800000 */
[----:B------:R-:W-:-:S04]  /*13eb0*/  IMAD.IADD R8, R2, 0x1, R3 ;  /* 0x0000000102087824 */ /* 0x000fc800078e0203 */
[----:B------:R-:W-:-:S07]  /*13ec0*/  IMAD.MOV.U32 R13, RZ, RZ, R8 ;  /* 0x000000ffff0d7224 */ /* 0x000fce00078e0008 */
[----:B------:R-:W-:Y:S05]  /*13ed0*/  WARPSYNC.COLLECTIVE R15, `(.L_x_370) ;  /* 0x000000000f087348 */ /* 0x000fea0003c00000 */
[----:B------:R0:W1:Y:S02]  /*13ee0*/  SHFL.UP P6, R14, R13, R12, R11 ;  /* 0x0400000c0d0e7389 */ /* 0x00006400000c000b */
[----:B01----:R-:W-:Y:S01]  /*13ef0*/  ENDCOLLECTIVE ;  /* 0x000000000000791b */ /* 0x003fe20003800000 */
.L_x_370:
[----:B------:R-:W-:Y:S01]  /*13f00*/  IMAD.MOV.U32 R12, RZ, RZ, 0x10 ;  /* 0x00000010ff0c7424 */ /* 0x000fe200078e00ff */
[----:B------:R-:W-:-:S05]  /*13f10*/  SEL R5, R14, RZ, P4 ;  /* 0x000000ff0e057207 */ /* 0x000fca0002000000 */
[----:B------:R-:W-:-:S04]  /*13f20*/  IMAD.IADD R5, R8, 0x1, R5 ;  /* 0x0000000108057824 */ /* 0x000fc800078e0205 */
[----:B------:R-:W-:-:S07]  /*13f30*/  IMAD.MOV.U32 R13, RZ, RZ, R5 ;  /* 0x000000ffff0d7224 */ /* 0x000fce00078e0005 */
[----:B------:R-:W-:Y:S05]  /*13f40*/  WARPSYNC.COLLECTIVE R15, `(.L_x_371) ;  /* 0x000000000f087348 */ /* 0x000fea0003c00000 */
[----:B------:R0:W1:Y:S02]  /*13f50*/  SHFL.UP P6, R14, R13, R12, R11 ;  /* 0x0400000c0d0e7389 */ /* 0x00006400000c000b */
[----:B01----:R-:W-:Y:S01]  /*13f60*/  ENDCOLLECTIVE ;  /* 0x000000000000791b */ /* 0x003fe20003800000 */
.L_x_371:
[----:B------:R-:W-:Y:S02]  /*13f70*/  IMAD.MOV.U32 R12, RZ, RZ, 0x1f ;  /* 0x0000001fff0c7424 */ /* 0x000fe400078e00ff */
[----:B------:R-:W-:Y:S01]  /*13f80*/  IMAD.MOV.U32 R11, RZ, RZ, 0x1f ;  /* 0x0000001fff0b7424 */ /* 0x000fe200078e00ff */
[----:B------:R-:W-:-:S05]  /*13f90*/  SEL R14, R14, RZ, P5 ;  /* 0x000000ff0e0e7207 */ /* 0x000fca0002800000 */
[----:B------:R-:W-:-:S04]  /*13fa0*/  IMAD.IADD R3, R5, 0x1, R14 ;  /* 0x0000000105037824 */ /* 0x000fc800078e020e */
[----:B------:R-:W-:-:S07]  /*13fb0*/  IMAD.MOV.U32 R13, RZ, RZ, R3 ;  /* 0x000000ffff0d7224 */ /* 0x000fce00078e0003 */
[----:B------:R-:W-:Y:S05]  /*13fc0*/  WARPSYNC.COLLECTIVE R15, `(.L_x_372) ;  /* 0x000000000f087348 */ /* 0x000fea0003c00000 */
[----:B------:R0:W1:Y:S02]  /*13fd0*/  SHFL.IDX P6, R14, R13, R12, R11 ;  /* 0x0000000c0d0e7389 */ /* 0x00006400000c000b */
[----:B01----:R-:W-:Y:S01]  /*13fe0*/  ENDCOLLECTIVE ;  /* 0x000000000000791b */ /* 0x003fe20003800000 */
.L_x_372:
[----:B------:R-:W-:Y:S05]  /*13ff0*/  BRA `(.L_x_373) ;  /* 0xffffffdc00f87947 */ /* 0x000fea000383ffff */
.L_x_316:
[----:B------:R-:W-:Y:S01]  /*14000*/  BSSY B0, `(.L_x_374) ;  /* 0x0000007000007945 */ /* 0x000fe20003800000 */
[----:B------:R-:W-:Y:S02]  /*14010*/  IMAD.MOV.U32 R12, RZ, RZ, 0x1 ;  /* 0x00000001ff0c7424 */ /* 0x000fe400078e00ff */
[----:B------:R-:W-:Y:S02]  /*14020*/  IMAD.MOV.U32 R11, RZ, RZ, RZ ;  /* 0x000000ffff0b7224 */ /* 0x000fe400078e00ff */
[----:B------:R-:W-:-:S07]  /*14030*/  IMAD.MOV.U32 R15, RZ, RZ, -0x1 ;  /* 0xffffffffff0f7424 */ /* 0x000fce00078e00ff */
[----:B------:R-:W-:Y:S05]  /*14040*/  WARPSYNC.COLLECTIVE R15, `(.L_x_375) ;  /* 0x000000000f087348 */ /* 0x000fea0003c00000 */
[----:B------:R0:W1:Y:S02]  /*14050*/  SHFL.UP P6, R14, R13, R12, R11 ;  /* 0x0400000c0d0e7389 */ /* 0x00006400000c000b */
[----:B01----:R-:W-:Y:S01]  /*14060*/  ENDCOLLECTIVE ;  /* 0x000000000000791b */ /* 0x003fe20003800000 */
.L_x_375:
[----:B------:R-:W-:Y:S05]  /*14070*/  BSYNC B0 ;  /* 0x0000000000007941 */ /* 0x000fea0003800000 */
.L_x_374:
[----:B------:R-:W-:Y:S01]  /*14080*/  SEL R14, R14, RZ, P1 ;  /* 0x000000ff0e0e7207 */ /* 0x000fe20000800000 */
[----:B------:R-:W-:Y:S02]  /*14090*/  IMAD.MOV.U32 R12, RZ, RZ, 0x2 ;  /* 0x00000002ff0c7424 */ /* 0x000fe400078e00ff */
[----:B------:R-:W-:Y:S02]  /*140a0*/  IMAD.MOV.U32 R11, RZ, RZ, RZ ;  /* 0x000000ffff0b7224 */ /* 0x000fe400078e00ff */
[----:B------:R-:W-:Y:S02]  /*140b0*/  IMAD.IADD R13, R13, 0x1, R14 ;  /* 0x000000010d0d7824 */ /* 0x000fe400078e020e */
[----:B------:R-:W-:-:S07]  /*140c0*/  IMAD.MOV.U32 R15, RZ, RZ, -0x1 ;  /* 0xffffffffff0f7424 */ /* 0x000fce00078e00ff */
[----:B------:R-:W-:Y:S05]  /*140d0*/  WARPSYNC.COLLECTIVE R15, `(.L_x_376) ;  /* 0x000000000f087348 */ /* 0x000fea0003c00000 */
[----:B------:R0:W1:Y:S02]  /*140e0*/  SHFL.UP P6, R14, R13, R12, R11 ;  /* 0x0400000c0d0e7389 */ /* 0x00006400000c000b */
[----:B01----:R-:W-:Y:S01]  /*140f0*/  ENDCOLLECTIVE ;  /* 0x000000000000791b */ /* 0x003fe20003800000 */
.L_x_376:
[----:B------:R-:W-:Y:S01]  /*14100*/  IMAD.MOV.U32 R12, RZ, RZ, 0x4 ;  /* 0x00000004ff0c7424 */ /* 0x000fe200078e00ff */
[----:B------:R-:W-:-:S05]  /*14110*/  SEL R2, R14, RZ, P2 ;  /* 0x000000ff0e027207 */ /* 0x000fca0001000000 */
[----:B------:R-:W-:-:S04]  /*14120*/  IMAD.IADD R2, R13, 0x1, R2 ;  /* 0x000000010d027824 */ /* 0x000fc800078e0202 */
[----:B------:R-:W-:-:S07]  /*14130*/  IMAD.MOV.U32 R13, RZ, RZ, R2 ;  /* 0x000000ffff0d7224 */ /* 0x000fce00078e0002 */
[----:B------:R-:W-:Y:S05]  /*14140*/  WARPSYNC.COLLECTIVE R15, `(.L_x_377) ;  /* 0x000000000f087348 */ /* 0x000fea0003c00000 */
[----:B------:R0:W1:Y:S02]  /*14150*/  SHFL.UP P6, R14, R13, R12, R11 ;  /* 0x0400000c0d0e7389 */ /* 0x00006400000c000b */
[----:B01----:R-:W-:Y:S01]  /*14160*/  ENDCOLLECTIVE ;  /* 0x000000000000791b */ /* 0x003fe20003800000 */
.L_x_377:
[----:B------:R-:W-:Y:S01]  /*14170*/  IMAD.MOV.U32 R12, RZ, RZ, 0x8 ;  /* 0x00000008ff0c7424 */ /* 0x000fe200078e00ff */
[----:B------:R-:W-:-:S05]  /*14180*/  SEL R3, R14, RZ, P3 ;  /* 0x000000ff0e037207 */ /* 0x000fca0001800000 */
[----:B------:R-:W-:-:S04]  /*14190*/  IMAD.IADD R3, R2, 0x1, R3 ;  /* 0x0000000102037824 */ /* 0x000fc800078e0203 */
[----:B------:R-:W-:-:S07]  /*141a0*/  IMAD.MOV.U32 R13, RZ, RZ, R3 ;  /* 0x000000ffff0d7224 */ /* 0x000fce00078e0003 */
[----:B------:R-:W-:Y:S05]  /*141b0*/  WARPSYNC.COLLECTIVE R15, `(.L_x_378) ;  /* 0x000000000f087348 */ /* 0x000fea0003c00000 */
[----:B------:R0:W1:Y:S02]  /*141c0*/  SHFL.UP P6, R14, R13, R12, R11 ;  /* 0x0400000c0d0e7389 */ /* 0x00006400000c000b */
[----:B01----:R-:W-:Y:S01]  /*141d0*/  ENDCOLLECTIVE ;  /* 0x000000000000791b */ /* 0x003fe20003800000 */
.L_x_378:
[----:B------:R-:W-:Y:S01]  /*141e0*/  IMAD.MOV.U32 R12, RZ, RZ, 0x10 ;  /* 0x00000010ff0c7424 */ /* 0x000fe200078e00ff */
[----:B------:R-:W-:-:S05]  /*141f0*/  SEL R14, R14, RZ, P4 ;  /* 0x000000ff0e0e7207 */ /* 0x000fca0002000000 */
[----:B------:R-:W-:-:S04]  /*14200*/  IMAD.IADD R5, R3, 0x1, R14 ;  /* 0x0000000103057824 */ /* 0x000fc800078e020e */
[----:B------:R-:W-:-:S07]  /*14210*/  IMAD.MOV.U32 R13, RZ, RZ, R5 ;  /* 0x000000ffff0d7224 */ /* 0x000fce00078e0005 */
[----:B------:R-:W-:Y:S05]  /*14220*/  WARPSYNC.COLLECTIVE R15, `(.L_x_379) ;  /* 0x000000000f087348 */ /* 0x000fea0003c00000 */
[----:B------:R0:W1:Y:S02]  /*14230*/  SHFL.UP P6, R14, R13, R12, R11 ;  /* 0x0400000c0d0e7389 */ /* 0x00006400000c000b */
[----:B01----:R-:W-:Y:S01]  /*14240*/  ENDCOLLECTIVE ;  /* 0x000000000000791b */ /* 0x003fe20003800000 */
.L_x_379:
        /* <DEDUP_REMOVED lines=8> */
.L_x_380:
[----:B------:R-:W-:Y:S05]  /*142d0*/  BRA `(.L_x_381) ;  /* 0xffffffdc00e87947 */ /* 0x000fea000383ffff */
.L_x_318:
[----:B------:R-:W-:Y:S01]  /*142e0*/  BSSY B0, `(.L_x_382) ;  /* 0x0000006000007945 */ /* 0x000fe20003800000 */
[----:B------:R-:W-:Y:S01]  /*142f0*/  PLOP3.LUT P6, PT, P6, PT, PT, 0x8, 0x0 ;  /* 0x000000000000781c */ /* 0x000fe200037ce170 */
[----:B------:R-:W-:-:S12]  /*14300*/  IMAD.MOV.U32 R15, RZ, RZ, -0x1 ;  /* 0xffffffffff0f7424 */ /* 0x000fd800078e00ff */
[----:B0-----:R-:W-:Y:S05]  /*14310*/  WARPSYNC.COLLECTIVE R15, `(.L_x_383) ;  /* 0x000000000f087348 */ /* 0x001fea0003c00000 */
[----:B------:R-:W-:Y:S01]  /*14320*/  VOTE.ANY R14, PT, P6 ;  /* 0x00000000000e7806 */ /* 0x000fe200030e0100 */
[----:B0-----:R-:W-:Y:S06]  /*14330*/  ENDCOLLECTIVE ;  /* 0x000000000000791b */ /* 0x001fec0003800000 */
.L_x_383:
[----:B------:R-:W-:Y:S05]  /*14340*/  BSYNC B0 ;  /* 0x0000000000007941 */ /* 0x000fea0003800000 */
.L_x_382:
[----:B------:R-:W-:Y:S02]  /*14350*/  IMAD.MOV.U32 R8, RZ, RZ, R14 ;  /* 0x000000ffff087224 */ /* 0x000fe400078e000e */
[----:B------:R-:W-:Y:S02]  /*14360*/  IMAD.MOV.U32 R13, RZ, RZ, R7 ;  /* 0x000000ffff0d7224 */ /* 0x000fe400078e0007 */
[----:B------:R-:W0:Y:S01]  /*14370*/  POPC R5, R8 ;  /* 0x0000000800057309 */ /* 0x000e220000000000 */
[----:B------:R-:W-:Y:S02]  /*14380*/  IMAD.MOV.U32 R11, RZ, RZ, 0x1f ;  /* 0x0000001fff0b7424 */ /* 0x000fe400078e00ff */
[----:B------:R-:W-:Y:S02]  /*14390*/  IMAD.MOV.U32 R15, RZ, RZ, -0x1 ;  /* 0xffffffffff0f7424 */ /* 0x000fe400078e00ff */
[----:B0-----:R-:W-:-:S07]  /*143a0*/  IMAD.MOV.U32 R12, RZ, RZ, R5 ;  /* 0x000000ffff0c7224 */ /* 0x001fce00078e0005 */
[----:B------:R-:W-:Y:S05]  /*143b0*/  WARPSYNC.COLLECTIVE R15, `(.L_x_384) ;  /* 0x000000000f087348 */ /* 0x000fea0003c00000 */
[----:B------:R0:W1:Y:S02]  /*143c0*/  SHFL.IDX P6, R14, R13, R12, R11 ;  /* 0x0000000c0d0e7389 */ /* 0x00006400000c000b */
[----:B01----:R-:W-:Y:S01]  /*143d0*/  ENDCOLLECTIVE ;  /* 0x000000000000791b */ /* 0x003fe20003800000 */
.L_x_384:
[----:B------:R-:W-:Y:S02]  /*143e0*/  IMAD.MOV.U32 R13, RZ, RZ, R4 ;  /* 0x000000ffff0d7224 */ /* 0x000fe400078e0004 */
[----:B------:R-:W-:-:S07]  /*143f0*/  IMAD.MOV.U32 R7, RZ, RZ, R14 ;  /* 0x000000ffff077224 */ /* 0x000fce00078e000e */
[----:B------:R-:W-:Y:S05]  /*14400*/  WARPSYNC.COLLECTIVE R15, `(.L_x_385) ;  /* 0x000000000f087348 */ /* 0x000fea0003c00000 */
[----:B------:R0:W1:Y:S02]  /*14410*/  SHFL.IDX P6, R14, R13, R12, R11 ;  /* 0x0000000c0d0e7389 */ /* 0x00006400000c000b */
[----:B01----:R-:W-:Y:S01]  /*14420*/  ENDCOLLECTIVE ;  /* 0x000000000000791b */ /* 0x003fe20003800000 */
.L_x_385:
[----:B------:R-:W-:Y:S01]  /*14430*/  IMAD.MOV.U32 R4, RZ, RZ, R14 ;  /* 0x000000ffff047224 */ /* 0x000fe200078e000e */
[----:B------:R-:W-:Y:S06]  /*14440*/  BRA `(.L_x_386) ;  /* 0xffffffdc00c87947 */ /* 0x000fec000383ffff */
.L_x_320:
[----:B------:R-:W-:Y:S01]  /*14450*/  BSSY B0, `(.L_x_387) ;  /* 0x0000007000007945 */ /* 0x000fe20003800000 */
[----:B------:R-:W-:Y:S02]  /*14460*/  IMAD.MOV.U32 R13, RZ, RZ, R3 ;  /* 0x000000ffff0d7224 */ /* 0x000fe400078e0003 */
[----:B------:R-:W-:Y:S02]  /*14470*/  IMAD.MOV.U32 R11, RZ, RZ, 0x1f ;  /* 0x0000001fff0b7424 */ /* 0x000fe400078e00ff */
[----:B------:R-:W-:-:S07]  /*14480*/  IMAD.MOV.U32 R15, RZ, RZ, -0x1 ;  /* 0xffffffffff0f7424 */ /* 0x000fce00078e00ff */
[----:B0123--:R-:W-:Y:S05]  /*14490*/  WARPSYNC.COLLECTIVE R15, `(.L_x_388) ;  /* 0x000000000f087348 */ /* 0x00ffea0003c00000 */
[----:B------:R4:W0:Y:S02]  /*144a0*/  SHFL.IDX P6, R14, R13, R12, R11 ;  /* 0x0000000c0d0e7389 */ /* 0x00082400000c000b */
[----:B01234-:R-:W-:Y:S01]  /*144b0*/  ENDCOLLECTIVE ;  /* 0x000000000000791b */ /* 0x01ffe20003800000 */
.L_x_388:
[----:B------:R-:W-:Y:S05]  /*144c0*/  BSYNC B0 ;  /* 0x0000000000007941 */ /* 0x000fea0003800000 */
.L_x_387:
[----:B------:R-:W-:Y:S01]  /*144d0*/  IMAD.MOV.U32 R24, RZ, RZ, R14 ;  /* 0x000000ffff187224 */ /* 0x000fe200078e000e */
[----:B------:R-:W-:Y:S06]  /*144e0*/  BRA `(.L_x_319) ;  /* 0xffffffdc00b87947 */ /* 0x000fec000383ffff */
.L_x_324:
[----:B-1----:R1:W4:Y:S02]  /*144f0*/  SYNCS.PHASECHK.TRANS64.TRYWAIT P0, [R9+URZ+0x31c20], R0 ;  /* 0x031c2000090075a7 */ /* 0x002324000800017f */
[----:B----4-:R-:W-:Y:S05]  /*14500*/  @!P0 NANOSLEEP.SYNCS 0x989680 ;  /* 0x009896800000895d */ /* 0x010fea0003900000 */
[----:B------:R-:W4:Y:S02]  /*14510*/  @!P0 SYNCS.PHASECHK.TRANS64 P0, [R9+URZ+0x31c20], R0 ;  /* 0x031c2000090085a7 */ /* 0x000f24000800007f */
[----:B----4-:R-:W-:Y:S05]  /*14520*/  @!P0 BRA `(.L_x_324) ;  /* 0xfffffffc00f08947 */ /* 0x010fea000383ffff */
[----:B------:R-:W-:Y:S05]  /*14530*/  BRA `(.L_x_389) ;  /* 0xffffffe400107947 */ /* 0x000fea000383ffff */
.L_x_325:
[----:B------:R-:W4:Y:S01]  /*14540*/  S2R R2, SR_TID.X ;  /* 0x0000000000027919 */ /* 0x000f220000002100 */
[----:B------:R-:W-:Y:S01]  /*14550*/  BSSY B0, `(.L_x_390) ;  /* 0x000000a000007945 */ /* 0x000fe20003800000 */
[----:B------:R-:W-:Y:S02]  /*14560*/  IMAD.MOV.U32 R12, RZ, RZ, RZ ;  /* 0x000000ffff0c7224 */ /* 0x000fe400078e00ff */
[----:B------:R-:W-:Y:S02]  /*14570*/  IMAD.MOV.U32 R11, RZ, RZ, 0x1f ;  /* 0x0000001fff0b7424 */ /* 0x000fe400078e00ff */
[----:B------:R-:W-:Y:S01]  /*14580*/  IMAD.MOV.U32 R15, RZ, RZ, -0x1 ;  /* 0xffffffffff0f7424 */ /* 0x000fe200078e00ff */
[----:B----4-:R-:W-:-:S04]  /*14590*/  SHF.R.U32.HI R2, RZ, 0x5, R2 ;  /* 0x00000005ff027819 */ /* 0x010fc80000011602 */
[----:B------:R-:W-:-:S05]  /*145a0*/  LOP3.LUT R2, R2, 0x3, RZ, 0xc0, !PT ;  /* 0x0000000302027812 */ /* 0x000fca00078ec0ff */
[----:B------:R-:W-:-:S07]  /*145b0*/  IMAD.MOV.U32 R13, RZ, RZ, R2 ;  /* 0x000000ffff0d7224 */ /* 0x000fce00078e0002 */
[----:B0123--:R-:W-:Y:S05]  /*145c0*/  WARPSYNC.COLLECTIVE R15, `(.L_x_391) ;  /* 0x000000000f087348 */ /* 0x00ffea0003c00000 */
[----:B------:R4:W0:Y:S02]  /*145d0*/  SHFL.IDX P6, R14, R13, R12, R11 ;  /* 0x0000000c0d0e7389 */ /* 0x00082400000c000b */
[----:B01234-:R-:W-:Y:S01]  /*145e0*/  ENDCOLLECTIVE ;  /* 0x000000000000791b */ /* 0x01ffe20003800000 */
.L_x_391:
[----:B------:R-:W-:Y:S05]  /*145f0*/  BSYNC B0 ;  /* 0x0000000000007941 */ /* 0x000fea0003800000 */
.L_x_390:
[----:B------:R-:W-:Y:S05]  /*14600*/  BRA `(.L_x_392) ;  /* 0xffffffe000f87947 */ /* 0x000fea000383ffff */
.L_x_328:
[----:B------:R-:W-:Y:S01]  /*14610*/  BSSY B1, `(.L_x_393) ;  /* 0x0000006000017945 */ /* 0x000fe20003800000 */
[----:B------:R-:W-:-:S07]  /*14620*/  IMAD.MOV.U32 R15, RZ, RZ, -0x1 ;  /* 0xffffffffff0f7424 */ /* 0x000fce00078e00ff */
[----:B0123--:R-:W-:Y:S05]  /*14630*/  WARPSYNC.COLLECTIVE R15, `(.L_x_394) ;  /* 0x000000000f0c7348 */ /* 0x00ffea0003c00000 */
[----:B------:R-:W-:Y:S02]  /*14640*/  ELECT P6, UR62, PT ;  /* 0x00000000003e782f */ /* 0x000fe400038c0000 */
[----:B------:R-:W-:Y:S01]  /*14650*/  MOV R14, UR62 ;  /* 0x0000003e000e7c02 */ /* 0x000fe20008000f00 */
[----:B0123--:R-:W-:Y:S10]  /*14660*/  ENDCOLLECTIVE ;  /* 0x000000000000791b */ /* 0x00fff40003800000 */
.L_x_394:
[----:B------:R-:W-:Y:S05]  /*14670*/  BSYNC B1 ;  /* 0x0000000000017941 */ /* 0x000fea0003800000 */
.L_x_393:
[----:B------:R-:W-:Y:S05]  /*14680*/  BRA `(.L_x_395) ;  /* 0xffffffe000f07947 */ /* 0x000fea000383ffff */
.L_x_330:
[----:B0-----:R0:W1:Y:S02]  /*14690*/  SYNCS.PHASECHK.TRANS64.TRYWAIT P0, [R7+URZ], R2 ;  /* 0x00000002070075a7 */ /* 0x001064000800017f */
[----:B-1----:R-:W-:Y:S05]  /*146a0*/  @!P0 NANOSLEEP.SYNCS 0x989680 ;  /* 0x009896800000895d */ /* 0x002fea0003900000 */
[----:B------:R-:W1:Y:S02]  /*146b0*/  @!P0 SYNCS.PHASECHK.TRANS64 P0, [R7+URZ], R2 ;  /* 0x00000002070085a7 */ /* 0x000e64000800007f */
[----:B-1----:R-:W-:Y:S05]  /*146c0*/  @!P0 BRA `(.L_x_330) ;  /* 0xfffffffc00f08947 */ /* 0x002fea000383ffff */
[----:B------:R-:W-:Y:S05]  /*146d0*/  BRA `(.L_x_396) ;  /* 0xffffffe4002c7947 */ /* 0x000fea000383ffff */
.L_x_331:
[----:B-1----:R1:W2:Y:S02]  /*146e0*/  SYNCS.PHASECHK.TRANS64.TRYWAIT P0, [R3+URZ], R0 ;  /* 0x00000000030075a7 */ /* 0x0022a4000800017f */
[----:B--2---:R-:W-:Y:S05]  /*146f0*/  @!P0 NANOSLEEP.SYNCS 0x989680 ;  /* 0x009896800000895d */ /* 0x004fea0003900000 */
[----:B------:R-:W2:Y:S02]  /*14700*/  @!P0 SYNCS.PHASECHK.TRANS64 P0, [R3+URZ], R0 ;  /* 0x00000000030085a7 */ /* 0x000ea4000800007f */
[----:B--2---:R-:W-:Y:S05]  /*14710*/  @!P0 BRA `(.L_x_331) ;  /* 0xfffffffc00f08947 */ /* 0x004fea000383ffff */
[----:B------:R-:W-:Y:S05]  /*14720*/  BRA `(.L_x_397) ;  /* 0xffffffe400207947 */ /* 0x000fea000383ffff */
.L_x_333:
[----:B-1----:R1:W2:Y:S02]  /*14730*/  SYNCS.PHASECHK.TRANS64.TRYWAIT P0, [R5+URZ], R2 ;  /* 0x00000002050075a7 */ /* 0x0022a4000800017f */
[----:B--2---:R-:W-:Y:S05]  /*14740*/  @!P0 NANOSLEEP.SYNCS 0x989680 ;  /* 0x009896800000895d */ /* 0x004fea0003900000 */
[----:B------:R-:W2:Y:S02]  /*14750*/  @!P0 SYNCS.PHASECHK.TRANS64 P0, [R5+URZ], R2 ;  /* 0x00000002050085a7 */ /* 0x000ea4000800007f */
[----:B--2---:R-:W-:Y:S05]  /*14760*/  @!P0 BRA `(.L_x_333) ;  /* 0xfffffffc00f08947 */ /* 0x004fea000383ffff */
[----:B------:R-:W-:Y:S05]  /*14770*/  BRA `(.L_x_398) ;  /* 0xffffffe400247947 */ /* 0x000fea000383ffff */
.L_x_399:
        /* <DEDUP_REMOVED lines=16> */
.L_x_2777:


//--------------------- .text._ZN7cutlass13device_kernelIN5flash11enable_sm90INS1_16FlashAttnFwdSm90INS1_25CollectiveMainloopFwdSm90ILi2EN4cute5tupleIJNS5_1CILi1EEES8_S8_EEENS6_IJNS7_ILi192EEENS7_ILi144EEENS7_ILi96EEEEEELi96ENS_6half_tEfNS_4arch4Sm90ELb0ELb0ELb0ELb1ELb0ELb1ELb0ELb0ELb1ELb1ELb1ELb0EEENS1_21CollectiveEpilogueFwdINS6_IJSA_SC_SB_EEES9_SE_SG_Li384ELb1ELb1ELb1ELb0EEENS1_36VarlenDynamicPersistentTileSchedulerILi192ELi144ELi384ELi128ELb1ELb1ELb1ELb0ELb1ELb1EEEEEEEEEvNT_6ParamsE --------------------------
	.section	.text._ZN7cutlass13device_kernelIN5flash11enable_sm90INS1_16FlashAttnFwdSm90INS1_25CollectiveMainloopFwdSm90ILi2EN4cute5tupleIJNS5_1CILi1EEES8_S8_EEENS6_IJNS7_ILi192EEENS7_ILi144EEENS7_ILi96EEEEEELi96ENS_6half_tEfNS_4arch4Sm90ELb0ELb0ELb0ELb1ELb0ELb1ELb0ELb0ELb1ELb1ELb1ELb0EEENS1_21CollectiveEpilogueFwdINS6_IJSA_SC_SB_EEES9_SE_SG_Li384ELb1ELb1ELb1ELb0EEENS1_36VarlenDynamicPersistentTileSchedulerILi192ELi144ELi384ELi128ELb1ELb1ELb1ELb0ELb1ELb1EEEEEEEEEvNT_6ParamsE,"ax",@progbits
	.align	128
.text._ZN7cutlass13device_kernelIN5flash11enable_sm90INS1_16FlashAttnFwdSm90INS1_25CollectiveMainloopFwdSm90ILi2EN4cute5tupleIJNS5_1CILi1EEES8_S8_EEENS6_IJNS7_ILi192EEENS7_ILi144EEENS7_ILi96EEEEEELi96ENS_6half_tEfNS_4arch4Sm90ELb0ELb0ELb0ELb1ELb0ELb1ELb0ELb0ELb1ELb1ELb1ELb0EEENS1_21CollectiveEpilogueFwdINS6_IJSA_SC_SB_EEES9_SE_SG_Li384ELb1ELb1ELb1ELb0EEENS1_36VarlenDynamicPersistentTileSchedulerILi192ELi144ELi384ELi128ELb1ELb1ELb1ELb0ELb1ELb1EEEEEEEEEvNT_6ParamsE:
        .type           _ZN7cutlass13device_kernelIN5flash11enable_sm90INS1_16FlashAttnFwdSm90INS1_25CollectiveMainloopFwdSm90ILi2EN4cute5tupleIJNS5_1CILi1EEES8_S8_EEENS6_IJNS7_ILi192EEENS7_ILi144EEENS7_ILi96EEEEEELi96ENS_6half_tEfNS_4arch4Sm90ELb0ELb0ELb0ELb1ELb0ELb1ELb0ELb0ELb1ELb1ELb1ELb0EEENS1_21CollectiveEpilogueFwdINS6_IJSA_SC_SB_EEES9_SE_SG_Li384ELb1ELb1ELb1ELb0EEENS1_36VarlenDynamicPersistentTileSchedulerILi192ELi144ELi384ELi128ELb1ELb1ELb1ELb0ELb1ELb1EEEEEEEEEvNT_6ParamsE,@function
        .size           _ZN7cutlass13device_kernelIN5flash11enable_sm90INS1_16FlashAttnFwdSm90INS1_25CollectiveMainloopFwdSm90ILi2EN4cute5tupleIJNS5_1CILi1EEES8_S8_EEENS6_IJNS7_ILi192EEENS7_ILi144EEENS7_ILi96EEEEEELi96ENS_6half_tEfNS_4arch4Sm90ELb0ELb0ELb0ELb1ELb0ELb1ELb0ELb0ELb1ELb1ELb1ELb0EEENS1_21CollectiveEpilogueFwdINS6_IJSA_SC_SB_EEES9_SE_SG_Li384ELb1ELb1ELb1ELb0EEENS1_36VarlenDynamicPersistentTileSchedulerILi192ELi144ELi384ELi128ELb1ELb1ELb1ELb0ELb1ELb1EEEEEEEEEvNT_6ParamsE,(.L_x_2778 - _ZN7cutlass13device_kernelIN5flash11enable_sm90INS1_16FlashAttnFwdSm90INS1_25CollectiveMainloopFwdSm90ILi2EN4cute5tupleIJNS5_1CILi1EEES8_S8_EEENS6_IJNS7_ILi192EEENS7_ILi144EEENS7_ILi96EEEEEELi96ENS_6half_tEfNS_4arch4Sm90ELb0ELb0ELb0ELb1ELb0ELb1ELb0ELb0ELb1ELb1ELb1ELb0EEENS1_21CollectiveEpilogueFwdINS6_IJSA_SC_SB_EEES9_SE_SG_Li384ELb1ELb1ELb1ELb0EEENS1_36VarlenDynamicPersistentTileSchedulerILi192ELi144ELi384ELi128ELb1ELb1ELb1ELb0ELb1ELb1EEEEEEEEEvNT_6ParamsE)
        .other          _ZN7cutlass13device_kernelIN5flash11enable_sm90INS1_16FlashAttnFwdSm90INS1_25CollectiveMainloopFwdSm90ILi2EN4cute5tupleIJNS5_1CILi1EEES8_S8_EEENS6_IJNS7_ILi192EEENS7_ILi144EEENS7_ILi96EEEEEELi96ENS_6half_tEfNS_4arch4Sm90ELb0ELb0ELb0ELb1ELb0ELb1ELb0ELb0ELb1ELb1ELb1ELb0EEENS1_21CollectiveEpilogueFwdINS6_IJSA_SC_SB_EEES9_SE_SG_Li384ELb1ELb1ELb1ELb0EEENS1_36VarlenDynamicPersistentTileSchedulerILi192ELi144ELi384ELi128ELb1ELb1ELb1ELb0ELb1ELb1EEEEEEEEEvNT_6ParamsE,@"STO_CUDA_ENTRY STV_DEFAULT"
_ZN7cutlass13device_kernelIN5flash11enable_sm90INS1_16FlashAttnFwdSm90INS1_25CollectiveMainloopFwdSm90ILi2EN4cute5tupleIJNS5_1CILi1EEES8_S8_EEENS6_IJNS7_ILi192EEENS7_ILi144EEENS7_ILi96EEEEEELi96ENS_6half_tEfNS_4arch4Sm90ELb0ELb0ELb0ELb1ELb0ELb1ELb0ELb0ELb1ELb1ELb1ELb0EEENS1_21CollectiveEpilogueFwdINS6_IJSA_SC_SB_EEES9_SE_SG_Li384ELb1ELb1ELb1ELb0EEENS1_36VarlenDynamicPersistentTileSchedulerILi192ELi144ELi384ELi128ELb1ELb1ELb1ELb0ELb1ELb1EEEEEEEEEvNT_6ParamsE:
[----:B------:R-:W0:Y:S02]  /*0000*/  LDC R1, c[0x0][0x28] ;  /* 0x00000a00ff017b82 */ /* 0x000e240000000800 */
[----:B0-----:R-:W-:Y:S01]  /*0010*/  VIADD R1, R1, 0xfffffee0 ;  /* 0xfffffee001017836 */ /* 0x001fe20000000000 */
[----:B------:R-:W0:Y:S01]  /*0020*/  S2R R3, SR_TID.X ;  /* 0x0000000000037919 */ /* 0x000e220000002100 */
[----:B------:R-:W-:Y:S01]  /*0030*/  ELECT P0, URZ, PT ;  /* 0x00000000003f782f */ /* 0x000fe20003800000 */
[----:B------:R-:W-:Y:S01]  /*0040*/  BSSY B0, `(.L_x_400) ;  /* 0x0000013000007945 */ /* 0x000fe20003800000 */
[----:B0-----:R-:W-:-:S05]  /*0050*/  SHF.R.U32.HI R0, RZ, 0x5, R3 ;  /* 0x00000005ff007819 */ /* 0x001fca0000011603 */
[----:B------:R-:W0:Y:S02]  /*0060*/  SHFL.IDX PT, R2, R0, RZ, 0x1f ;  /* 0x00001fff00027589 */ /* 0x000e2400000e0000 */
[----:B0-----:R-:W-:-:S13]  /*0070*/  ISETP.EQ.AND P0, PT, R2, RZ, P0 ;  /* 0x000000ff0200720c */ /* 0x001fda0000702270 */
[----:B------:R-:W-:Y:S05]  /*0080*/  @!P0 BRA `(.L_x_401) ;  /* 0x0000000000388947 */ /* 0x000fea0003800000 */
[----:B------:R-:W-:Y:S02]  /*0090*/  ULDC.64 UR4, c[0x0][0x198] ;  /* 0x0000660000047ab9 */ /* 0x000fe40000000a00 */
[----:B------:R-:W-:Y:S02]  /*00a0*/  UIADD3 UR6, UP0, UR4, 0x370, URZ ;  /* 0x0000037004067890 */ /* 0x000fe4000ff1e03f */
[----:B------:R-:W-:Y:S02]  /*00b0*/  UIADD3 UR8, UP1, UR4, 0x470, URZ ;  /* 0x0000047004087890 */ /* 0x000fe4000ff3e03f */
[----:B------:R-:W-:Y:S02]  /*00c0*/  UIADD3 UR10, UP2, UR4, 0x570, URZ ;  /* 0x00000570040a7890 */ /* 0x000fe4000ff5e03f */
[----:B------:R-:W-:Y:S02]  /*00d0*/  UIADD3 UR4, UP3, UR4, 0x670, URZ ;  /* 0x0000067004047890 */ /* 0x000fe4000ff7e03f */
[----:B------:R-:W-:-:S02]  /*00e0*/  UIADD3.X UR7, URZ, UR5, URZ, UP0, !UPT ;  /* 0x000000053f077290 */ /* 0x000fc400087fe43f */
[----:B------:R-:W-:Y:S02]  /*00f0*/  UIADD3.X UR9, URZ, UR5, URZ, UP1, !UPT ;  /* 0x000000053f097290 */ /* 0x000fe40008ffe43f */
[----:B------:R-:W-:Y:S02]  /*0100*/  UIADD3.X UR11, URZ, UR5, URZ, UP2, !UPT ;  /* 0x000000053f0b7290 */ /* 0x000fe400097fe43f */
[----:B------:R-:W-:-:S03]  /*0110*/  UIADD3.X UR5, URZ, UR5, URZ, UP3, !UPT ;  /* 0x000000053f057290 */ /* 0x000fc60009ffe43f */
[----:B------:R0:W-:Y:S02]  /*0120*/  UTMACCTL.PF [UR6] ;  /* 0x00000000060079b9 */ /* 0x0001e40008040000 */
[----:B------:R0:W-:Y:S02]  /*0130*/  UTMACCTL.PF [UR8] ;  /* 0x00000000080079b9 */ /* 0x0001e40008040000 */
[----:B------:R0:W-:Y:S02]  /*0140*/  UTMACCTL.PF [UR10] ;  /* 0x000000000a0079b9 */ /* 0x0001e40008040000 */
[----:B------:R0:W-:Y:S02]  /*0150*/  UTMACCTL.PF [UR4] ;  /* 0x00000000040079b9 */ /* 0x0001e40008040000 */
[----:B0-----:R-:W-:Y:S01]  /*0160*/  NOP ;  /* 0x0000000000007918 */ /* 0x001fe20000000000 */
.L_x_401:
[----:B------:R-:W-:Y:S05]  /*0170*/  BSYNC B0 ;  /* 0x0000000000007941 */ /* 0x000fea0003800000 */
.L_x_400:
        /* <DEDUP_REMOVED lines=40> */
.L_x_402:
        /* <DEDUP_REMOVED lines=22> */
.L_x_403:
        /* <DEDUP_REMOVED lines=18> */
.L_x_404:
        /* <DEDUP_REMOVED lines=22> */
.L_x_405:
        /* <DEDUP_REMOVED lines=22> */
.L_x_406:
[----:B--2---:R-:W-:Y:S01]  /*0940*/  ISETP.NE.AND P0, PT, R2, RZ, PT ;  /* 0x000000ff0200720c */ /* 0x004fe20003f05270 */
[----:B------:R-:W-:Y:S01]  /*0950*/  IMAD.MOV.U32 R2, RZ, RZ, 0x1 ;  /* 0x00000001ff027424 */ /* 0x000fe200078e00ff */
[----:B------:R-:W-:Y:S01]  /*0960*/  NOP ;  /* 0x0000000000007918 */ /* 0x000fe20000000000 */
[----:B------:R-:W-:Y:S01]  /*0970*/  ULDC.64 UR60, c[0x0][0x208] ;  /* 0x00008200003c7ab9 */ /* 0x000fe20000000a00 */
[----:B------:R-:W-:Y:S02]  /*0980*/  BSSY B9, `(.L_x_407) ;  /* 0x0001ed0000097945 */ /* 0x000fe40003800000 */
[----:B------:R-:W-:-:S05]  /*0990*/  SEL R2, R2, 0x2, !P0 ;  /* 0x0000000202027807 */ /* 0x000fca0004000000 */
[----:B------:R2:W-:Y:S01]  /*09a0*/  STL [R1+0x58], R2 ;  /* 0x0000580201007387 */ /* 0x0005e20000100800 */
[----:B01-34-:R-:W-:Y:S06]  /*09b0*/  BAR.SYNC.DEFER_BLOCKING 0x0 ;  /* 0x0000000000007b1d */ /* 0x01bfec0000010000 */
[----:B------:R-:W-:Y:S05]  /*09c0*/  @!P0 BRA `(.L_x_408) ;  /* 0x0000016c00688947 */ /* 0x000fea0003800000 */
.L_x_409:
[----:B------:R-:W-:-:S08]  /*09d0*/  NOP ;  /* 0x0000000000007918 */ /* 0x000fd00000000000 */
[----:B------:R-:W0:Y:S02]  /*09e0*/  USETMAXREG.TRY_ALLOC.CTAPOOL UP0, 0xa0 ;  /* 0x000000a0000079c8 */ /* 0x000e240008000600 */
[----:B0-----:R-:W-:-:S13]  /*09f0*/  PLOP3.LUT P0, PT, PT, PT, UP0, 0x80, 0x0 ;  /* 0x000000000000781c */ /* 0x001fda0003f0f008 */
[----:B------:R-:W-:Y:S05]  /*0a00*/  @!P0 BRA `(.L_x_409) ;  /* 0xfffffffc00f08947 */ /* 0x000fea000383ffff */
[----:B------:R-:W3:Y:S01]  /*0a10*/  LDL.LU R0, [R1+0x50] ;  /* 0x0000500001007983 */ /* 0x000ee20000300800 */
[----:B--2---:R-:W0:Y:S01]  /*0a20*/  S2R R2, SR_TID.X ;  /* 0x0000000000027919 */ /* 0x004e220000002100 */
[----:B------:R-:W1:Y:S01]  /*0a30*/  S2UR UR5, SR_CgaCtaId ;  /* 0x00000000000579c3 */ /* 0x000e620000008800 */
[----:B------:R-:W-:Y:S01]  /*0a40*/  UMOV UR4, 0x400 ;  /* 0x0000040000047882 */ /* 0x000fe20000000000 */
[----:B0-----:R-:W-:-:S06]  /*0a50*/  SHF.R.U32.HI R2, RZ, 0x7, R2 ;  /* 0x00000007ff027819 */ /* 0x001fcc0000011602 */
[----:B------:R-:W-:Y:S06]  /*0a60*/  BAR.ARV 0x8, 0x200 ;  /* 0x0208000000007b1d */ /* 0x000fec0000002000 */
[----:B------:R-:W-:-:S13]  /*0a70*/  ISETP.NE.AND P0, PT, R2, 0x1, PT ;  /* 0x000000010200780c */ /* 0x000fda0003f05270 */
[----:B------:R-:W-:Y:S08]  /*0a80*/  @!P0 BAR.ARV 0x9, 0x100 ;  /* 0x0244000000008b1d */ /* 0x000ff00000002000 */
[----:B------:R-:W-:Y:S01]  /*0a90*/  BAR.SYNC.DEFER_BLOCKING 0x5, 0x200 ;  /* 0x0148000000007b1d */ /* 0x000fe20000010000 */
[----:B-1----:R-:W-:-:S06]  /*0aa0*/  ULEA UR4, UR5, UR4, 0x18 ;  /* 0x0000000405047291 */ /* 0x002fcc000f8ec03f */
[----:B------:R-:W-:Y:S01]  /*0ab0*/  IMAD.U32 R16, RZ, RZ, UR4 ;  /* 0x00000004ff107e24 */ /* 0x000fe2000f8e00ff */
[----:B------:R-:W-:-:S04]  /*0ac0*/  ULDC UR4, c[0x0][0xc3c] ;  /* 0x00030f0000047ab9 */ /* 0x000fc80000000800 */
[----:B------:R-:W0:Y:S01]  /*0ad0*/  LDS.128 R108, [R16+0x31cd0] ;  /* 0x031cd000106c7984 */ /* 0x000e220000000c00 */
[----:B------:R-:W-:Y:S06]  /*0ae0*/  BAR.ARV 0x4, 0x200 ;  /* 0x0108000000007b1d */ /* 0x000fec0000002000 */
[----:B---3--:R-:W-:-:S04]  /*0af0*/  LOP3.LUT R0, R0, 0xffffffef, RZ, 0xc0, !PT ;  /* 0xffffffef00007812 */ /* 0x008fc800078ec0ff */
[----:B------:R-:W-:-:S05]  /*0b00*/  @P0 LOP3.LUT R0, R0, 0x10, RZ, 0xfc, !PT ;  /* 0x0000001000000812 */ /* 0x000fca00078efcff */
[----:B------:R1:W-:Y:S01]  /*0b10*/  STL [R1+0x50], R0 ;  /* 0x0000500001007387 */ /* 0x0003e20000100800 */
[----:B0-----:R-:W-:-:S13]  /*0b20*/  ISETP.GE.AND P0, PT, R111, UR4, PT ;  /* 0x000000046f007c0c */ /* 0x001fda000bf06270 */
[----:B-1----:R-:W-:Y:S05]  /*0b30*/  @P0 BRA `(.L_x_410) ;  /* 0x000001e800d00947 */ /* 0x002fea0003800000 */
[----:B------:R-:W2:Y:S01]  /*0b40*/  LDL.LU R17, [R1+0x58] ;  /* 0x0000580001117983 */ /* 0x000ea20000300800 */
[----:B------:R-:W0:Y:S02]  /*0b50*/  S2R R0, SR_TID.X ;  /* 0x0000000000007919 */ /* 0x000e240000002100 */
[----:B0-----:R-:W-:-:S05]  /*0b60*/  VIADD R0, R0, 0xffffff80 ;  /* 0xffffff8000007836 */ /* 0x001fca0000000000 */
[----:B------:R-:W-:Y:S02]  /*0b70*/  SHF.R.S32.HI R3, RZ, 0x1f, R0 ;  /* 0x0000001fff037819 */ /* 0x000fe40000011400 */
[-C--:B------:R-:W-:Y:S02]  /*0b80*/  LEA.HI R8, R0, R0.reuse, RZ, 0x1 ;  /* 0x0000000000087211 */ /* 0x080fe400078f08ff */
[CC--:B------:R-:W-:Y:S02]  /*0b90*/  LEA.HI R2, R3.reuse, R0.reuse, RZ, 0x7 ;  /* 0x0000000003027211 */ /* 0x0c0fe400078f38ff */
[CC--:B------:R-:W-:Y:S02]  /*0ba0*/  LEA.HI R5, R3.reuse, R0.reuse, RZ, 0x2 ;  /* 0x0000000003057211 */ /* 0x0c0fe400078f10ff */
[CC--:B------:R-:W-:Y:S02]  /*0bb0*/  LEA.HI R4, R3.reuse, R0.reuse, RZ, 0x4 ;  /* 0x0000000003047211 */ /* 0x0c0fe400078f20ff */
[----:B------:R-:W-:-:S02]  /*0bc0*/  LEA.HI R6, R3, R0, RZ, 0x5 ;  /* 0x0000000003067211 */ /* 0x000fc400078f28ff */
[----:B------:R-:W-:Y:S02]  /*0bd0*/  SHF.R.S32.HI R3, RZ, 0x7, R2 ;  /* 0x00000007ff037819 */ /* 0x000fe40000011402 */
[----:B------:R-:W-:Y:S02]  /*0be0*/  LOP3.LUT R11, R2, 0xffffff80, RZ, 0xc0, !PT ;  /* 0xffffff80020b7812 */ /* 0x000fe400078ec0ff */
[--C-:B------:R-:W-:Y:S02]  /*0bf0*/  SHF.R.S32.HI R2, RZ, 0x2, R5.reuse ;  /* 0x00000002ff027819 */ /* 0x100fe40000011405 */
[----:B------:R-:W-:Y:S02]  /*0c00*/  SHF.R.S32.HI R13, RZ, 0x1f, R5 ;  /* 0x0000001fff0d7819 */ /* 0x000fe40000011405 */
[----:B------:R-:W-:Y:S02]  /*0c10*/  SHF.R.S32.HI R19, RZ, 0x1, R8 ;  /* 0x00000001ff137819 */ /* 0x000fe40000011408 */
[----:B------:R-:W-:-:S02]  /*0c20*/  LOP3.LUT R9, R5, 0xfffffffc, RZ, 0xc0, !PT ;  /* 0xfffffffc05097812 */ /* 0x000fc400078ec0ff */
[----:B------:R-:W-:Y:S02]  /*0c30*/  LOP3.LUT R7, R8, 0xfffffffe, RZ, 0xc0, !PT ;  /* 0xfffffffe08077812 */ /* 0x000fe400078ec0ff */
[----:B------:R-:W-:Y:S02]  /*0c40*/  LOP3.LUT R5, R4, 0xfffffff0, RZ, 0xc0, !PT ;  /* 0xfffffff004057812 */ /* 0x000fe400078ec0ff */
[----:B------:R-:W-:Y:S02]  /*0c50*/  LEA.HI R13, R13, R2, RZ, 0x2 ;  /* 0x000000020d0d7211 */ /* 0x000fe400078f10ff */
[----:B------:R-:W-:Y:S01]  /*0c60*/  LEA.HI R10, R8, R19, RZ, 0x1 ;  /* 0x00000013080a7211 */ /* 0x000fe200078f08ff */
[C---:B------:R-:W-:Y:S01]  /*0c70*/  IMAD.IADD R144, R0.reuse, 0x1, -R7 ;  /* 0x0000000100907824 */ /* 0x040fe200078e0a07 */
[----:B------:R-:W-:Y:S01]  /*0c80*/  LOP3.LUT R13, R13, 0xfffffffc, RZ, 0xc0, !PT ;  /* 0xfffffffc0d0d7812 */ /* 0x000fe200078ec0ff */
[C---:B------:R-:W-:Y:S02]  /*0c90*/  IMAD.IADD R5, R0.reuse, 0x1, -R5 ;  /* 0x0000000100057824 */ /* 0x040fe400078e0a05 */
[----:B------:R-:W-:-:S02]  /*0ca0*/  IMAD.IADD R20, R0, 0x1, -R11 ;  /* 0x0000000100147824 */ /* 0x000fc400078e0a0b */
[----:B------:R-:W-:Y:S01]  /*0cb0*/  IMAD.IADD R9, R0, 0x1, -R9 ;  /* 0x0000000100097824 */ /* 0x000fe200078e0a09 */
[----:B------:R-:W-:Y:S01]  /*0cc0*/  LOP3.LUT R0, R10, 0x7fffffe, RZ, 0xc0, !PT ;  /* 0x07fffffe0a007812 */ /* 0x000fe200078ec0ff */
[----:B------:R-:W-:Y:S01]  /*0cd0*/  IMAD.HI R8, R3, 0x55555556, RZ ;  /* 0x5555555603087827 */ /* 0x000fe200078e02ff */
[----:B------:R-:W-:-:S03]  /*0ce0*/  SHF.R.S32.HI R7, RZ, 0x4, R4 ;  /* 0x00000004ff077819 */ /* 0x000fc60000011404 */
[----:B------:R-:W-:Y:S02]  /*0cf0*/  IMAD.IADD R14, R2, 0x1, -R13 ;  /* 0x00000001020e7824 */ /* 0x000fe400078e0a0d */
[----:B------:R-:W-:Y:S01]  /*0d00*/  IMAD.IADD R2, R19, 0x1, -R0 ;  /* 0x0000000113027824 */ /* 0x000fe200078e0a00 */
[----:B------:R-:W-:Y:S02]  /*0d10*/  SHF.R.S32.HI R0, RZ, 0x1f, R5 ;  /* 0x0000001fff007819 */ /* 0x000fe40000011405 */
[----:B------:R-:W-:Y:S01]  /*0d20*/  SHF.R.S32.HI R11, RZ, 0x1f, R20 ;  /* 0x0000001fff0b7819 */ /* 0x000fe20000011414 */
[----:B------:R-:W-:Y:S01]  /*0d30*/  IMAD R15, R7, 0x8, R2 ;  /* 0x00000008070f7824 */ /* 0x000fe200078e0202 */
[----:B------:R-:W-:Y:S02]  /*0d40*/  LEA.HI R8, R8, R8, RZ, 0x1 ;  /* 0x0000000808087211 */ /* 0x000fe400078f08ff */
[----:B------:R-:W-:Y:S02]  /*0d50*/  LEA.HI R4, R4, R7, RZ, 0x1 ;  /* 0x0000000704047211 */ /* 0x000fe400078f08ff */
[----:B------:R-:W-:-:S02]  /*0d60*/  LEA.HI R2, R0, R5, RZ, 0x3 ;  /* 0x0000000500027211 */ /* 0x000fc400078f18ff */
[----:B------:R-:W-:Y:S02]  /*0d70*/  LEA.HI R12, R11, R20, RZ, 0x2 ;  /* 0x000000140b0c7211 */ /* 0x000fe400078f10ff */
[----:B------:R-:W-:Y:S01]  /*0d80*/  LEA.HI R0, R0, R5, RZ, 0x2 ;  /* 0x0000000500007211 */ /* 0x000fe200078f10ff */
[----:B------:R-:W-:Y:S01]  /*0d90*/  IMAD R10, R8, -0x3, R3 ;  /* 0xfffffffd080a7824 */ /* 0x000fe200078e0203 */
[----:B------:R-:W-:Y:S01]  /*0da0*/  LOP3.LUT R4, R4, 0x1ffffffe, RZ, 0xc0, !PT ;  /* 0x1ffffffe04047812 */ /* 0x000fe200078ec0ff */
[----:B------:R-:W-:Y:S01]  /*0db0*/  IMAD.SHL.U32 R3, R2, 0x10, RZ ;  /* 0x0000001002037824 */ /* 0x000fe200078e00ff */
[----:B------:R-:W-:Y:S02]  /*0dc0*/  SHF.R.S32.HI R8, RZ, 0x5, R6 ;  /* 0x00000005ff087819 */ /* 0x000fe40000011406 */
[--C-:B------:R-:W-:Y:S02]  /*0dd0*/  SHF.R.S32.HI R13, RZ, 0x2, R12.reuse ;  /* 0x00000002ff0d7819 */ /* 0x100fe4000001140c */
[----:B------:R-:W-:-:S02]  /*0de0*/  SHF.R.S32.HI R6, RZ, 0x1f, R12 ;  /* 0x0000001fff067819 */ /* 0x000fc4000001140c */
[----:B------:R-:W-:Y:S02]  /*0df0*/  LOP3.LUT R2, R0, 0x7fffffc, RZ, 0xc0, !PT ;  /* 0x07fffffc00027812 */ /* 0x000fe400078ec0ff */
[----:B------:R-:W-:Y:S01]  /*0e00*/  SHF.R.S32.HI R0, RZ, 0x2, R0 ;  /* 0x00000002ff007819 */ /* 0x000fe20000011400 */
[----:B------:R-:W-:Y:S01]  /*0e10*/  IMAD.IADD R4, R7, 0x1, -R4 ;  /* 0x0000000107047824 */ /* 0x000fe200078e0a04 */
[----:B------:R-:W-:Y:S02]  /*0e20*/  LOP3.LUT R3, R3, 0x7fffff80, RZ, 0xc0, !PT ;  /* 0x7fffff8003037812 */ /* 0x000fe400078ec0ff */
[----:B------:R-:W-:Y:S01]  /*0e30*/  LEA.HI R7, R6, R13, RZ, 0x3 ;  /* 0x0000000d06077211 */ /* 0x000fe200078f18ff */
[----:B------:R-:W-:Y:S02]  /*0e40*/  IMAD.SHL.U32 R0, R0, 0x40, RZ ;  /* 0x0000004000007824 */ /* 0x000fe400078e00ff */
[----:B------:R-:W-:Y:S01]  /*0e50*/  IMAD.IADD R6, R5, 0x1, -R2 ;  /* 0x0000000105067824 */ /* 0x000fe200078e0a02 */
[----:B------:R-:W-:Y:S01]  /*0e60*/  LOP3.LUT R2, R7, 0xfffffff8, RZ, 0xc0, !PT ;  /* 0xfffffff807027812 */ /* 0x000fe200078ec0ff */
[----:B------:R-:W-:Y:S01]  /*0e70*/  IMAD R7, R8, 0x100, R3 ;  /* 0x0000010008077824 */ /* 0x000fe200078e0203 */
[----:B------:R-:W-:Y:S01]  /*0e80*/  LOP3.LUT R0, R0, 0x40, RZ, 0xc0, !PT ;  /* 0x0000004000007812 */ /* 0x000fe200078ec0ff */
[----:B------:R-:W-:Y:S01]  /*0e90*/  IMAD.SHL.U32 R3, R4, 0x8, RZ ;  /* 0x0000000804037824 */ /* 0x000fe200078e00ff */
[----:B------:R-:W-:Y:S01]  /*0ea0*/  LEA.HI R11, R11, R20, RZ, 0x5 ;  /* 0x000000140b0b7211 */ /* 0x000fe200078f28ff */
[----:B------:R-:W-:Y:S01]  /*0eb0*/  IMAD R18, R8, 0x10, R5 ;  /* 0x0000001008127824 */ /* 0x000fe200078e0205 */
[----:B------:R-:W-:Y:S01]  /*0ec0*/  SHF.R.U32.HI R5, RZ, 0x3, R0 ;  /* 0x00000003ff057819 */ /* 0x000fe20000011600 */
[----:B------:R-:W-:Y:S01]  /*0ed0*/  IMAD.IADD R4, R13, 0x1, -R2 ;  /* 0x000000010d047824 */ /* 0x000fe200078e0a02 */
[----:B------:R-:W-:-:S02]  /*0ee0*/  LOP3.LUT R2, R0, 0x8, R3, 0xf8, !PT ;  /* 0x0000000800027812 */ /* 0x000fc400078ef803 */
[----:B------:R-:W-:Y:S01]  /*0ef0*/  SHF.R.S32.HI R11, RZ, 0x5, R11 ;  /* 0x00000005ff0b7819 */ /* 0x000fe2000001140b */
[----:B------:R-:W-:Y:S01]  /*0f00*/  IMAD R7, R6, 0x10, R7 ;  /* 0x0000001006077824 */ /* 0x000fe200078e0207 */
[----:B------:R-:W-:Y:S01]  /*0f10*/  LOP3.LUT R2, R2, R5, RZ, 0x3c, !PT ;  /* 0x0000000502027212 */ /* 0x000fe200078e3cff */
[----:B------:R-:W-:Y:S02]  /*0f20*/  IMAD.U32 R0, R18, 0x20, R3 ;  /* 0x0000002012007824 */ /* 0x000fe400078e0003 */
[----:B------:R-:W-:Y:S01]  /*0f30*/  IMAD R11, R11, 0x10, R4 ;  /* 0x000000100b0b7824 */ /* 0x000fe200078e0204 */
[----:B------:R-:W-:Y:S01]  /*0f40*/  STL [R1+0xcc], R20 ;  /* 0x0000cc1401007387 */ /* 0x000fe20000100800 */
[----:B------:R-:W-:Y:S02]  /*0f50*/  IMAD.IADD R7, R2, 0x1, R7 ;  /* 0x0000000102077824 */ /* 0x000fe400078e0207 */
[----:B------:R-:W-:Y:S01]  /*0f60*/  IMAD R4, R10, 0x40, R11 ;  /* 0x000000400a047824 */ /* 0x000fe200078e020b */
[----:B------:R0:W-:Y:S01]  /*0f70*/  STL [R1+0xe8], R0 ;  /* 0x0000e80001007387 */ /* 0x0001e20000100800 */
[----:B------:R-:W-:-:S03]  /*0f80*/  IMAD.SHL.U32 R156, R144, 0x4, RZ ;  /* 0x00000004909c7824 */ /* 0x000fc600078e00ff */
[----:B------:R-:W-:Y:S01]  /*0f90*/  STL [R1+0xe0], R4 ;  /* 0x0000e00401007387 */ /* 0x000fe20000100800 */
[----:B0-----:R-:W-:Y:S02]  /*0fa0*/  VIADD R0, R16, 0xda00 ;  /* 0x0000da0010007836 */ /* 0x001fe40000000000 */
[----:B------:R-:W-:Y:S02]  /*0fb0*/  IMAD.SHL.U32 R14, R14, 0x40, RZ ;  /* 0x000000400e0e7824 */ /* 0x000fe400078e00ff */
[----:B------:R-:W-:Y:S01]  /*0fc0*/  VIADD R3, R156, 0x20 ;  /* 0x000000209c037836 */ /* 0x000fe20000000000 */
[----:B------:R-:W-:Y:S01]  /*0fd0*/  LOP3.LUT R12, R12, 0x7ffffffc, RZ, 0xc0, !PT ;  /* 0x7ffffffc0c0c7812 */ /* 0x000fe200078ec0ff */
[----:B------:R-:W-:Y:S01]  /*0fe0*/  IMAD.SHL.U32 R144, R144, 0x8, RZ ;  /* 0x0000000890907824 */ /* 0x000fe200078e00ff */
[----:B------:R-:W-:-:S03]  /*0ff0*/  LEA.HI R8, R9, R9, RZ, 0x1 ;  /* 0x0000000909087211 */ /* 0x000fc600078f08ff */
[----:B------:R-:W-:Y:S01]  /*1000*/  IMAD.IADD R12, R20, 0x1, -R12 ;  /* 0x00000001140c7824 */ /* 0x000fe200078e0a0c */
[----:B------:R-:W-:-:S03]  /*1010*/  LOP3.LUT R8, R8, 0x1ffffffe, RZ, 0xc0, !PT ;  /* 0x1ffffffe08087812 */ /* 0x000fc600078ec0ff */
[----:B------:R-:W-:Y:S02]  /*1020*/  IMAD.SHL.U32 R10, R12, 0x2, RZ ;  /* 0x000000020c0a7824 */ /* 0x000fe400078e00ff */
[----:B------:R-:W-:Y:S02]  /*1030*/  IMAD.IADD R8, R9, 0x1, -R8 ;  /* 0x0000000109087824 */ /* 0x000fe400078e0a08 */
[----:B------:R-:W-:Y:S02]  /*1040*/  IMAD.SHL.U32 R9, R15, 0x20, RZ ;  /* 0x000000200f097824 */ /* 0x000fe400078e00ff */
[C---:B------:R-:W-:Y:S02]  /*1050*/  VIADD R6, R10.reuse, 0x8 ;  /* 0x000000080a067836 */ /* 0x040fe40000000000 */
[----:B------:R-:W-:Y:S01]  /*1060*/  VIADD R5, R10, 0x10 ;  /* 0x000000100a057836 */ /* 0x000fe20000000000 */
[----:B------:R-:W-:Y:S01]  /*1070*/  CS2R R154, SRZ ;  /* 0x00000000009a7805 */ /* 0x000fe2000001ff00 */
[----:B------:R-:W-:Y:S01]  /*1080*/  IMAD R18, R7, 0x2, R16 ;  /* 0x0000000207127824 */ /* 0x000fe200078e0210 */
[----:B--2---:R-:W-:-:S05]  /*1090*/  LOP3.LUT R2, R17, 0x1, RZ, 0xfc, !PT ;  /* 0x0000000111027812 */ /* 0x004fca00078efcff */
[----:B------:R-:W-:Y:S04]  /*10a0*/  STL [R1+0x4c], R2 ;  /* 0x00004c0201007387 */ /* 0x000fe80000100800 */
[----:B------:R-:W-:Y:S04]  /*10b0*/  STL [R1+0xa4], RZ ;  /* 0x0000a4ff01007387 */ /* 0x000fe80000100800 */
[----:B------:R0:W-:Y:S04]  /*10c0*/  STL [R1+0xc8], R0 ;  /* 0x0000c80001007387 */ /* 0x0001e80000100800 */
[----:B------:R-:W-:Y:S01]  /*10d0*/  STL [R1+0x60], RZ ;  /* 0x000060ff01007387 */ /* 0x000fe20000100800 */
[----:B0-----:R-:W-:Y:S01]  /*10e0*/  SHF.R.S32.HI R0, RZ, 0x1f, R19 ;  /* 0x0000001fff007819 */ /* 0x001fe20000011413 */
[----:B------:R-:W-:Y:S01]  /*10f0*/  VIADD R0, R156, 0x10 ;  /* 0x000000109c007836 */ /* 0x000fe20000000000 */
[----:B------:R-:W-:-:S04]  /*1100*/  LOP3.LUT R2, R14, 0xc0, RZ, 0xc0, !PT ;  /* 0x000000c00e027812 */ /* 0x000fc800078ec0ff */
[----:B------:R0:W-:Y:S04]  /*1110*/  STL [R1+0x68], R0 ;  /* 0x0000680001007387 */ /* 0x0001e80000100800 */
[----:B------:R1:W-:Y:S01]  /*1120*/  STL [R1+0x64], R3 ;  /* 0x0000640301007387 */ /* 0x0003e20000100800 */
[C---:B0-----:R-:W-:Y:S02]  /*1130*/  VIADD R0, R156.reuse, 0x8 ;  /* 0x000000089c007836 */ /* 0x041fe40000000000 */
[----:B-1----:R-:W-:-:S03]  /*1140*/  VIADD R3, R156, 0x18 ;  /* 0x000000189c037836 */ /* 0x002fc60000000000 */
[----:B------:R0:W-:Y:S04]  /*1150*/  STL [R1+0x6c], R0 ;  /* 0x00006c0001007387 */ /* 0x0001e80000100800 */
[----:B------:R1:W-:Y:S04]  /*1160*/  STL [R1+0x54], R2 ;  /* 0x0000540201007387 */ /* 0x0003e80000100800 */
[----:B------:R2:W-:Y:S01]  /*1170*/  STL [R1+0x70], R3 ;  /* 0x0000700301007387 */ /* 0x0005e20000100800 */
[----:B0-----:R-:W-:Y:S02]  /*1180*/  LOP3.LUT R0, R2, 0x8, R144, 0xf8, !PT ;  /* 0x0000000802007812 */ /* 0x001fe400078ef890 */
[----:B-1----:R-:W-:Y:S01]  /*1190*/  SHF.R.U32.HI R2, RZ, 0x3, R2 ;  /* 0x00000003ff027819 */ /* 0x002fe20000011602 */
[----:B--2---:R-:W-:-:S04]  /*11a0*/  VIADD R3, R156, 0x28 ;  /* 0x000000289c037836 */ /* 0x004fc80000000000 */
[----:B------:R0:W-:Y:S01]  /*11b0*/  STL [R1+0x58], R2 ;  /* 0x0000580201007387 */ /* 0x0001e20000100800 */
[----:B------:R-:W-:-:S03]  /*11c0*/  LOP3.LUT R0, R0, R2, RZ, 0x3c, !PT ;  /* 0x0000000200007212 */ /* 0x000fc600078e3cff */
[----:B------:R1:W-:Y:S04]  /*11d0*/  STL [R1+0x74], R3 ;  /* 0x0000740301007387 */ /* 0x0003e80000100800 */
[----:B------:R2:W-:Y:S01]  /*11e0*/  STL [R1+0x8c], R10 ;  /* 0x00008c0a01007387 */ /* 0x0005e20000100800 */
[----:B0-----:R-:W-:-:S03]  /*11f0*/  VIADD R2, R10, 0x20 ;  /* 0x000000200a027836 */ /* 0x001fc60000000000 */
[----:B------:R0:W-:Y:S01]  /*1200*/  STL [R1+0x5c], R9 ;  /* 0x00005c0901007387 */ /* 0x0001e20000100800 */
[C---:B-1----:R-:W-:Y:S02]  /*1210*/  VIADD R3, R10.reuse, 0x18 ;  /* 0x000000180a037836 */ /* 0x042fe40000000000 */
[----:B--2---:R-:W-:Y:S01]  /*1220*/  VIADD R10, R10, 0x28 ;  /* 0x000000280a0a7836 */ /* 0x004fe20000000000 */
[----:B------:R-:W-:Y:S01]  /*1230*/  STL [R1+0xc0], R6 ;  /* 0x0000c00601007387 */ /* 0x000fe20000100800 */
[----:B0-----:R-:W-:-:S03]  /*1240*/  IMAD.IADD R9, R9, 0x1, R0 ;  /* 0x0000000109097824 */ /* 0x001fc600078e0200 */
[----:B------:R0:W-:Y:S01]  /*1250*/  STL [R1+0xbc], R5 ;  /* 0x0000bc0501007387 */ /* 0x0001e20000100800 */
[----:B------:R-:W-:-:S03]  /*1260*/  SHF.R.S32.HI R0, RZ, 0x1f, R6 ;  /* 0x0000001fff007819 */ /* 0x000fc60000011406 */
[----:B------:R-:W-:Y:S04]  /*1270*/  STL [R1+0xac], R10 ;  /* 0x0000ac0a01007387 */ /* 0x000fe80000100800 */
[----:B------:R-:W-:Y:S01]  /*1280*/  STL [R1+0xb8], R3 ;  /* 0x0000b80301007387 */ /* 0x000fe20000100800 */
[----:B0-----:R-:W-:-:S03]  /*1290*/  SHF.R.S32.HI R5, RZ, 0x1f, R5 ;  /* 0x0000001fff057819 */ /* 0x001fc60000011405 */
[----:B------:R-:W-:Y:S04]  /*12a0*/  STL [R1+0x88], R9 ;  /* 0x0000880901007387 */ /* 0x000fe80000100800 */
[----:B------:R-:W-:Y:S04]  /*12b0*/  STL [R1+0xb4], R2 ;  /* 0x0000b40201007387 */ /* 0x000fe80000100800 */
[----:B------:R0:W-:Y:S04]  /*12c0*/  STL [R1+0xdc], R0 ;  /* 0x0000dc0001007387 */ /* 0x0001e80000100800 */
[----:B------:R-:W-:Y:S01]  /*12d0*/  STL [R1+0xd8], R5 ;  /* 0x0000d80501007387 */ /* 0x000fe20000100800 */
[----:B0-----:R-:W-:-:S02]  /*12e0*/  SHF.R.S32.HI R0, RZ, 0x1f, R3 ;  /* 0x0000001fff007819 */ /* 0x001fc40000011403 */
[----:B------:R-:W-:-:S03]  /*12f0*/  SHF.R.S32.HI R2, RZ, 0x1f, R2 ;  /* 0x0000001fff027819 */ /* 0x000fc60000011402 */
[----:B------:R0:W-:Y:S04]  /*1300*/  STL [R1+0xd4], R0 ;  /* 0x0000d40001007387 */ /* 0x0001e80000100800 */
[----:B------:R1:W-:Y:S01]  /*1310*/  STL [R1+0xd0], R2 ;  /* 0x0000d00201007387 */ /* 0x0003e20000100800 */
[----:B0-----:R-:W-:-:S05]  /*1320*/  IMAD R0, R8, 0x8, R4 ;  /* 0x0000000808007824 */ /* 0x001fca00078e0204 */
[----:B------:R1:W-:Y:S01]  /*1330*/  STL [R1+0xe4], R0 ;  /* 0x0000e40001007387 */ /* 0x0003e20000100800 */
[----:B------:R-:W-:-:S07]  /*1340*/  IMAD.MOV.U32 R17, RZ, RZ, RZ ;  /* 0x000000ffff117224 */ /* 0x000fce00078e00ff */
.L_x_557:
[----:B01234-:R-:W0:Y:S02]  /*1350*/  LDC.64 R2, c[0x0][0xc88] ;  /* 0x00032200ff027b82 */ /* 0x01fe240000000a00 */
[----:B0-----:R-:W-:-:S05]  /*1360*/  IMAD.WIDE R2, R111, 0x4, R2 ;  /* 0x000000046f027825 */ /* 0x001fca00078e0202 */
[----:B------:R-:W2:Y:S01]  /*1370*/  LDG.E R26, desc[UR60][R2.64] ;  /* 0x0000003c021a7981 */ /* 0x000ea2000c1e1900 */
[----:B------:R-:W-:Y:S05]  /*1380*/  YIELD ;  /* 0x0000000000007946 */ /* 0x000fea0003800000 */
[----:B------:R-:W-:Y:S01]  /*1390*/  ULDC.64 UR4, c[0x0][0xa28] ;  /* 0x00028a0000047ab9 */ /* 0x000fe20000000a00 */
[----:B------:R-:W-:Y:S01]  /*13a0*/  ULDC.64 UR8, c[0x0][0xa18] ;  /* 0x0002860000087ab9 */ /* 0x000fe20000000a00 */
[----:B------:R-:W-:Y:S01]  /*13b0*/  ISETP.NE.U32.AND P1, PT, RZ, UR4, PT ;  /* 0x00000004ff007c0c */ /* 0x000fe2000bf25070 */
[----:B------:R-:W-:Y:S01]  /*13c0*/  ULDC.64 UR6, c[0x0][0xa08] ;  /* 0x0002820000067ab9 */ /* 0x000fe20000000a00 */
[----:B------:R-:W-:Y:S01]  /*13d0*/  IMAD.MOV.U32 R10, RZ, RZ, RZ ;  /* 0x000000ffff0a7224 */ /* 0x000fe200078e00ff */
[----:B------:R-:W-:Y:S01]  /*13e0*/  ISETP.NE.U32.AND P0, PT, RZ, UR6, PT ;  /* 0x00000006ff007c0c */ /* 0x000fe2000bf05070 */
[----:B------:R-:W-:Y:S01]  /*13f0*/  IMAD.MOV.U32 R68, RZ, RZ, RZ ;  /* 0x000000ffff447224 */ /* 0x000fe200078e00ff */
[----:B------:R-:W-:-:S02]  /*1400*/  ISETP.NE.AND.EX P1, PT, RZ, UR5, PT, P1 ;  /* 0x00000005ff007c0c */ /* 0x000fc4000bf25310 */
[----:B------:R-:W-:Y:S02]  /*1410*/  ISETP.NE.AND.EX P0, PT, RZ, UR7, PT, P0 ;  /* 0x00000007ff007c0c */ /* 0x000fe4000bf05300 */
[----:B--2---:R-:W-:Y:S01]  /*1420*/  SHF.R.S32.HI R0, RZ, 0x1f, R26 ;  /* 0x0000001fff007819 */ /* 0x004fe2000001141a */
[----:B------:R-:W-:-:S08]  /*1430*/  IMAD.SHL.U32 R28, R26, 0x4, RZ ;  /* 0x000000041a1c7824 */ /* 0x000fd000078e00ff */
[C---:B------:R-:W-:Y:S01]  /*1440*/  @P1 LEA R4, P2, R26.reuse, UR4, 0x2 ;  /* 0x000000041a041c11 */ /* 0x040fe2000f8410ff */
[----:B------:R0:W-:Y:S01]  /*1450*/  STL [R1+0x98], R26 ;  /* 0x0000981a01007387 */ /* 0x0001e20000100800 */
[C-C-:B------:R-:W-:Y:S02]  /*1460*/  SHF.L.U64.HI R27, R26.reuse, 0x2, R0.reuse ;  /* 0x000000021a1b7819 */ /* 0x140fe40000010200 */
[----:B------:R-:W-:Y:S01]  /*1470*/  @P1 LEA.HI.X R5, R26, UR5, R0, 0x2, P2 ;  /* 0x000000051a051c11 */ /* 0x000fe200090f1400 */
[----:B------:R-:W-:Y:S01]  /*1480*/  ULDC UR4, c[0x0][0x288] ;  /* 0x0000a20000047ab9 */ /* 0x000fe20000000800 */
[----:B------:R-:W-:Y:S01]  /*1490*/  ISETP.NE.U32.AND P2, PT, RZ, UR8, PT ;  /* 0x00000008ff007c0c */ /* 0x000fe2000bf45070 */
[----:B------:R0:W-:Y:S01]  /*14a0*/  STL [R1+0xc4], R0 ;  /* 0x0000c40001007387 */ /* 0x0001e20000100800 */
[C---:B------:R-:W-:Y:S02]  /*14b0*/  IADD3 R8, P3, R28.reuse, UR6, RZ ;  /* 0x000000061c087c10 */ /* 0x040fe4000ff7e0ff */
[----:B------:R-:W-:Y:S01]  /*14c0*/  ISETP.NE.AND.EX P2, PT, RZ, UR9, PT, P2 ;  /* 0x00000009ff007c0c */ /* 0x000fe2000bf45320 */
[----:B------:R0:W5:Y:S01]  /*14d0*/  @P1 LDG.E R10, desc[UR60][R4.64] ;  /* 0x0000003c040a1981 */ /* 0x000162000c1e1900 */
[----:B------:R-:W-:Y:S01]  /*14e0*/  IMAD.U32 R111, RZ, RZ, UR4 ;  /* 0x00000004ff6f7e24 */ /* 0x000fe2000f8e00ff */
[C---:B------:R-:W-:Y:S01]  /*14f0*/  IADD3.X R9, R27.reuse, UR7, RZ, P3, !PT ;  /* 0x000000071b097c10 */ /* 0x040fe20009ffe4ff */
[----:B------:R-:W-:Y:S01]  /*1500*/  ULDC.64 UR4, c[0x0][0x418] ;  /* 0x0001060000047ab9 */ /* 0x000fe20000000a00 */
[----:B------:R0:W-:Y:S04]  /*1510*/  STL [R1+0x9c], R28 ;  /* 0x00009c1c01007387 */ /* 0x0001e80000100800 */
[----:B------:R0:W5:Y:S04]  /*1520*/  @P0 LDG.E R68, desc[UR60][R8.64] ;  /* 0x0000003c08440981 */ /* 0x000168000c1e1900 */
[----:B------:R-:W-:Y:S01]  /*1530*/  @P2 IADD3 R6, P1, R28, UR8, RZ ;  /* 0x000000081c062c10 */ /* 0x000fe2000ff3e0ff */
[----:B------:R-:W-:Y:S01]  /*1540*/  UISETP.NE.U32.AND UP0, UPT, UR4, URZ, UPT ;  /* 0x0000003f0400728c */ /* 0x000fe2000bf05070 */
[----:B------:R0:W-:Y:S02]  /*1550*/  STL [R1+0xa0], R27 ;  /* 0x0000a01b01007387 */ /* 0x0001e40000100800 */
[----:B------:R-:W-:Y:S01]  /*1560*/  @P2 IADD3.X R7, R27, UR9, RZ, P1, !PT ;  /* 0x000000091b072c10 */ /* 0x000fe20008ffe4ff */
[----:B------:R-:W-:-:S04]  /*1570*/  ULDC UR4, c[0x0][0x424] ;  /* 0x0001090000047ab9 */ /* 0x000fc80000000800 */
[----:B------:R0:W5:Y:S01]  /*1580*/  @P2 LDG.E R111, desc[UR60][R6.64] ;  /* 0x0000003c066f2981 */ /* 0x000162000c1e1900 */
[----:B------:R-:W-:-:S03]  /*1590*/  UISETP.NE.AND.EX UP0, UPT, UR5, URZ, UPT, UP0 ;  /* 0x0000003f0500728c */ /* 0x000fc6000bf05300 */
[----:B------:R-:W-:Y:S01]  /*15a0*/  ULDC UR5, c[0x0][0x2f0] ;  /* 0x0000bc0000057ab9 */ /* 0x000fe20000000800 */
[----:B------:R-:W-:-:S04]  /*15b0*/  USEL UR4, UR4, 0x1, UP0 ;  /* 0x0000000104047887 */ /* 0x000fc80008000000 */
[----:B------:R-:W-:-:S03]  /*15c0*/  UIMAD UR4, UR4, UR5, URZ ;  /* 0x00000005040472a4 */ /* 0x000fc6000f8e023f */
[----:B------:R-:W-:Y:S02]  /*15d0*/  ULDC UR5, c[0x0][0x348] ;  /* 0x0000d20000057ab9 */ /* 0x000fe40000000800 */
[----:B------:R-:W-:Y:S02]  /*15e0*/  IMAD.U32 R2, RZ, RZ, UR5 ;  /* 0x00000005ff027e24 */ /* 0x000fe4000f8e00ff */
[----:B------:R-:W-:Y:S01]  /*15f0*/  IMAD.U32 R25, RZ, RZ, UR4 ;  /* 0x00000004ff197e24 */ /* 0x000fe2000f8e00ff */
[----:B0-----:R-:W-:Y:S06]  /*1600*/  @P2 BRA `(.L_x_411) ;  /* 0x0000000000242947 */ /* 0x001fec0003800000 */
[----:B------:R-:W-:Y:S02]  /*1610*/  ULDC.64 UR4, c[0x0][0xa00] ;  /* 0x0002800000047ab9 */ /* 0x000fe40000000a00 */
[----:B------:R-:W-:-:S04]  /*1620*/  ISETP.NE.U32.AND P1, PT, RZ, UR4, PT ;  /* 0x00000004ff007c0c */ /* 0x000fc8000bf25070 */
[----:B------:R-:W-:-:S13]  /*1630*/  ISETP.NE.AND.EX P1, PT, RZ, UR5, PT, P1 ;  /* 0x00000005ff007c0c */ /* 0x000fda000bf25310 */
[----:B------:R-:W-:Y:S05]  /*1640*/  @!P1 BRA `(.L_x_411) ;  /* 0x0000000000149947 */ /* 0x000fea0003800000 */
[----:B------:R-:W0:Y:S02]  /*1650*/  LDC.64 R4, c[0x0][0xa00] ;  /* 0x00028000ff047b82 */ /* 0x000e240000000a00 */
[----:B0-----:R-:W-:-:S05]  /*1660*/  IMAD.WIDE R4, R26, 0x4, R4 ;  /* 0x000000041a047825 */ /* 0x001fca00078e0204 */
[----:B-----5:R-:W2:Y:S04]  /*1670*/  LDG.E R111, desc[UR60][R4.64] ;  /* 0x0000003c046f7981 */ /* 0x020ea8000c1e1900 */
[----:B------:R-:W2:Y:S02]  /*1680*/  LDG.E R0, desc[UR60][R4.64+0x4] ;  /* 0x0000043c04007981 */ /* 0x000ea4000c1e1900 */
[----:B--2---:R-:W-:-:S07]  /*1690*/  IMAD.IADD R111, R0, 0x1, -R111 ;  /* 0x00000001006f7824 */ /* 0x004fce00078e0a6f */
.L_x_411:
[C---:B------:R-:W-:Y:S01]  /*16a0*/  LOP3.LUT R30, R110.reuse, 0xffff, RZ, 0xc0, !PT ;  /* 0x0000ffff6e1e7812 */ /* 0x040fe200078ec0ff */
[----:B------:R-:W-:Y:S01]  /*16b0*/  ULDC.64 UR4, c[0x0][0xa20] ;  /* 0x0002880000047ab9 */ /* 0x000fe20000000a00 */
[----:B------:R0:W-:Y:S01]  /*16c0*/  STL [R1+0xa8], R109 ;  /* 0x0000a86d01007387 */ /* 0x0001e20000100800 */
[----:B------:R-:W-:Y:S02]  /*16d0*/  ISETP.NE.U32.AND P1, PT, RZ, UR4, PT ;  /* 0x00000004ff007c0c */ /* 0x000fe4000bf25070 */
[C---:B------:R-:W-:Y:S01]  /*16e0*/  LOP3.LUT R3, R110.reuse, 0xff000000, RZ, 0xc0, !PT ;  /* 0xff0000006e037812 */ /* 0x040fe200078ec0ff */
[----:B------:R0:W-:Y:S01]  /*16f0*/  STL [R1+0x90], R30 ;  /* 0x0000901e01007387 */ /* 0x0001e20000100800 */
[----:B------:R-:W-:Y:S02]  /*1700*/  ISETP.NE.AND.EX P1, PT, RZ, UR5, PT, P1 ;  /* 0x00000005ff007c0c */ /* 0x000fe4000bf25310 */
[----:B------:R-:W-:Y:S02]  /*1710*/  LOP3.LUT R0, R110, 0xff0000, RZ, 0xc0, !PT ;  /* 0x00ff00006e007812 */ /* 0x000fe400078ec0ff */
[----:B------:R-:W-:-:S04]  /*1720*/  SHF.R.U32.HI R3, RZ, 0x8, R3 ;  /* 0x00000008ff037819 */ /* 0x000fc80000011603 */
[----:B------:R-:W-:-:S05]  /*1730*/  LEA.HI R11, R0, R3, RZ, 0x10 ;  /* 0x00000003000b7211 */ /* 0x000fca00078f80ff */
[----:B0-----:R-:W-:Y:S05]  /*1740*/  @!P1 BRA `(.L_x_412) ;  /* 0x0000000000109947 */ /* 0x001fea0003800000 */
[----:B------:R-:W-:-:S04]  /*1750*/  IADD3 R4, P0, R28, UR4, RZ ;  /* 0x000000041c047c10 */ /* 0x000fc8000ff1e0ff */
[----:B------:R-:W-:-:S05]  /*1760*/  IADD3.X R5, R27, UR5, RZ, P0, !PT ;  /* 0x000000051b057c10 */ /* 0x000fca00087fe4ff */
[----:B------:R0:W5:Y:S01]  /*1770*/  LDG.E R25, desc[UR60][R4.64] ;  /* 0x0000003c04197981 */ /* 0x000162000c1e1900 */
[----:B------:R-:W-:Y:S05]  /*1780*/  BRA `(.L_x_413) ;  /* 0x0000000000107947 */ /* 0x000fea0003800000 */
.L_x_412:
[----:B------:R-:W-:Y:S05]  /*1790*/  @!P0 BRA `(.L_x_413) ;  /* 0x00000000000c8947 */ /* 0x000fea0003800000 */
[----:B------:R-:W2:Y:S04]  /*17a0*/  LDG.E R0, desc[UR60][R8.64] ;  /* 0x0000003c08007981 */ /* 0x000ea8000c1e1900 */
[----:B------:R-:W2:Y:S02]  /*17b0*/  LDG.E R25, desc[UR60][R8.64+0x4] ;  /* 0x0000043c08197981 */ /* 0x000ea4000c1e1900 */
[----:B--2---:R-:W-:-:S07]  /*17c0*/  IMAD.IADD R25, R25, 0x1, -R0 ;  /* 0x0000000119197824 */ /* 0x004fce00078e0a00 */
.L_x_413:
[----:B------:R-:W-:Y:S01]  /*17d0*/  ULDC.64 UR4, c[0x0][0xa10] ;  /* 0x0002840000047ab9 */ /* 0x000fe20000000a00 */
[----:B------:R-:W2:Y:S01]  /*17e0*/  LDL.LU R24, [R1+0x50] ;  /* 0x0000500001187983 */ /* 0x000ea20000300800 */
[----:B------:R-:W-:-:S04]  /*17f0*/  ISETP.NE.U32.AND P0, PT, RZ, UR4, PT ;  /* 0x00000004ff007c0c */ /* 0x000fc8000bf05070 */
[----:B------:R-:W-:Y:S01]  /*1800*/  ISETP.NE.AND.EX P0, PT, RZ, UR5, PT, P0 ;  /* 0x00000005ff007c0c */ /* 0x000fe2000bf05300 */
[----:B------:R-:W-:-:S12]  /*1810*/  ULDC.64 UR4, c[0x0][0xa30] ;  /* 0x00028c0000047ab9 */ /* 0x000fd80000000a00 */
[----:B0-----:R-:W0:Y:S02]  /*1820*/  @P0 LDC.64 R4, c[0x0][0xa10] ;  /* 0x00028400ff040b82 */ /* 0x001e240000000a00 */
[----:B0-----:R-:W-:-:S05]  /*1830*/  @P0 IMAD.WIDE R4, R26, 0x4, R4 ;  /* 0x000000041a040825 */ /* 0x001fca00078e0204 */
[----:B------:R-:W3:Y:S04]  /*1840*/  @P0 LDG.E R0, desc[UR60][R4.64] ;  /* 0x0000003c04000981 */ /* 0x000ee8000c1e1900 */
[----:B------:R-:W3:Y:S01]  /*1850*/  @P0 LDG.E R3, desc[UR60][R4.64+0x4] ;  /* 0x0000043c04030981 */ /* 0x000ee2000c1e1900 */
[----:B------:R-:W-:Y:S01]  /*1860*/  ISETP.NE.U32.AND P1, PT, RZ, UR4, PT ;  /* 0x00000004ff007c0c */ /* 0x000fe2000bf25070 */
[----:B-----5:R-:W-:-:S03]  /*1870*/  IMAD.MOV.U32 R105, RZ, RZ, R25 ;  /* 0x000000ffff697224 */ /* 0x020fc600078e0019 */
[----:B------:R-:W-:-:S13]  /*1880*/  ISETP.NE.AND.EX P1, PT, RZ, UR5, PT, P1 ;  /* 0x00000005ff007c0c */ /* 0x000fda000bf25310 */
[----:B------:R-:W-:-:S04]  /*1890*/  @P1 IADD3 R6, P2, R28, UR4, RZ ;  /* 0x000000041c061c10 */ /* 0x000fc8000ff5e0ff */
[----:B------:R-:W-:-:S05]  /*18a0*/  @P1 IADD3.X R7, R27, UR5, RZ, P2, !PT ;  /* 0x000000051b071c10 */ /* 0x000fca00097fe4ff */
[----:B------:R0:W5:Y:S01]  /*18b0*/  @P1 LDG.E R105, desc[UR60][R6.64] ;  /* 0x0000003c06691981 */ /* 0x000162000c1e1900 */
[----:B------:R-:W-:Y:S01]  /*18c0*/  IMAD.IADD R9, R25, 0x1, -R10 ;  /* 0x0000000119097824 */ /* 0x000fe200078e0a0a */
[----:B------:R-:W-:Y:S01]  /*18d0*/  LOP3.LUT R12, R11, 0xff, RZ, 0xc0, !PT ;  /* 0x000000ff0b0c7812 */ /* 0x000fe200078ec0ff */
[----:B------:R-:W-:Y:S01]  /*18e0*/  BSSY B0, `(.L_x_414) ;  /* 0x000002d000007945 */ /* 0x000fe20003800000 */
[----:B------:R-:W-:-:S03]  /*18f0*/  SHF.R.U32.HI R8, RZ, 0x10, R11 ;  /* 0x00000010ff087819 */ /* 0x000fc6000001160b */
[----:B------:R0:W-:Y:S01]  /*1900*/  STL [R1+0xb0], R12 ;  /* 0x0000b00c01007387 */ /* 0x0001e20000100800 */
[----:B--2---:R-:W-:Y:S01]  /*1910*/  LOP3.LUT R24, R24, 0xfffffffb, RZ, 0xc0, !PT ;  /* 0xfffffffb18187812 */ /* 0x004fe200078ec0ff */
[----:B---3--:R-:W-:-:S04]  /*1920*/  @P0 IMAD.IADD R2, R3, 0x1, -R0 ;  /* 0x0000000103020824 */ /* 0x008fc800078e0a00 */
[----:B------:R-:W-:-:S04]  /*1930*/  IMAD.IADD R114, R9, 0x1, R2 ;  /* 0x0000000109727824 */ /* 0x000fc800078e0202 */
[C---:B------:R-:W-:Y:S01]  /*1940*/  VIADD R0, R114.reuse, 0x8f ;  /* 0x0000008f72007836 */ /* 0x040fe20000000000 */
[----:B------:R-:W-:-:S03]  /*1950*/  ISETP.GE.AND P3, PT, R114, 0x1, PT ;  /* 0x000000017200780c */ /* 0x000fc60003f66270 */
[----:B------:R-:W-:-:S05]  /*1960*/  IMAD.HI R0, R0, 0x38e38e39, RZ ;  /* 0x38e38e3900007827 */ /* 0x000fca00078e02ff */
[----:B------:R-:W-:-:S04]  /*1970*/  SHF.R.U32.HI R3, RZ, 0x1f, R0 ;  /* 0x0000001fff037819 */ /* 0x000fc80000011600 */
[----:B------:R-:W-:Y:S01]  /*1980*/  LEA.HI.SX32 R108, R0, R3, 0x1b ;  /* 0x00000003006c7211 */ /* 0x000fe200078fdaff */
[----:B------:R-:W-:Y:S01]  /*1990*/  IMAD.MOV.U32 R3, RZ, RZ, RZ ;  /* 0x000000ffff037224 */ /* 0x000fe200078e00ff */
[----:B------:R-:W-:-:S05]  /*19a0*/  @P3 LOP3.LUT R24, R24, 0x4, RZ, 0xfc, !PT ;  /* 0x0000000418183812 */ /* 0x000fca00078efcff */
[----:B------:R0:W-:Y:S04]  /*19b0*/  STL [R1+0x50], R24 ;  /* 0x0000501801007387 */ /* 0x0001e80000100800 */
[----:B------:R0:W-:Y:S01]  /*19c0*/  STL [R1+0x94], R8 ;  /* 0x0000940801007387 */ /* 0x0001e20000100800 */
[----:B------:R-:W-:Y:S05]  /*19d0*/  @!P3 BRA `(.L_x_415) ;  /* 0x000000000074b947 */ /* 0x000fea0003800000 */
[----:B------:R-:W-:Y:S01]  /*19e0*/  ISETP.NE.AND P0, PT, R8, RZ, PT ;  /* 0x000000ff0800720c */ /* 0x000fe20003f05270 */
[----:B------:R-:W-:-:S03]  /*19f0*/  ULDC UR4, c[0x0][0x9f0] ;  /* 0x00027c0000047ab9 */ /* 0x000fc60000000800 */
[----:B------:R-:W-:-:S04]  /*1a00*/  SEL R11, R8, UR4, P0 ;  /* 0x00000004080b7c07 */ /* 0x000fc80008000000 */
[-C--:B0-----:R-:W-:Y:S02]  /*1a10*/  IABS R6, R11.reuse ;  /* 0x0000000b00067213 */ /* 0x081fe40000000000 */
[----:B------:R-:W-:Y:S02]  /*1a20*/  IADD3 R0, R108, -0x1, R11 ;  /* 0xffffffff6c007810 */ /* 0x000fe40007ffe00b */
[----:B------:R-:W0:Y:S01]  /*1a30*/  I2F.RP R3, R6 ;  /* 0x0000000600037306 */ /* 0x000e220000209400 */
[-C--:B------:R-:W-:Y:S02]  /*1a40*/  IABS R10, R11.reuse ;  /* 0x0000000b000a7213 */ /* 0x080fe40000000000 */
[----:B------:R-:W-:Y:S02]  /*1a50*/  IABS R8, R0 ;  /* 0x0000000000087213 */ /* 0x000fe40000000000 */
[----:B------:R-:W-:-:S04]  /*1a60*/  LOP3.LUT R0, R0, R11, RZ, 0x3c, !PT ;  /* 0x0000000b00007212 */ /* 0x000fc800078e3cff */
[----:B------:R-:W-:Y:S01]  /*1a70*/  ISETP.GE.AND P2, PT, R0, RZ, PT ;  /* 0x000000ff0000720c */ /* 0x000fe20003f46270 */
[----:B0-----:R-:W0:Y:S02]  /*1a80*/  MUFU.RCP R3, R3 ;  /* 0x0000000300037308 */ /* 0x001e240000001000 */
[----:B0-----:R-:W-:Y:S02]  /*1a90*/  VIADD R4, R3, 0xffffffe ;  /* 0x0ffffffe03047836 */ /* 0x001fe40000000000 */
[----:B------:R-:W-:-:S04]  /*1aa0*/  IMAD.MOV R3, RZ, RZ, -R10 ;  /* 0x000000ffff037224 */ /* 0x000fc800078e0a0a */
[----:B------:R0:W1:Y:S02]  /*1ab0*/  F2I.FTZ.U32.TRUNC.NTZ R5, R4 ;  /* 0x0000000400057305 */ /* 0x000064000021f000 */
[----:B0-----:R-:W-:Y:S02]  /*1ac0*/  IMAD.MOV.U32 R4, RZ, RZ, RZ ;  /* 0x000000ffff047224 */ /* 0x001fe400078e00ff */
[----:B-1----:R-:W-:-:S04]  /*1ad0*/  IMAD.MOV R7, RZ, RZ, -R5 ;  /* 0x000000ffff077224 */ /* 0x002fc800078e0a05 */
[----:B------:R-:W-:-:S04]  /*1ae0*/  IMAD R7, R7, R6, RZ ;  /* 0x0000000607077224 */ /* 0x000fc800078e02ff */
[----:B------:R-:W-:-:S06]  /*1af0*/  IMAD.HI.U32 R5, R5, R7, R4 ;  /* 0x0000000705057227 */ /* 0x000fcc00078e0004 */
        /* <DEDUP_REMOVED lines=8> */
[----:B------:R-:W-:-:S04]  /*1b80*/  IMAD.MOV.U32 R3, RZ, RZ, R5 ;  /* 0x000000ffff037224 */ /* 0x000fc800078e0005 */
[----:B------:R-:W-:Y:S01]  /*1b90*/  @!P2 IMAD.MOV R3, RZ, RZ, -R3 ;  /* 0x000000ffff03a224 */ /* 0x000fe200078e0a03 */
[----:B------:R-:W-:-:S07]  /*1ba0*/  @!P1 LOP3.LUT R3, RZ, R11, RZ, 0x33, !PT ;  /* 0x0000000bff039212 */ /* 0x000fce00078e33ff */
.L_x_415:
[----:B------:R-:W-:Y:S05]  /*1bb0*/  BSYNC B0 ;  /* 0x0000000000007941 */ /* 0x000fea0003800000 */
.L_x_414:
[----:B------:R-:W-:-:S05]  /*1bc0*/  IMAD R0, R12, R3, RZ ;  /* 0x000000030c007224 */ /* 0x000fca00078e02ff */
[C---:B------:R-:W-:Y:S01]  /*1bd0*/  VIADDMNMX R3, R0.reuse, R3, R108, PT ;  /* 0x0000000300037246 */ /* 0x040fe2000380016c */
[----:B------:R-:W-:-:S04]  /*1be0*/  IMAD R0, R0, 0x90, -R9 ;  /* 0x0000009000007824 */ /* 0x000fc800078e0a09 */
[----:B------:R-:W-:Y:S01]  /*1bf0*/  IMAD R3, R3, 0x90, -R9 ;  /* 0x0000009003037824 */ /* 0x000fe200078e0a09 */
[----:B------:R-:W-:-:S04]  /*1c00*/  VIMNMX R0, RZ, R0, !PT ;  /* 0x00000000ff007248 */ /* 0x000fc80007fe0100 */
[----:B------:R-:W-:Y:S01]  /*1c10*/  VIMNMX R3, R3, R2, PT ;  /* 0x0000000203037248 */ /* 0x000fe20003fe0100 */
[----:B------:R-:W-:-:S03]  /*1c20*/  IMAD.WIDE.U32 R82, R0, 0x38e38e39, RZ ;  /* 0x38e38e3900527825 */ /* 0x000fc600078e00ff */
[----:B------:R-:W-:Y:S02]  /*1c30*/  ISETP.GT.AND P0, PT, R3, R0, PT ;  /* 0x000000000300720c */ /* 0x000fe40003f04270 */
[----:B------:R-:W-:-:S05]  /*1c40*/  SHF.R.U32.HI R82, RZ, 0x5, R83 ;  /* 0x00000005ff527819 */ /* 0x000fca0000011653 */
[----:B------:R-:W-:-:S06]  /*1c50*/  IMAD.MOV.U32 R22, RZ, RZ, R82 ;  /* 0x000000ffff167224 */ /* 0x000fcc00078e0052 */
[----:B------:R-:W-:-:S04]  /*1c60*/  @P0 VIADD R0, R3, 0x8f ;  /* 0x0000008f03000836 */ /* 0x000fc80000000000 */
[----:B------:R-:W-:-:S05]  /*1c70*/  @P0 IMAD.HI R0, R0, 0x38e38e39, RZ ;  /* 0x38e38e3900000827 */ /* 0x000fca00078e02ff */
[----:B------:R-:W-:-:S04]  /*1c80*/  @P0 SHF.R.U32.HI R3, RZ, 0x1f, R0 ;  /* 0x0000001fff030819 */ /* 0x000fc80000011600 */
[----:B------:R-:W-:Y:S02]  /*1c90*/  @P0 LEA.HI.SX32 R22, R0, R3, 0x1b ;  /* 0x0000000300160211 */ /* 0x000fe400078fdaff */
[----:B------:R-:W-:Y:S02]  /*1ca0*/  PLOP3.LUT P0, PT, PT, PT, PT, 0x80, 0x0 ;  /* 0x000000000000781c */ /* 0x000fe40003f0f070 */
[----:B------:R-:W-:-:S13]  /*1cb0*/  ISETP.GT.AND P1, PT, R22, R82, PT ;  /* 0x000000521600720c */ /* 0x000fda0003f24270 */
[----:B------:R-:W-:Y:S05]  /*1cc0*/  @!P1 BRA `(.L_x_416) ;  /* 0x0000005000489947 */ /* 0x000fea0003800000 */
[----:B------:R-:W-:Y:S01]  /*1cd0*/  VIADD R0, R16, 0x16a00 ;  /* 0x00016a0010007836 */ /* 0x000fe20000000000 */
[----:B------:R-:W-:Y:S04]  /*1ce0*/  BSSY B6, `(.L_x_417) ;  /* 0x0000013000067945 */ /* 0x000fe80003800000 */
[----:B------:R-:W-:-:S13]  /*1cf0*/  LOP3.LUT P0, RZ, R0, 0x1bf, RZ, 0xc0, !PT ;  /* 0x000001bf00ff7812 */ /* 0x000fda000780c0ff */
[----:B------:R-:W-:Y:S05]  /*1d00*/  @!P0 BRA `(.L_x_418) ;  /* 0x0000000000408947 */ /* 0x000fea0003800000 */
[----:B------:R-:W-:Y:S01]  /*1d10*/  MOV R0, 0x0 ;  /* 0x0000000000007802 */ /* 0x000fe20000000f00 */
[----:B------:R-:W-:Y:S01]  /*1d20*/  ULDC.64 UR4, c[0x4][0xa8] ;  /* 0x01002a0000047ab9 */ /* 0x000fe20000000a00 */
[----:B------:R-:W-:Y:S01]  /*1d30*/  ULDC.64 UR6, c[0x4][0x18] ;  /* 0x0100060000067ab9 */ /* 0x000fe20000000a00 */
[----:B------:R-:W-:Y:S01]  /*1d40*/  IMAD.U32 R4, RZ, RZ, UR4 ;  /* 0x00000004ff047e24 */ /* 0x000fe2000f8e00ff */
[----:B------:R1:W2:Y:S01]  /*1d50*/  LDC.64 R14, c[0x4][R0] ;  /* 0x01000000000e7b82 */ /* 0x0002a20000000a00 */
[----:B------:R-:W-:Y:S01]  /*1d60*/  IMAD.U32 R5, RZ, RZ, UR5 ;  /* 0x00000005ff057e24 */ /* 0x000fe2000f8e00ff */
[----:B------:R-:W-:Y:S01]  /*1d70*/  ULDC.64 UR4, c[0x4][0xb0] ;  /* 0x01002c0000047ab9 */ /* 0x000fe20000000a00 */
[----:B------:R-:W-:Y:S02]  /*1d80*/  IMAD.U32 R10, RZ, RZ, UR6 ;  /* 0x00000006ff0a7e24 */ /* 0x000fe4000f8e00ff */
[----:B0-----:R-:W-:Y:S02]  /*1d90*/  IMAD.U32 R6, RZ, RZ, UR4 ;  /* 0x00000004ff067e24 */ /* 0x001fe4000f8e00ff */
[----:B------:R-:W-:-:S02]  /*1da0*/  IMAD.U32 R7, RZ, RZ, UR5 ;  /* 0x00000005ff077e24 */ /* 0x000fc4000f8e00ff */
[----:B------:R-:W-:Y:S02]  /*1db0*/  IMAD.U32 R11, RZ, RZ, UR7 ;  /* 0x00000007ff0b7e24 */ /* 0x000fe4000f8e00ff */
[----:B------:R-:W-:Y:S02]  /*1dc0*/  IMAD.MOV.U32 R8, RZ, RZ, 0x70 ;  /* 0x00000070ff087424 */ /* 0x000fe400078e00ff */
[----:B------:R-:W-:Y:S02]  /*1dd0*/  IMAD.MOV.U32 R12, RZ, RZ, 0x1 ;  /* 0x00000001ff0c7424 */ /* 0x000fe400078e00ff */
[----:B-1----:R-:W-:-:S07]  /*1de0*/  IMAD.MOV.U32 R13, RZ, RZ, RZ ;  /* 0x000000ffff0d7224 */ /* 0x002fce00078e00ff */
[----:B------:R-:W-:-:S07]  /*1df0*/  LEPC R20, `(.L_x_418) ;  /* 0x000000001014794e */ /* 0x000fce0000000000 */
[----:B--2--5:R-:W-:Y:S05]  /*1e00*/  CALL.ABS.NOINC R14 ;  /* 0x000000000e007343 */ /* 0x024fea0003c00000 */
.L_x_418:
[----:B------:R-:W-:Y:S05]  /*1e10*/  BSYNC B6 ;  /* 0x0000000000067941 */ /* 0x000fea0003800000 */
.L_x_417:
        /* <DEDUP_REMOVED lines=20> */
.L_x_420:
[----:B------:R-:W-:Y:S05]  /*1f60*/  BSYNC B6 ;  /* 0x0000000000067941 */ /* 0x000fea0003800000 */
.L_x_419:
[----:B------:R-:W-:Y:S01]  /*1f70*/  ULDC.64 UR4, c[0x0][0x9f8] ;  /* 0x00027e0000047ab9 */ /* 0x000fe20000000a00 */
[----:B------:R-:W-:Y:S01]  /*1f80*/  IMAD.MOV.U32 R0, RZ, RZ, R26 ;  /* 0x000000ffff007224 */ /* 0x000fe200078e001a */
[----:B------:R-:W-:Y:S01]  /*1f90*/  ISETP.NE.U32.AND P0, PT, RZ, UR4, PT ;  /* 0x00000004ff007c0c */ /* 0x000fe2000bf05070 */
[----:B------:R-:W2:Y:S01]  /*1fa0*/  LDL R37, [R1+0x54] ;  /* 0x0000540001257983 */ /* 0x000ea20000100800 */
[----:B------:R-:W-:Y:S01]  /*1fb0*/  IMAD.MOV.U32 R20, RZ, RZ, R24 ;  /* 0x000000ffff147224 */ /* 0x000fe200078e0018 */
[----:B------:R-:W0:Y:S01]  /*1fc0*/  S2R R21, SR_TID.X ;  /* 0x0000000000157919 */ /* 0x000e220000002100 */
[----:B------:R-:W-:Y:S01]  /*1fd0*/  ISETP.NE.AND.EX P0, PT, RZ, UR5, PT, P0 ;  /* 0x00000005ff007c0c */ /* 0x000fe2000bf05300 */
[----:B------:R-:W-:Y:S01]  /*1fe0*/  IMAD.IADD R68, R68, 0x1, R25 ;  /* 0x0000000144447824 */ /* 0x000fe200078e0219 */
[----:B------:R-:W-:Y:S01]  /*1ff0*/  SHF.R.S32.HI R145, RZ, 0x1f, R144 ;  /* 0x0000001fff917819 */ /* 0x000fe20000011490 */
[----:B------:R-:W3:Y:S01]  /*2000*/  LDL R35, [R1+0x58] ;  /* 0x0000580001237983 */ /* 0x000ee20000100800 */
[----:B------:R-:W-:Y:S01]  /*2010*/  SHF.R.S32.HI R32, RZ, 0x1f, R19 ;  /* 0x0000001fff207819 */ /* 0x000fe20000011413 */
[----:B------:R-:W1:Y:S02]  /*2020*/  LDC.64 R66, c[0x0][0x408] ;  /* 0x00010200ff427b82 */ /* 0x000e640000000a00 */
[----:B------:R-:W4:Y:S06]  /*2030*/  LDL R36, [R1+0x5c] ;  /* 0x00005c0001247983 */ /* 0x000f2c0000100800 */
[----:B------:R-:W-:Y:S01]  /*2040*/  @P0 IADD3 R4, P1, R28, UR4, RZ ;  /* 0x000000041c040c10 */ /* 0x000fe2000ff3e0ff */
[----:B------:R-:W2:Y:S03]  /*2050*/  LDC R107, c[0x0][0x3f4] ;  /* 0x0000fd00ff6b7b82 */ /* 0x000ea60000000800 */
[----:B------:R-:W-:Y:S01]  /*2060*/  @P0 IADD3.X R5, R27, UR5, RZ, P1, !PT ;  /* 0x000000051b050c10 */ /* 0x000fe20008ffe4ff */
[----:B------:R-:W-:-:S04]  /*2070*/  ULDC.64 UR4, c[0x0][0xa08] ;  /* 0x0002820000047ab9 */ /* 0x000fc80000000a00 */
[----:B------:R1:W2:Y:S01]  /*2080*/  @P0 LDG.E R0, desc[UR60][R4.64] ;  /* 0x0000003c04000981 */ /* 0x0002a2000c1e1900 */
[----:B------:R-:W1:Y:S01]  /*2090*/  LDC.64 R28, c[0x0][0x300] ;  /* 0x0000c000ff1c7b82 */ /* 0x000e620000000a00 */
[----:B------:R-:W-:Y:S02]  /*20a0*/  SHF.R.S32.HI R11, RZ, 0x1f, R68 ;  /* 0x0000001fff0b7819 */ /* 0x000fe40000011444 */
[----:B------:R-:W-:-:S04]  /*20b0*/  ISETP.NE.U32.AND P0, PT, RZ, UR4, PT ;  /* 0x00000004ff007c0c */ /* 0x000fc8000bf05070 */
[----:B------:R-:W-:Y:S01]  /*20c0*/  ISETP.NE.AND.EX P0, PT, RZ, UR5, PT, P0 ;  /* 0x00000005ff007c0c */ /* 0x000fe2000bf05300 */
[----:B0-----:R-:W-:Y:S01]  /*20d0*/  VIADD R8, R21, 0xffffff80 ;  /* 0xffffff8015087836 */ /* 0x001fe20000000000 */
[----:B------:R-:W-:Y:S01]  /*20e0*/  SHF.R.U32.HI R34, RZ, 0x7, R21 ;  /* 0x00000007ff227819 */ /* 0x000fe20000011615 */
[----:B------:R-:W-:Y:S01]  /*20f0*/  ULDC.64 UR4, c[0x0][0x308] ;  /* 0x0000c20000047ab9 */ /* 0x000fe20000000a00 */
[----:B------:R-:W0:Y:S02]  /*2100*/  LDC.64 R74, c[0x0][0x3f8] ;  /* 0x0000fe00ff4a7b82 */ /* 0x000e240000000a00 */
[----:B------:R-:W-:Y:S02]  /*2110*/  ISETP.NE.AND P6, PT, R34, 0x1, PT ;  /* 0x000000012200780c */ /* 0x000fe40003fc5270 */
[----:B------:R-:W-:-:S04]  /*2120*/  SHF.R.S32.HI R9, RZ, 0x1f, R8 ;  /* 0x0000001fff097819 */ /* 0x000fc80000011408 */
[----:B------:R-:W-:-:S04]  /*2130*/  LEA.HI R9, R9, R8, RZ, 0x2 ;  /* 0x0000000809097211 */ /* 0x000fc800078f10ff */
[--C-:B------:R-:W-:Y:S01]  /*2140*/  SHF.R.S32.HI R76, RZ, 0x2, R9.reuse ;  /* 0x00000002ff4c7819 */ /* 0x100fe20000011409 */
[-C--:B-1----:R-:W-:Y:S01]  /*2150*/  IMAD R3, R11, R28.reuse, RZ ;  /* 0x0000001c0b037224 */ /* 0x082fe200078e02ff */
[----:B------:R-:W-:Y:S01]  /*2160*/  SHF.R.S32.HI R9, RZ, 0x1f, R9 ;  /* 0x0000001fff097819 */ /* 0x000fe20000011409 */
[----:B------:R-:W-:-:S03]  /*2170*/  IMAD.WIDE.U32 R6, R68, R28, RZ ;  /* 0x0000001c44067225 */ /* 0x000fc600078e00ff */
[----:B------:R-:W-:Y:S01]  /*2180*/  LEA.HI R9, R9, R76, RZ, 0x2 ;  /* 0x0000004c09097211 */ /* 0x000fe200078f10ff */
[----:B------:R-:W-:-:S03]  /*2190*/  IMAD R3, R68, R29, R3 ;  /* 0x0000001d44037224 */ /* 0x000fc600078e0203 */
[----:B------:R-:W-:Y:S01]  /*21a0*/  LOP3.LUT R9, R9, 0xfffffffc, RZ, 0xc0, !PT ;  /* 0xfffffffc09097812 */ /* 0x000fe200078ec0ff */
[----:B------:R-:W-:Y:S02]  /*21b0*/  IMAD.IADD R7, R7, 0x1, R3 ;  /* 0x0000000107077824 */ /* 0x000fe400078e0203 */
[----:B------:R-:W-:-:S04]  /*21c0*/  IMAD.WIDE.U32 R4, R30, UR4, R6 ;  /* 0x000000041e047c25 */ /* 0x000fc8000f8e0006 */
[----:B------:R-:W-:Y:S01]  /*21d0*/  IMAD R5, R30, UR5, R5 ;  /* 0x000000051e057c24 */ /* 0x000fe2000f8e0205 */
[----:B------:R-:W-:Y:S01]  /*21e0*/  ULDC.64 UR4, c[0x0][0x310] ;  /* 0x0000c40000047ab9 */ /* 0x000fe20000000a00 */
[----:B------:R-:W-:Y:S02]  /*21f0*/  IMAD R6, R32, R28, RZ ;  /* 0x0000001c20067224 */ /* 0x000fe400078e02ff */
[----:B------:R-:W-:Y:S02]  /*2200*/  IMAD.IADD R76, R76, 0x1, -R9 ;  /* 0x000000014c4c7824 */ /* 0x000fe400078e0a09 */
[----:B------:R-:W-:-:S03]  /*2210*/  IMAD R6, R19, R29, R6 ;  /* 0x0000001d13067224 */ /* 0x000fc600078e0206 */
[----:B------:R-:W-:Y:S01]  /*2220*/  LOP3.LUT P2, RZ, R76, 0x2, RZ, 0xc0, !PT ;  /* 0x000000024cff7812 */ /* 0x000fe2000784c0ff */
[----:B------:R-:W-:Y:S01]  /*2230*/  IMAD R8, R32, R66, RZ ;  /* 0x0000004220087224 */ /* 0x000fe200078e02ff */
[----:B------:R-:W-:-:S03]  /*2240*/  LOP3.LUT R20, R20, 0xfffffffd, RZ, 0xc0, !PT ;  /* 0xfffffffd14147812 */ /* 0x000fc600078ec0ff */
[----:B------:R-:W-:Y:S01]  /*2250*/  IMAD R13, R19, R67, R8 ;  /* 0x00000043130d7224 */ /* 0x000fe200078e0208 */
[----:B------:R-:W-:-:S07]  /*2260*/  SHF.R.S32.HI R157, RZ, 0x1f, R156 ;  /* 0x0000001fff9d7819 */ /* 0x000fce000001149c */
[----:B------:R-:W-:Y:S01]  /*2270*/  @P2 LOP3.LUT R20, R20, 0x2, RZ, 0xfc, !PT ;  /* 0x0000000214142812 */ /* 0x000fe200078efcff */
[----:B------:R-:W-:-:S03]  /*2280*/  IMAD.WIDE.U32 R64, R19, R66, R156 ;  /* 0x0000004213407225 */ /* 0x000fc600078e009c */
[----:B------:R-:W-:Y:S01]  /*2290*/  LOP3.LUT R20, R20, 0xfffffffe, RZ, 0xc0, !PT ;  /* 0xfffffffe14147812 */ /* 0x000fe200078ec0ff */
[----:B------:R-:W-:Y:S02]  /*22a0*/  IMAD.IADD R65, R13, 0x1, R65 ;  /* 0x000000010d417824 */ /* 0x000fe400078e0241 */
[----:B0-----:R-:W-:-:S04]  /*22b0*/  IMAD.WIDE.U32 R70, R19, R74, R144 ;  /* 0x0000004a13467225 */ /* 0x001fc800078e0090 */
[----:B------:R-:W-:Y:S01]  /*22c0*/  IMAD.WIDE.U32 R72, R19, R74, R156 ;  /* 0x0000004a13487225 */ /* 0x000fe200078e009c */
[----:B-----5:R-:W-:-:S03]  /*22d0*/  SHF.R.S32.HI R33, RZ, 0x1f, R105 ;  /* 0x0000001fff217819 */ /* 0x020fc60000011469 */
[----:B------:R-:W-:Y:S02]  /*22e0*/  VIADD R81, R144, 0x50 ;  /* 0x0000005090517836 */ /* 0x000fe40000000000 */
[----:B------:R-:W-:Y:S02]  /*22f0*/  IMAD R97, R67, 0x90, RZ ;  /* 0x0000009043617824 */ /* 0x000fe400078e02ff */
[----:B------:R-:W-:-:S04]  /*2300*/  IMAD.WIDE.U32 R64, R105, R66, R64 ;  /* 0x0000004269407225 */ /* 0x000fc800078e0040 */
[----:B------:R-:W-:Y:S01]  /*2310*/  VIADD R113, R34, 0x8 ;  /* 0x0000000822717836 */ /* 0x000fe20000000000 */
[----:B--2---:R-:W-:Y:S02]  /*2320*/  SHF.R.S32.HI R3, RZ, 0x1f, R0 ;  /* 0x0000001fff037819 */ /* 0x004fe40000011400 */
[----:B------:R-:W-:Y:S02]  /*2330*/  SEL R15, R0, RZ, !P0 ;  /* 0x000000ff000f7207 */ /* 0x000fe40004000000 */
[----:B------:R-:W-:-:S03]  /*2340*/  SEL R89, R3, RZ, !P0 ;  /* 0x000000ff03597207 */ /* 0x000fc60004000000 */
[----:B------:R-:W-:-:S04]  /*2350*/  IMAD.WIDE.U32 R24, R15, UR4, R4 ;  /* 0x000000040f187c25 */ /* 0x000fc8000f8e0004 */
[----:B------:R-:W-:Y:S02]  /*2360*/  IMAD R0, R89, UR4, RZ ;  /* 0x0000000459007c24 */ /* 0x000fe4000f8e02ff */
[----:B------:R-:W-:-:S04]  /*2370*/  IMAD.WIDE.U32 R4, R19, R28, R144 ;  /* 0x0000001c13047225 */ /* 0x000fc800078e0090 */
[----:B------:R-:W-:Y:S01]  /*2380*/  IMAD R3, R15, UR5, R0 ;  /* 0x000000050f037c24 */ /* 0x000fe2000f8e0200 */
[----:B------:R-:W-:Y:S05]  /*2390*/  @!P6 WARPSYNC.ALL ;  /* 0x000000000000e948 */ /* 0x000fea0003800000 */
[----:B------:R-:W-:Y:S01]  /*23a0*/  VIADD R0, R144, 0x10 ;  /* 0x0000001090007836 */ /* 0x000fe20000000000 */
[----:B------:R-:W-:Y:S01]  /*23b0*/  ULDC.64 UR4, c[0x0][0x330] ;  /* 0x0000cc0000047ab9 */ /* 0x000fe20000000a00 */
[----:B------:R-:W-:Y:S01]  /*23c0*/  IMAD.IADD R3, R25, 0x1, R3 ;  /* 0x0000000119037824 */ /* 0x000fe200078e0203 */
[----:B------:R-:W-:Y:S01]  /*23d0*/  @!P6 BAR.SYNC.DEFER_BLOCKING 0x9, 0x100 ;  /* 0x024400000000eb1d */ /* 0x000fe20000010000 */
[----:B------:R-:W-:Y:S01]  /*23e0*/  IMAD.WIDE.U32 R26, R30, UR4, R144 ;  /* 0x000000041e1a7c25 */ /* 0x000fe2000f8e0090 */
[----:B------:R-:W-:-:S03]  /*23f0*/  IADD3 R95, P0, R24, R4, RZ ;  /* 0x00000004185f7210 */ /* 0x000fc60007f1e0ff */
[----:B------:R-:W-:Y:S01]  /*2400*/  IMAD R27, R30, UR5, R27 ;  /* 0x000000051e1b7c24 */ /* 0x000fe2000f8e021b */
[----:B------:R-:W-:Y:S01]  /*2410*/  ULDC UR4, c[0x0][0x2f4] ;  /* 0x0000bd0000047ab9 */ /* 0x000fe20000000800 */
[----:B------:R-:W-:Y:S01]  /*2420*/  ULDC.64 UR6, c[0x0][0x338] ;  /* 0x0000ce0000067ab9 */ /* 0x000fe20000000a00 */
[----:B------:R-:W-:Y:S02]  /*2430*/  ISETP.GE.AND P1, PT, R0, UR4, PT ;  /* 0x0000000400007c0c */ /* 0x000fe4000bf26270 */
[----:B------:R-:W-:Y:S02]  /*2440*/  IADD3.X R94, R3, R5, R6, P0, !PT ;  /* 0x00000005035e7210 */ /* 0x000fe400007fe406 */
[----:B------:R-:W-:Y:S02]  /*2450*/  SEL R5, RZ, 0xffffffff, P1 ;  /* 0xffffffffff057807 */ /* 0x000fe40000800000 */
[C---:B------:R-:W-:Y:S01]  /*2460*/  ISETP.GE.AND P0, PT, R144.reuse, UR4, PT ;  /* 0x0000000490007c0c */ /* 0x040fe2000bf06270 */
[----:B------:R-:W-:-:S02]  /*2470*/  VIADD R4, R144, 0x20 ;  /* 0x0000002090047836 */ /* 0x000fc40000000000 */
[----:B------:R-:W-:Y:S01]  /*2480*/  IMAD.SHL.U32 R7, R5, 0x2, RZ ;  /* 0x0000000205077824 */ /* 0x000fe200078e00ff */
[----:B------:R-:W-:Y:S01]  /*2490*/  SEL R6, RZ, 0x1, P0 ;  /* 0x00000001ff067807 */ /* 0x000fe20000000000 */
[----:B------:R-:W-:Y:S01]  /*24a0*/  VIADD R5, R144, 0x30 ;  /* 0x0000003090057836 */ /* 0x000fe20000000000 */
[----:B------:R-:W-:Y:S02]  /*24b0*/  ISETP.GE.AND P0, PT, R4, UR4, PT ;  /* 0x0000000404007c0c */ /* 0x000fe4000bf06270 */
[----:B------:R-:W-:Y:S01]  /*24c0*/  LOP3.LUT R7, R7, 0x2, R6, 0xe2, !PT ;  /* 0x0000000207077812 */ /* 0x000fe200078ee206 */
[----:B------:R-:W-:Y:S01]  /*24d0*/  VIADD R6, R144, 0x40 ;  /* 0x0000004090067836 */ /* 0x000fe20000000000 */
[----:B------:R-:W-:Y:S02]  /*24e0*/  ISETP.GE.AND P1, PT, R5, UR4, PT ;  /* 0x0000000405007c0c */ /* 0x000fe4000bf26270 */
[----:B------:R-:W-:Y:S02]  /*24f0*/  SEL R8, RZ, 0x4, P0 ;  /* 0x00000004ff087807 */ /* 0x000fe40000000000 */
[----:B------:R-:W-:-:S02]  /*2500*/  SEL R9, RZ, 0x8, P1 ;  /* 0x00000008ff097807 */ /* 0x000fc40000800000 */
[----:B------:R-:W-:Y:S02]  /*2510*/  ISETP.GE.AND P0, PT, R6, UR4, PT ;  /* 0x0000000406007c0c */ /* 0x000fe4000bf06270 */
[----:B------:R-:W-:Y:S02]  /*2520*/  LOP3.LUT R7, R9, R7, R8, 0xfe, !PT ;  /* 0x0000000709077212 */ /* 0x000fe400078efe08 */
[----:B------:R-:W-:Y:S02]  /*2530*/  SEL R10, RZ, 0x10, P0 ;  /* 0x00000010ff0a7807 */ /* 0x000fe40000000000 */
[-C--:B------:R-:W-:Y:S02]  /*2540*/  ISETP.GE.AND P0, PT, R144, R107.reuse, PT ;  /* 0x0000006b9000720c */ /* 0x080fe40003f06270 */
[----:B------:R-:W-:Y:S01]  /*2550*/  ISETP.GE.AND P2, PT, R4, R107, PT ;  /* 0x0000006b0400720c */ /* 0x000fe20003f46270 */
[----:B------:R-:W-:Y:S01]  /*2560*/  IMAD R8, R32, R74, RZ ;  /* 0x0000004a20087224 */ /* 0x000fe200078e02ff */
[----:B------:R-:W-:-:S02]  /*2570*/  LOP3.LUT R10, R7, R10, RZ, 0xfc, !PT ;  /* 0x0000000a070a7212 */ /* 0x000fc400078efcff */
[----:B------:R-:W-:Y:S02]  /*2580*/  SEL R7, R107, RZ, P0 ;  /* 0x000000ff6b077207 */ /* 0x000fe40000000000 */
[----:B------:R-:W-:Y:S01]  /*2590*/  ISETP.GE.AND P1, PT, R0, R107, PT ;  /* 0x0000006b0000720c */ /* 0x000fe20003f26270 */
[C---:B------:R-:W-:Y:S02]  /*25a0*/  IMAD R21, R19.reuse, R75, R8 ;  /* 0x0000004b13157224 */ /* 0x040fe400078e0208 */
[----:B------:R-:W-:Y:S01]  /*25b0*/  IMAD.WIDE.U32 R30, R19, R66, R144 ;  /* 0x00000042131e7225 */ /* 0x000fe200078e0090 */
[----:B------:R-:W-:-:S03]  /*25c0*/  SEL R9, R107, RZ, P1 ;  /* 0x000000ff6b097207 */ /* 0x000fc60000800000 */
[----:B------:R-:W-:Y:S01]  /*25d0*/  IMAD.IADD R8, R144, 0x1, R7 ;  /* 0x0000000190087824 */ /* 0x000fe200078e0207 */
[----:B------:R-:W-:Y:S01]  /*25e0*/  SEL R7, R107, RZ, P2 ;  /* 0x000000ff6b077207 */ /* 0x000fe20001000000 */
[----:B------:R-:W-:Y:S01]  /*25f0*/  IMAD R89, R89, UR6, RZ ;  /* 0x0000000659597c24 */ /* 0x000fe2000f8e02ff */
[----:B------:R-:W-:Y:S01]  /*2600*/  @P2 LOP3.LUT R20, R20, 0x1, RZ, 0xfc, !PT ;  /* 0x0000000114142812 */ /* 0x000fe200078efcff */
[----:B------:R-:W-:Y:S02]  /*2610*/  IMAD.IADD R31, R31, 0x1, R13 ;  /* 0x000000011f1f7824 */ /* 0x000fe400078e020d */
[C---:B------:R-:W-:Y:S02]  /*2620*/  IMAD R89, R15.reuse, UR7, R89 ;  /* 0x000000070f597c24 */ /* 0x040fe4000f8e0259 */
[----:B------:R-:W-:-:S04]  /*2630*/  IMAD.WIDE.U32 R26, R15, UR6, R26 ;  /* 0x000000060f1a7c25 */ /* 0x000fc8000f8e001a */
[----:B------:R-:W-:Y:S02]  /*2640*/  IMAD.IADD R13, R0, 0x1, R9 ;  /* 0x00000001000d7824 */ /* 0x000fe400078e0209 */
[----:B------:R-:W-:Y:S01]  /*2650*/  IMAD.IADD R15, R4, 0x1, R7 ;  /* 0x00000001040f7824 */ /* 0x000fe200078e0207 */
[----:B------:R-:W-:Y:S01]  /*2660*/  SHF.R.S32.HI R9, RZ, 0x1f, R8 ;  /* 0x0000001fff097819 */ /* 0x000fe20000011408 */
[----:B------:R0:W-:Y:S01]  /*2670*/  STL [R1+0x50], R20 ;  /* 0x0000501401007387 */ /* 0x0001e20000100800 */
[----:B------:R-:W-:Y:S02]  /*2680*/  SHF.R.S32.HI R14, RZ, 0x1f, R13 ;  /* 0x0000001fff0e7819 */ /* 0x000fe4000001140d */
[CC--:B------:R-:W-:Y:S02]  /*2690*/  LEA.HI R12, R9.reuse, R8.reuse, RZ, 0x5 ;  /* 0x00000008090c7211 */ /* 0x0c0fe400078f28ff */
[----:B------:R-:W-:Y:S02]  /*26a0*/  LEA.HI R7, R9, R8, RZ, 0x3 ;  /* 0x0000000809077211 */ /* 0x000fe400078f18ff */
[----:B------:R-:W-:-:S02]  /*26b0*/  LEA.HI R8, R14, R13, RZ, 0x3 ;  /* 0x0000000d0e087211 */ /* 0x000fc400078f18ff */
[----:B0-----:R-:W-:Y:S02]  /*26c0*/  SHF.R.S32.HI R20, RZ, 0x1f, R15 ;  /* 0x0000001fff147819 */ /* 0x001fe4000001140f */
[----:B------:R-:W-:Y:S02]  /*26d0*/  LEA.HI R14, R14, R13, RZ, 0x5 ;  /* 0x0000000d0e0e7211 */ /* 0x000fe400078f28ff */
[CC--:B------:R-:W-:Y:S02]  /*26e0*/  LEA.HI R9, R20.reuse, R15.reuse, RZ, 0x3 ;  /* 0x0000000f14097211 */ /* 0x0c0fe400078f18ff */
[----:B------:R-:W-:Y:S02]  /*26f0*/  LEA.HI R20, R20, R15, RZ, 0x5 ;  /* 0x0000000f14147211 */ /* 0x000fe400078f28ff */
[----:B------:R-:W-:Y:S02]  /*2700*/  SHF.R.S32.HI R13, RZ, 0x5, R12 ;  /* 0x00000005ff0d7819 */ /* 0x000fe4000001140c */
[----:B------:R-:W-:Y:S01]  /*2710*/  LOP3.LUT R12, R37, 0x18, R7, 0xf8, !PT ;  /* 0x00000018250c7812 */ /* 0x000fe200078ef807 */
[----:B------:R-:W-:Y:S01]  /*2720*/  IMAD.IADD R71, R71, 0x1, R21 ;  /* 0x0000000147477824 */ /* 0x000fe200078e0215 */
[----:B------:R-:W-:Y:S01]  /*2730*/  SHF.R.S32.HI R15, RZ, 0x5, R14 ;  /* 0x00000005ff0f7819 */ /* 0x000fe2000001140e */
[----:B------:R-:W-:Y:S01]  /*2740*/  IMAD.IADD R73, R21, 0x1, R73 ;  /* 0x0000000115497824 */ /* 0x000fe200078e0249 */
[----:B------:R-:W-:-:S02]  /*2750*/  SHF.R.S32.HI R21, RZ, 0x5, R20 ;  /* 0x00000005ff157819 */ /* 0x000fc40000011414 */
[----:B------:R-:W-:Y:S01]  /*2760*/  LOP3.LUT R14, R37, 0x18, R8, 0xf8, !PT ;  /* 0x00000018250e7812 */ /* 0x000fe200078ef808 */
[--C-:B----4-:R-:W-:Y:S01]  /*2770*/  IMAD R13, R13, 0x1200, R36.reuse ;  /* 0x000012000d0d7824 */ /* 0x110fe200078e0224 */
[----:B------:R-:W-:Y:S02]  /*2780*/  LOP3.LUT R20, R37, 0x18, R9, 0xf8, !PT ;  /* 0x0000001825147812 */ /* 0x000fe400078ef809 */
[-C--:B---3--:R-:W-:Y:S01]  /*2790*/  LOP3.LUT R12, R12, R35.reuse, RZ, 0x3c, !PT ;  /* 0x000000230c0c7212 */ /* 0x088fe200078e3cff */
[--C-:B------:R-:W-:Y:S01]  /*27a0*/  IMAD R15, R15, 0x1200, R36.reuse ;  /* 0x000012000f0f7824 */ /* 0x100fe200078e0224 */
[-C--:B------:R-:W-:Y:S01]  /*27b0*/  LOP3.LUT R14, R14, R35.reuse, RZ, 0x3c, !PT ;  /* 0x000000230e0e7212 */ /* 0x080fe200078e3cff */
[----:B------:R-:W-:Y:S01]  /*27c0*/  IMAD R21, R21, 0x1200, R36 ;  /* 0x0000120015157824 */ /* 0x000fe200078e0224 */
[----:B------:R-:W-:Y:S01]  /*27d0*/  LOP3.LUT R20, R20, R35, RZ, 0x3c, !PT ;  /* 0x0000002314147212 */ /* 0x000fe200078e3cff */
[----:B------:R-:W-:Y:S01]  /*27e0*/  IMAD.IADD R104, R13, 0x1, R12 ;  /* 0x000000010d687824 */ /* 0x000fe200078e020c */
[----:B------:R-:W-:Y:S01]  /*27f0*/  ISETP.GE.AND P2, PT, R81, UR4, PT ;  /* 0x0000000451007c0c */ /* 0x000fe2000bf46270 */
[----:B------:R-:W-:-:S02]  /*2800*/  IMAD R12, R33, R66, RZ ;  /* 0x00000042210c7224 */ /* 0x000fc400078e02ff */
[----:B------:R-:W-:Y:S02]  /*2810*/  IMAD.IADD R103, R15, 0x1, R14 ;  /* 0x000000010f677824 */ /* 0x000fe400078e020e */
[----:B------:R-:W-:Y:S02]  /*2820*/  IMAD.IADD R102, R21, 0x1, R20 ;  /* 0x0000000115667824 */ /* 0x000fe400078e0214 */
[----:B------:R-:W-:Y:S01]  /*2830*/  IMAD R15, R29, 0x90, RZ ;  /* 0x000000901d0f7824 */ /* 0x000fe200078e02ff */
[----:B------:R-:W-:Y:S01]  /*2840*/  SEL R13, RZ, 0x20, P2 ;  /* 0x00000020ff0d7807 */ /* 0x000fe20001000000 */
[----:B------:R-:W-:Y:S01]  /*2850*/  IMAD.WIDE.U32 R28, R28, 0x90, RZ ;  /* 0x000000901c1c7825 */ /* 0x000fe200078e00ff */
[----:B------:R-:W-:-:S03]  /*2860*/  IADD3 R68, P2, R19, R68, RZ ;  /* 0x0000004413447210 */ /* 0x000fc60007f5e0ff */
[----:B------:R-:W-:Y:S02]  /*2870*/  IMAD R21, R105, R67, R12 ;  /* 0x0000004369157224 */ /* 0x000fe400078e020c */
[----:B------:R-:W-:Y:S02]  /*2880*/  IMAD R12, R33, R74, RZ ;  /* 0x0000004a210c7224 */ /* 0x000fe400078e02ff */
[----:B------:R-:W-:Y:S01]  /*2890*/  IMAD.IADD R96, R29, 0x1, R15 ;  /* 0x000000011d607824 */ /* 0x000fe200078e020f */
[----:B------:R-:W-:Y:S01]  /*28a0*/  LOP3.LUT R15, R10, R13, RZ, 0xfc, !PT ;  /* 0x0000000d0a0f7212 */ /* 0x000fe200078efcff */
[----:B------:R-:W-:Y:S01]  /*28b0*/  IMAD.WIDE.U32 R30, R105, R66, R30 ;  /* 0x00000042691e7225 */ /* 0x000fe200078e001e */
[----:B------:R-:W-:Y:S02]  /*28c0*/  LOP3.LUT R80, R7, 0xfffffff8, RZ, 0xc0, !PT ;  /* 0xfffffff807507812 */ /* 0x000fe400078ec0ff */
[----:B------:R-:W-:Y:S01]  /*28d0*/  LOP3.LUT R78, R8, 0xfffffff8, RZ, 0xc0, !PT ;  /* 0xfffffff8084e7812 */ /* 0x000fe200078ec0ff */
[----:B------:R-:W-:Y:S01]  /*28e0*/  IMAD R83, R105, R75, R12 ;  /* 0x0000004b69537224 */ /* 0x000fe200078e020c */
[----:B------:R-:W-:Y:S01]  /*28f0*/  LOP3.LUT R77, R9, 0xfffffff8, RZ, 0xc0, !PT ;  /* 0xfffffff8094d7812 */ /* 0x000fe200078ec0ff */
[----:B------:R-:W-:-:S02]  /*2900*/  IMAD R33, R75, 0x90, RZ ;  /* 0x000000904b217824 */ /* 0x000fc400078e02ff */
[----:B------:R-:W-:-:S04]  /*2910*/  IMAD.WIDE.U32 R70, R105, R74, R70 ;  /* 0x0000004a69467225 */ /* 0x000fc800078e0046 */
[----:B------:R-:W-:Y:S01]  /*2920*/  IMAD.WIDE.U32 R72, R105, R74, R72 ;  /* 0x0000004a69487225 */ /* 0x000fe200078e0048 */
[----:B------:R-:W-:-:S03]  /*2930*/  LOP3.LUT R12, R15, 0x4, RZ, 0xc0, !PT ;  /* 0x000000040f0c7812 */ /* 0x000fc600078ec0ff */
[----:B------:R-:W-:Y:S01]  /*2940*/  IMAD.WIDE.U32 R66, R66, 0x90, RZ ;  /* 0x0000009042427825 */ /* 0x000fe200078e00ff */
[----:B------:R-:W-:-:S03]  /*2950*/  LOP3.LUT R13, R15, 0x8, RZ, 0xc0, !PT ;  /* 0x000000080f0d7812 */ /* 0x000fc600078ec0ff */
[----:B------:R-:W-:Y:S01]  /*2960*/  IMAD.WIDE.U32 R74, R74, 0x90, RZ ;  /* 0x000000904a4a7825 */ /* 0x000fe200078e00ff */
[----:B------:R-:W-:-:S03]  /*2970*/  LOP3.LUT R14, R15, 0x10, RZ, 0xc0, !PT ;  /* 0x000000100f0e7812 */ /* 0x000fc600078ec0ff */
[----:B------:R-:W-:Y:S01]  /*2980*/  IMAD.X R69, R32, 0x1, R11, P2 ;  /* 0x0000000120457824 */ /* 0x000fe200010e060b */
[----:B------:R-:W-:Y:S01]  /*2990*/  LOP3.LUT R11, R15, 0x2, RZ, 0xc0, !PT ;  /* 0x000000020f0b7812 */ /* 0x000fe200078ec0ff */
[----:B------:R-:W-:Y:S01]  /*29a0*/  IMAD.IADD R85, R71, 0x1, R83 ;  /* 0x0000000147557824 */ /* 0x000fe200078e0253 */
[----:B------:R-:W-:Y:S01]  /*29b0*/  SHF.R.S32.HI R101, RZ, 0x1f, R80 ;  /* 0x0000001fff657819 */ /* 0x000fe20000011450 */
[----:B------:R-:W-:Y:S01]  /*29c0*/  IMAD.SHL.U32 R107, R107, 0x2, RZ ;  /* 0x000000026b6b7824 */ /* 0x000fe200078e00ff */
[----:B------:R-:W-:Y:S01]  /*29d0*/  SHF.R.S32.HI R100, RZ, 0x1f, R78 ;  /* 0x0000001fff647819 */ /* 0x000fe2000001144e */
[----:B------:R-:W-:Y:S01]  /*29e0*/  IMAD.IADD R97, R67, 0x1, R97 ;  /* 0x0000000143617824 */ /* 0x000fe200078e0261 */
[----:B------:R-:W-:Y:S01]  /*29f0*/  SHF.R.S32.HI R99, RZ, 0x1f, R77 ;  /* 0x0000001fff637819 */ /* 0x000fe2000001144d */
[----:B------:R-:W-:Y:S01]  /*2a00*/  IMAD.IADD R98, R75, 0x1, R33 ;  /* 0x000000014b627824 */ /* 0x000fe200078e0221 */
[----:B------:R-:W-:Y:S01]  /*2a10*/  LOP3.LUT R10, R10, 0x1, RZ, 0xc0, !PT ;  /* 0x000000010a0a7812 */ /* 0x000fe200078ec0ff */
[----:B------:R-:W-:Y:S01]  /*2a20*/  IMAD.IADD R88, R31, 0x1, R21 ;  /* 0x000000011f587824 */ /* 0x000fe200078e0215 */
[----:B------:R-:W-:Y:S01]  /*2a30*/  LOP3.LUT R15, R15, 0x20, RZ, 0xc0, !PT ;  /* 0x000000200f0f7812 */ /* 0x000fe200078ec0ff */
[----:B------:R-:W-:-:S02]  /*2a40*/  IMAD.IADD R84, R21, 0x1, R65 ;  /* 0x0000000115547824 */ /* 0x000fc400078e0241 */
[----:B------:R-:W-:Y:S02]  /*2a50*/  IMAD.IADD R83, R83, 0x1, R73 ;  /* 0x0000000153537824 */ /* 0x000fe400078e0249 */
[----:B------:R-:W-:-:S07]  /*2a60*/  IMAD.IADD R89, R27, 0x1, R89 ;  /* 0x000000011b597824 */ /* 0x000fce00078e0259 */
.L_x_476:
[----:B------:R-:W2:Y:S01]  /*2a70*/  LDL R20, [R1+0x88] ;  /* 0x0000880001147983 */ /* 0x000ea20000100800 */
[----:B------:R-:W0:Y:S01]  /*2a80*/  LDC R106, c[0x0][0x3f4] ;  /* 0x0000fd00ff6a7b82 */ /* 0x000e220000000800 */
[----:B------:R-:W-:Y:S01]  /*2a90*/  LOP3.LUT P3, RZ, R76, 0x2, RZ, 0xc0, !PT ;  /* 0x000000024cff7812 */ /* 0x000fe2000786c0ff */
[----:B------:R-:W-:Y:S01]  /*2aa0*/  VIADD R39, R22, 0xffffffff ;  /* 0xffffffff16277836 */ /* 0x000fe20000000000 */
[----:B------:R-:W-:Y:S05]  /*2ab0*/  YIELD ;  /* 0x0000000000007946 */ /* 0x000fea0003800000 */
[----:B-1----:R-:W1:Y:S01]  /*2ac0*/  LDC.64 R90, c[0x0][0x2e8] ;  /* 0x0000ba00ff5a7b82 */ /* 0x002e620000000a00 */
[----:B---3--:R-:W-:Y:S01]  /*2ad0*/  SHF.R.S32.HI R34, RZ, 0x1f, R39 ;  /* 0x0000001fff227819 */ /* 0x008fe20000011427 */
[-C--:B------:R-:W-:Y:S01]  /*2ae0*/  IMAD R21, R96, R39.reuse, RZ ;  /* 0x0000002760157224 */ /* 0x080fe200078e02ff */
[----:B------:R-:W-:Y:S01]  /*2af0*/  BSSY B0, `(.L_x_421) ;  /* 0x00003e2000007945 */ /* 0x000fe20003800000 */
[----:B------:R-:W-:-:S04]  /*2b00*/  IMAD.WIDE.U32 R60, R28, R39, RZ ;  /* 0x000000271c3c7225 */ /* 0x000fc800078e00ff */
[----:B------:R-:W-:Y:S01]  /*2b10*/  IMAD R33, R34, R28, R21 ;  /* 0x0000001c22217224 */ /* 0x000fe200078e0215 */
[----:B------:R-:W-:-:S03]  /*2b20*/  IADD3 R21, P2, R95, R60, RZ ;  /* 0x0000003c5f157210 */ /* 0x000fc60007f5e0ff */
[----:B------:R-:W-:-:S04]  /*2b30*/  IMAD.IADD R92, R61, 0x1, R33 ;  /* 0x000000013d5c7824 */ /* 0x000fc800078e0221 */
[----:B------:R-:W-:Y:S01]  /*2b40*/  IMAD.X R22, R92, 0x1, R94, P2 ;  /* 0x000000015c167824 */ /* 0x000fe200010e065e */
[----:B-1----:R-:W-:-:S04]  /*2b50*/  LEA R36, P2, R21, R90, 0x1 ;  /* 0x0000005a15247211 */ /* 0x002fc800078408ff */
[----:B------:R-:W-:Y:S01]  /*2b60*/  LEA.HI.X R37, R21, R91, R22, 0x1, P2 ;  /* 0x0000005b15257211 */ /* 0x000fe200010f0c16 */
[----:B------:R-:W-:Y:S01]  /*2b70*/  IMAD.MOV.U32 R22, RZ, RZ, R39 ;  /* 0x000000ffff167224 */ /* 0x000fe200078e0027 */
[----:B------:R-:W-:Y:S01]  /*2b80*/  ISETP.GT.AND P2, PT, R39, R82, PT ;  /* 0x000000522700720c */ /* 0x000fe20003f44270 */
[----:B--2---:R-:W-:-:S04]  /*2b90*/  IMAD R20, R17, 0x3600, R20 ;  /* 0x0000360011147824 */ /* 0x004fc800078e0214 */
[C---:B------:R-:W-:Y:S02]  /*2ba0*/  VIADD R32, R20.reuse, 0x10 ;  /* 0x0000001014207836 */ /* 0x040fe40000000000 */
[----:B------:R-:W-:Y:S01]  /*2bb0*/  @P3 VIADD R32, R20, 0xfffffff0 ;  /* 0xfffffff014203836 */ /* 0x000fe20000000000 */
[----:B0-----:R-:W-:Y:S01]  /*2bc0*/  ISETP.GE.AND P3, PT, R106, 0x1, PT ;  /* 0x000000016a00780c */ /* 0x001fe20003f66270 */
[--C-:B------:R-:W-:Y:S02]  /*2bd0*/  IMAD R79, R20, 0x2, R23.reuse ;  /* 0x00000002144f7824 */ /* 0x100fe400078e0217 */
[----:B------:R-:W-:-:S10]  /*2be0*/  IMAD R21, R32, 0x2, R23 ;  /* 0x0000000220157824 */ /* 0x000fd400078e0217 */
[----:B------:R-:W-:Y:S05]  /*2bf0*/  @!P3 BRA `(.L_x_422) ;  /* 0x0000003800c4b947 */ /* 0x000fea0003800000 */
[----:B------:R-:W-:Y:S01]  /*2c00*/  ULDC.U8 UR4, c[0x0][0x410] ;  /* 0x0001040000047ab9 */ /* 0x000fe20000000000 */
[-C--:B------:R-:W-:Y:S01]  /*2c10*/  IMAD R33, R98, R39.reuse, RZ ;  /* 0x0000002762217224 */ /* 0x080fe200078e02ff */
[----:B------:R-:W-:Y:S01]  /*2c20*/  ISETP.NE.AND P3, PT, RZ, UR4, PT ;  /* 0x00000004ff007c0c */ /* 0x000fe2000bf65270 */
[-C--:B------:R-:W-:Y:S02]  /*2c30*/  IMAD R35, R97, R39.reuse, RZ ;  /* 0x0000002761237224 */ /* 0x080fe400078e02ff */
[----:B------:R-:W-:Y:S02]  /*2c40*/  IMAD R86, R22, -0x90, R2 ;  /* 0xffffff7016567824 */ /* 0x000fe400078e0202 */
[C---:B------:R-:W-:Y:S02]  /*2c50*/  IMAD R33, R34.reuse, R74, R33 ;  /* 0x0000004a22217224 */ /* 0x040fe400078e0221 */
[----:B------:R-:W-:Y:S01]  /*2c60*/  IMAD R35, R34, R66, R35 ;  /* 0x0000004222237224 */ /* 0x000fe200078e0223 */
[----:B------:R-:W-:Y:S01]  /*2c70*/  VIMNMX R86, R86, 0x90, PT ;  /* 0x0000009056567848 */ /* 0x000fe20003fe0100 */
[----:B------:R-:W-:-:S04]  /*2c80*/  IMAD.WIDE.U32 R58, R74, R39, RZ ;  /* 0x000000274a3a7225 */ /* 0x000fc800078e00ff */
[----:B------:R-:W-:-:S04]  /*2c90*/  IMAD.WIDE.U32 R56, R66, R39, RZ ;  /* 0x0000002742387225 */ /* 0x000fc800078e00ff */
[----:B------:R-:W-:Y:S02]  /*2ca0*/  IMAD.IADD R20, R59, 0x1, R33 ;  /* 0x000000013b147824 */ /* 0x000fe400078e0221 */
[----:B------:R-:W-:Y:S01]  /*2cb0*/  IMAD.IADD R87, R57, 0x1, R35 ;  /* 0x0000000139577824 */ /* 0x000fe200078e0223 */
[----:B------:R-:W-:Y:S06]  /*2cc0*/  @!P3 BRA `(.L_x_423) ;  /* 0x0000001800a4b947 */ /* 0x000fec0003800000 */
[----:B------:R-:W-:Y:S01]  /*2cd0*/  ISETP.GE.AND P4, PT, R19, R86, PT ;  /* 0x000000561300720c */ /* 0x000fe20003f86270 */
[----:B------:R-:W-:Y:S01]  /*2ce0*/  BSSY B1, `(.L_x_424) ;  /* 0x000003b000017945 */ /* 0x000fe20003800000 */
        /* <DEDUP_REMOVED lines=11> */
[----:B------:R-:W-:Y:S01]  /*2da0*/  CS2R R90, SRZ ;  /* 0x00000000005a7805 */ /* 0x000fe2000001ff00 */
[----:B------:R-:W-:Y:S06]  /*2db0*/  @P4 BRA `(.L_x_425) ;  /* 0x0000000000b44947 */ /* 0x000fec0003800000 */
[----:B------:R-:W2:Y:S04]  /*2dc0*/  LDL R116, [R1+0x6c] ;  /* 0x00006c0001747983 */ /* 0x000ea80000100800 */
[----:B------:R-:W3:Y:S04]  /*2dd0*/  LDL R115, [R1+0x68] ;  /* 0x0000680001737983 */ /* 0x000ee80000100800 */
[----:B------:R-:W4:Y:S04]  /*2de0*/  LDL R112, [R1+0x70] ;  /* 0x0000700001707983 */ /* 0x000f280000100800 */
[----:B------:R-:W4:Y:S04]  /*2df0*/  LDL R110, [R1+0x64] ;  /* 0x00006400016e7983 */ /* 0x000f280000100800 */
[----:B------:R-:W4:Y:S01]  /*2e00*/  LDL R93, [R1+0x74] ;  /* 0x00007400015d7983 */ /* 0x000f220000100800 */
[----:B------:R-:W-:Y:S01]  /*2e10*/  IADD3 R58, P3, R72, R58, RZ ;  /* 0x0000003a483a7210 */ /* 0x000fe20007f7e0ff */
[----:B------:R-:W-:Y:S01]  /*2e20*/  ULDC.64 UR4, c[0x0][0x3e8] ;  /* 0x0000fa0000047ab9 */ /* 0x000fe20000000a00 */
[----:B------:R-:W-:-:S02]  /*2e30*/  CS2R R62, SRZ ;  /* 0x00000000003e7805 */ /* 0x000fc4000001ff00 */
[----:B------:R-:W-:Y:S01]  /*2e40*/  CS2R R90, SRZ ;  /* 0x00000000005a7805 */ /* 0x000fe2000001ff00 */
[----:B------:R-:W-:Y:S01]  /*2e50*/  IMAD.X R33, R20, 0x1, R83, P3 ;  /* 0x0000000114217824 */ /* 0x000fe200018e0653 */
[----:B------:R-:W-:-:S05]  /*2e60*/  IADD3 R56, P3, R64, R56, RZ ;  /* 0x0000003840387210 */ /* 0x000fca0007f7e0ff */
[----:B------:R-:W-:Y:S01]  /*2e70*/  IMAD.X R87, R87, 0x1, R84, P3 ;  /* 0x0000000157577824 */ /* 0x000fe200018e0654 */
[----:B------:R-:W-:-:S04]  /*2e80*/  LEA R32, P3, R58, UR4, 0x1 ;  /* 0x000000043a207c11 */ /* 0x000fc8000f8608ff */
[----:B------:R-:W-:Y:S01]  /*2e90*/  LEA.HI.X R33, R58, UR5, R33, 0x1, P3 ;  /* 0x000000053a217c11 */ /* 0x000fe200098f0c21 */
[----:B------:R-:W-:Y:S02]  /*2ea0*/  ULDC.64 UR4, c[0x0][0x400] ;  /* 0x0001000000047ab9 */ /* 0x000fe40000000a00 */
[----:B------:R-:W-:-:S04]  /*2eb0*/  LEA R34, P3, R56, UR4, 0x1 ;  /* 0x0000000438227c11 */ /* 0x000fc8000f8608ff */
[----:B------:R-:W-:Y:S02]  /*2ec0*/  LEA.HI.X R35, R56, UR5, R87, 0x1, P3 ;  /* 0x0000000538237c11 */ /* 0x000fe400098f0c57 */
[----:B------:R-:W-:Y:S02]  /*2ed0*/  ISETP.GE.AND P3, PT, R156, R106, PT ;  /* 0x0000006a9c00720c */ /* 0x000fe40003f66270 */
[----:B------:R-:W-:Y:S02]  /*2ee0*/  CS2R R54, SRZ ;  /* 0x0000000000367805 */ /* 0x000fe4000001ff00 */
[----:B------:R-:W-:-:S09]  /*2ef0*/  CS2R R60, SRZ ;  /* 0x00000000003c7805 */ /* 0x000fd2000001ff00 */
[----:B------:R0:W5:Y:S04]  /*2f00*/  @!P3 LDG.E.64 R62, desc[UR60][R32.64] ;  /* 0x0000003c203eb981 */ /* 0x000168000c1e1b00 */
[----:B------:R0:W5:Y:S01]  /*2f10*/  @!P3 LDG.E.64 R90, desc[UR60][R34.64] ;  /* 0x0000003c225ab981 */ /* 0x000162000c1e1b00 */
        /* <DEDUP_REMOVED lines=8> */
[----:B--2---:R-:W-:-:S13]  /*2fa0*/  ISETP.GE.AND P3, PT, R116, R106, PT ;  /* 0x0000006a7400720c */ /* 0x004fda0003f66270 */
[----:B------:R0:W5:Y:S04]  /*2fb0*/  @!P3 LDG.E.64 R54, desc[UR60][R32.64+0x10] ;  /* 0x0000103c2036b981 */ /* 0x000168000c1e1b00 */
[----:B------:R0:W5:Y:S01]  /*2fc0*/  @!P3 LDG.E.64 R60, desc[UR60][R34.64+0x10] ;  /* 0x0000103c223cb981 */ /* 0x000162000c1e1b00 */
[----:B---3--:R-:W-:-:S13]  /*2fd0*/  ISETP.GE.AND P3, PT, R115, R106, PT ;  /* 0x0000006a7300720c */ /* 0x008fda0003f66270 */
[----:B------:R0:W5:Y:S04]  /*2fe0*/  @!P3 LDG.E.64 R50, desc[UR60][R32.64+0x20] ;  /* 0x0000203c2032b981 */ /* 0x000168000c1e1b00 */
[----:B------:R0:W5:Y:S01]  /*2ff0*/  @!P3 LDG.E.64 R52, desc[UR60][R34.64+0x20] ;  /* 0x0000203c2234b981 */ /* 0x000162000c1e1b00 */
[----:B----4-:R-:W-:-:S13]  /*3000*/  ISETP.GE.AND P3, PT, R112, R106, PT ;  /* 0x0000006a7000720c */ /* 0x010fda0003f66270 */
[----:B------:R0:W5:Y:S04]  /*3010*/  @!P3 LDG.E.64 R46, desc[UR60][R32.64+0x30] ;  /* 0x0000303c202eb981 */ /* 0x000168000c1e1b00 */
[----:B------:R0:W5:Y:S01]  /*3020*/  @!P3 LDG.E.64 R48, desc[UR60][R34.64+0x30] ;  /* 0x0000303c2230b981 */ /* 0x000162000c1e1b00 */
[----:B------:R-:W-:-:S13]  /*3030*/  ISETP.GE.AND P3, PT, R110, R106, PT ;  /* 0x0000006a6e00720c */ /* 0x000fda0003f66270 */
[----:B------:R0:W5:Y:S04]  /*3040*/  @!P3 LDG.E.64 R42, desc[UR60][R32.64+0x40] ;  /* 0x0000403c202ab981 */ /* 0x000168000c1e1b00 */
[----:B------:R0:W5:Y:S01]  /*3050*/  @!P3 LDG.E.64 R44, desc[UR60][R34.64+0x40] ;  /* 0x0000403c222cb981 */ /* 0x000162000c1e1b00 */
[----:B------:R-:W-:-:S13]  /*3060*/  ISETP.GE.AND P3, PT, R93, R106, PT ;  /* 0x0000006a5d00720c */ /* 0x000fda0003f66270 */
[----:B------:R0:W5:Y:S04]  /*3070*/  @!P3 LDG.E.64 R38, desc[UR60][R32.64+0x50] ;  /* 0x0000503c2026b981 */ /* 0x000168000c1e1b00 */
[----:B------:R0:W5:Y:S02]  /*3080*/  @!P3 LDG.E.64 R40, desc[UR60][R34.64+0x50] ;  /* 0x0000503c2228b981 */ /* 0x000164000c1e1b00 */
.L_x_425:
[----:B------:R-:W-:Y:S05]  /*3090*/  BSYNC B1 ;  /* 0x0000000000017941 */ /* 0x000fea0003800000 */
.L_x_424:
[----:B0-----:R-:W2:Y:S01]  /*30a0*/  LDL R33, [R1+0x4c] ;  /* 0x00004c0001217983 */ /* 0x001ea20000100800 */
[----:B-----5:R-:W-:Y:S02]  /*30b0*/  IMAD.MOV.U32 R20, RZ, RZ, R38 ;  /* 0x000000ffff147224 */ /* 0x020fe400078e0026 */
[----:B------:R-:W-:-:S05]  /*30c0*/  IMAD.MOV.U32 R32, RZ, RZ, R39 ;  /* 0x000000ffff207224 */ /* 0x000fca00078e0027 */
[----:B------:R-:W-:Y:S01]  /*30d0*/  PRMT R92, R32, 0x5410, R20 ;  /* 0x00005410205c7816 */ /* 0x000fe20000000014 */
[----:B------:R-:W-:Y:S02]  /*30e0*/  IMAD.MOV.U32 R20, RZ, RZ, R42 ;  /* 0x000000ffff147224 */ /* 0x000fe400078e002a */
        /* <DEDUP_REMOVED lines=29> */
[----:B------:R-:W-:-:S05]  /*32c0*/  IMAD.MOV.U32 R20, RZ, RZ, R90 ;  /* 0x000000ffff147224 */ /* 0x000fca00078e005a */
[----:B------:R-:W-:Y:S01]  /*32d0*/  PRMT R122, R20, 0x7610, R122 ;  /* 0x00007610147a7816 */ /* 0x000fe2000000007a */
[----:B------:R-:W-:-:S05]  /*32e0*/  IMAD.MOV.U32 R20, RZ, RZ, R91 ;  /* 0x000000ffff147224 */ /* 0x000fca00078e005b */
[----:B------:R-:W-:Y:S02]  /*32f0*/  PRMT R122, R122, 0x5410, R20 ;  /* 0x000054107a7a7816 */ /* 0x000fe40000000014 */
[----:B--2---:R-:W-:-:S13]  /*3300*/  ISETP.NE.AND P3, PT, R33, 0x3, PT ;  /* 0x000000032100780c */ /* 0x004fda0003f65270 */
[----:B------:R-:W-:Y:S05]  /*3310*/  @!P3 BRA `(.L_x_426) ;  /* 0x000000000004b947 */ /* 0x000fea0003800000 */
[----:B------:R-:W-:Y:S01]  /*3320*/  BPT.TRAP 0x1 ;  /* 0x000000040000795c */ /* 0x000fe20000300000 */
.L_x_426:
[----:B------:R-:W-:Y:S01]  /*3330*/  IMAD R20, R17, 0x8, R16 ;  /* 0x0000000811147824 */ /* 0x000fe200078e0210 */
[----:B------:R-:W-:Y:S01]  /*3340*/  SHF.L.U32 R87, R155, 0x1f, RZ ;  /* 0x0000001f9b577819 */ /* 0x000fe200000006ff */
[----:B------:R-:W-:Y:S03]  /*3350*/  BSSY B1, `(.L_x_427) ;  /* 0x0000003000017945 */ /* 0x000fe60003800000 */
[----:B------:R-:W0:Y:S02]  /*3360*/  SYNCS.PHASECHK.TRANS64.TRYWAIT P5, [R20+URZ+0x31c90], R87 ;  /* 0x031c9057140075a7 */ /* 0x000e2400080a017f */
[----:B0-----:R-:W-:Y:S05]  /*3370*/  @!P5 BRA `(.L_x_428) ;  /* 0x000001c000c8d947 */ /* 0x001fea0003800000 */
.L_x_722:
[----:B------:R-:W-:Y:S05]  /*3380*/  BSYNC B1 ;  /* 0x0000000000017941 */ /* 0x000fea0003800000 */
.L_x_427:
[----:B------:R-:W-:Y:S05]  /*3390*/  @P4 BRA `(.L_x_429) ;  /* 0x00000034005c4947 */ /* 0x000fea0003800000 */
[----:B------:R-:W-:Y:S01]  /*33a0*/  ISETP.NE.AND P4, PT, R10, RZ, PT ;  /* 0x000000ff0a00720c */ /* 0x000fe20003f85270 */
[----:B------:R-:W-:-:S12]  /*33b0*/  BSSY B1, `(.L_x_430) ;  /* 0x0000031000017945 */ /* 0x000fd80003800000 */
[----:B------:R-:W-:Y:S05]  /*33c0*/  @!P4 BRA `(.L_x_431) ;  /* 0x0000000000bcc947 */ /* 0x000fea0003800000 */
[----:B------:R1:W2:Y:S01]  /*33d0*/  LDS.128 R32, [R79+0x16800] ;  /* 0x016800004f207984 */ /* 0x0002a20000000c00 */
[----:B------:R-:W-:Y:S01]  /*33e0*/  ISETP.GE.AND P4, PT, R156, R106, PT ;  /* 0x0000006a9c00720c */ /* 0x000fe20003f86270 */
[----:B------:R-:W-:-:S12]  /*33f0*/  BSSY B2, `(.L_x_432) ;  /* 0x000002b000027945 */ /* 0x000fd80003800000 */
[----:B-1----:R-:W-:Y:S05]  /*3400*/  @P4 BRA `(.L_x_433) ;  /* 0x0000000000a44947 */ /* 0x002fea0003800000 */
[----:B------:R-:W-:Y:S01]  /*3410*/  SHF.R.U64 R56, R62, 0x10, R63 ;  /* 0x000000103e387819 */ /* 0x000fe2000000123f */
[----:B--2---:R-:W-:Y:S01]  /*3420*/  HADD2.F32 R58, -RZ, R33.H1_H1 ;  /* 0x30000021ff3a7230 */ /* 0x004fe20000004100 */
[--C-:B------:R-:W-:Y:S02]  /*3430*/  SHF.R.U64 R57, R90, 0x10, R91.reuse ;  /* 0x000000105a397819 */ /* 0x100fe4000000125b */
[----:B------:R-:W-:Y:S01]  /*3440*/  SHF.R.U32.HI R90, RZ, 0x10, R91 ;  /* 0x00000010ff5a7819 */ /* 0x000fe2000001165b */
[----:B------:R-:W-:Y:S01]  /*3450*/  HADD2.F32 R59, -RZ, R56.H0_H0 ;  /* 0x20000038ff3b7230 */ /* 0x000fe20000004100 */
[----:B------:R-:W-:Y:S01]  /*3460*/  SHF.R.U32.HI R62, RZ, 0x10, R63 ;  /* 0x00000010ff3e7819 */ /* 0x000fe2000001163f */
[----:B------:R-:W-:Y:S02]  /*3470*/  HADD2.F32 R57, -RZ, R57.H0_H0 ;  /* 0x20000039ff397230 */ /* 0x000fe40000004100 */
[----:B------:R-:W-:Y:S02]  /*3480*/  HADD2.F32 R56, -RZ, R33.H0_H0 ;  /* 0x20000021ff387230 */ /* 0x000fe40000004100 */
[----:B------:R-:W-:-:S02]  /*3490*/  HADD2.F32 R90, -RZ, R90.H0_H0 ;  /* 0x2000005aff5a7230 */ /* 0x000fc40000004100 */
[-C--:B------:R-:W-:Y:S01]  /*34a0*/  FMUL.FTZ R33, R58, R57.reuse ;  /* 0x000000393a217220 */ /* 0x080fe20000410000 */
[----:B------:R-:W-:Y:S02]  /*34b0*/  HADD2.F32 R62, -RZ, R62.H0_H0 ;  /* 0x2000003eff3e7230 */ /* 0x000fe40000004100 */
[C---:B------:R-:W-:Y:S01]  /*34c0*/  FMUL.FTZ R57, R56.reuse, R57 ;  /* 0x0000003938397220 */ /* 0x040fe20000410000 */
[----:B------:R-:W-:Y:S02]  /*34d0*/  IMAD.MOV.U32 R63, RZ, RZ, R34 ;  /* 0x000000ffff3f7224 */ /* 0x000fe400078e0022 */
[-C--:B------:R-:W-:Y:S01]  /*34e0*/  FFMA.FTZ R33, R56, R59.reuse, -R33 ;  /* 0x0000003b38217223 */ /* 0x080fe20000010821 */
[----:B------:R-:W-:Y:S02]  /*34f0*/  HADD2.F32 R91, -RZ, R122.H1_H1 ;  /* 0x3000007aff5b7230 */ /* 0x000fe40000004100 */
[----:B------:R-:W-:Y:S01]  /*3500*/  FFMA.FTZ R56, R58, R59, R57 ;  /* 0x0000003b3a387223 */ /* 0x000fe20000010039 */
[----:B------:R-:W-:-:S02]  /*3510*/  HADD2.F32 R57, -RZ, R35.H1_H1 ;  /* 0x30000023ff397230 */ /* 0x000fc40000004100 */
[----:B------:R-:W-:Y:S02]  /*3520*/  HADD2.F32 R59, -RZ, R35.H0_H0 ;  /* 0x20000023ff3b7230 */ /* 0x000fe40000004100 */
[----:B------:R-:W-:Y:S02]  /*3530*/  HADD2.F32 R34, -RZ, R63.H1_H1 ;  /* 0x3000003fff227230 */ /* 0x000fe40000004100 */
[----:B------:R-:W-:Y:S01]  /*3540*/  FMUL.FTZ R58, R57, R90 ;  /* 0x0000005a393a7220 */ /* 0x000fe20000410000 */
[----:B------:R-:W-:-:S03]  /*3550*/  F2FP.F16.F32.PACK_AB R33, R56, R33 ;  /* 0x000000213821723e */ /* 0x000fc600000000ff */
[C---:B------:R-:W-:Y:S01]  /*3560*/  FFMA.FTZ R35, R59.reuse, R62, -R58 ;  /* 0x0000003e3b237223 */ /* 0x040fe2000001083a */
[----:B------:R-:W-:Y:S01]  /*3570*/  FMUL.FTZ R58, R59, R90 ;  /* 0x0000005a3b3a7220 */ /* 0x000fe20000410000 */
[----:B------:R-:W-:Y:S02]  /*3580*/  HADD2.F32 R90, -RZ, R122.H0_H0 ;  /* 0x2000007aff5a7230 */ /* 0x000fe40000004100 */
[--C-:B------:R-:W-:Y:S02]  /*3590*/  HADD2.F32 R59, -RZ, R32.reuse.H0_H0 ;  /* 0x20000020ff3b7230 */ /* 0x100fe40000004100 */
[----:B------:R-:W-:Y:S01]  /*35a0*/  FFMA.FTZ R58, R57, R62, R58 ;  /* 0x0000003e393a7223 */ /* 0x000fe2000001003a */
[----:B------:R-:W-:Y:S02]  /*35b0*/  HADD2.F32 R57, -RZ, R32.H1_H1 ;  /* 0x30000020ff397230 */ /* 0x000fe40000004100 */
[----:B------:R-:W-:Y:S02]  /*35c0*/  HADD2.F32 R62, -RZ, R121.H1_H1 ;  /* 0x30000079ff3e7230 */ /* 0x000fe40000004100 */
[----:B------:R-:W-:Y:S01]  /*35d0*/  F2FP.F16.F32.PACK_AB R35, R58, R35 ;  /* 0x000000233a23723e */ /* 0x000fe200000000ff */
[-C--:B------:R-:W-:Y:S01]  /*35e0*/  FMUL.FTZ R32, R57, R90.reuse ;  /* 0x0000005a39207220 */ /* 0x080fe20000410000 */
[----:B------:R-:W-:-:S03]  /*35f0*/  FMUL.FTZ R90, R59, R90 ;  /* 0x0000005a3b5a7220 */ /* 0x000fc60000410000 */
[-C--:B------:R-:W-:Y:S01]  /*3600*/  FFMA.FTZ R32, R59, R62.reuse, -R32 ;  /* 0x0000003e3b207223 */ /* 0x080fe20000010820 */
[----:B------:R-:W-:Y:S01]  /*3610*/  FFMA.FTZ R57, R57, R62, R90 ;  /* 0x0000003e39397223 */ /* 0x000fe2000001005a */
[----:B------:R-:W-:Y:S02]  /*3620*/  HADD2.F32 R90, -RZ, R63.H0_H0 ;  /* 0x2000003fff5a7230 */ /* 0x000fe40000004100 */
[-C--:B------:R-:W-:Y:S01]  /*3630*/  FMUL.FTZ R63, R34, R91.reuse ;  /* 0x0000005b223f7220 */ /* 0x080fe20000410000 */
[----:B------:R-:W-:Y:S01]  /*3640*/  HADD2.F32 R59, -RZ, R121.H0_H0 ;  /* 0x20000079ff3b7230 */ /* 0x000fe20000004100 */
[----:B------:R-:W-:Y:S01]  /*3650*/  F2FP.F16.F32.PACK_AB R32, R57, R32 ;  /* 0x000000203920723e */ /* 0x000fe200000000ff */
[----:B------:R-:W-:-:S03]  /*3660*/  FMUL.FTZ R91, R90, R91 ;  /* 0x0000005b5a5b7220 */ /* 0x000fc60000410000 */
[-C--:B------:R-:W-:Y:S01]  /*3670*/  FFMA.FTZ R62, R90, R59.reuse, -R63 ;  /* 0x0000003b5a3e7223 */ /* 0x080fe2000001083f */
[----:B------:R-:W-:-:S05]  /*3680*/  FFMA.FTZ R91, R34, R59, R91 ;  /* 0x0000003b225b7223 */ /* 0x000fca000001005b */
[----:B------:R-:W-:-:S07]  /*3690*/  F2FP.F16.F32.PACK_AB R34, R91, R62 ;  /* 0x0000003e5b22723e */ /* 0x000fce00000000ff */
.L_x_433:
[----:B------:R-:W-:Y:S05]  /*36a0*/  BSYNC B2 ;  /* 0x0000000000027941 */ /* 0x000fea0003800000 */
.L_x_432:
[----:B--2---:R1:W-:Y:S02]  /*36b0*/  STG.E.128 desc[UR60][R36.64], R32 ;  /* 0x0000002024007986 */ /* 0x0043e4000c101d3c */
.L_x_431:
[----:B------:R-:W-:Y:S05]  /*36c0*/  BSYNC B1 ;  /* 0x0000000000017941 */ /* 0x000fea0003800000 */
.L_x_430:
[----:B------:R-:W-:Y:S01]  /*36d0*/  ISETP.NE.AND P4, PT, R11, RZ, PT ;  /* 0x000000ff0b00720c */ /* 0x000fe20003f85270 */
[----:B------:R-:W-:-:S12]  /*36e0*/  BSSY B1, `(.L_x_434) ;  /* 0x0000034000017945 */ /* 0x000fd80003800000 */
[----:B------:R-:W-:Y:S05]  /*36f0*/  @!P4 BRA `(.L_x_435) ;  /* 0x0000000000c8c947 */ /* 0x000fea0003800000 */
[----:B------:R-:W2:Y:S01]  /*3700*/  LDL R56, [R1+0x6c] ;  /* 0x00006c0001387983 */ /* 0x000ea20000100800 */
[----:B------:R-:W-:Y:S03]  /*3710*/  BSSY B2, `(.L_x_436) ;  /* 0x000002f000027945 */ /* 0x000fe60003800000 */
[----:B-1----:R1:W3:Y:S01]  /*3720*/  LDS.128 R32, [R21+0x16800] ;  /* 0x0168000015207984 */ /* 0x0022e20000000c00 */
[----:B--2---:R-:W-:-:S13]  /*3730*/  ISETP.GE.AND P4, PT, R56, R106, PT ;  /* 0x0000006a3800720c */ /* 0x004fda0003f86270 */
[----:B-1-3--:R-:W-:Y:S05]  /*3740*/  @P4 BRA `(.L_x_437) ;  /* 0x0000000000ac4947 */ /* 0x00afea0003800000 */
[----:B------:R-:W-:Y:S01]  /*3750*/  SHF.R.U64 R56, R54, 0x10, R55 ;  /* 0x0000001036387819 */ /* 0x000fe20000001237 */
[----:B------:R-:W-:Y:S01]  /*3760*/  IMAD.MOV.U32 R57, RZ, RZ, R33 ;  /* 0x000000ffff397224 */ /* 0x000fe200078e0021 */
[----:B------:R-:W-:Y:S01]  /*3770*/  SHF.R.U32.HI R54, RZ, 0x10, R55 ;  /* 0x00000010ff367819 */ /* 0x000fe20000011637 */
[----:B------:R-:W-:Y:S01]  /*3780*/  HADD2.F32 R59, -RZ, R120.H0_H0 ;  /* 0x20000078ff3b7230 */ /* 0x000fe20000004100 */
[--C-:B------:R-:W-:Y:S02]  /*3790*/  SHF.R.U64 R55, R60, 0x10, R61.reuse ;  /* 0x000000103c377819 */ /* 0x100fe4000000123d */
[--C-:B------:R-:W-:Y:S01]  /*37a0*/  HADD2.F32 R58, -RZ, R57.reuse.H1_H1 ;  /* 0x30000039ff3a7230 */ /* 0x100fe20000004100 */
[----:B------:R-:W-:Y:S01]  /*37b0*/  SHF.R.U32.HI R60, RZ, 0x10, R61 ;  /* 0x00000010ff3c7819 */ /* 0x000fe2000001163d */
[----:B------:R-:W-:Y:S02]  /*37c0*/  HADD2.F32 R62, -RZ, R57.H0_H0 ;  /* 0x20000039ff3e7230 */ /* 0x000fe40000004100 */
[----:B------:R-:W-:-:S02]  /*37d0*/  HADD2.F32 R33, -RZ, R55.H0_H0 ;  /* 0x20000037ff217230 */ /* 0x000fc40000004100 */
[----:B------:R-:W-:Y:S02]  /*37e0*/  HADD2.F32 R55, -RZ, R56.H0_H0 ;  /* 0x20000038ff377230 */ /* 0x000fe40000004100 */
[----:B------:R-:W-:Y:S02]  /*37f0*/  HADD2.F32 R60, -RZ, R60.H0_H0 ;  /* 0x2000003cff3c7230 */ /* 0x000fe40000004100 */
[-C--:B------:R-:W-:Y:S01]  /*3800*/  FMUL.FTZ R57, R58, R33.reuse ;  /* 0x000000213a397220 */ /* 0x080fe20000410000 */
[----:B------:R-:W-:-:S03]  /*3810*/  FMUL.FTZ R33, R62, R33 ;  /* 0x000000213e217220 */ /* 0x000fc60000410000 */
[-C--:B------:R-:W-:Y:S01]  /*3820*/  FFMA.FTZ R56, R62, R55.reuse, -R57 ;  /* 0x000000373e387223 */ /* 0x080fe20000010839 */
[----:B------:R-:W-:Y:S01]  /*3830*/  FFMA.FTZ R33, R58, R55, R33 ;  /* 0x000000373a217223 */ /* 0x000fe20000010021 */
[----:B------:R-:W-:Y:S02]  /*3840*/  IMAD.MOV.U32 R55, RZ, RZ, R35 ;  /* 0x000000ffff377224 */ /* 0x000fe400078e0023 */
[----:B------:R-:W-:Y:S02]  /*3850*/  HADD2.F32 R58, -RZ, R54.H0_H0 ;  /* 0x20000036ff3a7230 */ /* 0x000fe40000004100 */
[----:B------:R-:W-:Y:S01]  /*3860*/  F2FP.F16.F32.PACK_AB R33, R33, R56 ;  /* 0x000000382121723e */ /* 0x000fe200000000ff */
[--C-:B------:R-:W-:Y:S02]  /*3870*/  HADD2.F32 R35, -RZ, R55.reuse.H1_H1 ;  /* 0x30000037ff237230 */ /* 0x100fe40000004100 */
[----:B------:R-:W-:-:S03]  /*3880*/  HADD2.F32 R55, -RZ, R55.H0_H0 ;  /* 0x20000037ff377230 */ /* 0x000fc60000004100 */
[-C--:B------:R-:W-:Y:S02]  /*3890*/  FMUL.FTZ R54, R35, R60.reuse ;  /* 0x0000003c23367220 */ /* 0x080fe40000410000 */
[C---:B------:R-:W-:Y:S02]  /*38a0*/  FMUL.FTZ R60, R55.reuse, R60 ;  /* 0x0000003c373c7220 */ /* 0x040fe40000410000 */
[-C--:B------:R-:W-:Y:S01]  /*38b0*/  FFMA.FTZ R54, R55, R58.reuse, -R54 ;  /* 0x0000003a37367223 */ /* 0x080fe20000010836 */
[----:B------:R-:W-:Y:S02]  /*38c0*/  HADD2.F32 R55, -RZ, R118.H0_H0 ;  /* 0x20000076ff377230 */ /* 0x000fe40000004100 */
[----:B------:R-:W-:Y:S01]  /*38d0*/  FFMA.FTZ R35, R35, R58, R60 ;  /* 0x0000003a23237223 */ /* 0x000fe2000001003c */
[----:B------:R-:W-:-:S04]  /*38e0*/  IMAD.MOV.U32 R58, RZ, RZ, R32 ;  /* 0x000000ffff3a7224 */ /* 0x000fc800078e0020 */
[----:B------:R-:W-:Y:S01]  /*38f0*/  F2FP.F16.F32.PACK_AB R35, R35, R54 ;  /* 0x000000362323723e */ /* 0x000fe200000000ff */
[--C-:B------:R-:W-:Y:S02]  /*3900*/  HADD2.F32 R32, -RZ, R58.reuse.H1_H1 ;  /* 0x3000003aff207230 */ /* 0x100fe40000004100 */
[----:B------:R-:W-:-:S03]  /*3910*/  HADD2.F32 R58, -RZ, R58.H0_H0 ;  /* 0x2000003aff3a7230 */ /* 0x000fc60000004100 */
[-C--:B------:R-:W-:Y:S02]  /*3920*/  FMUL.FTZ R57, R32, R59.reuse ;  /* 0x0000003b20397220 */ /* 0x080fe40000410000 */
[C---:B------:R-:W-:Y:S02]  /*3930*/  FMUL.FTZ R59, R58.reuse, R59 ;  /* 0x0000003b3a3b7220 */ /* 0x040fe40000410000 */
[-C--:B------:R-:W-:Y:S01]  /*3940*/  FFMA.FTZ R57, R58, R55.reuse, -R57 ;  /* 0x000000373a397223 */ /* 0x080fe20000010839 */
[----:B------:R-:W-:Y:S02]  /*3950*/  HADD2.F32 R58, -RZ, R34.H1_H1 ;  /* 0x30000022ff3a7230 */ /* 0x000fe40000004100 */
[----:B------:R-:W-:Y:S01]  /*3960*/  FFMA.FTZ R32, R32, R55, R59 ;  /* 0x0000003720207223 */ /* 0x000fe2000001003b */
[----:B------:R-:W-:Y:S02]  /*3970*/  HADD2.F32 R55, -RZ, R120.H1_H1 ;  /* 0x30000078ff377230 */ /* 0x000fe40000004100 */
[----:B------:R-:W-:-:S02]  /*3980*/  HADD2.F32 R34, -RZ, R34.H0_H0 ;  /* 0x20000022ff227230 */ /* 0x000fc40000004100 */
[----:B------:R-:W-:Y:S02]  /*3990*/  HADD2.F32 R59, -RZ, R118.H1_H1 ;  /* 0x30000076ff3b7230 */ /* 0x000fe40000004100 */
[----:B------:R-:W-:Y:S01]  /*39a0*/  FMUL.FTZ R61, R58, R55 ;  /* 0x000000373a3d7220 */ /* 0x000fe20000410000 */
[----:B------:R-:W-:Y:S01]  /*39b0*/  F2FP.F16.F32.PACK_AB R32, R32, R57 ;  /* 0x000000392020723e */ /* 0x000fe200000000ff */
[C---:B------:R-:W-:Y:S02]  /*39c0*/  FMUL.FTZ R55, R34.reuse, R55 ;  /* 0x0000003722377220 */ /* 0x040fe40000410000 */
[-C--:B------:R-:W-:Y:S02]  /*39d0*/  FFMA.FTZ R61, R34, R59.reuse, -R61 ;  /* 0x0000003b223d7223 */ /* 0x080fe4000001083d */
[----:B------:R-:W-:-:S05]  /*39e0*/  FFMA.FTZ R58, R58, R59, R55 ;  /* 0x0000003b3a3a7223 */ /* 0x000fca0000010037 */
[----:B------:R-:W-:-:S07]  /*39f0*/  F2FP.F16.F32.PACK_AB R34, R58, R61 ;  /* 0x0000003d3a22723e */ /* 0x000fce00000000ff */
.L_x_437:
[----:B------:R-:W-:Y:S05]  /*3a00*/  BSYNC B2 ;  /* 0x0000000000027941 */ /* 0x000fea0003800000 */
.L_x_436:
[----:B------:R2:W-:Y:S02]  /*3a10*/  STG.E.128 desc[UR60][R36.64+0x20], R32 ;  /* 0x0000202024007986 */ /* 0x0005e4000c101d3c */
.L_x_435:
[----:B------:R-:W-:Y:S05]  /*3a20*/  BSYNC B1 ;  /* 0x0000000000017941 */ /* 0x000fea0003800000 */
.L_x_434:
[----:B------:R-:W-:Y:S01]  /*3a30*/  ISETP.NE.AND P4, PT, R12, RZ, PT ;  /* 0x000000ff0c00720c */ /* 0x000fe20003f85270 */
[----:B------:R-:W-:-:S12]  /*3a40*/  BSSY B1, `(.L_x_438) ;  /* 0x0000035000017945 */ /* 0x000fd80003800000 */
[----:B------:R-:W-:Y:S05]  /*3a50*/  @!P4 BRA `(.L_x_439) ;  /* 0x0000000000ccc947 */ /* 0x000fea0003800000 */
[----:B------:R-:W3:Y:S01]  /*3a60*/  LDL R54, [R1+0x68] ;  /* 0x0000680001367983 */ /* 0x000ee20000100800 */
[----:B------:R-:W-:Y:S03]  /*3a70*/  BSSY B2, `(.L_x_440) ;  /* 0x0000030000027945 */ /* 0x000fe60003800000 */
[----:B-12---:R1:W2:Y:S01]  /*3a80*/  LDS.128 R32, [R79+0x18c00] ;  /* 0x018c00004f207984 */ /* 0x0062a20000000c00 */
[----:B---3--:R-:W-:-:S13]  /*3a90*/  ISETP.GE.AND P4, PT, R54, R106, PT ;  /* 0x0000006a3600720c */ /* 0x008fda0003f86270 */
[----:B-12---:R-:W-:Y:S05]  /*3aa0*/  @P4 BRA `(.L_x_441) ;  /* 0x0000000000b04947 */ /* 0x006fea0003800000 */
[----:B------:R-:W-:Y:S01]  /*3ab0*/  SHF.R.U64 R54, R52, 0x10, R53 ;  /* 0x0000001034367819 */ /* 0x000fe20000001235 */
[----:B------:R-:W-:Y:S01]  /*3ac0*/  IMAD.MOV.U32 R52, RZ, RZ, R33 ;  /* 0x000000ffff347224 */ /* 0x000fe200078e0021 */
[----:B------:R-:W-:Y:S01]  /*3ad0*/  SHF.R.U64 R50, R50, 0x10, R51 ;  /* 0x0000001032327819 */ /* 0x000fe20000001233 */
[----:B------:R-:W-:Y:S01]  /*3ae0*/  HADD2.F32 R57, -RZ, R119.H1_H1 ;  /* 0x30000077ff397230 */ /* 0x000fe20000004100 */
[----:B------:R-:W-:Y:S01]  /*3af0*/  SHF.R.U32.HI R53, RZ, 0x10, R53 ;  /* 0x00000010ff357819 */ /* 0x000fe20000011635 */
[----:B------:R-:W-:Y:S02]  /*3b00*/  HADD2.F32 R54, -RZ, R54.H0_H0 ;  /* 0x20000036ff367230 */ /* 0x000fe40000004100 */
[--C-:B------:R-:W-:Y:S02]  /*3b10*/  HADD2.F32 R33, -RZ, R52.reuse.H1_H1 ;  /* 0x30000034ff217230 */ /* 0x100fe40000004100 */
[----:B------:R-:W-:Y:S02]  /*3b20*/  HADD2.F32 R55, -RZ, R52.H0_H0 ;  /* 0x20000034ff377230 */ /* 0x000fe40000004100 */
[----:B------:R-:W-:-:S02]  /*3b30*/  HADD2.F32 R50, -RZ, R50.H0_H0 ;  /* 0x20000032ff327230 */ /* 0x000fc40000004100 */
[-C--:B------:R-:W-:Y:S01]  /*3b40*/  FMUL.FTZ R52, R33, R54.reuse ;  /* 0x0000003621347220 */ /* 0x080fe20000410000 */
[----:B------:R-:W-:-:S03]  /*3b50*/  FMUL.FTZ R54, R55, R54 ;  /* 0x0000003637367220 */ /* 0x000fc60000410000 */
[-C--:B------:R-:W-:Y:S01]  /*3b60*/  FFMA.FTZ R52, R55, R50.reuse, -R52 ;  /* 0x0000003237347223 */ /* 0x080fe20000010834 */
[----:B------:R-:W-:Y:S02]  /*3b70*/  HADD2.F32 R55, -RZ, R119.H0_H0 ;  /* 0x20000077ff377230 */ /* 0x000fe40000004100 */
[----:B------:R-:W-:Y:S01]  /*3b80*/  FFMA.FTZ R33, R33, R50, R54 ;  /* 0x0000003221217223 */ /* 0x000fe20000010036 */
[----:B------:R-:W-:Y:S01]  /*3b90*/  IMAD.MOV.U32 R54, RZ, RZ, R35 ;  /* 0x000000ffff367224 */ /* 0x000fe200078e0023 */
[----:B------:R-:W-:Y:S01]  /*3ba0*/  SHF.R.U32.HI R50, RZ, 0x10, R51 ;  /* 0x00000010ff327819 */ /* 0x000fe20000011633 */
[----:B------:R-:W-:Y:S02]  /*3bb0*/  IMAD.MOV.U32 R51, RZ, RZ, R32 ;  /* 0x000000ffff337224 */ /* 0x000fe400078e0020 */
[----:B------:R-:W-:Y:S01]  /*3bc0*/  HADD2.F32 R32, -RZ, R53.H0_H0 ;  /* 0x20000035ff207230 */ /* 0x000fe20000004100 */
[----:B------:R-:W-:Y:S01]  /*3bd0*/  F2FP.F16.F32.PACK_AB R33, R33, R52 ;  /* 0x000000342121723e */ /* 0x000fe200000000ff */
[----:B------:R-:W-:-:S02]  /*3be0*/  HADD2.F32 R35, -RZ, R54.H1_H1 ;  /* 0x30000036ff237230 */ /* 0x000fc40000004100 */
[----:B------:R-:W-:Y:S02]  /*3bf0*/  HADD2.F32 R53, -RZ, R54.H0_H0 ;  /* 0x20000036ff357230 */ /* 0x000fe40000004100 */
[----:B------:R-:W-:Y:S02]  /*3c00*/  HADD2.F32 R50, -RZ, R50.H0_H0 ;  /* 0x20000032ff327230 */ /* 0x000fe40000004100 */
[-C--:B------:R-:W-:Y:S01]  /*3c10*/  FMUL.FTZ R54, R35, R32.reuse ;  /* 0x0000002023367220 */ /* 0x080fe20000410000 */
[----:B------:R-:W-:-:S03]  /*3c20*/  FMUL.FTZ R56, R53, R32 ;  /* 0x0000002035387220 */ /* 0x000fc60000410000 */
[-C--:B------:R-:W-:Y:S01]  /*3c30*/  FFMA.FTZ R32, R53, R50.reuse, -R54 ;  /* 0x0000003235207223 */ /* 0x080fe20000010836 */
[--C-:B------:R-:W-:Y:S02]  /*3c40*/  HADD2.F32 R54, -RZ, R51.reuse.H0_H0 ;  /* 0x20000033ff367230 */ /* 0x100fe40000004100 */
[----:B------:R-:W-:Y:S01]  /*3c50*/  FFMA.FTZ R35, R35, R50, R56 ;  /* 0x0000003223237223 */ /* 0x000fe20000010038 */
[----:B------:R-:W-:Y:S02]  /*3c60*/  IMAD.MOV.U32 R50, RZ, RZ, R34 ;  /* 0x000000ffff327224 */ /* 0x000fe400078e0022 */
[----:B------:R-:W-:Y:S02]  /*3c70*/  HADD2.F32 R34, -RZ, R51.H1_H1 ;  /* 0x30000033ff227230 */ /* 0x000fe40000004100 */
[----:B------:R-:W-:Y:S01]  /*3c80*/  HADD2.F32 R53, -RZ, R117.H1_H1 ;  /* 0x30000075ff357230 */ /* 0x000fe20000004100 */
[----:B------:R-:W-:Y:S02]  /*3c90*/  F2FP.F16.F32.PACK_AB R35, R35, R32 ;  /* 0x000000202323723e */ /* 0x000fe400000000ff */
[-C--:B------:R-:W-:Y:S01]  /*3ca0*/  FMUL.FTZ R51, R34, R55.reuse ;  /* 0x0000003722337220 */ /* 0x080fe20000410000 */
[----:B------:R-:W-:-:S03]  /*3cb0*/  FMUL.FTZ R55, R54, R55 ;  /* 0x0000003736377220 */ /* 0x000fc60000410000 */
[-C--:B------:R-:W-:Y:S01]  /*3cc0*/  FFMA.FTZ R51, R54, R53.reuse, -R51 ;  /* 0x0000003536337223 */ /* 0x080fe20000010833 */
[--C-:B------:R-:W-:Y:S02]  /*3cd0*/  HADD2.F32 R54, -RZ, R50.reuse.H0_H0 ;  /* 0x20000032ff367230 */ /* 0x100fe40000004100 */
[----:B------:R-:W-:Y:S01]  /*3ce0*/  FFMA.FTZ R34, R34, R53, R55 ;  /* 0x0000003522227223 */ /* 0x000fe20000010037 */
[----:B------:R-:W-:Y:S02]  /*3cf0*/  HADD2.F32 R50, -RZ, R50.H1_H1 ;  /* 0x30000032ff327230 */ /* 0x000fe40000004100 */
[----:B------:R-:W-:Y:S02]  /*3d00*/  HADD2.F32 R53, -RZ, R117.H0_H0 ;  /* 0x20000075ff357230 */ /* 0x000fe40000004100 */
[----:B------:R-:W-:Y:S01]  /*3d10*/  F2FP.F16.F32.PACK_AB R32, R34, R51 ;  /* 0x000000332220723e */ /* 0x000fe200000000ff */
[-C--:B------:R-:W-:Y:S01]  /*3d20*/  FMUL.FTZ R55, R50, R57.reuse ;  /* 0x0000003932377220 */ /* 0x080fe20000410000 */
[----:B------:R-:W-:-:S03]  /*3d30*/  FMUL.FTZ R57, R54, R57 ;  /* 0x0000003936397220 */ /* 0x000fc60000410000 */
[-C--:B------:R-:W-:Y:S01]  /*3d40*/  FFMA.FTZ R55, R54, R53.reuse, -R55 ;  /* 0x0000003536377223 */ /* 0x080fe20000010837 */
[----:B------:R-:W-:-:S05]  /*3d50*/  FFMA.FTZ R50, R50, R53, R57 ;  /* 0x0000003532327223 */ /* 0x000fca0000010039 */
[----:B------:R-:W-:-:S07]  /*3d60*/  F2FP.F16.F32.PACK_AB R34, R50, R55 ;  /* 0x000000373222723e */ /* 0x000fce00000000ff */
.L_x_441:
[----:B------:R-:W-:Y:S05]  /*3d70*/  BSYNC B2 ;  /* 0x0000000000027941 */ /* 0x000fea0003800000 */
.L_x_440:
[----:B------:R3:W-:Y:S02]  /*3d80*/  STG.E.128 desc[UR60][R36.64+0x40], R32 ;  /* 0x0000402024007986 */ /* 0x0007e4000c101d3c */
.L_x_439:
[----:B------:R-:W-:Y:S05]  /*3d90*/  BSYNC B1 ;  /* 0x0000000000017941 */ /* 0x000fea0003800000 */
.L_x_438:
[----:B------:R-:W-:Y:S01]  /*3da0*/  ISETP.NE.AND P4, PT, R13, RZ, PT ;  /* 0x000000ff0d00720c */ /* 0x000fe20003f85270 */
[----:B------:R-:W-:-:S12]  /*3db0*/  BSSY B1, `(.L_x_442) ;  /* 0x0000034000017945 */ /* 0x000fd80003800000 */
[----:B------:R-:W-:Y:S05]  /*3dc0*/  @!P4 BRA `(.L_x_443) ;  /* 0x0000000000c8c947 */ /* 0x000fea0003800000 */
[----:B------:R-:W4:Y:S01]  /*3dd0*/  LDL R50, [R1+0x70] ;  /* 0x0000700001327983 */ /* 0x000f220000100800 */
[----:B------:R-:W-:Y:S03]  /*3de0*/  BSSY B2, `(.L_x_444) ;  /* 0x000002f000027945 */ /* 0x000fe60003800000 */
[----:B-123--:R1:W2:Y:S01]  /*3df0*/  LDS.128 R32, [R21+0x18c00] ;  /* 0x018c000015207984 */ /* 0x00e2a20000000c00 */
[----:B----4-:R-:W-:-:S13]  /*3e00*/  ISETP.GE.AND P4, PT, R50, R106, PT ;  /* 0x0000006a3200720c */ /* 0x010fda0003f86270 */
[----:B-12---:R-:W-:Y:S05]  /*3e10*/  @P4 BRA `(.L_x_445) ;  /* 0x0000000000ac4947 */ /* 0x006fea0003800000 */
[----:B------:R-:W-:Y:S01]  /*3e20*/  SHF.R.U64 R48, R48, 0x10, R49 ;  /* 0x0000001030307819 */ /* 0x000fe20000001231 */
[----:B------:R-:W-:Y:S01]  /*3e30*/  IMAD.MOV.U32 R50, RZ, RZ, R33 ;  /* 0x000000ffff327224 */ /* 0x000fe200078e0021 */
[----:B------:R-:W-:Y:S02]  /*3e40*/  SHF.R.U64 R46, R46, 0x10, R47 ;  /* 0x000000102e2e7819 */ /* 0x000fe4000000122f */
        /* <DEDUP_REMOVED lines=8> */
[----:B------:R-:W-:Y:S01]  /*3ed0*/  SHF.R.U32.HI R51, RZ, 0x10, R47 ;  /* 0x00000010ff337819 */ /* 0x000fe2000001162f */
[----:B------:R-:W-:Y:S01]  /*3ee0*/  FFMA.FTZ R33, R33, R46, R48 ;  /* 0x0000002e21217223 */ /* 0x000fe20000010030 */
[----:B------:R-:W-:Y:S02]  /*3ef0*/  IMAD.MOV.U32 R48, RZ, RZ, R35 ;  /* 0x000000ffff307224 */ /* 0x000fe400078e0023 */
[----:B------:R-:W-:Y:S02]  /*3f00*/  HADD2.F32 R47, -RZ, R49.H0_H0 ;  /* 0x20000031ff2f7230 */ /* 0x000fe40000004100 */
[----:B------:R-:W-:Y:S01]  /*3f10*/  IMAD.MOV.U32 R35, RZ, RZ, R32 ;  /* 0x000000ffff237224 */ /* 0x000fe200078e0020 */
[----:B------:R-:W-:Y:S01]  /*3f20*/  F2FP.F16.F32.PACK_AB R33, R33, R50 ;  /* 0x000000322121723e */ /* 0x000fe200000000ff */
[--C-:B------:R-:W-:Y:S02]  /*3f30*/  HADD2.F32 R46, -RZ, R48.reuse.H1_H1 ;  /* 0x30000030ff2e7230 */ /* 0x100fe40000004100 */
[----:B------:R-:W-:-:S02]  /*3f40*/  HADD2.F32 R32, -RZ, R48.H0_H0 ;  /* 0x20000030ff207230 */ /* 0x000fc40000004100 */
[----:B------:R-:W-:Y:S02]  /*3f50*/  HADD2.F32 R49, -RZ, R51.H0_H0 ;  /* 0x20000033ff317230 */ /* 0x000fe40000004100 */
[-C--:B------:R-:W-:Y:S01]  /*3f60*/  FMUL.FTZ R51, R46, R47.reuse ;  /* 0x0000002f2e337220 */ /* 0x080fe20000410000 */
[----:B------:R-:W-:Y:S02]  /*3f70*/  HADD2.F32 R48, -RZ, R116.H0_H0 ;  /* 0x20000074ff307230 */ /* 0x000fe40000004100 */
[C---:B------:R-:W-:Y:S01]  /*3f80*/  FMUL.FTZ R53, R32.reuse, R47 ;  /* 0x0000002f20357220 */ /* 0x040fe20000410000 */
[--C-:B------:R-:W-:Y:S02]  /*3f90*/  HADD2.F32 R47, -RZ, R35.reuse.H1_H1 ;  /* 0x30000023ff2f7230 */ /* 0x100fe40000004100 */
[-C--:B------:R-:W-:Y:S01]  /*3fa0*/  FFMA.FTZ R32, R32, R49.reuse, -R51 ;  /* 0x0000003120207223 */ /* 0x080fe20000010833 */
[----:B------:R-:W-:Y:S02]  /*3fb0*/  HADD2.F32 R51, -RZ, R35.H0_H0 ;  /* 0x20000023ff337230 */ /* 0x000fe40000004100 */
[----:B------:R-:W-:Y:S01]  /*3fc0*/  FFMA.FTZ R49, R46, R49, R53 ;  /* 0x000000312e317223 */ /* 0x000fe20000010035 */
[----:B------:R-:W-:-:S02]  /*3fd0*/  HADD2.F32 R46, -RZ, R115.H1_H1 ;  /* 0x30000073ff2e7230 */ /* 0x000fc40000004100 */
[-C--:B------:R-:W-:Y:S01]  /*3fe0*/  FMUL.FTZ R52, R47, R48.reuse ;  /* 0x000000302f347220 */ /* 0x080fe20000410000 */
[----:B------:R-:W-:Y:S02]  /*3ff0*/  HADD2.F32 R116, -RZ, R116.H1_H1 ;  /* 0x30000074ff747230 */ /* 0x000fe40000004100 */
[C---:B------:R-:W-:Y:S01]  /*4000*/  FMUL.FTZ R54, R51.reuse, R48 ;  /* 0x0000003033367220 */ /* 0x040fe20000410000 */
[--C-:B------:R-:W-:Y:S02]  /*4010*/  HADD2.F32 R35, -RZ, R34.reuse.H1_H1 ;  /* 0x30000022ff237230 */ /* 0x100fe40000004100 */
[-C--:B------:R-:W-:Y:S01]  /*4020*/  FFMA.FTZ R48, R51, R46.reuse, -R52 ;  /* 0x0000002e33307223 */ /* 0x080fe20000010834 */
[----:B------:R-:W-:Y:S02]  /*4030*/  HADD2.F32 R34, -RZ, R34.H0_H0 ;  /* 0x20000022ff227230 */ /* 0x000fe40000004100 */
[----:B------:R-:W-:Y:S01]  /*4040*/  FFMA.FTZ R47, R47, R46, R54 ;  /* 0x0000002e2f2f7223 */ /* 0x000fe20000010036 */
[----:B------:R-:W-:-:S02]  /*4050*/  HADD2.F32 R115, -RZ, R115.H0_H0 ;  /* 0x20000073ff737230 */ /* 0x000fc40000004100 */
[-C--:B------:R-:W-:Y:S01]  /*4060*/  FMUL.FTZ R51, R35, R116.reuse ;  /* 0x0000007423337220 */ /* 0x080fe20000410000 */
[----:B------:R-:W-:-:S03]  /*4070*/  FMUL.FTZ R116, R34, R116 ;  /* 0x0000007422747220 */ /* 0x000fc60000410000 */
[-C--:B------:R-:W-:Y:S01]  /*4080*/  FFMA.FTZ R51, R34, R115.reuse, -R51 ;  /* 0x0000007322337223 */ /* 0x080fe20000010833 */
[----:B------:R-:W-:Y:S01]  /*4090*/  FFMA.FTZ R116, R35, R115, R116 ;  /* 0x0000007323747223 */ /* 0x000fe20000010074 */
[----:B------:R-:W-:Y:S02]  /*40a0*/  F2FP.F16.F32.PACK_AB R35, R49, R32 ;  /* 0x000000203123723e */ /* 0x000fe400000000ff */
[----:B------:R-:W-:Y:S02]  /*40b0*/  F2FP.F16.F32.PACK_AB R32, R47, R48 ;  /* 0x000000302f20723e */ /* 0x000fe400000000ff */
[----:B------:R-:W-:-:S07]  /*40c0*/  F2FP.F16.F32.PACK_AB R34, R116, R51 ;  /* 0x000000337422723e */ /* 0x000fce00000000ff */
.L_x_445:
[----:B------:R-:W-:Y:S05]  /*40d0*/  BSYNC B2 ;  /* 0x0000000000027941 */ /* 0x000fea0003800000 */
.L_x_444:
[----:B------:R4:W-:Y:S02]  /*40e0*/  STG.E.128 desc[UR60][R36.64+0x60], R32 ;  /* 0x0000602024007986 */ /* 0x0009e4000c101d3c */
.L_x_443:
[----:B------:R-:W-:Y:S05]  /*40f0*/  BSYNC B1 ;  /* 0x0000000000017941 */ /* 0x000fea0003800000 */
.L_x_442:
[----:B------:R-:W-:Y:S01]  /*4100*/  ISETP.NE.AND P4, PT, R14, RZ, PT ;  /* 0x000000ff0e00720c */ /* 0x000fe20003f85270 */
[----:B------:R-:W-:-:S12]  /*4110*/  BSSY B1, `(.L_x_446) ;  /* 0x0000031000017945 */ /* 0x000fd80003800000 */
[----:B------:R-:W-:Y:S05]  /*4120*/  @!P4 BRA `(.L_x_447) ;  /* 0x0000000000bcc947 */ /* 0x000fea0003800000 */
[----:B------:R-:W5:Y:S01]  /*4130*/  LDL R46, [R1+0x64] ;  /* 0x00006400012e7983 */ /* 0x000f620000100800 */
[----:B------:R-:W-:Y:S03]  /*4140*/  BSSY B2, `(.L_x_448) ;  /* 0x000002c000027945 */ /* 0x000fe60003800000 */
[----:B-1234-:R1:W2:Y:S01]  /*4150*/  LDS.128 R32, [R79+0x1b000] ;  /* 0x01b000004f207984 */ /* 0x01e2a20000000c00 */
[----:B-----5:R-:W-:-:S13]  /*4160*/  ISETP.GE.AND P4, PT, R46, R106, PT ;  /* 0x0000006a2e00720c */ /* 0x020fda0003f86270 */
[----:B-12---:R-:W-:Y:S05]  /*4170*/  @P4 BRA `(.L_x_449) ;  /* 0x0000000000a04947 */ /* 0x006fea0003800000 */
[----:B------:R-:W-:Y:S02]  /*4180*/  SHF.R.U64 R42, R42, 0x10, R43 ;  /* 0x000000102a2a7819 */ /* 0x000fe4000000122b */
[--C-:B------:R-:W-:Y:S01]  /*4190*/  SHF.R.U64 R46, R44, 0x10, R45.reuse ;  /* 0x000000102c2e7819 */ /* 0x100fe2000000122d */
[--C-:B------:R-:W-:Y:S01]  /*41a0*/  HADD2.F32 R44, -RZ, R35.reuse.H1_H1 ;  /* 0x30000023ff2c7230 */ /* 0x100fe20000004100 */
[----:B------:R-:W-:Y:S01]  /*41b0*/  SHF.R.U32.HI R47, RZ, 0x10, R45 ;  /* 0x00000010ff2f7819 */ /* 0x000fe2000001162d */
[----:B------:R-:W-:Y:S01]  /*41c0*/  HADD2.F32 R35, -RZ, R35.H0_H0 ;  /* 0x20000023ff237230 */ /* 0x000fe20000004100 */
[----:B------:R-:W-:Y:S01]  /*41d0*/  SHF.R.U32.HI R48, RZ, 0x10, R43 ;  /* 0x00000010ff307819 */ /* 0x000fe2000001162b */
[----:B------:R-:W-:Y:S02]  /*41e0*/  HADD2.F32 R43, -RZ, R42.H0_H0 ;  /* 0x2000002aff2b7230 */ /* 0x000fe40000004100 */
[----:B------:R-:W-:Y:S02]  /*41f0*/  HADD2.F32 R42, -RZ, R33.H1_H1 ;  /* 0x30000021ff2a7230 */ /* 0x000fe40000004100 */
[----:B------:R-:W-:-:S02]  /*4200*/  HADD2.F32 R46, -RZ, R46.H0_H0 ;  /* 0x2000002eff2e7230 */ /* 0x000fc40000004100 */
[----:B------:R-:W-:Y:S02]  /*4210*/  HADD2.F32 R33, -RZ, R33.H0_H0 ;  /* 0x20000021ff217230 */ /* 0x000fe40000004100 */
[----:B------:R-:W-:Y:S02]  /*4220*/  HADD2.F32 R47, -RZ, R47.H0_H0 ;  /* 0x2000002fff2f7230 */ /* 0x000fe40000004100 */
[----:B------:R-:W-:Y:S02]  /*4230*/  HADD2.F32 R45, -RZ, R48.H0_H0 ;  /* 0x20000030ff2d7230 */ /* 0x000fe40000004100 */
[-C--:B------:R-:W-:Y:S01]  /*4240*/  FMUL.FTZ R48, R42, R46.reuse ;  /* 0x0000002e2a307220 */ /* 0x080fe20000410000 */
[----:B------:R-:W-:Y:S01]  /*4250*/  FMUL.FTZ R49, R33, R46 ;  /* 0x0000002e21317220 */ /* 0x000fe20000410000 */
[-C--:B------:R-:W-:Y:S01]  /*4260*/  FMUL.FTZ R46, R44, R47.reuse ;  /* 0x0000002f2c2e7220 */ /* 0x080fe20000410000 */
[----:B------:R-:W-:Y:S01]  /*4270*/  FMUL.FTZ R47, R35, R47 ;  /* 0x0000002f232f7220 */ /* 0x000fe20000410000 */
[-C--:B------:R-:W-:Y:S01]  /*4280*/  FFMA.FTZ R33, R33, R43.reuse, -R48 ;  /* 0x0000002b21217223 */ /* 0x080fe20000010830 */
[----:B------:R-:W-:Y:S01]  /*4290*/  FFMA.FTZ R42, R42, R43, R49 ;  /* 0x0000002b2a2a7223 */ /* 0x000fe20000010031 */
[----:B------:R-:W-:-:S02]  /*42a0*/  HADD2.F32 R43, -RZ, R32.H1_H1 ;  /* 0x30000020ff2b7230 */ /* 0x000fc40000004100 */
[-C--:B------:R-:W-:Y:S01]  /*42b0*/  FFMA.FTZ R44, R44, R45.reuse, R47 ;  /* 0x0000002d2c2c7223 */ /* 0x080fe2000001002f */
[----:B------:R-:W-:Y:S01]  /*42c0*/  FFMA.FTZ R35, R35, R45, -R46 ;  /* 0x0000002d23237223 */ /* 0x000fe2000001082e */
[----:B------:R-:W-:Y:S01]  /*42d0*/  HADD2.F32 R47, -RZ, R112.H0_H0 ;  /* 0x20000070ff2f7230 */ /* 0x000fe20000004100 */
[----:B------:R-:W-:Y:S01]  /*42e0*/  F2FP.F16.F32.PACK_AB R33, R42, R33 ;  /* 0x000000212a21723e */ /* 0x000fe200000000ff */
[----:B------:R-:W-:Y:S02]  /*42f0*/  HADD2.F32 R32, -RZ, R32.H0_H0 ;  /* 0x20000020ff207230 */ /* 0x000fe40000004100 */
[----:B------:R-:W-:Y:S02]  /*4300*/  HADD2.F32 R112, -RZ, R112.H1_H1 ;  /* 0x30000070ff707230 */ /* 0x000fe40000004100 */
[-C--:B------:R-:W-:Y:S01]  /*4310*/  FMUL.FTZ R49, R43, R47.reuse ;  /* 0x0000002f2b317220 */ /* 0x080fe20000410000 */
[--C-:B------:R-:W-:Y:S02]  /*4320*/  HADD2.F32 R45, -RZ, R34.reuse.H1_H1 ;  /* 0x30000022ff2d7230 */ /* 0x100fe40000004100 */
[----:B------:R-:W-:Y:S01]  /*4330*/  FMUL.FTZ R48, R32, R47 ;  /* 0x0000002f20307220 */ /* 0x000fe20000410000 */
[----:B------:R-:W-:Y:S01]  /*4340*/  HADD2.F32 R34, -RZ, R34.H0_H0 ;  /* 0x20000022ff227230 */ /* 0x000fe20000004100 */
[----:B------:R-:W-:Y:S01]  /*4350*/  F2FP.F16.F32.PACK_AB R35, R44, R35 ;  /* 0x000000232c23723e */ /* 0x000fe200000000ff */
[----:B------:R-:W-:-:S02]  /*4360*/  HADD2.F32 R46, -RZ, R110.H0_H0 ;  /* 0x2000006eff2e7230 */ /* 0x000fc40000004100 */
[-C--:B------:R-:W-:Y:S01]  /*4370*/  FMUL.FTZ R47, R45, R112.reuse ;  /* 0x000000702d2f7220 */ /* 0x080fe20000410000 */
[----:B------:R-:W-:Y:S02]  /*4380*/  HADD2.F32 R110, -RZ, R110.H1_H1 ;  /* 0x3000006eff6e7230 */ /* 0x000fe40000004100 */
[----:B------:R-:W-:Y:S01]  /*4390*/  FMUL.FTZ R112, R34, R112 ;  /* 0x0000007022707220 */ /* 0x000fe20000410000 */
[-C--:B------:R-:W-:Y:S01]  /*43a0*/  FFMA.FTZ R49, R32, R46.reuse, -R49 ;  /* 0x0000002e20317223 */ /* 0x080fe20000010831 */
[----:B------:R-:W-:Y:S01]  /*43b0*/  FFMA.FTZ R48, R43, R46, R48 ;  /* 0x0000002e2b307223 */ /* 0x000fe20000010030 */
[-C--:B------:R-:W-:Y:S01]  /*43c0*/  FFMA.FTZ R47, R34, R110.reuse, -R47 ;  /* 0x0000006e222f7223 */ /* 0x080fe2000001082f */
[----:B------:R-:W-:-:S03]  /*43d0*/  FFMA.FTZ R112, R45, R110, R112 ;  /* 0x0000006e2d707223 */ /* 0x000fc60000010070 */
[----:B------:R-:W-:Y:S02]  /*43e0*/  F2FP.F16.F32.PACK_AB R32, R48, R49 ;  /* 0x000000313020723e */ /* 0x000fe400000000ff */
[----:B------:R-:W-:-:S07]  /*43f0*/  F2FP.F16.F32.PACK_AB R34, R112, R47 ;  /* 0x0000002f7022723e */ /* 0x000fce00000000ff */
.L_x_449:
[----:B------:R-:W-:Y:S05]  /*4400*/  BSYNC B2 ;  /* 0x0000000000027941 */ /* 0x000fea0003800000 */
.L_x_448:
[----:B------:R1:W-:Y:S02]  /*4410*/  STG.E.128 desc[UR60][R36.64+0x80], R32 ;  /* 0x0000802024007986 */ /* 0x0003e4000c101d3c */
.L_x_447:
[----:B------:R-:W-:Y:S05]  /*4420*/  BSYNC B1 ;  /* 0x0000000000017941 */ /* 0x000fea0003800000 */
.L_x_446:
[----:B------:R-:W-:-:S13]  /*4430*/  ISETP.NE.AND P4, PT, R15, RZ, PT ;  /* 0x000000ff0f00720c */ /* 0x000fda0003f85270 */
[----:B------:R-:W-:Y:S05]  /*4440*/  @!P4 BRA `(.L_x_429) ;  /* 0x000000240030c947 */ /* 0x000fea0003800000 */
[----:B------:R-:W5:Y:S01]  /*4450*/  LDL R42, [R1+0x74] ;  /* 0x00007400012a7983 */ /* 0x000f620000100800 */
[----:B------:R-:W-:Y:S03]  /*4460*/  BSSY B1, `(.L_x_450) ;  /* 0x000002d000017945 */ /* 0x000fe60003800000 */
[----:B-1234-:R1:W2:Y:S01]  /*4470*/  LDS.128 R32, [R21+0x1b000] ;  /* 0x01b0000015207984 */ /* 0x01e2a20000000c00 */
[----:B-----5:R-:W-:-:S13]  /*4480*/  ISETP.GE.AND P4, PT, R42, R106, PT ;  /* 0x0000006a2a00720c */ /* 0x020fda0003f86270 */
[----:B-12---:R-:W-:Y:S05]  /*4490*/  @P4 BRA `(.L_x_451) ;  /* 0x0000000000a44947 */ /* 0x006fea0003800000 */
[--C-:B------:R-:W-:Y:S01]  /*44a0*/  SHF.R.U64 R43, R38, 0x10, R39.reuse ;  /* 0x00000010262b7819 */ /* 0x100fe20000001227 */
[----:B------:R-:W-:Y:S01]  /*44b0*/  IMAD.MOV.U32 R38, RZ, RZ, R34 ;  /* 0x000000ffff267224 */ /* 0x000fe200078e0022 */
[----:B------:R-:W-:Y:S01]  /*44c0*/  SHF.R.U32.HI R42, RZ, 0x10, R39 ;  /* 0x00000010ff2a7819 */ /* 0x000fe20000011627 */
[--C-:B------:R-:W-:Y:S01]  /*44d0*/  HADD2.F32 R34, -RZ, R33.reuse.H1_H1 ;  /* 0x30000021ff227230 */ /* 0x100fe20000004100 */
[--C-:B------:R-:W-:Y:S01]  /*44e0*/  SHF.R.U64 R39, R40, 0x10, R41.reuse ;  /* 0x0000001028277819 */ /* 0x100fe20000001229 */
[----:B------:R-:W-:Y:S01]  /*44f0*/  HADD2.F32 R33, -RZ, R33.H0_H0 ;  /* 0x20000021ff217230 */ /* 0x000fe20000004100 */
[----:B------:R-:W-:Y:S01]  /*4500*/  SHF.R.U32.HI R44, RZ, 0x10, R41 ;  /* 0x00000010ff2c7819 */ /* 0x000fe20000011629 */
[----:B------:R-:W-:Y:S02]  /*4510*/  HADD2.F32 R40, -RZ, R43.H0_H0 ;  /* 0x2000002bff287230 */ /* 0x000fe40000004100 */
[----:B------:R-:W-:Y:S02]  /*4520*/  HADD2.F32 R41, -RZ, R39.H0_H0 ;  /* 0x20000027ff297230 */ /* 0x000fe40000004100 */
[----:B------:R-:W-:-:S02]  /*4530*/  HADD2.F32 R44, -RZ, R44.H0_H0 ;  /* 0x2000002cff2c7230 */ /* 0x000fc40000004100 */
[--C-:B------:R-:W-:Y:S02]  /*4540*/  HADD2.F32 R39, -RZ, R35.reuse.H1_H1 ;  /* 0x30000023ff277230 */ /* 0x100fe40000004100 */
[CC--:B------:R-:W-:Y:S01]  /*4550*/  FMUL.FTZ R46, R34.reuse, R41.reuse ;  /* 0x00000029222e7220 */ /* 0x0c0fe20000410000 */
[C---:B------:R-:W-:Y:S01]  /*4560*/  FMUL.FTZ R41, R33.reuse, R41 ;  /* 0x0000002921297220 */ /* 0x040fe20000410000 */
[----:B------:R-:W-:Y:S02]  /*4570*/  HADD2.F32 R35, -RZ, R35.H0_H0 ;  /* 0x20000023ff237230 */ /* 0x000fe40000004100 */
[-C--:B------:R-:W-:Y:S01]  /*4580*/  FFMA.FTZ R46, R33, R40.reuse, -R46 ;  /* 0x00000028212e7223 */ /* 0x080fe2000001082e */
[----:B------:R-:W-:Y:S01]  /*4590*/  FFMA.FTZ R43, R34, R40, R41 ;  /* 0x00000028222b7223 */ /* 0x000fe20000010029 */
[----:B------:R-:W-:Y:S02]  /*45a0*/  HADD2.F32 R42, -RZ, R42.H0_H0 ;  /* 0x2000002aff2a7230 */ /* 0x000fe40000004100 */
[----:B------:R-:W-:Y:S01]  /*45b0*/  FMUL.FTZ R48, R39, R44 ;  /* 0x0000002c27307220 */ /* 0x000fe20000410000 */
[----:B------:R-:W-:-:S02]  /*45c0*/  HADD2.F32 R40, -RZ, R93.H0_H0 ;  /* 0x2000005dff287230 */ /* 0x000fc40000004100 */
[C---:B------:R-:W-:Y:S01]  /*45d0*/  FMUL.FTZ R44, R35.reuse, R44 ;  /* 0x0000002c232c7220 */ /* 0x040fe20000410000 */
[----:B------:R-:W-:Y:S02]  /*45e0*/  HADD2.F32 R93, -RZ, R93.H1_H1 ;  /* 0x3000005dff5d7230 */ /* 0x000fe40000004100 */
[-C--:B------:R-:W-:Y:S01]  /*45f0*/  FFMA.FTZ R48, R35, R42.reuse, -R48 ;  /* 0x0000002a23307223 */ /* 0x080fe20000010830 */
[----:B------:R-:W-:Y:S02]  /*4600*/  HADD2.F32 R33, -RZ, R32.H1_H1 ;  /* 0x30000020ff217230 */ /* 0x000fe40000004100 */
[----:B------:R-:W-:Y:S01]  /*4610*/  FFMA.FTZ R47, R39, R42, R44 ;  /* 0x0000002a272f7223 */ /* 0x000fe2000001002c */
[----:B------:R-:W-:Y:S02]  /*4620*/  HADD2.F32 R34, -RZ, R38.H1_H1 ;  /* 0x30000026ff227230 */ /* 0x000fe40000004100 */
[----:B------:R-:W-:Y:S02]  /*4630*/  HADD2.F32 R32, -RZ, R32.H0_H0 ;  /* 0x20000020ff207230 */ /* 0x000fe40000004100 */
[----:B------:R-:W-:Y:S01]  /*4640*/  FMUL.FTZ R41, R33, R40 ;  /* 0x0000002821297220 */ /* 0x000fe20000410000 */
[----:B------:R-:W-:-:S02]  /*4650*/  HADD2.F32 R38, -RZ, R38.H0_H0 ;  /* 0x20000026ff267230 */ /* 0x000fc40000004100 */
[-C--:B------:R-:W-:Y:S01]  /*4660*/  FMUL.FTZ R45, R34, R93.reuse ;  /* 0x0000005d222d7220 */ /* 0x080fe20000410000 */
[--C-:B------:R-:W-:Y:S02]  /*4670*/  HADD2.F32 R35, -RZ, R92.reuse.H1_H1 ;  /* 0x3000005cff237230 */ /* 0x100fe40000004100 */
[----:B------:R-:W-:Y:S01]  /*4680*/  FMUL.FTZ R40, R32, R40 ;  /* 0x0000002820287220 */ /* 0x000fe20000410000 */
[----:B------:R-:W-:Y:S02]  /*4690*/  HADD2.F32 R39, -RZ, R92.H0_H0 ;  /* 0x2000005cff277230 */ /* 0x000fe40000004100 */
[----:B------:R-:W-:Y:S01]  /*46a0*/  FMUL.FTZ R93, R38, R93 ;  /* 0x0000005d265d7220 */ /* 0x000fe20000410000 */
[-C--:B------:R-:W-:Y:S01]  /*46b0*/  FFMA.FTZ R41, R32, R35.reuse, -R41 ;  /* 0x0000002320297223 */ /* 0x080fe20000010829 */
[----:B------:R-:W-:Y:S01]  /*46c0*/  FFMA.FTZ R40, R33, R35, R40 ;  /* 0x0000002321287223 */ /* 0x000fe20000010028 */
[-C--:B------:R-:W-:Y:S01]  /*46d0*/  FFMA.FTZ R45, R38, R39.reuse, -R45 ;  /* 0x00000027262d7223 */ /* 0x080fe2000001082d */
[----:B------:R-:W-:Y:S01]  /*46e0*/  FFMA.FTZ R34, R34, R39, R93 ;  /* 0x0000002722227223 */ /* 0x000fe2000001005d */
[----:B------:R-:W-:-:S02]  /*46f0*/  F2FP.F16.F32.PACK_AB R33, R43, R46 ;  /* 0x0000002e2b21723e */ /* 0x000fc400000000ff */
[----:B------:R-:W-:Y:S02]  /*4700*/  F2FP.F16.F32.PACK_AB R35, R47, R48 ;  /* 0x000000302f23723e */ /* 0x000fe400000000ff */
[----:B------:R-:W-:Y:S02]  /*4710*/  F2FP.F16.F32.PACK_AB R32, R40, R41 ;  /* 0x000000292820723e */ /* 0x000fe400000000ff */
[----:B------:R-:W-:-:S07]  /*4720*/  F2FP.F16.F32.PACK_AB R34, R34, R45 ;  /* 0x0000002d2222723e */ /* 0x000fce00000000ff */
.L_x_451:
[----:B------:R-:W-:Y:S05]  /*4730*/  BSYNC B1 ;  /* 0x0000000000017941 */ /* 0x000fea0003800000 */
.L_x_450:
[----:B------:R1:W-:Y:S01]  /*4740*/  STG.E.128 desc[UR60][R36.64+0xa0], R32 ;  /* 0x0000a02024007986 */ /* 0x0003e2000c101d3c */
[----:B------:R-:W-:Y:S05]  /*4750*/  BRA `(.L_x_429) ;  /* 0x00000020006c7947 */ /* 0x000fea0003800000 */
.L_x_423:
        /* <DEDUP_REMOVED lines=15> */
[----:B------:R-:W-:Y:S01]  /*4850*/  IADD3 R58, P3, R70, R58, RZ ;  /* 0x0000003a463a7210 */ /* 0x000fe20007f7e0ff */
[----:B------:R-:W-:Y:S01]  /*4860*/  ULDC.64 UR4, c[0x0][0x3e8] ;  /* 0x0000fa0000047ab9 */ /* 0x000fe20000000a00 */
[----:B------:R-:W-:Y:S02]  /*4870*/  CS2R R42, SRZ ;  /* 0x00000000002a7805 */ /* 0x000fe4000001ff00 */
[----:B------:R-:W-:Y:S02]  /*4880*/  CS2R R40, SRZ ;  /* 0x0000000000287805 */ /* 0x000fe4000001ff00 */
[----:B------:R-:W-:Y:S01]  /*4890*/  CS2R R54, SRZ ;  /* 0x0000000000367805 */ /* 0x000fe2000001ff00 */
[----:B------:R-:W-:Y:S01]  /*48a0*/  IMAD.X R33, R20, 0x1, R85, P3 ;  /* 0x0000000114217824 */ /* 0x000fe200018e0655 */
[----:B------:R-:W-:Y:S02]  /*48b0*/  IADD3 R57, P3, R30, R56, RZ ;  /* 0x000000381e397210 */ /* 0x000fe40007f7e0ff */
[----:B------:R-:W-:-:S03]  /*48c0*/  CS2R R52, SRZ ;  /* 0x0000000000347805 */ /* 0x000fc6000001ff00 */
        /* <DEDUP_REMOVED lines=8> */
[----:B------:R-:W-:Y:S02]  /*4950*/  CS2R R36, SRZ ;  /* 0x0000000000247805 */ /* 0x000fe4000001ff00 */
[----:B------:R-:W-:Y:S02]  /*4960*/  CS2R R50, SRZ ;  /* 0x0000000000327805 */ /* 0x000fe4000001ff00 */
[----:B------:R-:W-:-:S05]  /*4970*/  CS2R R48, SRZ ;  /* 0x0000000000307805 */ /* 0x000fca000001ff00 */
[----:B------:R-:W5:Y:S04]  /*4980*/  @!P3 LDG.E.128 R40, desc[UR60][R44.64] ;  /* 0x0000003c2c28b981 */ /* 0x000f68000c1e1d00 */
[----:B------:R-:W5:Y:S01]  /*4990*/  @!P3 LDG.E.128 R52, desc[UR60][R56.64] ;  /* 0x0000003c3834b981 */ /* 0x000f62000c1e1d00 */
[----:B------:R-:W-:Y:S02]  /*49a0*/  ISETP.GE.AND P3, PT, R0, R106, PT ;  /* 0x0000006a0000720c */ /* 0x000fe40003f66270 */
[----:B------:R-:W-:Y:S02]  /*49b0*/  CS2R R34, SRZ ;  /* 0x0000000000227805 */ /* 0x000fe4000001ff00 */
[----:B------:R-:W-:-:S09]  /*49c0*/  CS2R R32, SRZ ;  /* 0x0000000000207805 */ /* 0x000fd2000001ff00 */
[----:B------:R-:W5:Y:S04]  /*49d0*/  @!P3 LDG.E.128 R36, desc[UR60][R44.64+0x20] ;  /* 0x0000203c2c24b981 */ /* 0x000f68000c1e1d00 */
[----:B------:R-:W5:Y:S01]  /*49e0*/  @!P3 LDG.E.128 R48, desc[UR60][R56.64+0x20] ;  /* 0x0000203c3830b981 */ /* 0x000f62000c1e1d00 */
[----:B------:R-:W-:Y:S02]  /*49f0*/  ISETP.GE.AND P3, PT, R4, R106, PT ;  /* 0x0000006a0400720c */ /* 0x000fe40003f66270 */
[----:B------:R-:W-:-:S11]  /*4a00*/  CS2R R46, SRZ ;  /* 0x00000000002e7805 */ /* 0x000fd6000001ff00 */
[----:B------:R0:W5:Y:S02]  /*4a10*/  @!P3 LDG.E.128 R32, desc[UR60][R44.64+0x40] ;  /* 0x0000403c2c20b981 */ /* 0x000164000c1e1d00 */
[----:B0-----:R-:W-:-:S06]  /*4a20*/  CS2R R44, SRZ ;  /* 0x00000000002c7805 */ /* 0x001fcc000001ff00 */
[----:B------:R0:W5:Y:S02]  /*4a30*/  @!P3 LDG.E.128 R44, desc[UR60][R56.64+0x40] ;  /* 0x0000403c382cb981 */ /* 0x000164000c1e1d00 */
.L_x_453:
[----:B------:R-:W-:Y:S05]  /*4a40*/  BSYNC B1 ;  /* 0x0000000000017941 */ /* 0x000fea0003800000 */
.L_x_452:
        /* <DEDUP_REMOVED lines=8> */
[----:B------:R-:W-:-:S03]  /*4ad0*/  IMAD.MOV.U32 R56, RZ, RZ, R39 ;  /* 0x000000ffff387224 */ /* 0x000fc600078e0027 */
[----:B------:R-:W-:Y:S01]  /*4ae0*/  PRMT R126, R126, 0x5410, R20 ;  /* 0x000054107e7e7816 */ /* 0x000fe20000000014 */
[----:B------:R-:W-:Y:S01]  /*4af0*/  IMAD.MOV.U32 R20, RZ, RZ, R37 ;  /* 0x000000ffff147224 */ /* 0x000fe200078e0025 */
[----:B------:R-:W-:Y:S01]  /*4b00*/  PRMT R128, R56, 0x7610, R128 ;  /* 0x0000761038807816 */ /* 0x000fe20000000080 */
[----:B------:R-:W-:-:S03]  /*4b10*/  IMAD.MOV.U32 R56, RZ, RZ, R36 ;  /* 0x000000ffff387224 */ /* 0x000fc600078e0024 */
[----:B------:R-:W-:Y:S01]  /*4b20*/  PRMT R129, R20, 0x7610, R129 ;  /* 0x0000761014817816 */ /* 0x000fe20000000081 */
[----:B------:R-:W-:Y:S01]  /*4b30*/  IMAD.MOV.U32 R20, RZ, RZ, R42 ;  /* 0x000000ffff147224 */ /* 0x000fe200078e002a */
[----:B------:R-:W-:Y:S01]  /*4b40*/  PRMT R127, R56, 0x7610, R127 ;  /* 0x00007610387f7816 */ /* 0x000fe2000000007f */
[----:B------:R-:W-:-:S05]  /*4b50*/  IMAD.MOV.U32 R56, RZ, RZ, R43 ;  /* 0x000000ffff387224 */ /* 0x000fca00078e002b */
[----:B------:R-:W-:Y:S01]  /*4b60*/  PRMT R130, R20, 0x5410, R56 ;  /* 0x0000541014827816 */ /* 0x000fe20000000038 */
[----:B------:R-:W-:Y:S02]  /*4b70*/  IMAD.MOV.U32 R20, RZ, RZ, R40 ;  /* 0x000000ffff147224 */ /* 0x000fe400078e0028 */
[----:B------:R-:W-:-:S03]  /*4b80*/  IMAD.MOV.U32 R56, RZ, RZ, R41 ;  /* 0x000000ffff387224 */ /* 0x000fc600078e0029 */
[----:B------:R-:W-:Y:S01]  /*4b90*/  PRMT R131, R20, 0x7610, R131 ;  /* 0x0000761014837816 */ /* 0x000fe20000000083 */
[----:B------:R-:W-:Y:S01]  /*4ba0*/  IMAD.MOV.U32 R20, RZ, RZ, R47 ;  /* 0x000000ffff147224 */ /* 0x000fe200078e002f */
[----:B------:R-:W-:Y:S01]  /*4bb0*/  PRMT R120, R56, 0x7610, R120 ;  /* 0x0000761038787816 */ /* 0x000fe20000000078 */
        /* <DEDUP_REMOVED lines=9> */
[----:B------:R-:W-:-:S04]  /*4c50*/  PRMT R126, R56, 0x7610, R126 ;  /* 0x00007610387e7816 */ /* 0x000fc8000000007e */
[----:B------:R-:W-:Y:S01]  /*4c60*/  PRMT R127, R127, 0x5410, R20 ;  /* 0x000054107f7f7816 */ /* 0x000fe20000000014 */
[----:B------:R-:W-:-:S05]  /*4c70*/  IMAD.MOV.U32 R20, RZ, RZ, R49 ;  /* 0x000000ffff147224 */ /* 0x000fca00078e0031 */
        /* <DEDUP_REMOVED lines=12> */
.L_x_454:
[----:B------:R-:W-:Y:S01]  /*4d40*/  IMAD R20, R17, 0x8, R16 ;  /* 0x0000000811147824 */ /* 0x000fe200078e0210 */
[----:B------:R-:W-:Y:S01]  /*4d50*/  SHF.L.U32 R87, R155, 0x1f, RZ ;  /* 0x0000001f9b577819 */ /* 0x000fe200000006ff */
[----:B------:R-:W-:Y:S03]  /*4d60*/  BSSY B1, `(.L_x_455) ;  /* 0x0000003000017945 */ /* 0x000fe60003800000 */
[----:B------:R-:W0:Y:S02]  /*4d70*/  SYNCS.PHASECHK.TRANS64.TRYWAIT P5, [R20+URZ+0x31c90], R87 ;  /* 0x031c9057140075a7 */ /* 0x000e2400080a017f */
[----:B0-----:R-:W-:Y:S05]  /*4d80*/  @!P5 BRA `(.L_x_456) ;  /* 0x000001a80058d947 */ /* 0x001fea0003800000 */
.L_x_723:
[----:B------:R-:W-:Y:S05]  /*4d90*/  BSYNC B1 ;  /* 0x0000000000017941 */ /* 0x000fea0003800000 */
.L_x_455:
[----:B------:R-:W-:Y:S05]  /*4da0*/  @P4 BRA `(.L_x_429) ;  /* 0x0000001800d84947 */ /* 0x000fea0003800000 */
[----:B------:R-:W1:Y:S01]  /*4db0*/  LDC R110, c[0x0][0x2f4] ;  /* 0x0000bd00ff6e7b82 */ /* 0x000e620000000800 */
[----:B------:R-:W-:Y:S01]  /*4dc0*/  ISETP.NE.AND P4, PT, R10, RZ, PT ;  /* 0x000000ff0a00720c */ /* 0x000fe20003f85270 */
[----:B------:R-:W-:Y:S01]  /*4dd0*/  ULDC.64 UR4, c[0x0][0x300] ;  /* 0x0000c00000047ab9 */ /* 0x000fe20000000a00 */
[----:B------:R-:W-:Y:S01]  /*4de0*/  SHF.R.S32.HI R56, RZ, 0x1f, R19 ;  /* 0x0000001fff387819 */ /* 0x000fe20000011413 */
[----:B------:R-:W-:Y:S01]  /*4df0*/  IMAD.MOV.U32 R93, RZ, RZ, R92 ;  /* 0x000000ffff5d7224 */ /* 0x000fe200078e005c */
[----:B------:R-:W-:Y:S01]  /*4e00*/  BSSY B1, `(.L_x_457) ;  /* 0x0000088000017945 */ /* 0x000fe20003800000 */
[----:B------:R-:W-:Y:S02]  /*4e10*/  IMAD.MOV.U32 R92, RZ, RZ, R60 ;  /* 0x000000ffff5c7224 */ /* 0x000fe400078e003c */
[----:B------:R-:W-:Y:S02]  /*4e20*/  IMAD R56, R56, UR4, RZ ;  /* 0x0000000438387c24 */ /* 0x000fe4000f8e02ff */
[----:B------:R-:W-:-:S04]  /*4e30*/  IMAD.WIDE.U32 R92, R19, UR4, R92 ;  /* 0x00000004135c7c25 */ /* 0x000fc8000f8e005c */
[----:B------:R-:W-:-:S04]  /*4e40*/  IMAD R56, R19, UR5, R56 ;  /* 0x0000000513387c24 */ /* 0x000fc8000f8e0238 */
[----:B------:R-:W-:Y:S02]  /*4e50*/  IMAD.IADD R112, R56, 0x1, R93 ;  /* 0x0000000138707824 */ /* 0x000fe400078e025d */
[----:B-1----:R-:W-:Y:S01]  /*4e60*/  IMAD.IADD R115, R110, 0x1, -R107 ;  /* 0x000000016e737824 */ /* 0x002fe200078e0a6b */
[----:B------:R-:W-:Y:S06]  /*4e70*/  @!P4 BRA `(.L_x_458) ;  /* 0x000000080000c947 */ /* 0x000fec0003800000 */
[----:B------:R-:W2:Y:S04]  /*4e80*/  LDL R62, [R1+0x54] ;  /* 0x00005400013e7983 */ /* 0x000ea80000100800 */
[----:B------:R-:W3:Y:S04]  /*4e90*/  LDL R58, [R1+0x58] ;  /* 0x00005800013a7983 */ /* 0x000ee80000100800 */
[----:B------:R-:W4:Y:S01]  /*4ea0*/  LDL R59, [R1+0x5c] ;  /* 0x00005c00013b7983 */ /* 0x000f220000100800 */
[----:B------:R-:W-:-:S04]  /*4eb0*/  SEL R56, R107, R115, !P0 ;  /* 0x000000736b387207 */ /* 0x000fc80004000000 */
[----:B------:R-:W-:-:S04]  /*4ec0*/  SHF.R.S32.HI R57, RZ, 0x1f, R56 ;  /* 0x0000001fff397819 */ /* 0x000fc80000011438 */
[----:B------:R-:W-:-:S04]  /*4ed0*/  LEA.HI R57, R57, R56, RZ, 0x4 ;  /* 0x0000003839397211 */ /* 0x000fc800078f20ff */
[----:B------:R-:W-:-:S04]  /*4ee0*/  SHF.R.S32.HI R57, RZ, 0x4, R57 ;  /* 0x00000004ff397819 */ /* 0x000fc80000011439 */
[----:B------:R-:W-:-:S04]  /*4ef0*/  LEA.HI.SX32 R116, R7, R57, 0x1d ;  /* 0x0000003907747211 */ /* 0x000fc800078feaff */
[----:B------:R-:W-:-:S04]  /*4f00*/  SHF.R.S32.HI R57, RZ, 0x1f, R116 ;  /* 0x0000001fff397819 */ /* 0x000fc80000011474 */
[----:B------:R-:W-:Y:S01]  /*4f10*/  LEA.HI R57, R57, R116, RZ, 0x2 ;  /* 0x0000007439397211 */ /* 0x000fe200078f10ff */
[----:B------:R-:W-:-:S03]  /*4f20*/  IMAD.SHL.U32 R116, R116, 0x8, RZ ;  /* 0x0000000874747824 */ /* 0x000fc600078e00ff */
[----:B------:R-:W-:Y:S02]  /*4f30*/  SHF.R.S32.HI R57, RZ, 0x2, R57 ;  /* 0x00000002ff397819 */ /* 0x000fe40000011439 */
[----:B------:R-:W-:Y:S01]  /*4f40*/  ISETP.GE.AND P4, PT, R144, R106, PT ;  /* 0x0000006a9000720c */ /* 0x000fe20003f86270 */
[----:B------:R-:W-:Y:S01]  /*4f50*/  BSSY B2, `(.L_x_459) ;  /* 0x0000066000027945 */ /* 0x000fe20003800000 */
[----:B--2---:R-:W-:-:S04]  /*4f60*/  LOP3.LUT R56, R62, 0x18, R116, 0xf8, !PT ;  /* 0x000000183e387812 */ /* 0x004fc800078ef874 */
[----:B---3--:R-:W-:Y:S01]  /*4f70*/  LOP3.LUT R56, R56, R58, RZ, 0x3c, !PT ;  /* 0x0000003a38387212 */ /* 0x008fe200078e3cff */
[----:B----4-:R-:W-:-:S04]  /*4f80*/  IMAD R57, R57, 0x1200, R59 ;  /* 0x0000120039397824 */ /* 0x010fc800078e023b */
[----:B------:R-:W-:-:S04]  /*4f90*/  IMAD.IADD R56, R57, 0x1, R56 ;  /* 0x0000000139387824 */ /* 0x000fc800078e0238 */
[C---:B------:R-:W-:Y:S02]  /*4fa0*/  IMAD R60, R17.reuse, 0x3600, R56 ;  /* 0x00003600113c7824 */ /* 0x040fe400078e0238 */
[----:B------:R-:W-:Y:S02]  /*4fb0*/  IMAD R56, R17, 0x3600, R104 ;  /* 0x0000360011387824 */ /* 0x000fe400078e0268 */
[--C-:B------:R-:W-:Y:S02]  /*4fc0*/  IMAD R60, R60, 0x2, R16.reuse ;  /* 0x000000023c3c7824 */ /* 0x100fe400078e0210 */
[----:B------:R-:W-:-:S04]  /*4fd0*/  IMAD R56, R56, 0x2, R16 ;  /* 0x0000000238387824 */ /* 0x000fc800078e0210 */
[----:B------:R-:W1:Y:S04]  /*4fe0*/  LDS.128 R60, [R60+0x16a00] ;  /* 0x016a00003c3c7984 */ /* 0x000e680000000c00 */
[----:B------:R-:W2:Y:S01]  /*4ff0*/  LDS.128 R56, [R56+0x16a00] ;  /* 0x016a000038387984 */ /* 0x000ea20000000c00 */
[----:B------:R-:W-:Y:S05]  /*5000*/  @P4 BRA `(.L_x_460) ;  /* 0x0000000400684947 */ /* 0x000fea0003800000 */
[----:B-1----:R-:W-:Y:S01]  /*5010*/  IMAD.MOV.U32 R119, RZ, RZ, R61 ;  /* 0x000000ffff777224 */ /* 0x002fe200078e003d */
[----:B------:R-:W-:Y:S01]  /*5020*/  SHF.R.U64 R40, R40, 0x10, R41 ;  /* 0x0000001028287819 */ /* 0x000fe20000001229 */
[----:B--2---:R-:W-:Y:S01]  /*5030*/  IMAD.MOV.U32 R118, RZ, RZ, R57 ;  /* 0x000000ffff767224 */ /* 0x004fe200078e0039 */
[----:B------:R-:W-:Y:S01]  /*5040*/  SHF.R.U32.HI R41, RZ, 0x10, R41 ;  /* 0x00000010ff297819 */ /* 0x000fe20000011629 */
[----:B------:R-:W-:Y:S01]  /*5050*/  HADD2.F32 R117, -RZ, R117.H0_H0 ;  /* 0x20000075ff757230 */ /* 0x000fe20000004100 */
[----:B------:R-:W-:Y:S01]  /*5060*/  SHF.R.U64 R42, R42, 0x10, R43 ;  /* 0x000000102a2a7819 */ /* 0x000fe2000000122b */
[----:B------:R-:W-:Y:S02]  /*5070*/  HADD2.F32 R57, -RZ, R119.H0_H0 ;  /* 0x20000077ff397230 */ /* 0x000fe40000004100 */
[----:B------:R-:W-:Y:S02]  /*5080*/  HADD2.F32 R121, -RZ, R118.H0_H0 ;  /* 0x20000076ff797230 */ /* 0x000fe40000004100 */
[----:B------:R-:W-:-:S02]  /*5090*/  HADD2.F32 R120, -RZ, R120.H0_H0 ;  /* 0x20000078ff787230 */ /* 0x000fc40000004100 */
[-C--:B------:R-:W-:Y:S01]  /*50a0*/  FMUL.FTZ R61, R57, R117.reuse ;  /* 0x00000075393d7220 */ /* 0x080fe20000410000 */
[----:B------:R-:W-:Y:S02]  /*50b0*/  HADD2.F32 R41, -RZ, R41.H0_H0 ;  /* 0x20000029ff297230 */ /* 0x000fe40000004100 */
[C---:B------:R-:W-:Y:S01]  /*50c0*/  FMUL.FTZ R117, R121.reuse, R117 ;  /* 0x0000007579757220 */ /* 0x040fe20000410000 */
[----:B------:R-:W-:Y:S02]  /*50d0*/  HADD2.F32 R42, -RZ, R42.H0_H0 ;  /* 0x2000002aff2a7230 */ /* 0x000fe40000004100 */
[-C--:B------:R-:W-:Y:S01]  /*50e0*/  FFMA.FTZ R61, R121, R120.reuse, -R61 ;  /* 0x00000078793d7223 */ /* 0x080fe2000001083d */
[----:B------:R-:W-:Y:S01]  /*50f0*/  FFMA.FTZ R57, R57, R120, R117 ;  /* 0x0000007839397223 */ /* 0x000fe20000010075 */
[--C-:B------:R-:W-:Y:S02]  /*5100*/  SHF.R.U32.HI R120, RZ, 0x10, R53.reuse ;  /* 0x00000010ff787819 */ /* 0x100fe40000011635 */
[----:B------:R-:W-:Y:S01]  /*5110*/  SHF.R.U64 R117, R52, 0x10, R53 ;  /* 0x0000001034757819 */ /* 0x000fe20000001235 */
[----:B------:R-:W-:-:S02]  /*5120*/  HADD2.F32 R52, -RZ, R119.H1_H1 ;  /* 0x30000077ff347230 */ /* 0x000fc40000004100 */
[----:B------:R-:W-:Y:S02]  /*5130*/  HADD2.F32 R120, -RZ, R120.H0_H0 ;  /* 0x20000078ff787230 */ /* 0x000fe40000004100 */
[----:B------:R-:W-:Y:S02]  /*5140*/  HADD2.F32 R53, -RZ, R118.H1_H1 ;  /* 0x30000076ff357230 */ /* 0x000fe40000004100 */
[----:B------:R-:W-:Y:S02]  /*5150*/  HADD2.F32 R119, -RZ, R63.H0_H0 ;  /* 0x2000003fff777230 */ /* 0x000fe40000004100 */
[-C--:B------:R-:W-:Y:S01]  /*5160*/  FMUL.FTZ R118, R52, R120.reuse ;  /* 0x0000007834767220 */ /* 0x080fe20000410000 */
[----:B------:R-:W-:Y:S02]  /*5170*/  HADD2.F32 R117, -RZ, R117.H0_H0 ;  /* 0x20000075ff757230 */ /* 0x000fe40000004100 */
[C---:B------:R-:W-:Y:S01]  /*5180*/  FMUL.FTZ R120, R53.reuse, R120 ;  /* 0x0000007835787220 */ /* 0x040fe20000410000 */
[----:B------:R-:W-:Y:S01]  /*5190*/  FFMA.FTZ R53, R53, R41, -R118 ;  /* 0x0000002935357223 */ /* 0x000fe20000010876 */
[----:B------:R-:W-:-:S02]  /*51a0*/  HADD2.F32 R118, -RZ, R132.H0_H0 ;  /* 0x20000084ff767230 */ /* 0x000fc40000004100 */
[----:B------:R-:W-:Y:S01]  /*51b0*/  FFMA.FTZ R41, R52, R41, R120 ;  /* 0x0000002934297223 */ /* 0x000fe20000010078 */
[----:B------:R-:W-:Y:S02]  /*51c0*/  IMAD.MOV.U32 R52, RZ, RZ, R59 ;  /* 0x000000ffff347224 */ /* 0x000fe400078e003b */
[----:B------:R-:W-:Y:S02]  /*51d0*/  HADD2.F32 R120, -RZ, R130.H1_H1 ;  /* 0x30000082ff787230 */ /* 0x000fe40000004100 */
[----:B------:R-:W-:Y:S01]  /*51e0*/  FMUL.FTZ R59, R119, R118 ;  /* 0x00000076773b7220 */ /* 0x000fe20000410000 */
[----:B------:R-:W-:Y:S01]  /*51f0*/  F2FP.F16.F32.PACK_AB R53, R53, R61 ;  /* 0x0000003d3535723e */ /* 0x000fe200000000ff */
[----:B------:R-:W-:Y:S01]  /*5200*/  HADD2.F32 R121, -RZ, R52.H0_H0 ;  /* 0x20000034ff797230 */ /* 0x000fe20000004100 */
[----:B------:R-:W-:-:S03]  /*5210*/  F2FP.F16.F32.PACK_AB R41, R41, R57 ;  /* 0x000000392929723e */ /* 0x000fc600000000ff */
[----:B------:R-:W-:Y:S02]  /*5220*/  IMAD.MOV.U32 R57, RZ, RZ, R53 ;  /* 0x000000ffff397224 */ /* 0x000fe400078e0035 */
[C---:B------:R-:W-:Y:S01]  /*5230*/  FMUL.FTZ R118, R121.reuse, R118 ;  /* 0x0000007679767220 */ /* 0x040fe20000410000 */
[-C--:B------:R-:W-:Y:S01]  /*5240*/  FFMA.FTZ R59, R121, R120.reuse, -R59 ;  /* 0x00000078793b7223 */ /* 0x080fe2000001083b */
[----:B------:R-:W-:Y:S02]  /*5250*/  HADD2.F32 R121, -RZ, R132.H1_H1 ;  /* 0x30000084ff797230 */ /* 0x000fe40000004100 */
[----:B------:R-:W-:Y:S01]  /*5260*/  FFMA.FTZ R118, R119, R120, R118 ;  /* 0x0000007877767223 */ /* 0x000fe20000010076 */
[----:B------:R-:W-:Y:S01]  /*5270*/  SHF.R.U32.HI R119, RZ, 0x10, R43 ;  /* 0x00000010ff777819 */ /* 0x000fe2000001162b */
[----:B------:R-:W-:Y:S01]  /*5280*/  IMAD.MOV.U32 R61, RZ, RZ, R41 ;  /* 0x000000ffff3d7224 */ /* 0x000fe200078e0029 */
[--C-:B------:R-:W-:Y:S01]  /*5290*/  SHF.R.U64 R43, R54, 0x10, R55.reuse ;  /* 0x00000010362b7819 */ /* 0x100fe20000001237 */
[----:B------:R-:W-:Y:S01]  /*52a0*/  HADD2.F32 R54, -RZ, R63.H1_H1 ;  /* 0x3000003fff367230 */ /* 0x000fe20000004100 */
[----:B------:R-:W-:Y:S01]  /*52b0*/  SHF.R.U32.HI R55, RZ, 0x10, R55 ;  /* 0x00000010ff377819 */ /* 0x000fe20000011637 */
[----:B------:R-:W-:-:S02]  /*52c0*/  HADD2.F32 R63, -RZ, R52.H1_H1 ;  /* 0x30000034ff3f7230 */ /* 0x000fc40000004100 */
[----:B------:R-:W-:Y:S02]  /*52d0*/  HADD2.F32 R119, -RZ, R119.H0_H0 ;  /* 0x20000077ff777230 */ /* 0x000fe40000004100 */
[----:B------:R-:W-:Y:S02]  /*52e0*/  HADD2.F32 R55, -RZ, R55.H0_H0 ;  /* 0x20000037ff377230 */ /* 0x000fe40000004100 */
[----:B------:R-:W-:-:S03]  /*52f0*/  HADD2.F32 R43, -RZ, R43.H0_H0 ;  /* 0x2000002bff2b7230 */ /* 0x000fc60000004100 */
[-C--:B------:R-:W-:Y:S01]  /*5300*/  FMUL.FTZ R52, R54, R55.reuse ;  /* 0x0000003736347220 */ /* 0x080fe20000410000 */
[----:B------:R-:W-:-:S03]  /*5310*/  FMUL.FTZ R55, R63, R55 ;  /* 0x000000373f377220 */ /* 0x000fc60000410000 */
[-C--:B------:R-:W-:Y:S01]  /*5320*/  FFMA.FTZ R52, R63, R119.reuse, -R52 ;  /* 0x000000773f347223 */ /* 0x080fe20000010834 */
[----:B------:R-:W-:Y:S01]  /*5330*/  FFMA.FTZ R55, R54, R119, R55 ;  /* 0x0000007736377223 */ /* 0x000fe20000010037 */
[----:B------:R-:W-:Y:S02]  /*5340*/  HADD2.F32 R54, -RZ, R60.H0_H0 ;  /* 0x2000003cff367230 */ /* 0x000fe40000004100 */
[----:B------:R-:W-:Y:S01]  /*5350*/  HADD2.F32 R119, -RZ, R56.H0_H0 ;  /* 0x20000038ff777230 */ /* 0x000fe20000004100 */
[----:B------:R-:W-:Y:S01]  /*5360*/  F2FP.F16.F32.PACK_AB R59, R52, R59 ;  /* 0x0000003b343b723e */ /* 0x000fe200000000ff */
[----:B------:R-:W-:Y:S02]  /*5370*/  HADD2.F32 R63, -RZ, R131.H0_H0 ;  /* 0x20000083ff3f7230 */ /* 0x000fe40000004100 */
[-C--:B------:R-:W-:Y:S01]  /*5380*/  FMUL.FTZ R120, R54, R121.reuse ;  /* 0x0000007936787220 */ /* 0x080fe20000410000 */
[----:B------:R-:W-:Y:S01]  /*5390*/  F2FP.F16.F32.PACK_AB R55, R55, R118 ;  /* 0x000000763737723e */ /* 0x000fe200000000ff */
[----:B------:R-:W-:-:S02]  /*53a0*/  FMUL.FTZ R121, R119, R121 ;  /* 0x0000007977797220 */ /* 0x000fc40000410000 */
[-C--:B------:R-:W-:Y:S01]  /*53b0*/  FFMA.FTZ R120, R119, R63.reuse, -R120 ;  /* 0x0000003f77787223 */ /* 0x080fe20000010878 */
[----:B------:R-:W-:Y:S02]  /*53c0*/  HADD2.F32 R119, -RZ, R131.H1_H1 ;  /* 0x30000083ff777230 */ /* 0x000fe40000004100 */
[----:B------:R-:W-:Y:S01]  /*53d0*/  FFMA.FTZ R121, R54, R63, R121 ;  /* 0x0000003f36797223 */ /* 0x000fe20000010079 */
[----:B------:R-:W-:Y:S02]  /*53e0*/  HADD2.F32 R54, -RZ, R60.H1_H1 ;  /* 0x3000003cff367230 */ /* 0x000fe40000004100 */
[----:B------:R-:W-:Y:S02]  /*53f0*/  HADD2.F32 R60, -RZ, R56.H1_H1 ;  /* 0x30000038ff3c7230 */ /* 0x000fe40000004100 */
[----:B------:R-:W-:Y:S02]  /*5400*/  HADD2.F32 R56, -RZ, R40.H0_H0 ;  /* 0x20000028ff387230 */ /* 0x000fe40000004100 */
[----:B------:R-:W-:Y:S01]  /*5410*/  FMUL.FTZ R40, R54, R117 ;  /* 0x0000007536287220 */ /* 0x000fe20000410000 */
[----:B------:R-:W-:-:S02]  /*5420*/  HADD2.F32 R63, -RZ, R58.H0_H0 ;  /* 0x2000003aff3f7230 */ /* 0x000fc40000004100 */
[C---:B------:R-:W-:Y:S01]  /*5430*/  FMUL.FTZ R117, R60.reuse, R117 ;  /* 0x000000753c757220 */ /* 0x040fe20000410000 */
[----:B------:R-:W-:Y:S02]  /*5440*/  HADD2.F32 R58, -RZ, R58.H1_H1 ;  /* 0x3000003aff3a7230 */ /* 0x000fe40000004100 */
[-C--:B------:R-:W-:Y:S01]  /*5450*/  FFMA.FTZ R40, R60, R56.reuse, -R40 ;  /* 0x000000383c287223 */ /* 0x080fe20000010828 */
[----:B------:R-:W-:Y:S02]  /*5460*/  HADD2.F32 R60, -RZ, R130.H0_H0 ;  /* 0x20000082ff3c7230 */ /* 0x000fe40000004100 */
[----:B------:R-:W-:Y:S01]  /*5470*/  FFMA.FTZ R54, R54, R56, R117 ;  /* 0x0000003836367223 */ /* 0x000fe20000010075 */
[--C-:B------:R-:W-:Y:S02]  /*5480*/  HADD2.F32 R56, -RZ, R62.reuse.H0_H0 ;  /* 0x2000003eff387230 */ /* 0x100fe40000004100 */
[----:B------:R-:W-:Y:S01]  /*5490*/  HADD2.F32 R62, -RZ, R62.H1_H1 ;  /* 0x3000003eff3e7230 */ /* 0x000fe20000004100 */
[----:B------:R-:W-:-:S02]  /*54a0*/  F2FP.F16.F32.PACK_AB R40, R40, R120 ;  /* 0x000000782828723e */ /* 0x000fc400000000ff */
[-C--:B------:R-:W-:Y:S01]  /*54b0*/  FMUL.FTZ R117, R56, R119.reuse ;  /* 0x0000007738757220 */ /* 0x080fe20000410000 */
[C---:B------:R-:W-:Y:S01]  /*54c0*/  FMUL.FTZ R119, R63.reuse, R119 ;  /* 0x000000773f777220 */ /* 0x040fe20000410000 */
[----:B------:R-:W-:Y:S02]  /*54d0*/  F2FP.F16.F32.PACK_AB R54, R54, R121 ;  /* 0x000000793636723e */ /* 0x000fe400000000ff */
[-C--:B------:R-:W-:Y:S01]  /*54e0*/  FFMA.FTZ R117, R63, R60.reuse, -R117 ;  /* 0x0000003c3f757223 */ /* 0x080fe20000010875 */
[----:B------:R-:W-:Y:S01]  /*54f0*/  FFMA.FTZ R119, R56, R60, R119 ;  /* 0x0000003c38777223 */ /* 0x000fe20000010077 */
[-C--:B------:R-:W-:Y:S01]  /*5500*/  FMUL.FTZ R56, R62, R43.reuse ;  /* 0x0000002b3e387220 */ /* 0x080fe20000410000 */
[C---:B------:R-:W-:Y:S01]  /*5510*/  FMUL.FTZ R43, R58.reuse, R43 ;  /* 0x0000002b3a2b7220 */ /* 0x040fe20000410000 */
[----:B------:R-:W-:Y:S02]  /*5520*/  IMAD.MOV.U32 R60, RZ, RZ, R54 ;  /* 0x000000ffff3c7224 */ /* 0x000fe400078e0036 */
[-C--:B------:R-:W-:Y:S01]  /*5530*/  FFMA.FTZ R56, R58, R42.reuse, -R56 ;  /* 0x0000002a3a387223 */ /* 0x080fe20000010838 */
[----:B------:R-:W-:Y:S01]  /*5540*/  FFMA.FTZ R43, R62, R42, R43 ;  /* 0x0000002a3e2b7223 */ /* 0x000fe2000001002b */
[----:B------:R-:W-:-:S03]  /*5550*/  IMAD.MOV.U32 R63, RZ, RZ, R55 ;  /* 0x000000ffff3f7224 */ /* 0x000fc600078e0037 */
[----:B------:R-:W-:Y:S01]  /*5560*/  F2FP.F16.F32.PACK_AB R117, R56, R117 ;  /* 0x000000753875723e */ /* 0x000fe200000000ff */
[----:B------:R-:W-:Y:S01]  /*5570*/  IMAD.MOV.U32 R56, RZ, RZ, R40 ;  /* 0x000000ffff387224 */ /* 0x000fe200078e0028 */
[----:B------:R-:W-:-:S03]  /*5580*/  F2FP.F16.F32.PACK_AB R43, R43, R119 ;  /* 0x000000772b2b723e */ /* 0x000fc600000000ff */
[----:B------:R-:W-:Y:S02]  /*5590*/  IMAD.MOV.U32 R58, RZ, RZ, R117 ;  /* 0x000000ffff3a7224 */ /* 0x000fe400078e0075 */
[----:B------:R-:W-:-:S07]  /*55a0*/  IMAD.MOV.U32 R62, RZ, RZ, R43 ;  /* 0x000000ffff3e7224 */ /* 0x000fce00078e002b */
.L_x_460:
[----:B------:R-:W-:Y:S05]  /*55b0*/  BSYNC B2 ;  /* 0x0000000000027941 */ /* 0x000fea0003800000 */
.L_x_459:
[----:B------:R-:W-:-:S13]  /*55c0*/  ISETP.GE.AND P4, PT, R116, R110, PT ;  /* 0x0000006e7400720c */ /* 0x000fda0003f86270 */
[--C-:B------:R-:W-:Y:S02]  /*55d0*/  @!P4 SHF.R.S32.HI R43, RZ, 0x1f, R116.reuse ;  /* 0x0000001fff2bc819 */ /* 0x100fe40000011474 */
[----:B------:R-:W-:-:S04]  /*55e0*/  @!P4 IADD3 R116, P5, P6, R24, R92, R116 ;  /* 0x0000005c1874c210 */ /* 0x000fc80007ebe074 */
[----:B------:R-:W-:Y:S02]  /*55f0*/  @!P4 IADD3.X R43, R3, R112, R43, P5, P6 ;  /* 0x00000070032bc210 */ /* 0x000fe40002fec42b */
[----:B------:R-:W-:-:S04]  /*5600*/  IADD3 R41, P5, P6, R24, R92, R80 ;  /* 0x0000005c18297210 */ /* 0x000fc80007ebe050 */
[----:B------:R-:W-:Y:S02]  /*5610*/  IADD3.X R42, R3, R112, R101, P5, P6 ;  /* 0x00000070032a7210 */ /* 0x000fe40002fec465 */
[----:B------:R-:W-:-:S04]  /*5620*/  LEA R40, P5, R41, R90, 0x1 ;  /* 0x0000005a29287211 */ /* 0x000fc800078a08ff */
[----:B------:R-:W-:Y:S02]  /*5630*/  LEA.HI.X R41, R41, R91, R42, 0x1, P5 ;  /* 0x0000005b29297211 */ /* 0x000fe400028f0c2a */
[----:B------:R-:W-:-:S03]  /*5640*/  @!P4 LEA R42, P5, R116, R90, 0x1 ;  /* 0x0000005a742ac211 */ /* 0x000fc600078a08ff */
[----:B--2---:R2:W-:Y:S01]  /*5650*/  STG.E.128 desc[UR60][R40.64], R56 ;  /* 0x0000003828007986 */ /* 0x0045e2000c101d3c */
[----:B------:R-:W-:-:S05]  /*5660*/  @!P4 LEA.HI.X R43, R116, R91, R43, 0x1, P5 ;  /* 0x0000005b742bc211 */ /* 0x000fca00028f0c2b */
[----:B-1----:R2:W-:Y:S04]  /*5670*/  @!P4 STG.E.128 desc[UR60][R42.64], R60 ;  /* 0x0000003c2a00c986 */ /* 0x0025e8000c101d3c */
.L_x_458:
[----:B------:R-:W-:Y:S05]  /*5680*/  BSYNC B1 ;  /* 0x0000000000017941 */ /* 0x000fea0003800000 */
.L_x_457:
[----:B------:R-:W-:Y:S01]  /*5690*/  ISETP.NE.AND P4, PT, R11, RZ, PT ;  /* 0x000000ff0b00720c */ /* 0x000fe20003f85270 */
[----:B------:R-:W-:-:S12]  /*56a0*/  BSSY B1, `(.L_x_461) ;  /* 0x0000082000017945 */ /* 0x000fd80003800000 */
[----:B------:R-:W-:Y:S05]  /*56b0*/  @!P4 BRA `(.L_x_462) ;  /* 0x000000080000c947 */ /* 0x000fea0003800000 */
[----:B------:R-:W3:Y:S04]  /*56c0*/  LDL R52, [R1+0x54] ;  /* 0x0000540001347983 */ /* 0x000ee80000100800 */
[----:B--2---:R-:W2:Y:S04]  /*56d0*/  LDL R42, [R1+0x58] ;  /* 0x00005800012a7983 */ /* 0x004ea80000100800 */
        /* <DEDUP_REMOVED lines=12> */
[----:B---3--:R-:W-:-:S04]  /*57a0*/  LOP3.LUT R40, R52, 0x18, R56, 0xf8, !PT ;  /* 0x0000001834287812 */ /* 0x008fc800078ef838 */
[----:B--2---:R-:W-:Y:S01]  /*57b0*/  LOP3.LUT R40, R40, R42, RZ, 0x3c, !PT ;  /* 0x0000002a28287212 */ /* 0x004fe200078e3cff */
        /* <DEDUP_REMOVED lines=13> */
[----:B------:R-:W-:Y:S01]  /*5890*/  HADD2.F32 R59, -RZ, R129.H1_H1 ;  /* 0x30000081ff3b7230 */ /* 0x000fe20000004100 */
[----:B------:R-:W-:Y:S01]  /*58a0*/  SHF.R.U64 R38, R38, 0x10, R39 ;  /* 0x0000001026267819 */ /* 0x000fe20000001227 */
[----:B------:R-:W-:Y:S02]  /*58b0*/  HADD2.F32 R41, -RZ, R58.H0_H0 ;  /* 0x2000003aff297230 */ /* 0x000fe40000004100 */
[----:B------:R-:W-:Y:S02]  /*58c0*/  HADD2.F32 R61, -RZ, R57.H0_H0 ;  /* 0x20000039ff3d7230 */ /* 0x000fe40000004100 */
[----:B------:R-:W-:-:S02]  /*58d0*/  HADD2.F32 R60, -RZ, R129.H0_H0 ;  /* 0x20000081ff3c7230 */ /* 0x000fc40000004100 */
[-C--:B------:R-:W-:Y:S01]  /*58e0*/  FMUL.FTZ R53, R41, R59.reuse ;  /* 0x0000003b29357220 */ /* 0x080fe20000410000 */
[----:B------:R-:W-:Y:S02]  /*58f0*/  HADD2.F32 R58, -RZ, R58.H1_H1 ;  /* 0x3000003aff3a7230 */ /* 0x000fe40000004100 */
[C---:B------:R-:W-:Y:S01]  /*5900*/  FMUL.FTZ R59, R61.reuse, R59 ;  /* 0x0000003b3d3b7220 */ /* 0x040fe20000410000 */
[----:B------:R-:W-:Y:S02]  /*5910*/  HADD2.F32 R37, -RZ, R37.H0_H0 ;  /* 0x20000025ff257230 */ /* 0x000fe40000004100 */
[-C--:B------:R-:W-:Y:S01]  /*5920*/  FFMA.FTZ R53, R61, R60.reuse, -R53 ;  /* 0x0000003c3d357223 */ /* 0x080fe20000010835 */
[----:B------:R-:W-:Y:S02]  /*5930*/  HADD2.F32 R36, -RZ, R36.H0_H0 ;  /* 0x20000024ff247230 */ /* 0x000fe40000004100 */
[----:B------:R-:W-:Y:S01]  /*5940*/  FFMA.FTZ R41, R41, R60, R59 ;  /* 0x0000003c29297223 */ /* 0x000fe2000001003b */
[--C-:B------:R-:W-:Y:S01]  /*5950*/  SHF.R.U32.HI R59, RZ, 0x10, R49.reuse ;  /* 0x00000010ff3b7819 */ /* 0x100fe20000011631 */
[----:B------:R-:W-:Y:S01]  /*5960*/  HADD2.F32 R60, -RZ, R128.H1_H1 ;  /* 0x30000080ff3c7230 */ /* 0x000fe20000004100 */
[----:B------:R-:W-:Y:S01]  /*5970*/  SHF.R.U64 R49, R48, 0x10, R49 ;  /* 0x0000001030317819 */ /* 0x000fe20000001231 */
[----:B------:R-:W-:-:S02]  /*5980*/  HADD2.F32 R48, -RZ, R57.H1_H1 ;  /* 0x30000039ff307230 */ /* 0x000fc40000004100 */
[----:B------:R-:W-:Y:S02]  /*5990*/  HADD2.F32 R59, -RZ, R59.H0_H0 ;  /* 0x2000003bff3b7230 */ /* 0x000fe40000004100 */
[----:B------:R-:W-:Y:S02]  /*59a0*/  HADD2.F32 R49, -RZ, R49.H0_H0 ;  /* 0x20000031ff317230 */ /* 0x000fe40000004100 */
[----:B------:R-:W-:Y:S02]  /*59b0*/  HADD2.F32 R38, -RZ, R38.H0_H0 ;  /* 0x20000026ff267230 */ /* 0x000fe40000004100 */
[-C--:B------:R-:W-:Y:S01]  /*59c0*/  FMUL.FTZ R57, R58, R59.reuse ;  /* 0x0000003b3a397220 */ /* 0x080fe20000410000 */
[----:B------:R-:W-:-:S03]  /*59d0*/  FMUL.FTZ R59, R48, R59 ;  /* 0x0000003b303b7220 */ /* 0x000fc60000410000 */
[-C--:B------:R-:W-:Y:S01]  /*59e0*/  FFMA.FTZ R48, R48, R37.reuse, -R57 ;  /* 0x0000002530307223 */ /* 0x080fe20000010839 */
[----:B------:R-:W-:Y:S02]  /*59f0*/  HADD2.F32 R57, -RZ, R55.H0_H0 ;  /* 0x20000037ff397230 */ /* 0x000fe40000004100 */
[----:B------:R-:W-:Y:S01]  /*5a00*/  FFMA.FTZ R37, R58, R37, R59 ;  /* 0x000000253a257223 */ /* 0x000fe2000001003b */
[----:B------:R-:W-:Y:S02]  /*5a10*/  HADD2.F32 R58, -RZ, R128.H0_H0 ;  /* 0x20000080ff3a7230 */ /* 0x000fe40000004100 */
[--C-:B------:R-:W-:Y:S02]  /*5a20*/  HADD2.F32 R59, -RZ, R43.reuse.H0_H0 ;  /* 0x2000002bff3b7230 */ /* 0x100fe40000004100 */
[----:B------:R-:W-:Y:S01]  /*5a30*/  FMUL.FTZ R61, R57, R60 ;  /* 0x0000003c393d7220 */ /* 0x000fe20000410000 */
[----:B------:R-:W-:Y:S01]  /*5a40*/  HADD2.F32 R43, -RZ, R43.H1_H1 ;  /* 0x3000002bff2b7230 */ /* 0x000fe20000004100 */
[----:B------:R-:W-:-:S02]  /*5a50*/  F2FP.F16.F32.PACK_AB R48, R48, R53 ;  /* 0x000000353030723e */ /* 0x000fc400000000ff */
[C---:B------:R-:W-:Y:S01]  /*5a60*/  FFMA.FTZ R61, R59.reuse, R58, -R61 ;  /* 0x0000003a3b3d7223 */ /* 0x040fe2000001083d */
[----:B------:R-:W-:Y:S01]  /*5a70*/  FMUL.FTZ R59, R59, R60 ;  /* 0x0000003c3b3b7220 */ /* 0x000fe20000410000 */
[----:B------:R-:W-:Y:S01]  /*5a80*/  F2FP.F16.F32.PACK_AB R37, R37, R41 ;  /* 0x000000292525723e */ /* 0x000fe200000000ff */
[----:B------:R-:W-:Y:S02]  /*5a90*/  IMAD.MOV.U32 R41, RZ, RZ, R48 ;  /* 0x000000ffff297224 */ /* 0x000fe400078e0030 */
[----:B------:R-:W-:Y:S01]  /*5aa0*/  FFMA.FTZ R59, R57, R58, R59 ;  /* 0x0000003a393b7223 */ /* 0x000fe2000001003b */
[----:B------:R-:W-:Y:S01]  /*5ab0*/  SHF.R.U32.HI R57, RZ, 0x10, R39 ;  /* 0x00000010ff397819 */ /* 0x000fe20000011627 */
[----:B------:R-:W-:Y:S01]  /*5ac0*/  IMAD.MOV.U32 R53, RZ, RZ, R37 ;  /* 0x000000ffff357224 */ /* 0x000fe200078e0025 */
[--C-:B------:R-:W-:Y:S02]  /*5ad0*/  SHF.R.U64 R39, R50, 0x10, R51.reuse ;  /* 0x0000001032277819 */ /* 0x100fe40000001233 */
[----:B------:R-:W-:Y:S01]  /*5ae0*/  SHF.R.U32.HI R50, RZ, 0x10, R51 ;  /* 0x00000010ff327819 */ /* 0x000fe20000011633 */
[----:B------:R-:W-:-:S02]  /*5af0*/  HADD2.F32 R51, -RZ, R55.H1_H1 ;  /* 0x30000037ff337230 */ /* 0x000fc40000004100 */
[----:B------:R-:W-:Y:S02]  /*5b00*/  HADD2.F32 R57, -RZ, R57.H0_H0 ;  /* 0x20000039ff397230 */ /* 0x000fe40000004100 */
[----:B------:R-:W-:Y:S02]  /*5b10*/  HADD2.F32 R50, -RZ, R50.H0_H0 ;  /* 0x20000032ff327230 */ /* 0x000fe40000004100 */
[----:B------:R-:W-:-:S03]  /*5b20*/  HADD2.F32 R39, -RZ, R39.H0_H0 ;  /* 0x20000027ff277230 */ /* 0x000fc60000004100 */
[----:B------:R-:W-:-:S04]  /*5b30*/  FMUL.FTZ R55, R51, R50 ;  /* 0x0000003233377220 */ /* 0x000fc80000410000 */
[CC--:B------:R-:W-:Y:S01]  /*5b40*/  FFMA.FTZ R55, R43.reuse, R57.reuse, -R55 ;  /* 0x000000392b377223 */ /* 0x0c0fe20000010837 */
[----:B------:R-:W-:Y:S01]  /*5b50*/  FMUL.FTZ R43, R43, R50 ;  /* 0x000000322b2b7220 */ /* 0x000fe20000410000 */
[--C-:B------:R-:W-:Y:S02]  /*5b60*/  HADD2.F32 R50, -RZ, R52.reuse.H0_H0 ;  /* 0x20000034ff327230 */ /* 0x100fe40000004100 */
[----:B------:R-:W-:Y:S02]  /*5b70*/  HADD2.F32 R52, -RZ, R52.H1_H1 ;  /* 0x30000034ff347230 */ /* 0x000fe40000004100 */
[----:B------:R-:W-:Y:S01]  /*5b80*/  FFMA.FTZ R43, R51, R57, R43 ;  /* 0x00000039332b7223 */ /* 0x000fe2000001002b */
[--C-:B------:R-:W-:Y:S01]  /*5b90*/  HADD2.F32 R57, -RZ, R127.reuse.H1_H1 ;  /* 0x3000007fff397230 */ /* 0x100fe20000004100 */
[----:B------:R-:W-:Y:S01]  /*5ba0*/  F2FP.F16.F32.PACK_AB R55, R55, R61 ;  /* 0x0000003d3737723e */ /* 0x000fe200000000ff */
[----:B------:R-:W-:Y:S02]  /*5bb0*/  HADD2.F32 R51, -RZ, R40.H0_H0 ;  /* 0x20000028ff337230 */ /* 0x000fe40000004100 */
[----:B------:R-:W-:-:S02]  /*5bc0*/  HADD2.F32 R127, -RZ, R127.H0_H0 ;  /* 0x2000007fff7f7230 */ /* 0x000fc40000004100 */
[CC--:B------:R-:W-:Y:S01]  /*5bd0*/  FMUL.FTZ R58, R50.reuse, R57.reuse ;  /* 0x00000039323a7220 */ /* 0x0c0fe20000410000 */
[----:B------:R-:W-:Y:S02]  /*5be0*/  HADD2.F32 R40, -RZ, R40.H1_H1 ;  /* 0x30000028ff287230 */ /* 0x000fe40000004100 */
[----:B------:R-:W-:Y:S01]  /*5bf0*/  FMUL.FTZ R57, R51, R57 ;  /* 0x0000003933397220 */ /* 0x000fe20000410000 */
[----:B------:R-:W-:Y:S01]  /*5c00*/  F2FP.F16.F32.PACK_AB R59, R43, R59 ;  /* 0x0000003b2b3b723e */ /* 0x000fe200000000ff */
[-C--:B------:R-:W-:Y:S01]  /*5c10*/  FFMA.FTZ R58, R51, R127.reuse, -R58 ;  /* 0x0000007f333a7223 */ /* 0x080fe2000001083a */
[--C-:B------:R-:W-:Y:S02]  /*5c20*/  HADD2.F32 R51, -RZ, R126.reuse.H0_H0 ;  /* 0x2000007eff337230 */ /* 0x100fe40000004100 */
[----:B------:R-:W-:Y:S01]  /*5c30*/  FFMA.FTZ R57, R50, R127, R57 ;  /* 0x0000007f32397223 */ /* 0x000fe20000010039 */
[-C--:B------:R-:W-:Y:S01]  /*5c40*/  FMUL.FTZ R50, R52, R49.reuse ;  /* 0x0000003134327220 */ /* 0x080fe20000410000 */
[----:B------:R-:W-:Y:S01]  /*5c50*/  FMUL.FTZ R49, R40, R49 ;  /* 0x0000003128317220 */ /* 0x000fe20000410000 */
[----:B------:R-:W-:-:S02]  /*5c60*/  HADD2.F32 R126, -RZ, R126.H1_H1 ;  /* 0x3000007eff7e7230 */ /* 0x000fc40000004100 */
[-C--:B------:R-:W-:Y:S01]  /*5c70*/  FFMA.FTZ R50, R40, R36.reuse, -R50 ;  /* 0x0000002428327223 */ /* 0x080fe20000010832 */
[----:B------:R-:W-:Y:S01]  /*5c80*/  FFMA.FTZ R49, R52, R36, R49 ;  /* 0x0000002434317223 */ /* 0x000fe20000010031 */
[----:B------:R-:W-:Y:S02]  /*5c90*/  HADD2.F32 R36, -RZ, R54.H0_H0 ;  /* 0x20000036ff247230 */ /* 0x000fe40000004100 */
[----:B------:R-:W-:Y:S01]  /*5ca0*/  HADD2.F32 R40, -RZ, R42.H0_H0 ;  /* 0x2000002aff287230 */ /* 0x000fe20000004100 */
[----:B------:R-:W-:Y:S01]  /*5cb0*/  F2FP.F16.F32.PACK_AB R50, R50, R58 ;  /* 0x0000003a3232723e */ /* 0x000fe200000000ff */
[----:B------:R-:W-:Y:S02]  /*5cc0*/  HADD2.F32 R54, -RZ, R54.H1_H1 ;  /* 0x30000036ff367230 */ /* 0x000fe40000004100 */
[-C--:B------:R-:W-:Y:S01]  /*5cd0*/  FMUL.FTZ R52, R36, R51.reuse ;  /* 0x0000003324347220 */ /* 0x080fe20000410000 */
[----:B------:R-:W-:Y:S02]  /*5ce0*/  HADD2.F32 R42, -RZ, R42.H1_H1 ;  /* 0x3000002aff2a7230 */ /* 0x000fe40000004100 */
[C---:B------:R-:W-:Y:S01]  /*5cf0*/  FMUL.FTZ R51, R40.reuse, R51 ;  /* 0x0000003328337220 */ /* 0x040fe20000410000 */
[----:B------:R-:W-:Y:S01]  /*5d00*/  F2FP.F16.F32.PACK_AB R49, R49, R57 ;  /* 0x000000393131723e */ /* 0x000fe200000000ff */
[----:B------:R-:W-:Y:S01]  /*5d10*/  FFMA.FTZ R52, R40, R126, -R52 ;  /* 0x0000007e28347223 */ /* 0x000fe20000010834 */
[----:B------:R-:W-:-:S02]  /*5d20*/  IMAD.MOV.U32 R43, RZ, RZ, R55 ;  /* 0x000000ffff2b7224 */ /* 0x000fc400078e0037 */
        /* <DEDUP_REMOVED lines=12> */
.L_x_464:
[----:B------:R-:W-:Y:S05]  /*5df0*/  BSYNC B2 ;  /* 0x0000000000027941 */ /* 0x000fea0003800000 */
.L_x_463:
        /* <DEDUP_REMOVED lines=12> */
.L_x_462:
[----:B------:R-:W-:Y:S05]  /*5ec0*/  BSYNC B1 ;  /* 0x0000000000017941 */ /* 0x000fea0003800000 */
.L_x_461:
[----:B------:R-:W-:-:S13]  /*5ed0*/  ISETP.NE.AND P4, PT, R12, RZ, PT ;  /* 0x000000ff0c00720c */ /* 0x000fda0003f85270 */
[----:B------:R-:W-:Y:S05]  /*5ee0*/  @!P4 BRA `(.L_x_429) ;  /* 0x000000080088c947 */ /* 0x000fea0003800000 */
[----:B---3--:R-:W3:Y:S04]  /*5ef0*/  LDL R36, [R1+0x50] ;  /* 0x0000500001247983 */ /* 0x008ee80000100800 */
[----:B------:R-:W2:Y:S04]  /*5f00*/  LDL R39, [R1+0x54] ;  /* 0x0000540001277983 */ /* 0x000ea80000100800 */
[----:B------:R-:W4:Y:S04]  /*5f10*/  LDL R38, [R1+0x5c] ;  /* 0x00005c0001267983 */ /* 0x000f280000100800 */
[----:B------:R-:W5:Y:S01]  /*5f20*/  LDL R37, [R1+0x58] ;  /* 0x0000580001257983 */ /* 0x000f620000100800 */
[----:B------:R-:W-:Y:S01]  /*5f30*/  BSSY B1, `(.L_x_465) ;  /* 0x0000073000017945 */ /* 0x000fe20003800000 */
[----:B---3--:R-:W-:-:S02]  /*5f40*/  LOP3.LUT P6, RZ, R36, 0x1, RZ, 0xc0, !PT ;  /* 0x0000000124ff7812 */ /* 0x008fc400078cc0ff */
[----:B------:R-:W-:Y:S01]  /*5f50*/  IADD3 R36, P4, P5, R24, R92, R77 ;  /* 0x0000005c18247210 */ /* 0x000fe20007d9e04d */
[----:B--2---:R-:W-:Y:S02]  /*5f60*/  IMAD.MOV.U32 R40, RZ, RZ, R39 ;  /* 0x000000ffff287224 */ /* 0x004fe400078e0027 */
[----:B----4-:R-:W-:Y:S01]  /*5f70*/  IMAD.MOV.U32 R39, RZ, RZ, R38 ;  /* 0x000000ffff277224 */ /* 0x010fe200078e0026 */
[----:B------:R-:W-:Y:S01]  /*5f80*/  SEL R115, R107, R115, !P6 ;  /* 0x000000736b737207 */ /* 0x000fe20007000000 */
[----:B-----5:R-:W-:Y:S01]  /*5f90*/  IMAD.MOV.U32 R38, RZ, RZ, R37 ;  /* 0x000000ffff267224 */ /* 0x020fe200078e0025 */
[----:B------:R-:W-:Y:S02]  /*5fa0*/  IADD3.X R37, R3, R112, R99, P4, P5 ;  /* 0x0000007003257210 */ /* 0x000fe400027ea463 */
[----:B------:R-:W-:-:S04]  /*5fb0*/  LEA R48, P4, R36, R90, 0x1 ;  /* 0x0000005a24307211 */ /* 0x000fc800078808ff */
[----:B------:R-:W-:Y:S02]  /*5fc0*/  LEA.HI.X R49, R36, R91, R37, 0x1, P4 ;  /* 0x0000005b24317211 */ /* 0x000fe400020f0c25 */
[----:B------:R-:W-:-:S04]  /*5fd0*/  SHF.R.S32.HI R36, RZ, 0x1f, R115 ;  /* 0x0000001fff247819 */ /* 0x000fc80000011473 */
[----:B------:R-:W-:-:S04]  /*5fe0*/  LEA.HI R36, R36, R115, RZ, 0x4 ;  /* 0x0000007324247211 */ /* 0x000fc800078f20ff */
[----:B------:R-:W-:-:S04]  /*5ff0*/  SHF.R.S32.HI R36, RZ, 0x4, R36 ;  /* 0x00000004ff247819 */ /* 0x000fc80000011424 */
[----:B------:R-:W-:-:S04]  /*6000*/  LEA.HI.SX32 R36, R9, R36, 0x1d ;  /* 0x0000002409247211 */ /* 0x000fc800078feaff */
[----:B------:R-:W-:Y:S01]  /*6010*/  SHF.R.S32.HI R37, RZ, 0x1f, R36 ;  /* 0x0000001fff257819 */ /* 0x000fe20000011424 */
[----:B------:R-:W-:-:S03]  /*6020*/  IMAD.SHL.U32 R50, R36, 0x8, RZ ;  /* 0x0000000824327824 */ /* 0x000fc600078e00ff */
[----:B------:R-:W-:Y:S02]  /*6030*/  LEA.HI R37, R37, R36, RZ, 0x2 ;  /* 0x0000002425257211 */ /* 0x000fe400078f10ff */
[----:B------:R-:W-:Y:S02]  /*6040*/  LOP3.LUT R36, R40, 0x18, R50, 0xf8, !PT ;  /* 0x0000001828247812 */ /* 0x000fe400078ef832 */
[----:B------:R-:W-:Y:S02]  /*6050*/  SHF.R.S32.HI R37, RZ, 0x2, R37 ;  /* 0x00000002ff257819 */ /* 0x000fe40000011425 */
[----:B------:R-:W-:-:S03]  /*6060*/  LOP3.LUT R36, R36, R38, RZ, 0x3c, !PT ;  /* 0x0000002624247212 */ /* 0x000fc600078e3cff */
[----:B------:R-:W-:-:S04]  /*6070*/  IMAD R37, R37, 0x1200, R39 ;  /* 0x0000120025257824 */ /* 0x000fc800078e0227 */
[----:B------:R-:W-:Y:S02]  /*6080*/  IMAD.IADD R36, R37, 0x1, R36 ;  /* 0x0000000125247824 */ /* 0x000fe400078e0224 */
[C---:B------:R-:W-:Y:S02]  /*6090*/  IMAD R37, R17.reuse, 0x3600, R102 ;  /* 0x0000360011257824 */ /* 0x040fe400078e0266 */
[----:B------:R-:W-:Y:S02]  /*60a0*/  IMAD R39, R17, 0x3600, R36 ;  /* 0x0000360011277824 */ /* 0x000fe400078e0224 */
[--C-:B------:R-:W-:Y:S02]  /*60b0*/  IMAD R37, R37, 0x2, R16.reuse ;  /* 0x0000000225257824 */ /* 0x100fe400078e0210 */
[----:B------:R-:W-:-:S04]  /*60c0*/  IMAD R40, R39, 0x2, R16 ;  /* 0x0000000227287824 */ /* 0x000fc800078e0210 */
[----:B------:R-:W1:Y:S04]  /*60d0*/  LDS.128 R36, [R37+0x16a00] ;  /* 0x016a000025247984 */ /* 0x000e680000000c00 */
[----:B------:R-:W2:Y:S01]  /*60e0*/  LDS.128 R40, [R40+0x16a00] ;  /* 0x016a000028287984 */ /* 0x000ea20000000c00 */
[----:B------:R-:W-:-:S13]  /*60f0*/  ISETP.GE.AND P4, PT, R4, R106, PT ;  /* 0x0000006a0400720c */ /* 0x000fda0003f86270 */
[----:B------:R-:W-:Y:S05]  /*6100*/  @P4 BRA `(.L_x_466) ;  /* 0x0000000400544947 */ /* 0x000fea0003800000 */
[----:B------:R-:W-:Y:S01]  /*6110*/  HADD2.F32 R54, -RZ, R125.H1_H1 ;  /* 0x3000007dff367230 */ /* 0x000fe20000004100 */
[----:B------:R-:W-:Y:S01]  /*6120*/  SHF.R.U64 R44, R44, 0x10, R45 ;  /* 0x000000102c2c7819 */ /* 0x000fe2000000122d */
[----:B--2---:R-:W-:Y:S01]  /*6130*/  HADD2.F32 R51, -RZ, R41.H0_H0 ;  /* 0x20000029ff337230 */ /* 0x004fe20000004100 */
[----:B------:R-:W-:Y:S01]  /*6140*/  SHF.R.U64 R46, R46, 0x10, R47 ;  /* 0x000000102e2e7819 */ /* 0x000fe2000000122f */
[----:B-1----:R-:W-:Y:S02]  /*6150*/  HADD2.F32 R52, -RZ, R37.H0_H0 ;  /* 0x20000025ff347230 */ /* 0x002fe40000004100 */
[----:B------:R-:W-:Y:S02]  /*6160*/  HADD2.F32 R53, -RZ, R123.H1_H1 ;  /* 0x3000007bff357230 */ /* 0x000fe40000004100 */
[-C--:B------:R-:W-:Y:S01]  /*6170*/  FMUL.FTZ R55, R51, R54.reuse ;  /* 0x0000003633377220 */ /* 0x080fe20000410000 */
[----:B------:R-:W-:Y:S02]  /*6180*/  HADD2.F32 R125, -RZ, R125.H0_H0 ;  /* 0x2000007dff7d7230 */ /* 0x000fe40000004100 */
[----:B------:R-:W-:Y:S01]  /*6190*/  FMUL.FTZ R54, R52, R54 ;  /* 0x0000003634367220 */ /* 0x000fe20000410000 */
[----:B------:R-:W-:-:S02]  /*61a0*/  HADD2.F32 R123, -RZ, R123.H0_H0 ;  /* 0x2000007bff7b7230 */ /* 0x000fc40000004100 */
[-C--:B------:R-:W-:Y:S01]  /*61b0*/  FFMA.FTZ R52, R52, R53.reuse, -R55 ;  /* 0x0000003534347223 */ /* 0x080fe20000010837 */
[----:B------:R-:W-:Y:S01]  /*61c0*/  SHF.R.U32.HI R55, RZ, 0x10, R33 ;  /* 0x00000010ff377819 */ /* 0x000fe20000011621 */
[----:B------:R-:W-:Y:S01]  /*61d0*/  FFMA.FTZ R51, R51, R53, R54 ;  /* 0x0000003533337223 */ /* 0x000fe20000010036 */
[----:B------:R-:W-:Y:S01]  /*61e0*/  SHF.R.U32.HI R54, RZ, 0x10, R45 ;  /* 0x00000010ff367819 */ /* 0x000fe2000001162d */
[----:B------:R-:W-:Y:S02]  /*61f0*/  HADD2.F32 R53, -RZ, R41.H1_H1 ;  /* 0x30000029ff357230 */ /* 0x000fe40000004100 */
[----:B------:R-:W-:Y:S02]  /*6200*/  HADD2.F32 R45, -RZ, R43.H0_H0 ;  /* 0x2000002bff2d7230 */ /* 0x000fe40000004100 */
[----:B------:R-:W-:Y:S02]  /*6210*/  HADD2.F32 R41, -RZ, R54.H0_H0 ;  /* 0x20000036ff297230 */ /* 0x000fe40000004100 */
[----:B------:R-:W-:-:S02]  /*6220*/  HADD2.F32 R54, -RZ, R37.H1_H1 ;  /* 0x30000025ff367230 */ /* 0x000fc40000004100 */
[----:B------:R-:W-:Y:S02]  /*6230*/  HADD2.F32 R37, -RZ, R55.H0_H0 ;  /* 0x20000037ff257230 */ /* 0x000fe40000004100 */
[CC--:B------:R-:W-:Y:S01]  /*6240*/  FMUL.FTZ R55, R53.reuse, R41.reuse ;  /* 0x0000002935377220 */ /* 0x0c0fe20000410000 */
[----:B------:R-:W-:Y:S02]  /*6250*/  HADD2.F32 R43, -RZ, R43.H1_H1 ;  /* 0x3000002bff2b7230 */ /* 0x000fe40000004100 */
[C---:B------:R-:W-:Y:S01]  /*6260*/  FMUL.FTZ R56, R54.reuse, R41 ;  /* 0x0000002936387220 */ /* 0x040fe20000410000 */
[-C--:B------:R-:W-:Y:S01]  /*6270*/  FFMA.FTZ R41, R54, R37.reuse, -R55 ;  /* 0x0000002536297223 */ /* 0x080fe20000010837 */
[----:B------:R-:W-:Y:S02]  /*6280*/  HADD2.F32 R54, -RZ, R124.H1_H1 ;  /* 0x3000007cff367230 */ /* 0x000fe40000004100 */
[----:B------:R-:W-:Y:S01]  /*6290*/  FFMA.FTZ R37, R53, R37, R56 ;  /* 0x0000002535257223 */ /* 0x000fe20000010038 */
[----:B------:R-:W-:-:S02]  /*62a0*/  HADD2.F32 R53, -RZ, R39.H0_H0 ;  /* 0x20000027ff357230 */ /* 0x000fc40000004100 */
[----:B------:R-:W-:Y:S02]  /*62b0*/  HADD2.F32 R55, -RZ, R122.H1_H1 ;  /* 0x3000007aff377230 */ /* 0x000fe40000004100 */
[-C--:B------:R-:W-:Y:S01]  /*62c0*/  FMUL.FTZ R56, R45, R54.reuse ;  /* 0x000000362d387220 */ /* 0x080fe20000410000 */
[----:B------:R-:W-:Y:S02]  /*62d0*/  HADD2.F32 R124, -RZ, R124.H0_H0 ;  /* 0x2000007cff7c7230 */ /* 0x000fe40000004100 */
[C---:B------:R-:W-:Y:S01]  /*62e0*/  FMUL.FTZ R54, R53.reuse, R54 ;  /* 0x0000003635367220 */ /* 0x040fe20000410000 */
[----:B------:R-:W-:Y:S02]  /*62f0*/  HADD2.F32 R122, -RZ, R122.H0_H0 ;  /* 0x2000007aff7a7230 */ /* 0x000fe40000004100 */
[-C--:B------:R-:W-:Y:S01]  /*6300*/  FFMA.FTZ R56, R53, R55.reuse, -R56 ;  /* 0x0000003735387223 */ /* 0x080fe20000010838 */
[----:B------:R-:W-:Y:S02]  /*6310*/  HADD2.F32 R53, -RZ, R39.H1_H1 ;  /* 0x30000027ff357230 */ /* 0x000fe40000004100 */
[----:B------:R-:W-:Y:S01]  /*6320*/  FFMA.FTZ R54, R45, R55, R54 ;  /* 0x000000372d367223 */ /* 0x000fe20000010036 */
[----:B------:R-:W-:-:S02]  /*6330*/  SHF.R.U32.HI R45, RZ, 0x10, R47 ;  /* 0x00000010ff2d7819 */ /* 0x000fc4000001162f */
[--C-:B------:R-:W-:Y:S02]  /*6340*/  SHF.R.U32.HI R55, RZ, 0x10, R35.reuse ;  /* 0x00000010ff377819 */ /* 0x100fe40000011623 */
[----:B------:R-:W-:Y:S01]  /*6350*/  SHF.R.U64 R35, R34, 0x10, R35 ;  /* 0x0000001022237819 */ /* 0x000fe20000001223 */
[----:B------:R-:W-:Y:S01]  /*6360*/  HADD2.F32 R45, -RZ, R45.H0_H0 ;  /* 0x2000002dff2d7230 */ /* 0x000fe20000004100 */
[----:B------:R-:W-:Y:S01]  /*6370*/  F2FP.F16.F32.PACK_AB R41, R41, R52 ;  /* 0x000000342929723e */ /* 0x000fe200000000ff */
[----:B------:R-:W-:Y:S01]  /*6380*/  HADD2.F32 R39, -RZ, R55.H0_H0 ;  /* 0x20000037ff277230 */ /* 0x000fe20000004100 */
[----:B------:R-:W-:Y:S01]  /*6390*/  F2FP.F16.F32.PACK_AB R51, R37, R51 ;  /* 0x000000332533723e */ /* 0x000fe200000000ff */
[----:B------:R-:W-:Y:S02]  /*63a0*/  HADD2.F32 R35, -RZ, R35.H0_H0 ;  /* 0x20000023ff237230 */ /* 0x000fe40000004100 */
[-C--:B------:R-:W-:Y:S01]  /*63b0*/  FMUL.FTZ R55, R43, R45.reuse ;  /* 0x0000002d2b377220 */ /* 0x080fe20000410000 */
[----:B------:R-:W-:Y:S01]  /*63c0*/  FMUL.FTZ R45, R53, R45 ;  /* 0x0000002d352d7220 */ /* 0x000fe20000410000 */
[----:B------:R-:W-:-:S02]  /*63d0*/  IMAD.MOV.U32 R37, RZ, RZ, R41 ;  /* 0x000000ffff257224 */ /* 0x000fc400078e0029 */
[-C--:B------:R-:W-:Y:S01]  /*63e0*/  FFMA.FTZ R55, R53, R39.reuse, -R55 ;  /* 0x0000002735377223 */ /* 0x080fe20000010837 */
[----:B------:R-:W-:Y:S01]  /*63f0*/  FFMA.FTZ R45, R43, R39, R45 ;  /* 0x000000272b2d7223 */ /* 0x000fe2000001002d */
[----:B------:R-:W-:Y:S02]  /*6400*/  HADD2.F32 R39, -RZ, R40.H0_H0 ;  /* 0x20000028ff277230 */ /* 0x000fe40000004100 */
[----:B------:R-:W-:Y:S01]  /*6410*/  HADD2.F32 R43, -RZ, R36.H0_H0 ;  /* 0x20000024ff2b7230 */ /* 0x000fe20000004100 */
[----:B------:R-:W-:Y:S01]  /*6420*/  F2FP.F16.F32.PACK_AB R55, R55, R56 ;  /* 0x000000383737723e */ /* 0x000fe200000000ff */
[----:B------:R-:W-:Y:S02]  /*6430*/  HADD2.F32 R40, -RZ, R40.H1_H1 ;  /* 0x30000028ff287230 */ /* 0x000fe40000004100 */
[-C--:B------:R-:W-:Y:S01]  /*6440*/  FMUL.FTZ R53, R39, R125.reuse ;  /* 0x0000007d27357220 */ /* 0x080fe20000410000 */
[----:B------:R-:W-:Y:S02]  /*6450*/  IMAD.MOV.U32 R41, RZ, RZ, R51 ;  /* 0x000000ffff297224 */ /* 0x000fe400078e0033 */
[C---:B------:R-:W-:Y:S01]  /*6460*/  FMUL.FTZ R125, R43.reuse, R125 ;  /* 0x0000007d2b7d7220 */ /* 0x040fe20000410000 */
[----:B------:R-:W-:-:S03]  /*6470*/  FFMA.FTZ R53, R43, R123, -R53 ;  /* 0x0000007b2b357223 */ /* 0x000fc60000010835 */
[----:B------:R-:W-:Y:S01]  /*6480*/  FFMA.FTZ R125, R39, R123, R125 ;  /* 0x0000007b277d7223 */ /* 0x000fe2000001007d */
[----:B------:R-:W-:Y:S01]  /*6490*/  SHF.R.U64 R39, R32, 0x10, R33 ;  /* 0x0000001020277819 */ /* 0x000fe20000001221 */
[----:B------:R-:W-:Y:S02]  /*64a0*/  HADD2.F32 R33, -RZ, R44.H0_H0 ;  /* 0x2000002cff217230 */ /* 0x000fe40000004100 */
[----:B------:R-:W-:Y:S02]  /*64b0*/  HADD2.F32 R32, -RZ, R36.H1_H1 ;  /* 0x30000024ff207230 */ /* 0x000fe40000004100 */
[----:B------:R-:W-:Y:S02]  /*64c0*/  HADD2.F32 R39, -RZ, R39.H0_H0 ;  /* 0x20000027ff277230 */ /* 0x000fe40000004100 */
[-C--:B------:R-:W-:Y:S01]  /*64d0*/  FMUL.FTZ R43, R40, R33.reuse ;  /* 0x00000021282b7220 */ /* 0x080fe20000410000 */
[----:B------:R-:W-:-:S03]  /*64e0*/  FMUL.FTZ R33, R32, R33 ;  /* 0x0000002120217220 */ /* 0x000fc60000410000 */
[-C--:B------:R-:W-:Y:S01]  /*64f0*/  FFMA.FTZ R32, R32, R39.reuse, -R43 ;  /* 0x0000002720207223 */ /* 0x080fe2000001082b */
[----:B------:R-:W-:Y:S02]  /*6500*/  HADD2.F32 R43, -RZ, R46.H0_H0 ;  /* 0x2000002eff2b7230 */ /* 0x000fe40000004100 */
[----:B------:R-:W-:Y:S01]  /*6510*/  FFMA.FTZ R36, R40, R39, R33 ;  /* 0x0000002728247223 */ /* 0x000fe20000010021 */
[----:B------:R-:W-:Y:S02]  /*6520*/  HADD2.F32 R39, -RZ, R42.H0_H0 ;  /* 0x2000002aff277230 */ /* 0x000fe40000004100 */
[----:B------:R-:W-:Y:S02]  /*6530*/  HADD2.F32 R33, -RZ, R38.H0_H0 ;  /* 0x20000026ff217230 */ /* 0x000fe40000004100 */
[----:B------:R-:W-:Y:S02]  /*6540*/  HADD2.F32 R42, -RZ, R42.H1_H1 ;  /* 0x3000002aff2a7230 */ /* 0x000fe40000004100 */
[----:B------:R-:W-:Y:S01]  /*6550*/  FMUL.FTZ R40, R39, R124 ;  /* 0x0000007c27287220 */ /* 0x000fe20000410000 */
[----:B------:R-:W-:-:S02]  /*6560*/  HADD2.F32 R38, -RZ, R38.H1_H1 ;  /* 0x30000026ff267230 */ /* 0x000fc40000004100 */
[C---:B------:R-:W-:Y:S01]  /*6570*/  FMUL.FTZ R124, R33.reuse, R124 ;  /* 0x0000007c217c7220 */ /* 0x040fe20000410000 */
[-C--:B------:R-:W-:Y:S01]  /*6580*/  FMUL.FTZ R47, R42, R43.reuse ;  /* 0x0000002b2a2f7220 */ /* 0x080fe20000410000 */
[-C--:B------:R-:W-:Y:S01]  /*6590*/  FFMA.FTZ R33, R33, R122.reuse, -R40 ;  /* 0x0000007a21217223 */ /* 0x080fe20000010828 */
[----:B------:R-:W-:Y:S01]  /*65a0*/  FMUL.FTZ R43, R38, R43 ;  /* 0x0000002b262b7220 */ /* 0x000fe20000410000 */
[----:B------:R-:W-:Y:S01]  /*65b0*/  FFMA.FTZ R39, R39, R122, R124 ;  /* 0x0000007a27277223 */ /* 0x000fe2000001007c */
[----:B------:R-:W-:Y:S01]  /*65c0*/  F2FP.F16.F32.PACK_AB R40, R32, R53 ;  /* 0x000000352028723e */ /* 0x000fe200000000ff */
[-C--:B------:R-:W-:Y:S01]  /*65d0*/  FFMA.FTZ R38, R38, R35.reuse, -R47 ;  /* 0x0000002326267223 */ /* 0x080fe2000001082f */
[----:B------:R-:W-:Y:S01]  /*65e0*/  FFMA.FTZ R42, R42, R35, R43 ;  /* 0x000000232a2a7223 */ /* 0x000fe2000001002b */
[----:B------:R-:W-:Y:S02]  /*65f0*/  F2FP.F16.F32.PACK_AB R32, R36, R125 ;  /* 0x0000007d2420723e */ /* 0x000fe400000000ff */
[----:B------:R-:W-:Y:S01]  /*6600*/  IMAD.MOV.U32 R36, RZ, RZ, R40 ;  /* 0x000000ffff247224 */ /* 0x000fe200078e0028 */
[----:B------:R-:W-:-:S02]  /*6610*/  F2FP.F16.F32.PACK_AB R43, R45, R54 ;  /* 0x000000362d2b723e */ /* 0x000fc400000000ff */
[----:B------:R-:W-:Y:S01]  /*6620*/  F2FP.F16.F32.PACK_AB R42, R42, R39 ;  /* 0x000000272a2a723e */ /* 0x000fe200000000ff */
[----:B------:R-:W-:Y:S01]  /*6630*/  IMAD.MOV.U32 R40, RZ, RZ, R32 ;  /* 0x000000ffff287224 */ /* 0x000fe200078e0020 */
[----:B------:R-:W-:Y:S01]  /*6640*/  F2FP.F16.F32.PACK_AB R38, R38, R33 ;  /* 0x000000212626723e */ /* 0x000fe200000000ff */
[----:B------:R-:W-:-:S07]  /*6650*/  IMAD.MOV.U32 R39, RZ, RZ, R55 ;  /* 0x000000ffff277224 */ /* 0x000fce00078e0037 */
.L_x_466:
[----:B------:R-:W-:Y:S05]  /*6660*/  BSYNC B1 ;  /* 0x0000000000017941 */ /* 0x000fea0003800000 */
.L_x_465:
[----:B-1----:R1:W-:Y:S01]  /*6670*/  STG.E.128 desc[UR60][R48.64], R36 ;  /* 0x0000002430007986 */ /* 0x0023e2000c101d3c */
[----:B------:R-:W-:-:S13]  /*6680*/  ISETP.GE.AND P4, PT, R50, R110, PT ;  /* 0x0000006e3200720c */ /* 0x000fda0003f86270 */
[----:B------:R-:W-:Y:S05]  /*6690*/  @P4 BRA `(.L_x_429) ;  /* 0x00000000009c4947 */ /* 0x000fea0003800000 */
[--C-:B------:R-:W-:Y:S02]  /*66a0*/  SHF.R.S32.HI R32, RZ, 0x1f, R50.reuse ;  /* 0x0000001fff207819 */ /* 0x100fe40000011432 */
[----:B------:R-:W-:-:S04]  /*66b0*/  IADD3 R50, P4, P5, R24, R92, R50 ;  /* 0x0000005c18327210 */ /* 0x000fc80007d9e032 */
[----:B------:R-:W-:Y:S02]  /*66c0*/  IADD3.X R32, R3, R112, R32, P4, P5 ;  /* 0x0000007003207210 */ /* 0x000fe400027ea420 */
[----:B------:R-:W-:-:S04]  /*66d0*/  LEA R90, P4, R50, R90, 0x1 ;  /* 0x0000005a325a7211 */ /* 0x000fc800078808ff */
[----:B------:R-:W-:-:S05]  /*66e0*/  LEA.HI.X R91, R50, R91, R32, 0x1, P4 ;  /* 0x0000005b325b7211 */ /* 0x000fca00020f0c20 */
[----:B--2---:R2:W-:Y:S01]  /*66f0*/  STG.E.128 desc[UR60][R90.64], R40 ;  /* 0x000000285a007986 */ /* 0x0045e2000c101d3c */
[----:B------:R-:W-:Y:S05]  /*6700*/  BRA `(.L_x_429) ;  /* 0x0000000000807947 */ /* 0x000fea0003800000 */
.L_x_422:
[----:B------:R-:W2:Y:S02]  /*6710*/  LDL R32, [R1+0x4c] ;  /* 0x00004c0001207983 */ /* 0x000ea40000100800 */
[----:B--2---:R-:W-:-:S13]  /*6720*/  ISETP.NE.AND P3, PT, R32, 0x3, PT ;  /* 0x000000032000780c */ /* 0x004fda0003f65270 */
[----:B------:R-:W-:Y:S05]  /*6730*/  @!P3 BRA `(.L_x_467) ;  /* 0x000000000004b947 */ /* 0x000fea0003800000 */
[----:B------:R-:W-:Y:S01]  /*6740*/  BPT.TRAP 0x1 ;  /* 0x000000040000795c */ /* 0x000fe20000300000 */
.L_x_467:
[----:B------:R-:W-:Y:S01]  /*6750*/  IMAD R20, R17, 0x8, R16 ;  /* 0x0000000811147824 */ /* 0x000fe200078e0210 */
[----:B------:R-:W-:Y:S01]  /*6760*/  SHF.L.U32 R87, R155, 0x1f, RZ ;  /* 0x0000001f9b577819 */ /* 0x000fe200000006ff */
[----:B------:R-:W-:Y:S01]  /*6770*/  IMAD R86, R22, -0x90, R2 ;  /* 0xffffff7016567824 */ /* 0x000fe200078e0202 */
[----:B------:R-:W-:Y:S02]  /*6780*/  BSSY B1, `(.L_x_468) ;  /* 0x0000004000017945 */ /* 0x000fe40003800000 */
[----:B------:R-:W0:Y:S02]  /*6790*/  SYNCS.PHASECHK.TRANS64.TRYWAIT P4, [R20+URZ+0x31c90], R87 ;  /* 0x031c9057140075a7 */ /* 0x000e24000808017f */
[----:B------:R-:W-:Y:S01]  /*67a0*/  VIMNMX R86, R86, 0x90, PT ;  /* 0x0000009056567848 */ /* 0x000fe20003fe0100 */
[----:B0-----:R-:W-:Y:S06]  /*67b0*/  @!P4 BRA `(.L_x_469) ;  /* 0x0000018c00e0c947 */ /* 0x001fec0003800000 */
.L_x_724:
[----:B------:R-:W-:Y:S05]  /*67c0*/  BSYNC B1 ;  /* 0x0000000000017941 */ /* 0x000fea0003800000 */
.L_x_468:
[----:B------:R-:W-:-:S13]  /*67d0*/  ISETP.GE.AND P4, PT, R19, R86, PT ;  /* 0x000000561300720c */ /* 0x000fda0003f86270 */
[----:B------:R-:W-:Y:S05]  /*67e0*/  @P4 BRA `(.L_x_429) ;  /* 0x0000000000484947 */ /* 0x000fea0003800000 */
[----:B------:R-:W-:-:S13]  /*67f0*/  ISETP.NE.AND P4, PT, R10, RZ, PT ;  /* 0x000000ff0a00720c */ /* 0x000fda0003f85270 */
[----:B------:R-:W1:Y:S04]  /*6800*/  @P4 LDS.128 R32, [R79+0x16800] ;  /* 0x016800004f204984 */ /* 0x000e680000000c00 */
[----:B-1----:R-:W-:Y:S01]  /*6810*/  @P4 STG.E.128 desc[UR60][R36.64], R32 ;  /* 0x0000002024004986 */ /* 0x002fe2000c101d3c */
        /* <DEDUP_REMOVED lines=14> */
[----:B-1----:R1:W-:Y:S02]  /*6900*/  @P4 STG.E.128 desc[UR60][R36.64+0xa0], R32 ;  /* 0x0000a02024004986 */ /* 0x0023e4000c101d3c */
.L_x_429:
[----:B------:R-:W-:Y:S05]  /*6910*/  BSYNC B0 ;  /* 0x0000000000007941 */ /* 0x000fea0003800000 */
.L_x_421:
[----:B-1234-:R-:W1:Y:S01]  /*6920*/  S2R R32, SR_TID.X ;  /* 0x0000000000207919 */ /* 0x01ee620000002100 */
[----:B------:R-:W-:Y:S01]  /*6930*/  @!PT LDS RZ, [RZ] ;  /* 0x00000000fffff984 */ /* 0x000fe20000000800 */
[----:B------:R-:W-:Y:S01]  /*6940*/  @!PT LDS RZ, [RZ] ;  /* 0x00000000fffff984 */ /* 0x000fe20000000800 */
[----:B------:R-:W-:Y:S01]  /*6950*/  @!PT LDS RZ, [RZ] ;  /* 0x00000000fffff984 */ /* 0x000fe20000000800 */
[----:B------:R-:W-:Y:S01]  /*6960*/  @!PT LDS RZ, [RZ] ;  /* 0x00000000fffff984 */ /* 0x000fe20000000800 */
[----:B------:R2:W-:Y:S06]  /*6970*/  MEMBAR.ALL.CTA ;  /* 0x0000000000007992 */ /* 0x0005ec0000008000 */
[----:B--2---:R-:W2:Y:S01]  /*6980*/  FENCE.VIEW.ASYNC.S ;  /* 0x00000000000073c6 */ /* 0x004ea20000000000 */
[----:B------:R-:W-:Y:S05]  /*6990*/  WARPSYNC.ALL ;  /* 0x0000000000007948 */ /* 0x000fea0003800000 */
[----:B------:R-:W-:Y:S01]  /*69a0*/  BSSY B0, `(.L_x_470) ;  /* 0x0000009000007945 */ /* 0x000fe20003800000 */
[----:B-1----:R-:W-:Y:S01]  /*69b0*/  LOP3.LUT R32, R32, 0x7f, RZ, 0xc0, !PT ;  /* 0x0000007f20207812 */ /* 0x002fe200078ec0ff */
[----:B--2---:R1:W-:Y:S03]  /*69c0*/  BAR.SYNC.DEFER_BLOCKING R113, 0x80 ;  /* 0x000200710000751d */ /* 0x0043e60000010000 */
[----:B------:R-:W-:-:S13]  /*69d0*/  ISETP.NE.AND P4, PT, R32, RZ, PT ;  /* 0x000000ff2000720c */ /* 0x000fda0003f85270 */
[----:B------:R-:W-:-:S05]  /*69e0*/  @!P4 VIADD R32, R20, 0x31ca0 ;  /* 0x00031ca01420c836 */ /* 0x000fca0000000000 */
[----:B------:R-:W-:-:S04]  /*69f0*/  @!P4 PRMT R32, RZ, 0x654, R32 ;  /* 0x00000654ff20c816 */ /* 0x000fc80000000020 */
[----:B------:R1:W-:Y:S01]  /*6a00*/  @!P4 SYNCS.ARRIVE.TRANS64.RED.A1T0 RZ, [R32+URZ], RZ ;  /* 0x000000ff20ffc9a7 */ /* 0x0003e2000810043f */
[----:B------:R-:W-:Y:S05]  /*6a10*/  @!P3 BRA `(.L_x_471) ;  /* 0x000000000004b947 */ /* 0x000fea0003800000 */
[----:B------:R-:W-:Y:S01]  /*6a20*/  BPT.TRAP 0x1 ;  /* 0x000000040000795c */ /* 0x000fe20000300000 */
.L_x_471:
[----:B------:R-:W-:Y:S05]  /*6a30*/  BSYNC B0 ;  /* 0x0000000000007941 */ /* 0x000fea0003800000 */
.L_x_470:
[----:B------:R-:W2:Y:S01]  /*6a40*/  SYNCS.PHASECHK.TRANS64.TRYWAIT P3, [R20+URZ+0x31cb0], R87 ;  /* 0x031cb057140075a7 */ /* 0x000ea2000806017f */
[----:B------:R-:W-:Y:S04]  /*6a50*/  BSSY B0, `(.L_x_472) ;  /* 0x0000002000007945 */ /* 0x000fe80003800000 */
[----:B--2---:R-:W-:Y:S05]  /*6a60*/  @!P3 BRA `(.L_x_473) ;  /* 0x0000018c0048b947 */ /* 0x004fea0003800000 */
.L_x_725:
[----:B------:R-:W-:Y:S05]  /*6a70*/  BSYNC B0 ;  /* 0x0000000000007941 */ /* 0x000fea0003800000 */
.L_x_472:
[----:B------:R-:W-:Y:S01]  /*6a80*/  ISETP.GE.AND P3, PT, R19, R86, PT ;  /* 0x000000561300720c */ /* 0x000fe20003f66270 */
[----:B------:R-:W-:-:S12]  /*6a90*/  BSSY B0, `(.L_x_474) ;  /* 0x0000020000007945 */ /* 0x000fd80003800000 */
[----:B------:R-:W-:Y:S05]  /*6aa0*/  @P3 BRA `(.L_x_475) ;  /* 0x0000000000783947 */ /* 0x000fea0003800000 */
[----:B------:R-:W-:Y:S01]  /*6ab0*/  IMAD.WIDE R34, R22, 0x90, R68 ;  /* 0x0000009016227825 */ /* 0x000fe200078e0244 */
[----:B------:R-:W-:-:S03]  /*6ac0*/  ULDC.64 UR4, c[0x0][0x328] ;  /* 0x0000ca0000047ab9 */ /* 0x000fc60000000a00 */
[----:B------:R-:W-:Y:S02]  /*6ad0*/  IMAD R35, R35, UR4, RZ ;  /* 0x0000000423237c24 */ /* 0x000fe4000f8e02ff */
[----:B-1----:R-:W-:Y:S02]  /*6ae0*/  IMAD.MOV.U32 R32, RZ, RZ, R26 ;  /* 0x000000ffff207224 */ /* 0x002fe400078e001a */
[----:B------:R-:W-:Y:S02]  /*6af0*/  IMAD.MOV.U32 R33, RZ, RZ, R89 ;  /* 0x000000ffff217224 */ /* 0x000fe400078e0059 */
[C---:B------:R-:W-:Y:S02]  /*6b00*/  IMAD R35, R34.reuse, UR5, R35 ;  /* 0x0000000522237c24 */ /* 0x040fe4000f8e0223 */
[----:B------:R-:W-:Y:S01]  /*6b10*/  IMAD.WIDE.U32 R32, R34, UR4, R32 ;  /* 0x0000000422207c25 */ /* 0x000fe2000f8e0020 */
[----:B------:R-:W-:-:S03]  /*6b20*/  ULDC.64 UR4, c[0x0][0x318] ;  /* 0x0000c60000047ab9 */ /* 0x000fc60000000a00 */
[----:B------:R-:W-:Y:S01]  /*6b30*/  IMAD.IADD R33, R33, 0x1, R35 ;  /* 0x0000000121217824 */ /* 0x000fe200078e0223 */
[----:B------:R-:W-:Y:S01]  /*6b40*/  LEA R36, P3, R32, UR4, 0x1 ;  /* 0x0000000420247c11 */ /* 0x000fe2000f8608ff */
[----:B------:R-:W-:-:S03]  /*6b50*/  ULDC UR4, c[0x0][0x2f4] ;  /* 0x0000bd0000047ab9 */ /* 0x000fc60000000800 */
[----:B------:R-:W-:Y:S02]  /*6b60*/  LEA.HI.X R37, R32, UR5, R33, 0x1, P3 ;  /* 0x0000000520257c11 */ /* 0x000fe400098f0c21 */
[----:B------:R-:W-:-:S13]  /*6b70*/  ISETP.GE.AND P3, PT, R144, UR4, PT ;  /* 0x0000000490007c0c */ /* 0x000fda000bf66270 */
[----:B------:R-:W1:Y:S04]  /*6b80*/  @!P3 LDS.128 R32, [R79] ;  /* 0x000000004f20b984 */ /* 0x000e680000000c00 */
[----:B-1----:R-:W-:Y:S01]  /*6b90*/  @!P3 STG.E.128 desc[UR60][R36.64], R32 ;  /* 0x000000202400b986 */ /* 0x002fe2000c101d3c */
[----:B------:R-:W-:-:S13]  /*6ba0*/  ISETP.GE.AND P3, PT, R4, UR4, PT ;  /* 0x0000000404007c0c */ /* 0x000fda000bf66270 */
[----:B------:R-:W1:Y:S04]  /*6bb0*/  @!P3 LDS.128 R32, [R79+0x2400] ;  /* 0x002400004f20b984 */ /* 0x000e680000000c00 */
[----:B-1----:R-:W-:Y:S01]  /*6bc0*/  @!P3 STG.E.128 desc[UR60][R36.64+0x40], R32 ;  /* 0x000040202400b986 */ /* 0x002fe2000c101d3c */
[----:B------:R-:W-:-:S13]  /*6bd0*/  ISETP.GE.AND P3, PT, R6, UR4, PT ;  /* 0x0000000406007c0c */ /* 0x000fda000bf66270 */
[----:B------:R-:W1:Y:S04]  /*6be0*/  @!P3 LDS.128 R32, [R79+0x4800] ;  /* 0x004800004f20b984 */ /* 0x000e680000000c00 */
[----:B-1----:R-:W-:Y:S01]  /*6bf0*/  @!P3 STG.E.128 desc[UR60][R36.64+0x80], R32 ;  /* 0x000080202400b986 */ /* 0x002fe2000c101d3c */
        /* <DEDUP_REMOVED lines=8> */
[----:B-1----:R3:W-:Y:S02]  /*6c80*/  @!P3 STG.E.128 desc[UR60][R36.64+0xa0], R32 ;  /* 0x0000a0202400b986 */ /* 0x0027e4000c101d3c */
.L_x_475:
[----:B------:R-:W-:Y:S05]  /*6c90*/  BSYNC B0 ;  /* 0x0000000000007941 */ /* 0x000fea0003800000 */
.L_x_474:
[----:B------:R-:W-:Y:S01]  /*6ca0*/  @!PT LDS RZ, [RZ] ;  /* 0x00000000fffff984 */ /* 0x000fe20000000800 */
[----:B------:R-:W-:Y:S01]  /*6cb0*/  @!PT LDS RZ, [RZ] ;  /* 0x00000000fffff984 */ /* 0x000fe20000000800 */
[----:B------:R-:W-:Y:S01]  /*6cc0*/  @!PT LDS RZ, [RZ] ;  /* 0x00000000fffff984 */ /* 0x000fe20000000800 */
[----:B------:R-:W-:Y:S01]  /*6cd0*/  @!PT LDS RZ, [RZ] ;  /* 0x00000000fffff984 */ /* 0x000fe20000000800 */
[----:B------:R4:W-:Y:S06]  /*6ce0*/  MEMBAR.ALL.CTA ;  /* 0x0000000000007992 */ /* 0x0009ec0000008000 */
[----:B----4-:R-:W4:Y:S01]  /*6cf0*/  FENCE.VIEW.ASYNC.S ;  /* 0x00000000000073c6 */ /* 0x010f220000000000 */
[----:B0-2---:R-:W-:Y:S02]  /*6d00*/  @!P4 VIADD R20, R20, 0x31cc0 ;  /* 0x00031cc01414c836 */ /* 0x005fe40000000000 */
[----:B------:R-:W-:-:S03]  /*6d10*/  VIADD R17, R17, 0x1 ;  /* 0x0000000111117836 */ /* 0x000fc60000000000 */
[----:B------:R-:W-:Y:S01]  /*6d20*/  @!P4 PRMT R20, RZ, 0x654, R20 ;  /* 0x00000654ff14c816 */ /* 0x000fe20000000014 */
[----:B----4-:R0:W-:Y:S01]  /*6d30*/  BAR.SYNC.DEFER_BLOCKING R113, 0x80 ;  /* 0x000200710000751d */ /* 0x0101e20000010000 */
[----:B------:R-:W-:-:S04]  /*6d40*/  ISETP.NE.AND P3, PT, R17, 0x2, PT ;  /* 0x000000021100780c */ /* 0x000fc80003f65270 */
[----:B------:R-:W-:Y:S01]  /*6d50*/  SEL R17, R17, RZ, P3 ;  /* 0x000000ff11117207 */ /* 0x000fe20001800000 */
[----:B------:R2:W-:Y:S02]  /*6d60*/  @!P4 SYNCS.ARRIVE.TRANS64.RED.A1T0 RZ, [R20+URZ], RZ ;  /* 0x000000ff14ffc9a7 */ /* 0x0005e4000810043f */
[----:B--2---:R-:W-:-:S04]  /*6d70*/  SEL R20, RZ, 0x1, P3 ;  /* 0x00000001ff147807 */ /* 0x004fc80001800000 */
[----:B------:R-:W-:Y:S01]  /*6d80*/  LOP3.LUT R155, R155, R20, RZ, 0x3c, !PT ;  /* 0x000000149b9b7212 */ /* 0x000fe200078e3cff */
[----:B0-----:R-:W-:Y:S06]  /*6d90*/  @P2 BRA `(.L_x_476) ;  /* 0xffffffbc00342947 */ /* 0x001fec000383ffff */
[----:B------:R-:W0:Y:S01]  /*6da0*/  S2R R21, SR_TID.X ;  /* 0x0000000000157919 */ /* 0x000e220000002100 */
[----:B------:R-:W-:Y:S02]  /*6db0*/  PLOP3.LUT P0, PT, PT, PT, PT, 0x8, 0x0 ;  /* 0x000000000000781c */ /* 0x000fe40003f0e170 */
[----:B0-----:R-:W-:-:S04]  /*6dc0*/  SHF.R.U32.HI R21, RZ, 0x7, R21 ;  /* 0x00000007ff157819 */ /* 0x001fc80000011615 */
[----:B------:R-:W-:-:S13]  /*6dd0*/  ISETP.NE.AND P5, PT, R21, 0x1, PT ;  /* 0x000000011500780c */ /* 0x000fda0003fa5270 */
[----:B------:R-:W-:Y:S06]  /*6de0*/  @!P5 BAR.ARV 0x9, 0x100 ;  /* 0x024400000000db1d */ /* 0x000fec0000002000 */
.L_x_416:
[----:B------:R-:W-:Y:S01]  /*6df0*/  IMAD.MOV.U32 R3, RZ, RZ, RZ ;  /* 0x000000ffff037224 */ /* 0x000fe200078e00ff */
[----:B------:R-:W-:Y:S06]  /*6e00*/  @P0 BRA `(.L_x_477) ;  /* 0x00000000000c0947 */ /* 0x000fec0003800000 */
[----:B------:R-:W2:Y:S01]  /*6e10*/  FENCE.VIEW.ASYNC.G ;  /* 0x00000000000073c6 */ /* 0x000ea20000000100 */
[----:B------:R-:W-:Y:S05]  /*6e20*/  WARPSYNC.ALL ;  /* 0x0000000000007948 */ /* 0x000fea0003800000 */
[----:B--2---:R-:W-:Y:S06]  /*6e30*/  BAR.ARV 0xc, 0x200 ;  /* 0x0308000000007b1d */ /* 0x004fec0000002000 */
.L_x_477:
[----:B------:R-:W2:Y:S01]  /*6e40*/  LDL R0, [R1+0x50] ;  /* 0x0000500001007983 */ /* 0x000ea20000100800 */
[----:B------:R-:W-:Y:S01]  /*6e50*/  BSSY B0, `(.L_x_478) ;  /* 0x0000021000007945 */ /* 0x000fe20003800000 */
[----:B--2---:R-:W-:-:S13]  /*6e60*/  LOP3.LUT P0, RZ, R0, 0x4, RZ, 0xc0, !PT ;  /* 0x0000000400ff7812 */ /* 0x004fda000780c0ff */
[----:B------:R-:W-:Y:S05]  /*6e70*/  @!P0 BRA `(.L_x_479) ;  /* 0x0000000000788947 */ /* 0x000fea0003800000 */
[----:B------:R-:W2:Y:S01]  /*6e80*/  LDL R0, [R1+0x94] ;  /* 0x0000940001007983 */ /* 0x000ea20000100800 */
[----:B------:R-:W-:Y:S01]  /*6e90*/  ULDC UR4, c[0x0][0x9f0] ;  /* 0x00027c0000047ab9 */ /* 0x000fe20000000800 */
[----:B--2---:R-:W-:-:S04]  /*6ea0*/  ISETP.NE.AND P0, PT, R0, RZ, PT ;  /* 0x000000ff0000720c */ /* 0x004fc80003f05270 */
[----:B------:R-:W-:-:S04]  /*6eb0*/  SEL R9, R0, UR4, P0 ;  /* 0x0000000400097c07 */ /* 0x000fc80008000000 */
[-C--:B------:R-:W-:Y:S02]  /*6ec0*/  IABS R5, R9.reuse ;  /* 0x0000000900057213 */ /* 0x080fe40000000000 */
[----:B------:R-:W-:Y:S02]  /*6ed0*/  IADD3 R0, R108, -0x1, R9 ;  /* 0xffffffff6c007810 */ /* 0x000fe40007ffe009 */
[----:B------:R-:W2:Y:S01]  /*6ee0*/  I2F.RP R4, R5 ;  /* 0x0000000500047306 */ /* 0x000ea20000209400 */
[----:B0-----:R-:W-:-:S05]  /*6ef0*/  IABS R8, R9 ;  /* 0x0000000900087213 */ /* 0x001fca0000000000 */
[----:B------:R-:W-:Y:S02]  /*6f00*/  IMAD.MOV R8, RZ, RZ, -R8 ;  /* 0x000000ffff087224 */ /* 0x000fe400078e0a08 */
[----:B--2---:R-:W0:Y:S02]  /*6f10*/  MUFU.RCP R4, R4 ;  /* 0x0000000400047308 */ /* 0x004e240000001000 */
[----:B0-----:R-:W-:Y:S01]  /*6f20*/  VIADD R2, R4, 0xffffffe ;  /* 0x0ffffffe04027836 */ /* 0x001fe20000000000 */
[----:B------:R-:W-:Y:S02]  /*6f30*/  IABS R4, R0 ;  /* 0x0000000000047213 */ /* 0x000fe40000000000 */
[----:B------:R-:W-:-:S03]  /*6f40*/  LOP3.LUT R0, R0, R9, RZ, 0x3c, !PT ;  /* 0x0000000900007212 */ /* 0x000fc600078e3cff */
[----:B------:R0:W2:Y:S01]  /*6f50*/  F2I.FTZ.U32.TRUNC.NTZ R3, R2 ;  /* 0x0000000200037305 */ /* 0x0000a2000021f000 */
[----:B------:R-:W-:Y:S01]  /*6f60*/  ISETP.GE.AND P2, PT, R0, RZ, PT ;  /* 0x000000ff0000720c */ /* 0x000fe20003f46270 */
[----:B0-----:R-:W-:Y:S02]  /*6f70*/  IMAD.MOV.U32 R2, RZ, RZ, RZ ;  /* 0x000000ffff027224 */ /* 0x001fe400078e00ff */
[----:B--2---:R-:W-:-:S04]  /*6f80*/  IMAD.MOV R6, RZ, RZ, -R3 ;  /* 0x000000ffff067224 */ /* 0x004fc800078e0a03 */
        /* <DEDUP_REMOVED lines=12> */
[----:B------:R-:W-:-:S07]  /*7050*/  @!P1 LOP3.LUT R3, RZ, R9, RZ, 0x33, !PT ;  /* 0x00000009ff039212 */ /* 0x000fce00078e33ff */
.L_x_479:
[----:B------:R-:W-:Y:S05]  /*7060*/  BSYNC B0 ;  /* 0x0000000000007941 */ /* 0x000fea0003800000 */
.L_x_478:
[----:B------:R-:W2:Y:S01]  /*7070*/  LDL R0, [R1+0xb0] ;  /* 0x0000b00001007983 */ /* 0x000ea20000100800 */
[----:B------:R-:W-:Y:S01]  /*7080*/  PLOP3.LUT P0, PT, PT, PT, PT, 0x80, 0x0 ;  /* 0x000000000000781c */ /* 0x000fe20003f0f070 */
[----:B------:R-:W-:Y:S01]  /*7090*/  IMAD.MOV.U32 R2, RZ, RZ, RZ ;  /* 0x000000ffff027224 */ /* 0x000fe200078e00ff */
        /* <DEDUP_REMOVED lines=15> */
[----:B---3--:R-:W-:Y:S02]  /*7190*/  CS2R R36, SRZ ;  /* 0x0000000000247805 */ /* 0x008fe4000001ff00 */
[----:B------:R-:W-:-:S02]  /*71a0*/  CS2R R38, SRZ ;  /* 0x0000000000267805 */ /* 0x000fc4000001ff00 */
[----:B------:R-:W-:Y:S02]  /*71b0*/  CS2R R28, SRZ ;  /* 0x00000000001c7805 */ /* 0x000fe4000001ff00 */
[----:B------:R-:W-:Y:S02]  /*71c0*/  CS2R R72, SRZ ;  /* 0x0000000000487805 */ /* 0x000fe4000001ff00 */
[----:B0-----:R-:W-:Y:S02]  /*71d0*/  CS2R R8, SRZ ;  /* 0x0000000000087805 */ /* 0x001fe4000001ff00 */
[----:B------:R-:W-:Y:S02]  /*71e0*/  CS2R R30, SRZ ;  /* 0x00000000001e7805 */ /* 0x000fe4000001ff00 */
[----:B------:R-:W-:Y:S02]  /*71f0*/  CS2R R6, SRZ ;  /* 0x0000000000067805 */ /* 0x000fe4000001ff00 */
[----:B------:R-:W-:Y:S01]  /*7200*/  CS2R R68, SRZ ;  /* 0x0000000000447805 */ /* 0x000fe2000001ff00 */
[----:B--2---:R-:W-:-:S02]  /*7210*/  IMAD R4, R0, R3, RZ ;  /* 0x0000000300047224 */ /* 0x004fc400078e02ff */
[----:B------:R-:W-:-:S03]  /*7220*/  IMAD.MOV.U32 R0, RZ, RZ, RZ ;  /* 0x000000ffff007224 */ /* 0x000fc600078e00ff */
[----:B------:R-:W-:Y:S01]  /*7230*/  VIADDMNMX R108, R4, R3, R108, PT ;  /* 0x00000003046c7246 */ /* 0x000fe2000380016c */
[----:B------:R0:W-:Y:S03]  /*7240*/  STL [R1+0x78], R4 ;  /* 0x0000780401007387 */ /* 0x0001e60000100800 */
[----:B------:R-:W-:Y:S02]  /*7250*/  ISETP.GT.AND P1, PT, R108, R4, PT ;  /* 0x000000046c00720c */ /* 0x000fe40003f24270 */
[----:B0-----:R-:W-:-:S11]  /*7260*/  CS2R R4, SRZ ;  /* 0x0000000000047805 */ /* 0x001fd6000001ff00 */
[----:B------:R-:W-:Y:S05]  /*7270*/  @!P1 BRA `(.L_x_480) ;  /* 0x000000d8002c9947 */ /* 0x000fea0003800000 */
[----:B------:R-:W0:Y:S01]  /*7280*/  S2R R10, SR_TID.X ;  /* 0x00000000000a7919 */ /* 0x000e220000002100 */
[----:B------:R-:W-:Y:S01]  /*7290*/  UMOV UR4, 0xffffffff ;  /* 0xffffffff00047882 */ /* 0x000fe20000000000 */
[----:B0-----:R-:W-:-:S05]  /*72a0*/  VIADD R36, R10, 0xffffff80 ;  /* 0xffffff800a247836 */ /* 0x001fca0000000000 */
[----:B------:R-:W-:-:S04]  /*72b0*/  SHF.R.S32.HI R37, RZ, 0x1f, R36 ;  /* 0x0000001fff257819 */ /* 0x000fc80000011424 */
[----:B------:R-:W-:-:S04]  /*72c0*/  LEA.HI R13, R37, R36, RZ, 0x7 ;  /* 0x00000024250d7211 */ /* 0x000fc800078f38ff */
[----:B------:R-:W-:Y:S01]  /*72d0*/  SHF.R.S32.HI R13, RZ, 0x7, R13 ;  /* 0x00000007ff0d7819 */ /* 0x000fe2000001140d */
[----:B------:R-:W-:Y:S06]  /*72e0*/  BRA.DIV UR4, `(.L_x_481) ;  /* 0x00000186043c7947 */ /* 0x000fec000b800000 */
[----:B------:R-:W0:Y:S04]  /*72f0*/  SHFL.IDX PT, R0, R13, RZ, 0x1f ;  /* 0x00001fff0d007589 */ /* 0x000e2800000e0000 */
[----:B0-----:R0:W-:Y:S02]  /*7300*/  STL [R1+0x7c], R0 ;  /* 0x00007c0001007387 */ /* 0x0011e40000100800 */
.L_x_728:
[----:B------:R-:W0:Y:S01]  /*7310*/  LDL R3, [R1+0x7c] ;  /* 0x00007c0001037983 */ /* 0x000e220000100800 */
[----:B------:R-:W-:Y:S01]  /*7320*/  BSSY B6, `(.L_x_482) ;  /* 0x000001b000067945 */ /* 0x000fe20003800000 */
[----:B0-----:R-:W-:-:S05]  /*7330*/  IMAD.HI R0, R3, 0x55555556, RZ ;  /* 0x5555555603007827 */ /* 0x001fca00078e02ff */
[----:B------:R-:W-:-:S05]  /*7340*/  LEA.HI R2, R0, R0, RZ, 0x1 ;  /* 0x0000000000027211 */ /* 0x000fca00078f08ff */
[----:B------:R-:W-:Y:S02]  /*7350*/  IMAD R2, R2, -0x3, R3 ;  /* 0xfffffffd02027824 */ /* 0x000fe400078e0203 */
[----:B------:R-:W-:-:S04]  /*7360*/  VIADD R3, R16, 0x24300 ;  /* 0x0002430010037836 */ /* 0x000fc80000000000 */
[----:B------:R-:W-:Y:S01]  /*7370*/  IMAD R0, R2, 0x800, R3 ;  /* 0x0000080002007824 */ /* 0x000fe200078e0203 */
[----:B------:R-:W-:-:S04]  /*7380*/  LOP3.LUT P0, RZ, R3, 0x9f, RZ, 0xc0, !PT ;  /* 0x0000009f03ff7812 */ /* 0x000fc8000780c0ff */
[----:B------:R-:W-:-:S04]  /*7390*/  SHF.R.U32.HI R0, RZ, 0x4, R0 ;  /* 0x00000004ff007819 */ /* 0x000fc80000011600 */
[----:B------:R-:W-:-:S05]  /*73a0*/  LOP3.LUT R0, R0, 0x3fff, RZ, 0xc0, !PT ;  /* 0x00003fff00007812 */ /* 0x000fca00078ec0ff */
[----:B------:R0:W-:Y:S01]  /*73b0*/  STL [R1+0x84], R0 ;  /* 0x0000840001007387 */ /* 0x0001e20000100800 */
[----:B------:R-:W-:Y:S05]  /*73c0*/  @!P0 BRA `(.L_x_483) ;  /* 0x0000000000408947 */ /* 0x000fea0003800000 */
[----:B0-----:R-:W-:Y:S01]  /*73d0*/  MOV R0, 0x0 ;  /* 0x0000000000007802 */ /* 0x001fe20000000f00 */
[----:B------:R-:W-:Y:S01]  /*73e0*/  ULDC.64 UR4, c[0x4][0xa8] ;  /* 0x01002a0000047ab9 */ /* 0x000fe20000000a00 */
[----:B------:R-:W-:Y:S01]  /*73f0*/  ULDC.64 UR6, c[0x4][0xb0] ;  /* 0x01002c0000067ab9 */ /* 0x000fe20000000a00 */
[----:B------:R-:W-:Y:S01]  /*7400*/  IMAD.U32 R4, RZ, RZ, UR4 ;  /* 0x00000004ff047e24 */ /* 0x000fe2000f8e00ff */
[----:B--2---:R0:W2:Y:S01]  /*7410*/  LDC.64 R14, c[0x4][R0] ;  /* 0x01000000000e7b82 */ /* 0x0040a20000000a00 */
        /* <DEDUP_REMOVED lines=10> */
[----:B-12--5:R-:W-:Y:S05]  /*74c0*/  CALL.ABS.NOINC R14 ;  /* 0x000000000e007343 */ /* 0x026fea0003c00000 */
.L_x_483:
[----:B------:R-:W-:Y:S05]  /*74d0*/  BSYNC B6 ;  /* 0x0000000000067941 */ /* 0x000fea0003800000 */
.L_x_482:
[----:B------:R-:W-:Y:S02]  /*74e0*/  ULDC UR4, c[0x0][0x3f4] ;  /* 0x0000fd0000047ab9 */ /* 0x000fe40000000800 */
[----:B------:R-:W-:-:S13]  /*74f0*/  ISETP.LT.AND P0, PT, RZ, UR4, PT ;  /* 0x00000004ff007c0c */ /* 0x000fda000bf01270 */
[----:B------:R-:W-:Y:S05]  /*7500*/  @P0 BRA `(.L_x_484) ;  /* 0x0000000000400947 */ /* 0x000fea0003800000 */
[----:B------:R-:W0:Y:S02]  /*7510*/  LDL R20, [R1+0xa4] ;  /* 0x0000a40001147983 */ /* 0x000e240000100800 */
[----:B0-----:R-:W-:-:S04]  /*7520*/  LEA.HI R0, R20, R20, RZ, 0x1 ;  /* 0x0000001414007211 */ /* 0x001fc800078f08ff */
[----:B------:R-:W-:-:S05]  /*7530*/  LOP3.LUT R0, R0, 0xfffffffe, RZ, 0xc0, !PT ;  /* 0xfffffffe00007812 */ /* 0x000fca00078ec0ff */
[----:B------:R-:W-:-:S05]  /*7540*/  IMAD.IADD R0, R20, 0x1, -R0 ;  /* 0x0000000114007824 */ /* 0x000fca00078e0a00 */
[----:B------:R-:W-:-:S04]  /*7550*/  SHF.L.U32 R3, R0, 0x1f, RZ ;  /* 0x0000001f00037819 */ /* 0x000fc800000006ff */
[----:B------:R0:W3:Y:S03]  /*7560*/  SYNCS.PHASECHK.TRANS64.TRYWAIT P0, [R16+URZ+0x31c00], R3 ;  /* 0x031c0003100075a7 */ /* 0x0000e6000800017f */
[----:B---3--:R-:W-:Y:S05]  /*7570*/  @!P0 NANOSLEEP.SYNCS 0x989680 ;  /* 0x009896800000895d */ /* 0x008fea0003900000 */
[----:B------:R-:W3:Y:S01]  /*7580*/  @!P0 SYNCS.PHASECHK.TRANS64 P0, [R16+URZ+0x31c00], R3 ;  /* 0x031c0003100085a7 */ /* 0x000ee2000800007f */
[----:B------:R-:W-:Y:S04]  /*7590*/  BSSY B0, `(.L_x_485) ;  /* 0x0000006000007945 */ /* 0x000fe80003800000 */
[----:B---3--:R-:W-:Y:S05]  /*75a0*/  @P0 BRA `(.L_x_486) ;  /* 0x0000000000100947 */ /* 0x008fea0003800000 */
.L_x_487:
[----:B---3--:R3:W4:Y:S02]  /*75b0*/  SYNCS.PHASECHK.TRANS64.TRYWAIT P0, [R16+URZ+0x31c00], R3 ;  /* 0x031c0003100075a7 */ /* 0x008724000800017f */
[----:B----4-:R-:W-:Y:S05]  /*75c0*/  @!P0 NANOSLEEP.SYNCS 0x989680 ;  /* 0x009896800000895d */ /* 0x010fea0003900000 */
[----:B------:R-:W4:Y:S02]  /*75d0*/  @!P0 SYNCS.PHASECHK.TRANS64 P0, [R16+URZ+0x31c00], R3 ;  /* 0x031c0003100085a7 */ /* 0x000f24000800007f */
[----:B----4-:R-:W-:Y:S05]  /*75e0*/  @!P0 BRA `(.L_x_487) ;  /* 0xfffffffc00f08947 */ /* 0x010fea000383ffff */
.L_x_486:
[----:B------:R-:W-:Y:S05]  /*75f0*/  BSYNC B0 ;  /* 0x0000000000007941 */ /* 0x000fea0003800000 */
.L_x_485:
[----:B------:R-:W-:Y:S05]  /*7600*/  BRA `(.L_x_488) ;  /* 0x0000003800dc7947 */ /* 0x000fea0003800000 */
.L_x_484:
[----:B------:R-:W3:Y:S01]  /*7610*/  LDL R3, [R1+0xc8] ;  /* 0x0000c80001037983 */ /* 0x000ee20000100800 */
[----:B0----5:R-:W-:Y:S01]  /*7620*/  SHF.R.S32.HI R0, RZ, 0x1f, R105 ;  /* 0x0000001fff007819 */ /* 0x021fe20000011469 */
[----:B------:R-:W-:Y:S01]  /*7630*/  ULDC.64 UR4, c[0x0][0x3f8] ;  /* 0x0000fe0000047ab9 */ /* 0x000fe20000000a00 */
[----:B------:R-:W-:Y:S01]  /*7640*/  ULDC.64 UR6, c[0x0][0x408] ;  /* 0x0001020000067ab9 */ /* 0x000fe20000000a00 */
[----:B------:R-:W-:-:S04]  /*7650*/  IMAD.WIDE.U32 R4, R105, UR4, RZ ;  /* 0x0000000469047c25 */ /* 0x000fc8000f8e00ff */
[C---:B------:R-:W-:Y:S02]  /*7660*/  IMAD R6, R0.reuse, UR4, RZ ;  /* 0x0000000400067c24 */ /* 0x040fe4000f8e02ff */
[----:B------:R-:W-:Y:S02]  /*7670*/  IMAD R0, R0, UR6, RZ ;  /* 0x0000000600007c24 */ /* 0x000fe4000f8e02ff */
[C---:B------:R-:W-:Y:S01]  /*7680*/  IMAD R23, R105.reuse, UR5, R6 ;  /* 0x0000000569177c24 */ /* 0x040fe2000f8e0206 */
[----:B------:R-:W-:Y:S01]  /*7690*/  ULDC.64 UR4, c[0x0][0x3e8] ;  /* 0x0000fa0000047ab9 */ /* 0x000fe20000000a00 */
[C---:B------:R-:W-:Y:S01]  /*76a0*/  IMAD R25, R105.reuse, UR7, R0 ;  /* 0x0000000769197c24 */ /* 0x040fe2000f8e0200 */
[----:B------:R-:W-:Y:S01]  /*76b0*/  LEA R22, P1, R4, UR4, 0x1 ;  /* 0x0000000404167c11 */ /* 0x000fe2000f8208ff */
[----:B------:R-:W-:Y:S01]  /*76c0*/  IMAD.WIDE.U32 R6, R105, UR6, RZ ;  /* 0x0000000669067c25 */ /* 0x000fe2000f8e00ff */
[----:B------:R-:W-:-:S03]  /*76d0*/  ULDC.64 UR6, c[0x0][0x400] ;  /* 0x0001000000067ab9 */ /* 0x000fc60000000a00 */
[----:B------:R-:W-:Y:S01]  /*76e0*/  IMAD.IADD R23, R23, 0x1, R5 ;  /* 0x0000000117177824 */ /* 0x000fe200078e0205 */
[----:B------:R-:W-:Y:S01]  /*76f0*/  LEA R24, P2, R6, UR6, 0x1 ;  /* 0x0000000606187c11 */ /* 0x000fe2000f8408ff */
[----:B------:R-:W-:-:S03]  /*7700*/  IMAD.IADD R25, R25, 0x1, R7 ;  /* 0x0000000119197824 */ /* 0x000fc600078e0207 */
[----:B------:R-:W-:Y:S02]  /*7710*/  LEA.HI.X R23, R4, UR5, R23, 0x1, P1 ;  /* 0x0000000504177c11 */ /* 0x000fe400088f0c17 */
[----:B------:R-:W-:Y:S02]  /*7720*/  LEA.HI.X R25, R6, UR7, R25, 0x1, P2 ;  /* 0x0000000706197c11 */ /* 0x000fe400090f0c19 */
[----:B---3--:R-:W-:-:S13]  /*7730*/  LOP3.LUT P0, RZ, R3, 0x1bf, RZ, 0xc0, !PT ;  /* 0x000001bf03ff7812 */ /* 0x008fda000780c0ff */
[----:B------:R-:W-:Y:S05]  /*7740*/  @!P0 BRA `(.L_x_489) ;  /* 0x0000000000408947 */ /* 0x000fea0003800000 */
[----:B------:R-:W-:Y:S01]  /*7750*/  MOV R0, 0x0 ;  /* 0x0000000000007802 */ /* 0x000fe20000000f00 */
        /* <DEDUP_REMOVED lines=14> */
[----:B-12---:R-:W-:Y:S05]  /*7840*/  CALL.ABS.NOINC R14 ;  /* 0x000000000e007343 */ /* 0x006fea0003c00000 */
.L_x_489:
[----:B------:R-:W-:Y:S01]  /*7850*/  ULDC.U8 UR4, c[0x0][0x410] ;  /* 0x0001040000047ab9 */ /* 0x000fe20000000000 */
[----:B------:R-:W-:Y:S01]  /*7860*/  BSSY B0, `(.L_x_490) ;  /* 0x0000389000007945 */ /* 0x000fe20003800000 */
[----:B------:R-:W-:Y:S01]  /*7870*/  ISETP.NE.AND P0, PT, RZ, UR4, PT ;  /* 0x00000004ff007c0c */ /* 0x000fe2000bf05270 */
[----:B------:R-:W-:-:S12]  /*7880*/  IMAD R7, R109, 0xc0, R19 ;  /* 0x000000c06d077824 */ /* 0x000fd800078e0213 */
[----:B------:R-:W-:Y:S05]  /*7890*/  @!P0 BRA `(.L_x_491) ;  /* 0x0000001800f48947 */ /* 0x000fea0003800000 */
[----:B------:R-:W-:-:S03]  /*78a0*/  UMOV UR4, 0xffffffff ;  /* 0xffffffff00047882 */ /* 0x000fc60000000000 */
[----:B------:R-:W-:Y:S05]  /*78b0*/  BRA.DIV UR4, `(.L_x_492) ;  /* 0x0000017e04f07947 */ /* 0x000fea000b800000 */
[----:B------:R0:W3:Y:S04]  /*78c0*/  SHFL.IDX PT, R3, R23, RZ, 0x1e1f ;  /* 0x001e1fff17037589 */ /* 0x0000e800000e0000 */
[----:B------:R0:W4:Y:S04]  /*78d0*/  SHFL.IDX PT, R0, R22, RZ, 0x1e1f ;  /* 0x001e1fff16007589 */ /* 0x00012800000e0000 */
[----:B------:R0:W0:Y:S04]  /*78e0*/  SHFL.IDX PT, R5, R25, RZ, 0x1e1f ;  /* 0x001e1fff19057589 */ /* 0x00002800000e0000 */
[----:B------:R0:W0:Y:S02]  /*78f0*/  SHFL.IDX PT, R4, R24, RZ, 0x1e1f ;  /* 0x001e1fff18047589 */ /* 0x00002400000e0000 */
.L_x_734:
[----:B------:R-:W5:Y:S01]  /*7900*/  LDL R51, [R1+0xa4] ;  /* 0x0000a40001337983 */ /* 0x000f620000100800 */
[----:B------:R-:W-:Y:S01]  /*7910*/  ULDC UR4, c[0x0][0x448] ;  /* 0x0001120000047ab9 */ /* 0x000fe20000000800 */
[----:B------:R-:W-:Y:S01]  /*7920*/  BSSY B1, `(.L_x_493) ;  /* 0x000005f000017945 */ /* 0x000fe20003800000 */
[----:B------:R-:W-:Y:S01]  /*7930*/  IMAD R8, R111, UR4, RZ ;  /* 0x000000046f087c24 */ /* 0x000fe2000f8e02ff */
[----:B------:R-:W-:Y:S02]  /*7940*/  CS2R R12, SRZ ;  /* 0x00000000000c7805 */ /* 0x000fe4000001ff00 */
[----:B0-----:R-:W-:Y:S02]  /*7950*/  CS2R R22, SRZ ;  /* 0x0000000000167805 */ /* 0x001fe4000001ff00 */
[----:B------:R-:W-:Y:S01]  /*7960*/  CS2R R26, SRZ ;  /* 0x00000000001a7805 */ /* 0x000fe2000001ff00 */
[----:B------:R-:W-:Y:S01]  /*7970*/  IMAD R6, R109, -0xc0, R8 ;  /* 0xffffff406d067824 */ /* 0x000fe200078e0208 */
[----:B------:R-:W-:-:S02]  /*7980*/  ISETP.GE.AND P1, PT, R7, R8, PT ;  /* 0x000000080700720c */ /* 0x000fc40003f26270 */
[----:B------:R-:W-:Y:S02]  /*7990*/  CS2R R8, SRZ ;  /* 0x0000000000087805 */ /* 0x000fe4000001ff00 */
[----:B------:R-:W-:Y:S02]  /*79a0*/  CS2R R28, SRZ ;  /* 0x00000000001c7805 */ /* 0x000fe4000001ff00 */
[----:B------:R-:W-:Y:S02]  /*79b0*/  CS2R R34, SRZ ;  /* 0x0000000000227805 */ /* 0x000fe4000001ff00 */
[----:B------:R-:W-:Y:S02]  /*79c0*/  VIMNMX R6, R6, 0xc0, PT ;  /* 0x000000c006067848 */ /* 0x000fe40003fe0100 */
[----:B------:R-:W-:Y:S02]  /*79d0*/  CS2R R10, SRZ ;  /* 0x00000000000a7805 */ /* 0x000fe4000001ff00 */
[----:B--2---:R-:W-:-:S02]  /*79e0*/  CS2R R14, SRZ ;  /* 0x00000000000e7805 */ /* 0x004fc4000001ff00 */
[----:B------:R-:W-:Y:S02]  /*79f0*/  CS2R R20, SRZ ;  /* 0x0000000000147805 */ /* 0x000fe4000001ff00 */
[----:B------:R-:W-:Y:S02]  /*7a00*/  ISETP.GE.AND P0, PT, R19, R6, PT ;  /* 0x000000061300720c */ /* 0x000fe40003f06270 */
[----:B------:R-:W-:Y:S02]  /*7a10*/  CS2R R24, SRZ ;  /* 0x0000000000187805 */ /* 0x000fe4000001ff00 */
[----:B------:R-:W-:Y:S02]  /*7a20*/  CS2R R30, SRZ ;  /* 0x00000000001e7805 */ /* 0x000fe4000001ff00 */
[----:B-1----:R-:W-:Y:S02]  /*7a30*/  CS2R R32, SRZ ;  /* 0x0000000000207805 */ /* 0x002fe4000001ff00 */
[----:B-----5:R-:W-:Y:S01]  /*7a40*/  LEA.HI R50, R51, R51, RZ, 0x1 ;  /* 0x0000003333327211 */ /* 0x020fe200078f08ff */
[----:B------:R-:W-:Y:S06]  /*7a50*/  @P1 BRA `(.L_x_494) ;  /* 0x00000004002c1947 */ /* 0x000fec0003800000 */
[----:B------:R-:W2:Y:S01]  /*7a60*/  LDL R41, [R1+0x6c] ;  /* 0x00006c0001297983 */ /* 0x000ea20000100800 */
[----:B------:R-:W-:-:S03]  /*7a70*/  ULDC UR4, c[0x0][0x3f4] ;  /* 0x0000fd0000047ab9 */ /* 0x000fc60000000800 */
[----:B------:R-:W3:Y:S04]  /*7a80*/  LDL R40, [R1+0x68] ;  /* 0x0000680001287983 */ /* 0x000ee80000100800 */
[----:B------:R-:W4:Y:S04]  /*7a90*/  LDL R39, [R1+0x70] ;  /* 0x0000700001277983 */ /* 0x000f280000100800 */
[----:B------:R-:W4:Y:S04]  /*7aa0*/  LDL R38, [R1+0x64] ;  /* 0x0000640001267983 */ /* 0x000f280000100800 */
[----:B------:R-:W4:Y:S01]  /*7ab0*/  LDL R14, [R1+0x74] ;  /* 0x00007400010e7983 */ /* 0x000f220000100800 */
        /* <DEDUP_REMOVED lines=8> */
[C---:B--2---:R-:W-:Y:S01]  /*7b40*/  ISETP.GE.AND P4, PT, R41.reuse, UR4, PT ;  /* 0x0000000429007c0c */ /* 0x044fe2000bf86270 */
[C---:B------:R-:W-:Y:S01]  /*7b50*/  IMAD.SHL.U32 R9, R41.reuse, 0x2, RZ ;  /* 0x0000000229097824 */ /* 0x040fe200078e00ff */
[----:B------:R-:W-:Y:S02]  /*7b60*/  SHF.R.S32.HI R6, RZ, 0x1f, R41 ;  /* 0x0000001fff067819 */ /* 0x000fe40000011429 */
[----:B---3--:R-:W-:Y:S02]  /*7b70*/  ISETP.GE.AND P3, PT, R40, UR4, PT ;  /* 0x0000000428007c0c */ /* 0x008fe4000bf66270 */
[----:B------:R-:W-:-:S07]  /*7b80*/  SHF.L.U64.HI R10, R41, 0x1, R6 ;  /* 0x00000001290a7819 */ /* 0x000fce0000010206 */
[-C--:B------:R-:W-:Y:S02]  /*7b90*/  @!P4 IADD3 R8, P2, R4, R9.reuse, RZ ;  /* 0x000000090408c210 */ /* 0x080fe40007f5e0ff */
[----:B----4-:R-:W-:-:S03]  /*7ba0*/  @!P4 IADD3 R6, P1, R0, R9, RZ ;  /* 0x000000090006c210 */ /* 0x010fc60007f3e0ff */
[--C-:B------:R-:W-:Y:S01]  /*7bb0*/  @!P4 IMAD.X R9, R5, 0x1, R10.reuse, P2 ;  /* 0x000000010509c824 */ /* 0x100fe200010e060a */
[----:B------:R-:W-:Y:S01]  /*7bc0*/  ISETP.GE.AND P2, PT, R39, UR4, PT ;  /* 0x0000000427007c0c */ /* 0x000fe2000bf46270 */
[----:B------:R-:W-:Y:S01]  /*7bd0*/  @!P4 IMAD.X R7, R3, 0x1, R10, P1 ;  /* 0x000000010307c824 */ /* 0x000fe200008e060a */
[----:B------:R-:W-:Y:S01]  /*7be0*/  SHF.R.S32.HI R10, RZ, 0x1f, R40 ;  /* 0x0000001fff0a7819 */ /* 0x000fe20000011428 */
[----:B------:R-:W-:Y:S01]  /*7bf0*/  IMAD.SHL.U32 R47, R40, 0x2, RZ ;  /* 0x00000002282f7824 */ /* 0x000fe200078e00ff */
[----:B------:R-:W5:Y:S01]  /*7c00*/  @!P4 LD.E.64 R30, desc[UR60][R8.64] ;  /* 0x0000003c081ec980 */ /* 0x000f62000c101b00 */
[----:B------:R-:W-:Y:S01]  /*7c10*/  ISETP.GE.AND P1, PT, R38, UR4, PT ;  /* 0x0000000426007c0c */ /* 0x000fe2000bf26270 */
[----:B------:R-:W-:Y:S01]  /*7c20*/  IMAD.SHL.U32 R43, R39, 0x2, RZ ;  /* 0x00000002272b7824 */ /* 0x000fe200078e00ff */
[----:B------:R-:W-:Y:S01]  /*7c30*/  SHF.L.U64.HI R10, R40, 0x1, R10 ;  /* 0x00000001280a7819 */ /* 0x000fe2000001020a */
[----:B------:R0:W5:Y:S01]  /*7c40*/  @!P4 LD.E.64 R28, desc[UR60][R6.64] ;  /* 0x0000003c061cc980 */ /* 0x000162000c101b00 */
[----:B------:R-:W-:-:S02]  /*7c50*/  @!P3 IADD3 R46, P4, R4, R47, RZ ;  /* 0x0000002f042eb210 */ /* 0x000fc40007f9e0ff */
[----:B------:R-:W-:Y:S02]  /*7c60*/  SHF.R.S32.HI R11, RZ, 0x1f, R39 ;  /* 0x0000001fff0b7819 */ /* 0x000fe40000011427 */
[----:B------:R-:W-:Y:S01]  /*7c70*/  @!P3 IADD3 R48, P5, R0, R47, RZ ;  /* 0x0000002f0030b210 */ /* 0x000fe20007fbe0ff */
[----:B------:R-:W-:Y:S01]  /*7c80*/  @!P3 IMAD.X R47, R5, 0x1, R10, P4 ;  /* 0x00000001052fb824 */ /* 0x000fe200020e060a */
[-C--:B------:R-:W-:Y:S02]  /*7c90*/  @!P2 IADD3 R42, P4, R4, R43.reuse, RZ ;  /* 0x0000002b042aa210 */ /* 0x080fe40007f9e0ff */
[----:B0-----:R-:W-:Y:S01]  /*7ca0*/  SHF.L.U64.HI R6, R39, 0x1, R11 ;  /* 0x0000000127067819 */ /* 0x001fe2000001020b */
[----:B------:R-:W-:Y:S01]  /*7cb0*/  IMAD.SHL.U32 R7, R38, 0x2, RZ ;  /* 0x0000000226077824 */ /* 0x000fe200078e00ff */
[----:B------:R-:W-:Y:S01]  /*7cc0*/  SHF.R.S32.HI R12, RZ, 0x1f, R38 ;  /* 0x0000001fff0c7819 */ /* 0x000fe20000011426 */
[----:B------:R-:W-:Y:S01]  /*7cd0*/  @!P3 IMAD.X R49, R3, 0x1, R10, P5 ;  /* 0x000000010331b824 */ /* 0x000fe200028e060a */
[----:B------:R-:W-:Y:S01]  /*7ce0*/  @!P2 IADD3 R44, P5, R0, R43, RZ ;  /* 0x0000002b002ca210 */ /* 0x000fe20007fbe0ff */
[----:B------:R-:W-:Y:S01]  /*7cf0*/  @!P2 IMAD.X R43, R5, 0x1, R6, P4 ;  /* 0x00000001052ba824 */ /* 0x000fe200020e0606 */
[----:B------:R-:W-:Y:S01]  /*7d00*/  SHF.L.U64.HI R12, R38, 0x1, R12 ;  /* 0x00000001260c7819 */ /* 0x000fe2000001020c */
[----:B------:R-:W-:Y:S01]  /*7d10*/  IMAD.SHL.U32 R13, R14, 0x2, RZ ;  /* 0x000000020e0d7824 */ /* 0x000fe200078e00ff */
[-C--:B------:R-:W-:Y:S01]  /*7d20*/  @!P1 IADD3 R40, P4, R0, R7.reuse, RZ ;  /* 0x0000000700289210 */ /* 0x080fe20007f9e0ff */
[C---:B------:R-:W-:Y:S01]  /*7d30*/  @!P2 IMAD.X R45, R3.reuse, 0x1, R6, P5 ;  /* 0x00000001032da824 */ /* 0x040fe200028e0606 */
[----:B------:R-:W-:Y:S01]  /*7d40*/  ISETP.GE.AND P5, PT, R156, UR4, PT ;  /* 0x000000049c007c0c */ /* 0x000fe2000bfa6270 */
[----:B------:R-:W5:Y:S02]  /*7d50*/  @!P3 LD.E.64 R26, desc[UR60][R48.64] ;  /* 0x0000003c301ab980 */ /* 0x000f64000c101b00 */
[--C-:B------:R-:W-:Y:S01]  /*7d60*/  @!P1 IMAD.X R41, R3, 0x1, R12.reuse, P4 ;  /* 0x0000000103299824 */ /* 0x100fe200020e060c */
[----:B------:R-:W-:Y:S01]  /*7d70*/  @!P1 IADD3 R6, P4, R4, R7, RZ ;  /* 0x0000000704069210 */ /* 0x000fe20007f9e0ff */
[----:B------:R-:W5:Y:S04]  /*7d80*/  @!P3 LD.E.64 R24, desc[UR60][R46.64] ;  /* 0x0000003c2e18b980 */ /* 0x000f68000c101b00 */
[----:B------:R-:W-:Y:S01]  /*7d90*/  @!P1 IMAD.X R7, R5, 0x1, R12, P4 ;  /* 0x0000000105079824 */ /* 0x000fe200020e060c */
[----:B------:R-:W-:Y:S01]  /*7da0*/  ISETP.GE.AND P4, PT, R14, UR4, PT ;  /* 0x000000040e007c0c */ /* 0x000fe2000bf86270 */
[----:B------:R-:W5:Y:S02]  /*7db0*/  @!P2 LD.E.64 R22, desc[UR60][R44.64] ;  /* 0x0000003c2c16a980 */ /* 0x000f64000c101b00 */
[----:B------:R-:W-:-:S02]  /*7dc0*/  @!P5 IMAD.MOV.U32 R8, RZ, RZ, R0 ;  /* 0x000000ffff08d224 */ /* 0x000fc400078e0000 */
[----:B------:R-:W-:Y:S01]  /*7dd0*/  @!P5 IMAD.MOV.U32 R9, RZ, RZ, R3 ;  /* 0x000000ffff09d224 */ /* 0x000fe200078e0003 */
[----:B------:R-:W5:Y:S01]  /*7de0*/  @!P2 LD.E.64 R20, desc[UR60][R42.64] ;  /* 0x0000003c2a14a980 */ /* 0x000f62000c101b00 */
[----:B------:R-:W-:Y:S01]  /*7df0*/  @!P5 IMAD.WIDE R10, R156, 0x2, R4 ;  /* 0x000000029c0ad825 */ /* 0x000fe200078e0204 */
[----:B------:R-:W-:-:S03]  /*7e00*/  SHF.R.S32.HI R12, RZ, 0x1f, R14 ;  /* 0x0000001fff0c7819 */ /* 0x000fc6000001140e */
[----:B------:R-:W-:Y:S01]  /*7e10*/  @!P5 IMAD.WIDE R8, R156, 0x2, R8 ;  /* 0x000000029c08d825 */ /* 0x000fe200078e0208 */
[----:B------:R0:W5:Y:S01]  /*7e20*/  @!P5 LD.E.64 R32, desc[UR60][R10.64] ;  /* 0x0000003c0a20d980 */ /* 0x000162000c101b00 */
[----:B------:R-:W-:-:S03]  /*7e30*/  SHF.L.U64.HI R12, R14, 0x1, R12 ;  /* 0x000000010e0c7819 */ /* 0x000fc6000001020c */
[----:B------:R1:W5:Y:S01]  /*7e40*/  @!P5 LD.E.64 R34, desc[UR60][R8.64] ;  /* 0x0000003c0822d980 */ /* 0x000362000c101b00 */
[----:B------:R-:W-:-:S05]  /*7e50*/  @!P4 IADD3 R38, P5, R0, R13, RZ ;  /* 0x0000000d0026c210 */ /* 0x000fca0007fbe0ff */
[--C-:B------:R-:W-:Y:S01]  /*7e60*/  @!P4 IMAD.X R39, R3, 0x1, R12.reuse, P5 ;  /* 0x000000010327c824 */ /* 0x100fe200028e060c */
[----:B------:R-:W-:Y:S02]  /*7e70*/  @!P4 IADD3 R4, P5, R4, R13, RZ ;  /* 0x0000000d0404c210 */ /* 0x000fe40007fbe0ff */
[----:B------:R-:W-:Y:S02]  /*7e80*/  CS2R R14, SRZ ;  /* 0x00000000000e7805 */ /* 0x000fe4000001ff00 */
[----:B0-----:R-:W-:Y:S02]  /*7e90*/  CS2R R10, SRZ ;  /* 0x00000000000a7805 */ /* 0x001fe4000001ff00 */
[----:B-1----:R-:W-:Y:S01]  /*7ea0*/  CS2R R8, SRZ ;  /* 0x0000000000087805 */ /* 0x002fe2000001ff00 */
[----:B------:R-:W-:Y:S01]  /*7eb0*/  @!P4 IMAD.X R5, R5, 0x1, R12, P5 ;  /* 0x000000010505c824 */ /* 0x000fe200028e060c */
[----:B------:R-:W-:Y:S01]  /*7ec0*/  CS2R R12, SRZ ;  /* 0x00000000000c7805 */ /* 0x000fe2000001ff00 */
[----:B------:R0:W5:Y:S04]  /*7ed0*/  @!P1 LD.E.64 R14, desc[UR60][R6.64] ;  /* 0x0000003c060e9980 */ /* 0x000168000c101b00 */
[----:B------:R0:W5:Y:S04]  /*7ee0*/  @!P4 LD.E.64 R8, desc[UR60][R38.64] ;  /* 0x0000003c2608c980 */ /* 0x000168000c101b00 */
[----:B------:R0:W5:Y:S04]  /*7ef0*/  @!P1 LD.E.64 R12, desc[UR60][R40.64] ;  /* 0x0000003c280c9980 */ /* 0x000168000c101b00 */
[----:B------:R0:W5:Y:S02]  /*7f00*/  @!P4 LD.E.64 R10, desc[UR60][R4.64] ;  /* 0x0000003c040ac980 */ /* 0x000164000c101b00 */
.L_x_494:
[----:B------:R-:W-:Y:S05]  /*7f10*/  BSYNC B1 ;  /* 0x0000000000017941 */ /* 0x000fea0003800000 */
.L_x_493:
[----:B----45:R-:W-:Y:S01]  /*7f20*/  IMAD.MOV.U32 R0, RZ, RZ, R8 ;  /* 0x000000ffff007224 */ /* 0x030fe200078e0008 */
[----:B------:R-:W-:Y:S01]  /*7f30*/  LOP3.LUT R50, R50, 0xfffffffe, RZ, 0xc0, !PT ;  /* 0xfffffffe32327812 */ /* 0x000fe200078ec0ff */
[----:B---3--:R-:W-:Y:S01]  /*7f40*/  IMAD.MOV.U32 R3, RZ, RZ, R9 ;  /* 0x000000ffff037224 */ /* 0x008fe200078e0009 */
[----:B------:R-:W-:Y:S01]  /*7f50*/  BSSY B1, `(.L_x_495) ;  /* 0x000002a000017945 */ /* 0x000fe20003800000 */
[----:B0-----:R-:W-:Y:S02]  /*7f60*/  IMAD.MOV.U32 R4, RZ, RZ, R12 ;  /* 0x000000ffff047224 */ /* 0x001fe400078e000c */
[----:B------:R-:W-:Y:S01]  /*7f70*/  IMAD.MOV.U32 R5, RZ, RZ, R23 ;  /* 0x000000ffff057224 */ /* 0x000fe200078e0017 */
[----:B------:R-:W-:Y:S01]  /*7f80*/  PRMT R38, R0, 0x5410, R3 ;  /* 0x0000541000267816 */ /* 0x000fe20000000003 */
[----:B------:R-:W-:Y:S01]  /*7f90*/  IMAD.IADD R3, R51, 0x1, -R50 ;  /* 0x0000000133037824 */ /* 0x000fe200078e0a32 */
[----:B------:R-:W-:Y:S01]  /*7fa0*/  PRMT R40, R4, 0x7610, R40 ;  /* 0x0000761004287816 */ /* 0x000fe20000000028 */
[----:B------:R-:W-:-:S02]  /*7fb0*/  IMAD.MOV.U32 R0, RZ, RZ, R13 ;  /* 0x000000ffff007224 */ /* 0x000fc400078e000d */
[----:B------:R-:W-:Y:S01]  /*7fc0*/  IMAD.MOV.U32 R4, RZ, RZ, R22 ;  /* 0x000000ffff047224 */ /* 0x000fe200078e0016 */
[----:B------:R-:W-:Y:S01]  /*7fd0*/  SHF.L.U32 R3, R3, 0x1f, RZ ;  /* 0x0000001f03037819 */ /* 0x000fe200000006ff */
[----:B------:R-:W-:Y:S01]  /*7fe0*/  IMAD.MOV.U32 R6, RZ, RZ, R29 ;  /* 0x000000ffff067224 */ /* 0x000fe200078e001d */
[----:B------:R-:W-:Y:S01]  /*7ff0*/  PRMT R40, R40, 0x5410, R0 ;  /* 0x0000541028287816 */ /* 0x000fe20000000000 */
[----:B------:R-:W-:Y:S01]  /*8000*/  IMAD.MOV.U32 R0, RZ, RZ, R26 ;  /* 0x000000ffff007224 */ /* 0x000fe200078e001a */
[----:B------:R-:W0:Y:S01]  /*8010*/  SYNCS.PHASECHK.TRANS64.TRYWAIT P1, [R16+URZ+0x31c00], R3 ;  /* 0x031c0003100075a7 */ /* 0x000e22000802017f */
[----:B------:R-:W-:Y:S01]  /*8020*/  PRMT R42, R4, 0x5410, R5 ;  /* 0x00005410042a7816 */ /* 0x000fe20000000005 */
[----:B------:R-:W-:Y:S01]  /*8030*/  IMAD.MOV.U32 R4, RZ, RZ, R27 ;  /* 0x000000ffff047224 */ /* 0x000fe200078e001b */
[----:B------:R-:W-:Y:S01]  /*8040*/  PRMT R54, R6, 0x7610, R54 ;  /* 0x0000761006367816 */ /* 0x000fe20000000036 */
[----:B------:R-:W-:Y:S02]  /*8050*/  IMAD.MOV.U32 R5, RZ, RZ, R28 ;  /* 0x000000ffff057224 */ /* 0x000fe400078e001c */
[----:B------:R-:W-:Y:S01]  /*8060*/  IMAD.MOV.U32 R6, RZ, RZ, R11 ;  /* 0x000000ffff067224 */ /* 0x000fe200078e000b */
[----:B------:R-:W-:Y:S01]  /*8070*/  PRMT R44, R4, 0x7610, R44 ;  /* 0x00007610042c7816 */ /* 0x000fe2000000002c */
[----:B------:R-:W-:Y:S01]  /*8080*/  IMAD.MOV.U32 R4, RZ, RZ, R35 ;  /* 0x000000ffff047224 */ /* 0x000fe200078e0023 */
[----:B------:R-:W-:Y:S01]  /*8090*/  PRMT R45, R0, 0x5410, R5 ;  /* 0x00005410002d7816 */ /* 0x000fe20000000005 */
[----:B------:R-:W-:-:S02]  /*80a0*/  IMAD.MOV.U32 R0, RZ, RZ, R34 ;  /* 0x000000ffff007224 */ /* 0x000fc400078e0022 */
[----:B------:R-:W-:Y:S01]  /*80b0*/  IMAD.MOV.U32 R5, RZ, RZ, R10 ;  /* 0x000000ffff057224 */ /* 0x000fe200078e000a */
[----:B------:R-:W-:Y:S01]  /*80c0*/  PRMT R54, R54, 0x5410, R4 ;  /* 0x0000541036367816 */ /* 0x000fe20000000004 */
[----:B------:R-:W-:Y:S01]  /*80d0*/  IMAD.MOV.U32 R4, RZ, RZ, R15 ;  /* 0x000000ffff047224 */ /* 0x000fe200078e000f */
[----:B------:R-:W-:Y:S01]  /*80e0*/  PRMT R46, R0, 0x7610, R46 ;  /* 0x00007610002e7816 */ /* 0x000fe2000000002e */
[----:B------:R-:W-:Y:S01]  /*80f0*/  IMAD.MOV.U32 R0, RZ, RZ, R14 ;  /* 0x000000ffff007224 */ /* 0x000fe200078e000e */
[----:B------:R-:W-:Y:S01]  /*8100*/  PRMT R39, R5, 0x5410, R6 ;  /* 0x0000541005277816 */ /* 0x000fe20000000006 */
[----:B------:R-:W-:Y:S02]  /*8110*/  IMAD.MOV.U32 R5, RZ, RZ, R20 ;  /* 0x000000ffff057224 */ /* 0x000fe400078e0014 */
[----:B------:R-:W-:Y:S01]  /*8120*/  IMAD.MOV.U32 R6, RZ, RZ, R21 ;  /* 0x000000ffff067224 */ /* 0x000fe200078e0015 */
[----:B------:R-:W-:Y:S01]  /*8130*/  PRMT R41, R0, 0x5410, R4 ;  /* 0x0000541000297816 */ /* 0x000fe20000000004 */
[----:B------:R-:W-:-:S02]  /*8140*/  IMAD.MOV.U32 R0, RZ, RZ, R24 ;  /* 0x000000ffff007224 */ /* 0x000fc400078e0018 */
[----:B------:R-:W-:Y:S01]  /*8150*/  IMAD.MOV.U32 R4, RZ, RZ, R25 ;  /* 0x000000ffff047224 */ /* 0x000fe200078e0019 */
[----:B------:R-:W-:Y:S01]  /*8160*/  PRMT R43, R5, 0x5410, R6 ;  /* 0x00005410052b7816 */ /* 0x000fe20000000006 */
[----:B------:R-:W-:Y:S02]  /*8170*/  IMAD.MOV.U32 R5, RZ, RZ, R30 ;  /* 0x000000ffff057224 */ /* 0x000fe400078e001e */
[----:B------:R-:W-:Y:S01]  /*8180*/  IMAD.MOV.U32 R6, RZ, RZ, R31 ;  /* 0x000000ffff067224 */ /* 0x000fe200078e001f */
[----:B------:R-:W-:Y:S01]  /*8190*/  PRMT R44, R44, 0x5410, R4 ;  /* 0x000054102c2c7816 */ /* 0x000fe20000000004 */
[----:B------:R-:W-:Y:S01]  /*81a0*/  IMAD.MOV.U32 R4, RZ, RZ, R33 ;  /* 0x000000ffff047224 */ /* 0x000fe200078e0021 */
[----:B------:R-:W-:Y:S01]  /*81b0*/  PRMT R55, R0, 0x5410, R5 ;  /* 0x0000541000377816 */ /* 0x000fe20000000005 */
[----:B------:R-:W-:Y:S01]  /*81c0*/  IMAD.MOV.U32 R0, RZ, RZ, R32 ;  /* 0x000000ffff007224 */ /* 0x000fe200078e0020 */
[----:B------:R-:W-:Y:S01]  /*81d0*/  PRMT R56, R6, 0x7610, R56 ;  /* 0x0000761006387816 */ /* 0x000fe20000000038 */
[----:B0-----:R-:W-:Y:S06]  /*81e0*/  @!P1 BRA `(.L_x_496) ;  /* 0x0000017800189947 */ /* 0x001fec0003800000 */
.L_x_735:
[----:B------:R-:W-:Y:S05]  /*81f0*/  BSYNC B1 ;  /* 0x0000000000017941 */ /* 0x000fea0003800000 */
.L_x_495:
[----:B------:R-:W-:Y:S02]  /*8200*/  PRMT R46, R46, 0x5410, R0 ;  /* 0x000054102e2e7816 */ /* 0x000fe40000000000 */
[----:B------:R-:W-:Y:S01]  /*8210*/  PRMT R56, R56, 0x5410, R4 ;  /* 0x0000541038387816 */ /* 0x000fe20000000004 */
[----:B------:R-:W-:Y:S06]  /*8220*/  @P0 BRA `(.L_x_497) ;  /* 0x0000002c00b00947 */ /* 0x000fec0003800000 */
[----:B------:R-:W2:Y:S01]  /*8230*/  LDL R51, [R1+0x88] ;  /* 0x0000880001337983 */ /* 0x000ea20000100800 */
[----:B------:R-:W1:Y:S03]  /*8240*/  LDC R5, c[0x0][0x3f4] ;  /* 0x0000fd00ff057b82 */ /* 0x000e660000000800 */
[----:B------:R-:W3:Y:S04]  /*8250*/  LDL R50, [R1+0x6c] ;  /* 0x00006c0001327983 */ /* 0x000ee80000100800 */
[----:B------:R-:W4:Y:S04]  /*8260*/  LDL R49, [R1+0x68] ;  /* 0x0000680001317983 */ /* 0x000f280000100800 */
[----:B------:R-:W5:Y:S04]  /*8270*/  LDL R48, [R1+0x70] ;  /* 0x0000700001307983 */ /* 0x000f680000100800 */
[----:B------:R-:W5:Y:S04]  /*8280*/  LDL R47, [R1+0x64] ;  /* 0x00006400012f7983 */ /* 0x000f680000100800 */
[----:B------:R-:W5:Y:S01]  /*8290*/  LDL R6, [R1+0x74] ;  /* 0x0000740001067983 */ /* 0x000f620000100800 */
[----:B------:R-:W-:Y:S01]  /*82a0*/  LEA.HI R36, R37, R36, RZ, 0x2 ;  /* 0x0000002425247211 */ /* 0x000fe200078f10ff */
[----:B------:R-:W-:Y:S03]  /*82b0*/  BSSY B1, `(.L_x_498) ;  /* 0x000003a000017945 */ /* 0x000fe60003800000 */
[----:B------:R-:W-:-:S02]  /*82c0*/  SHF.R.S32.HI R0, RZ, 0x2, R36 ;  /* 0x00000002ff007819 */ /* 0x000fc40000011424 */
[----:B0-----:R-:W-:Y:S02]  /*82d0*/  SHF.R.S32.HI R3, RZ, 0x1f, R36 ;  /* 0x0000001fff037819 */ /* 0x001fe40000011424 */
[----:B-1----:R-:W-:Y:S02]  /*82e0*/  ISETP.GE.AND P6, PT, R156, R5, PT ;  /* 0x000000059c00720c */ /* 0x002fe40003fc6270 */
[----:B------:R-:W-:-:S04]  /*82f0*/  LEA.HI R3, R3, R0, RZ, 0x2 ;  /* 0x0000000003037211 */ /* 0x000fc800078f10ff */
[----:B------:R-:W-:-:S05]  /*8300*/  LOP3.LUT R7, R3, 0xfffffffc, RZ, 0xc0, !PT ;  /* 0xfffffffc03077812 */ /* 0x000fca00078ec0ff */
[----:B------:R-:W-:-:S05]  /*8310*/  IMAD.IADD R7, R0, 0x1, -R7 ;  /* 0x0000000100077824 */ /* 0x000fca00078e0a07 */
[----:B------:R-:W-:Y:S01]  /*8320*/  LOP3.LUT P0, RZ, R7, 0x2, RZ, 0xc0, !PT ;  /* 0x0000000207ff7812 */ /* 0x000fe2000780c0ff */
[----:B--2---:R-:W-:-:S04]  /*8330*/  IMAD R3, R51, 0x2, R16 ;  /* 0x0000000233037824 */ /* 0x004fc800078e0210 */
[----:B------:R-:W-:Y:S01]  /*8340*/  VIADD R0, R3, 0x20 ;  /* 0x0000002003007836 */ /* 0x000fe20000000000 */
[-C--:B---3--:R-:W-:Y:S02]  /*8350*/  ISETP.GE.AND P1, PT, R50, R5.reuse, PT ;  /* 0x000000053200720c */ /* 0x088fe40003f26270 */
[-C--:B----4-:R-:W-:Y:S02]  /*8360*/  ISETP.GE.AND P2, PT, R49, R5.reuse, PT ;  /* 0x000000053100720c */ /* 0x090fe40003f46270 */
[-C--:B-----5:R-:W-:Y:S02]  /*8370*/  ISETP.GE.AND P3, PT, R48, R5.reuse, PT ;  /* 0x000000053000720c */ /* 0x0a0fe40003f66270 */
[-C--:B------:R-:W-:Y:S02]  /*8380*/  ISETP.GE.AND P4, PT, R47, R5.reuse, PT ;  /* 0x000000052f00720c */ /* 0x080fe40003f86270 */
[----:B------:R-:W-:Y:S01]  /*8390*/  ISETP.GE.AND P5, PT, R6, R5, PT ;  /* 0x000000050600720c */ /* 0x000fe20003fa6270 */
[----:B------:R-:W-:-:S12]  /*83a0*/  @P6 BRA `(.L_x_499) ;  /* 0x0000000000a86947 */ /* 0x000fd80003800000 */
[----:B------:R-:W0:Y:S01]  /*83b0*/  LDS.128 R4, [R3+0xda00] ;  /* 0x00da000003047984 */ /* 0x000e220000000c00 */
[----:B------:R-:W-:Y:S01]  /*83c0*/  SHF.R.U32.HI R37, RZ, 0x10, R35 ;  /* 0x00000010ff257819 */ /* 0x000fe20000011623 */
[--C-:B------:R-:W-:Y:S01]  /*83d0*/  HADD2.F32 R36, -RZ, R46.reuse.H0_H0 ;  /* 0x2000002eff247230 */ /* 0x100fe20000004100 */
[----:B------:R-:W-:Y:S01]  /*83e0*/  SHF.R.U32.HI R47, RZ, 0x10, R33 ;  /* 0x00000010ff2f7819 */ /* 0x000fe20000011621 */
[----:B------:R-:W-:Y:S01]  /*83f0*/  HADD2.F32 R46, -RZ, R46.H1_H1 ;  /* 0x3000002eff2e7230 */ /* 0x000fe20000004100 */
[----:B------:R-:W-:Y:S01]  /*8400*/  SHF.R.U64 R53, R34, 0x10, R35 ;  /* 0x0000001022357819 */ /* 0x000fe20000001223 */
[----:B------:R-:W-:Y:S01]  /*8410*/  HADD2.F32 R37, -RZ, R37.H0_H0 ;  /* 0x20000025ff257230 */ /* 0x000fe20000004100 */
[----:B------:R-:W-:Y:S01]  /*8420*/  SHF.R.U64 R51, R32, 0x10, R33 ;  /* 0x0000001020337819 */ /* 0x000fe20000001221 */
[----:B------:R-:W-:Y:S02]  /*8430*/  HADD2.F32 R47, -RZ, R47.H0_H0 ;  /* 0x2000002fff2f7230 */ /* 0x000fe40000004100 */
[----:B0-----:R-:W-:-:S02]  /*8440*/  HADD2.F32 R34, -RZ, R7.H0_H0 ;  /* 0x20000007ff227230 */ /* 0x001fc40000004100 */
[----:B------:R-:W-:Y:S02]  /*8450*/  HADD2.F32 R35, -RZ, R7.H1_H1 ;  /* 0x30000007ff237230 */ /* 0x000fe40000004100 */
[--C-:B------:R-:W-:Y:S02]  /*8460*/  HADD2.F32 R7, -RZ, R4.reuse.H0_H0 ;  /* 0x20000004ff077230 */ /* 0x100fe40000004100 */
[----:B------:R-:W-:Y:S02]  /*8470*/  HADD2.F32 R4, -RZ, R4.H1_H1 ;  /* 0x30000004ff047230 */ /* 0x000fe40000004100 */
[C---:B------:R-:W-:Y:S01]  /*8480*/  FMUL.FTZ R50, R35.reuse, R37 ;  /* 0x0000002523327220 */ /* 0x040fe20000410000 */
[-C--:B------:R-:W-:Y:S01]  /*8490*/  FMUL.FTZ R49, R35, R47.reuse ;  /* 0x0000002f23317220 */ /* 0x080fe20000410000 */
[--C-:B------:R-:W-:Y:S02]  /*84a0*/  HADD2.F32 R32, -RZ, R6.reuse.H0_H0 ;  /* 0x20000006ff207230 */ /* 0x100fe40000004100 */
[----:B------:R-:W-:Y:S01]  /*84b0*/  FMUL.FTZ R48, R4, R46 ;  /* 0x0000002e04307220 */ /* 0x000fe20000410000 */
[----:B------:R-:W-:Y:S01]  /*84c0*/  FFMA.FTZ R52, R34, R47, R50 ;  /* 0x0000002f22347223 */ /* 0x000fe20000010032 */
[----:B------:R-:W-:-:S02]  /*84d0*/  HADD2.F32 R33, -RZ, R6.H1_H1 ;  /* 0x30000006ff217230 */ /* 0x000fc40000004100 */
[-C--:B------:R-:W-:Y:S01]  /*84e0*/  FMUL.FTZ R50, R4, R36.reuse ;  /* 0x0000002404327220 */ /* 0x080fe20000410000 */
[C---:B------:R-:W-:Y:S01]  /*84f0*/  FFMA.FTZ R48, R7.reuse, R36, -R48 ;  /* 0x0000002407307223 */ /* 0x040fe20000010830 */
[--C-:B------:R-:W-:Y:S02]  /*8500*/  HADD2.F32 R6, -RZ, R5.reuse.H0_H0 ;  /* 0x20000005ff067230 */ /* 0x100fe40000004100 */
[----:B------:R-:W-:Y:S01]  /*8510*/  FFMA.FTZ R49, R34, R37, -R49 ;  /* 0x0000002522317223 */ /* 0x000fe20000010831 */
[----:B------:R-:W-:Y:S02]  /*8520*/  HADD2.F32 R36, -RZ, R56.H1_H1 ;  /* 0x30000038ff247230 */ /* 0x000fe40000004100 */
[----:B------:R-:W-:Y:S01]  /*8530*/  FFMA.FTZ R37, R7, R46, R50 ;  /* 0x0000002e07257223 */ /* 0x000fe20000010032 */
[----:B------:R-:W-:Y:S02]  /*8540*/  HADD2.F32 R5, -RZ, R5.H1_H1 ;  /* 0x30000005ff057230 */ /* 0x000fe40000004100 */
[----:B------:R-:W-:-:S02]  /*8550*/  HADD2.F32 R34, -RZ, R54.H1_H1 ;  /* 0x30000036ff227230 */ /* 0x000fc40000004100 */
[C---:B------:R-:W-:Y:S01]  /*8560*/  FMUL.FTZ R47, R33.reuse, R36 ;  /* 0x00000024212f7220 */ /* 0x040fe20000410000 */
[----:B------:R-:W-:Y:S02]  /*8570*/  HADD2.F32 R35, -RZ, R51.H0_H0 ;  /* 0x20000033ff237230 */ /* 0x000fe40000004100 */
[----:B------:R-:W-:Y:S02]  /*8580*/  HADD2.F32 R4, -RZ, R53.H0_H0 ;  /* 0x20000035ff047230 */ /* 0x000fe40000004100 */
[-C--:B------:R-:W-:Y:S01]  /*8590*/  FMUL.FTZ R33, R33, R34.reuse ;  /* 0x0000002221217220 */ /* 0x080fe20000410000 */
[C---:B------:R-:W-:Y:S01]  /*85a0*/  FFMA.FTZ R47, R32.reuse, R34, -R47 ;  /* 0x00000022202f7223 */ /* 0x040fe2000001082f */
[C---:B------:R-:W-:Y:S01]  /*85b0*/  FMUL.FTZ R7, R5.reuse, R35 ;  /* 0x0000002305077220 */ /* 0x040fe20000410000 */
[----:B------:R-:W-:Y:S01]  /*85c0*/  FMUL.FTZ R46, R5, R4 ;  /* 0x00000004052e7220 */ /* 0x000fe20000410000 */
[----:B------:R-:W-:Y:S02]  /*85d0*/  FFMA.FTZ R32, R32, R36, R33 ;  /* 0x0000002420207223 */ /* 0x000fe40000010021 */
[----:B------:R-:W-:Y:S01]  /*85e0*/  FFMA.FTZ R5, R6, R4, -R7 ;  /* 0x0000000406057223 */ /* 0x000fe20000010807 */
[----:B------:R-:W-:Y:S01]  /*85f0*/  F2FP.F16.F32.PACK_AB R7, R52, R49 ;  /* 0x000000313407723e */ /* 0x000fe200000000ff */
[----:B------:R-:W-:Y:S01]  /*8600*/  FFMA.FTZ R46, R6, R35, R46 ;  /* 0x00000023062e7223 */ /* 0x000fe2000001002e */
[----:B------:R-:W-:-:S02]  /*8610*/  F2FP.F16.F32.PACK_AB R4, R37, R48 ;  /* 0x000000302504723e */ /* 0x000fc400000000ff */
[----:B------:R-:W-:Y:S02]  /*8620*/  F2FP.F16.F32.PACK_AB R6, R32, R47 ;  /* 0x0000002f2006723e */ /* 0x000fe400000000ff */
[----:B------:R-:W-:-:S05]  /*8630*/  F2FP.F16.F32.PACK_AB R5, R46, R5 ;  /* 0x000000052e05723e */ /* 0x000fca00000000ff */
[----:B------:R0:W-:Y:S02]  /*8640*/  STS.128 [R3+0xda00], R4 ;  /* 0x00da000403007388 */ /* 0x0001e40000000c00 */
.L_x_499:
[----:B------:R-:W-:Y:S05]  /*8650*/  BSYNC B1 ;  /* 0x0000000000017941 */ /* 0x000fea0003800000 */
.L_x_498:
[----:B------:R-:W-:Y:S01]  /*8660*/  BSSY B1, `(.L_x_500) ;  /* 0x000002d000017945 */ /* 0x000fe20003800000 */
[----:B------:R-:W-:-:S03]  /*8670*/  @P0 VIADD R0, R3, 0xffffffe0 ;  /* 0xffffffe003000836 */ /* 0x000fc60000000000 */
[----:B------:R-:W-:Y:S05]  /*8680*/  @P1 BRA `(.L_x_501) ;  /* 0x0000000000a81947 */ /* 0x000fea0003800000 */
[----:B0-----:R-:W0:Y:S01]  /*8690*/  LDS.128 R4, [R0+0xda00] ;  /* 0x00da000000047984 */ /* 0x001e220000000c00 */
[----:B------:R-:W-:Y:S01]  /*86a0*/  SHF.R.U32.HI R33, RZ, 0x10, R29 ;  /* 0x00000010ff217819 */ /* 0x000fe2000001161d */
[----:B------:R-:W-:Y:S01]  /*86b0*/  HADD2.F32 R34, -RZ, R55.H1_H1 ;  /* 0x30000037ff227230 */ /* 0x000fe20000004100 */
[--C-:B------:R-:W-:Y:S01]  /*86c0*/  SHF.R.U32.HI R35, RZ, 0x10, R31.reuse ;  /* 0x00000010ff237819 */ /* 0x100fe2000001161f */
        /* <DEDUP_REMOVED lines=19> */
[----:B------:R-:W-:Y:S02]  /*8800*/  HADD2.F32 R32, -RZ, R56.H0_H0 ;  /* 0x20000038ff207230 */ /* 0x000fe40000004100 */
[----:B------:R-:W-:Y:S01]  /*8810*/  FFMA.FTZ R33, R7, R34, R46 ;  /* 0x0000002207217223 */ /* 0x000fe2000001002e */
[----:B------:R-:W-:Y:S02]  /*8820*/  HADD2.F32 R5, -RZ, R5.H1_H1 ;  /* 0x30000005ff057230 */ /* 0x000fe40000004100 */
[----:B------:R-:W-:-:S02]  /*8830*/  HADD2.F32 R30, -RZ, R54.H0_H0 ;  /* 0x20000036ff1e7230 */ /* 0x000fc40000004100 */
        /* <DEDUP_REMOVED lines=15> */
.L_x_501:
[----:B------:R-:W-:Y:S05]  /*8930*/  BSYNC B1 ;  /* 0x0000000000017941 */ /* 0x000fea0003800000 */
.L_x_500:
[----:B------:R-:W-:Y:S04]  /*8940*/  BSSY B1, `(.L_x_502) ;  /* 0x000002c000017945 */ /* 0x000fe80003800000 */
[----:B------:R-:W-:Y:S05]  /*8950*/  @P2 BRA `(.L_x_503) ;  /* 0x0000000000a82947 */ /* 0x000fea0003800000 */
[----:B01----:R-:W0:Y:S01]  /*8960*/  LDS.128 R4, [R3+0x10a00] ;  /* 0x010a000003047984 */ /* 0x003e220000000c00 */
[----:B------:R-:W-:Y:S01]  /*8970*/  SHF.R.U32.HI R30, RZ, 0x10, R25 ;  /* 0x00000010ff1e7819 */ /* 0x000fe20000011619 */
[----:B------:R-:W-:Y:S01]  /*8980*/  HADD2.F32 R45, -RZ, R45.H0_H0 ;  /* 0x2000002dff2d7230 */ /* 0x000fe20000004100 */
[--C-:B------:R-:W-:Y:S01]  /*8990*/  SHF.R.U32.HI R28, RZ, 0x10, R27.reuse ;  /* 0x00000010ff1c7819 */ /* 0x100fe2000001161b */
[----:B------:R-:W-:Y:S01]  /*89a0*/  HADD2.F32 R29, -RZ, R55.H0_H0 ;  /* 0x20000037ff1d7230 */ /* 0x000fe20000004100 */
[----:B------:R-:W-:Y:S01]  /*89b0*/  SHF.R.U64 R35, R26, 0x10, R27 ;  /* 0x000000101a237819 */ /* 0x000fe2000000121b */
[----:B------:R-:W-:Y:S01]  /*89c0*/  HADD2.F32 R30, -RZ, R30.H0_H0 ;  /* 0x2000001eff1e7230 */ /* 0x000fe20000004100 */
[----:B------:R-:W-:Y:S01]  /*89d0*/  SHF.R.U64 R34, R24, 0x10, R25 ;  /* 0x0000001018227819 */ /* 0x000fe20000001219 */
[----:B------:R-:W-:Y:S02]  /*89e0*/  HADD2.F32 R28, -RZ, R28.H0_H0 ;  /* 0x2000001cff1c7230 */ /* 0x000fe40000004100 */
[----:B0-----:R-:W-:-:S02]  /*89f0*/  HADD2.F32 R27, -RZ, R7.H1_H1 ;  /* 0x30000007ff1b7230 */ /* 0x001fc40000004100 */
[----:B------:R-:W-:Y:S02]  /*8a00*/  HADD2.F32 R26, -RZ, R7.H0_H0 ;  /* 0x20000007ff1a7230 */ /* 0x000fe40000004100 */
[--C-:B------:R-:W-:Y:S02]  /*8a10*/  HADD2.F32 R7, -RZ, R4.reuse.H0_H0 ;  /* 0x20000004ff077230 */ /* 0x100fe40000004100 */
[C---:B------:R-:W-:Y:S01]  /*8a20*/  FMUL.FTZ R31, R27.reuse, R30 ;  /* 0x0000001e1b1f7220 */ /* 0x040fe20000410000 */
[----:B------:R-:W-:Y:S01]  /*8a30*/  FMUL.FTZ R27, R27, R28 ;  /* 0x0000001c1b1b7220 */ /* 0x000fe20000410000 */
[----:B------:R-:W-:Y:S02]  /*8a40*/  HADD2.F32 R4, -RZ, R4.H1_H1 ;  /* 0x30000004ff047230 */ /* 0x000fe40000004100 */
[--C-:B------:R-:W-:Y:S02]  /*8a50*/  HADD2.F32 R24, -RZ, R6.reuse.H0_H0 ;  /* 0x20000006ff187230 */ /* 0x100fe40000004100 */
[----:B------:R-:W-:Y:S01]  /*8a60*/  FFMA.FTZ R30, R26, R30, R27 ;  /* 0x0000001e1a1e7223 */ /* 0x000fe2000001001b */
[----:B------:R-:W-:-:S02]  /*8a70*/  HADD2.F32 R25, -RZ, R6.H1_H1 ;  /* 0x30000006ff197230 */ /* 0x000fc40000004100 */
[----:B------:R-:W-:Y:S01]  /*8a80*/  FFMA.FTZ R33, R26, R28, -R31 ;  /* 0x0000001c1a217223 */ /* 0x000fe2000001081f */
[--C-:B------:R-:W-:Y:S02]  /*8a90*/  HADD2.F32 R27, -RZ, R44.reuse.H1_H1 ;  /* 0x3000002cff1b7230 */ /* 0x100fe40000004100 */
[C---:B------:R-:W-:Y:S01]  /*8aa0*/  FMUL.FTZ R32, R4.reuse, R29 ;  /* 0x0000001d04207220 */ /* 0x040fe20000410000 */
[--C-:B------:R-:W-:Y:S02]  /*8ab0*/  HADD2.F32 R6, -RZ, R5.reuse.H0_H0 ;  /* 0x20000005ff067230 */ /* 0x100fe40000004100 */
[-C--:B------:R-:W-:Y:S01]  /*8ac0*/  FMUL.FTZ R28, R4, R45.reuse ;  /* 0x0000002d041c7220 */ /* 0x080fe20000410000 */
[----:B------:R-:W-:Y:S02]  /*8ad0*/  HADD2.F32 R44, -RZ, R44.H0_H0 ;  /* 0x2000002cff2c7230 */ /* 0x000fe40000004100 */
[----:B------:R-:W-:Y:S01]  /*8ae0*/  FFMA.FTZ R32, R7, R45, -R32 ;  /* 0x0000002d07207223 */ /* 0x000fe20000010820 */
[----:B------:R-:W-:-:S02]  /*8af0*/  HADD2.F32 R5, -RZ, R5.H1_H1 ;  /* 0x30000005ff057230 */ /* 0x000fc40000004100 */
[----:B------:R-:W-:Y:S01]  /*8b00*/  FFMA.FTZ R29, R7, R29, R28 ;  /* 0x0000001d071d7223 */ /* 0x000fe2000001001c */
[----:B------:R-:W-:Y:S02]  /*8b10*/  HADD2.F32 R26, -RZ, R34.H0_H0 ;  /* 0x20000022ff1a7230 */ /* 0x000fe40000004100 */
[CC--:B------:R-:W-:Y:S01]  /*8b20*/  FMUL.FTZ R31, R25.reuse, R27.reuse ;  /* 0x0000001b191f7220 */ /* 0x0c0fe20000410000 */
[----:B------:R-:W-:Y:S02]  /*8b30*/  HADD2.F32 R4, -RZ, R35.H0_H0 ;  /* 0x20000023ff047230 */ /* 0x000fe40000004100 */
[----:B------:R-:W-:Y:S01]  /*8b40*/  FMUL.FTZ R28, R25, R44 ;  /* 0x0000002c191c7220 */ /* 0x000fe20000410000 */
[C---:B------:R-:W-:Y:S01]  /*8b50*/  FMUL.FTZ R7, R5.reuse, R26 ;  /* 0x0000001a05077220 */ /* 0x040fe20000410000 */
[C---:B------:R-:W-:Y:S01]  /*8b60*/  FFMA.FTZ R31, R24.reuse, R44, -R31 ;  /* 0x0000002c181f7223 */ /* 0x040fe2000001081f */
[-C--:B------:R-:W-:Y:S01]  /*8b70*/  FMUL.FTZ R25, R5, R4.reuse ;  /* 0x0000000405197220 */ /* 0x080fe20000410000 */
[----:B------:R-:W-:Y:S01]  /*8b80*/  FFMA.FTZ R28, R24, R27, R28 ;  /* 0x0000001b181c7223 */ /* 0x000fe2000001001c */
[----:B------:R-:W-:Y:S01]  /*8b90*/  FFMA.FTZ R5, R6, R4, -R7 ;  /* 0x0000000406057223 */ /* 0x000fe20000010807 */
[----:B------:R-:W-:Y:S01]  /*8ba0*/  F2FP.F16.F32.PACK_AB R7, R30, R33 ;  /* 0x000000211e07723e */ /* 0x000fe200000000ff */
[----:B------:R-:W-:Y:S01]  /*8bb0*/  FFMA.FTZ R26, R6, R26, R25 ;  /* 0x0000001a061a7223 */ /* 0x000fe20000010019 */
[----:B------:R-:W-:-:S02]  /*8bc0*/  F2FP.F16.F32.PACK_AB R4, R29, R32 ;  /* 0x000000201d04723e */ /* 0x000fc400000000ff */
[----:B------:R-:W-:Y:S02]  /*8bd0*/  F2FP.F16.F32.PACK_AB R6, R28, R31 ;  /* 0x0000001f1c06723e */ /* 0x000fe400000000ff */
[----:B------:R-:W-:-:S05]  /*8be0*/  F2FP.F16.F32.PACK_AB R5, R26, R5 ;  /* 0x000000051a05723e */ /* 0x000fca00000000ff */
[----:B------:R2:W-:Y:S02]  /*8bf0*/  STS.128 [R3+0x10a00], R4 ;  /* 0x010a000403007388 */ /* 0x0005e40000000c00 */
.L_x_503:
[----:B------:R-:W-:Y:S05]  /*8c00*/  BSYNC B1 ;  /* 0x0000000000017941 */ /* 0x000fea0003800000 */
.L_x_502:
[----:B------:R-:W-:Y:S04]  /*8c10*/  BSSY B1, `(.L_x_504) ;  /* 0x000002c000017945 */ /* 0x000fe80003800000 */
[----:B------:R-:W-:Y:S05]  /*8c20*/  @P3 BRA `(.L_x_505) ;  /* 0x0000000000a83947 */ /* 0x000fea0003800000 */
[----:B012---:R-:W0:Y:S01]  /*8c30*/  LDS.128 R4, [R0+0x10a00] ;  /* 0x010a000000047984 */ /* 0x007e220000000c00 */
[----:B------:R-:W-:Y:S01]  /*8c40*/  SHF.R.U32.HI R25, RZ, 0x10, R23 ;  /* 0x00000010ff197819 */ /* 0x000fe20000011617 */
[----:B------:R-:W-:Y:S01]  /*8c50*/  HADD2.F32 R24, -RZ, R42.H0_H0 ;  /* 0x2000002aff187230 */ /* 0x000fe20000004100 */
[----:B------:R-:W-:Y:S01]  /*8c60*/  SHF.R.U32.HI R27, RZ, 0x10, R21 ;  /* 0x00000010ff1b7819 */ /* 0x000fe20000011615 */
[----:B------:R-:W-:Y:S01]  /*8c70*/  HADD2.F32 R26, -RZ, R43.H0_H0 ;  /* 0x2000002bff1a7230 */ /* 0x000fe20000004100 */
[----:B------:R-:W-:Y:S01]  /*8c80*/  SHF.R.U64 R33, R22, 0x10, R23 ;  /* 0x0000001016217819 */ /* 0x000fe20000001217 */
[----:B------:R-:W-:Y:S01]  /*8c90*/  HADD2.F32 R25, -RZ, R25.H0_H0 ;  /* 0x20000019ff197230 */ /* 0x000fe20000004100 */
[----:B------:R-:W-:Y:S01]  /*8ca0*/  SHF.R.U64 R31, R20, 0x10, R21 ;  /* 0x00000010141f7819 */ /* 0x000fe20000001215 */
[----:B------:R-:W-:Y:S02]  /*8cb0*/  HADD2.F32 R27, -RZ, R27.H0_H0 ;  /* 0x2000001bff1b7230 */ /* 0x000fe40000004100 */
[----:B------:R-:W-:-:S02]  /*8cc0*/  HADD2.F32 R43, -RZ, R43.H1_H1 ;  /* 0x3000002bff2b7230 */ /* 0x000fc40000004100 */
[----:B------:R-:W-:Y:S02]  /*8cd0*/  HADD2.F32 R42, -RZ, R42.H1_H1 ;  /* 0x3000002aff2a7230 */ /* 0x000fe40000004100 */
[--C-:B0-----:R-:W-:Y:S02]  /*8ce0*/  HADD2.F32 R23, -RZ, R7.reuse.H1_H1 ;  /* 0x30000007ff177230 */ /* 0x101fe40000004100 */
[----:B------:R-:W-:Y:S02]  /*8cf0*/  HADD2.F32 R22, -RZ, R7.H0_H0 ;  /* 0x20000007ff167230 */ /* 0x000fe40000004100 */
[--C-:B------:R-:W-:Y:S02]  /*8d00*/  HADD2.F32 R7, -RZ, R4.reuse.H0_H0 ;  /* 0x20000004ff077230 */ /* 0x100fe40000004100 */
[C---:B------:R-:W-:Y:S01]  /*8d10*/  FMUL.FTZ R30, R23.reuse, R25 ;  /* 0x00000019171e7220 */ /* 0x040fe20000410000 */
[----:B------:R-:W-:Y:S02]  /*8d20*/  HADD2.F32 R4, -RZ, R4.H1_H1 ;  /* 0x30000004ff047230 */ /* 0x000fe40000004100 */
[----:B------:R-:W-:Y:S01]  /*8d30*/  FMUL.FTZ R29, R23, R27 ;  /* 0x0000001b171d7220 */ /* 0x000fe20000410000 */
[----:B------:R-:W-:-:S02]  /*8d40*/  HADD2.F32 R20, -RZ, R6.H0_H0 ;  /* 0x20000006ff147230 */ /* 0x000fc40000004100 */
[----:B------:R-:W-:Y:S01]  /*8d50*/  FFMA.FTZ R32, R22, R27, R30 ;  /* 0x0000001b16207223 */ /* 0x000fe2000001001e */
[----:B------:R-:W-:Y:S02]  /*8d60*/  HADD2.F32 R21, -RZ, R6.H1_H1 ;  /* 0x30000006ff157230 */ /* 0x000fe40000004100 */
[----:B------:R-:W-:Y:S01]  /*8d70*/  FMUL.FTZ R28, R4, R26 ;  /* 0x0000001a041c7220 */ /* 0x000fe20000410000 */
[--C-:B------:R-:W-:Y:S02]  /*8d80*/  HADD2.F32 R6, -RZ, R5.reuse.H0_H0 ;  /* 0x20000005ff067230 */ /* 0x100fe40000004100 */
[----:B------:R-:W-:Y:S01]  /*8d90*/  FFMA.FTZ R29, R22, R25, -R29 ;  /* 0x00000019161d7223 */ /* 0x000fe2000001081d */
[-C--:B------:R-:W-:Y:S01]  /*8da0*/  FMUL.FTZ R30, R4, R24.reuse ;  /* 0x00000018041e7220 */ /* 0x080fe20000410000 */
[----:B------:R-:W-:Y:S02]  /*8db0*/  HADD2.F32 R5, -RZ, R5.H1_H1 ;  /* 0x30000005ff057230 */ /* 0x000fe40000004100 */
[----:B------:R-:W-:Y:S01]  /*8dc0*/  FFMA.FTZ R28, R7, R24, -R28 ;  /* 0x00000018071c7223 */ /* 0x000fe2000001081c */
[----:B------:R-:W-:-:S02]  /*8dd0*/  HADD2.F32 R22, -RZ, R31.H0_H0 ;  /* 0x2000001fff167230 */ /* 0x000fc40000004100 */
[----:B------:R-:W-:Y:S01]  /*8de0*/  FFMA.FTZ R23, R7, R26, R30 ;  /* 0x0000001a07177223 */ /* 0x000fe2000001001e */
[----:B------:R-:W-:Y:S02]  /*8df0*/  HADD2.F32 R4, -RZ, R33.H0_H0 ;  /* 0x20000021ff047230 */ /* 0x000fe40000004100 */
[CC--:B------:R-:W-:Y:S01]  /*8e00*/  FMUL.FTZ R25, R21.reuse, R43.reuse ;  /* 0x0000002b15197220 */ /* 0x0c0fe20000410000 */
[----:B------:R-:W-:Y:S01]  /*8e10*/  FMUL.FTZ R24, R21, R42 ;  /* 0x0000002a15187220 */ /* 0x000fe20000410000 */
[C---:B------:R-:W-:Y:S01]  /*8e20*/  FMUL.FTZ R7, R5.reuse, R22 ;  /* 0x0000001605077220 */ /* 0x040fe20000410000 */
[----:B------:R-:W-:Y:S01]  /*8e30*/  FMUL.FTZ R21, R5, R4 ;  /* 0x0000000405157220 */ /* 0x000fe20000410000 */
[C---:B------:R-:W-:Y:S01]  /*8e40*/  FFMA.FTZ R25, R20.reuse, R42, -R25 ;  /* 0x0000002a14197223 */ /* 0x040fe20000010819 */
[----:B------:R-:W-:Y:S01]  /*8e50*/  FFMA.FTZ R24, R20, R43, R24 ;  /* 0x0000002b14187223 */ /* 0x000fe20000010018 */
[C---:B------:R-:W-:Y:S01]  /*8e60*/  FFMA.FTZ R5, R6.reuse, R4, -R7 ;  /* 0x0000000406057223 */ /* 0x040fe20000010807 */
[----:B------:R-:W-:Y:S01]  /*8e70*/  FFMA.FTZ R22, R6, R22, R21 ;  /* 0x0000001606167223 */ /* 0x000fe20000010015 */
[----:B------:R-:W-:-:S02]  /*8e80*/  F2FP.F16.F32.PACK_AB R7, R32, R29 ;  /* 0x0000001d2007723e */ /* 0x000fc400000000ff */
[----:B------:R-:W-:Y:S02]  /*8e90*/  F2FP.F16.F32.PACK_AB R6, R24, R25 ;  /* 0x000000191806723e */ /* 0x000fe400000000ff */
[----:B------:R-:W-:Y:S02]  /*8ea0*/  F2FP.F16.F32.PACK_AB R4, R23, R28 ;  /* 0x0000001c1704723e */ /* 0x000fe400000000ff */
[----:B------:R-:W-:-:S05]  /*8eb0*/  F2FP.F16.F32.PACK_AB R5, R22, R5 ;  /* 0x000000051605723e */ /* 0x000fca00000000ff */
[----:B------:R3:W-:Y:S02]  /*8ec0*/  STS.128 [R0+0x10a00], R4 ;  /* 0x010a000400007388 */ /* 0x0007e40000000c00 */
.L_x_505:
[----:B------:R-:W-:Y:S05]  /*8ed0*/  BSYNC B1 ;  /* 0x0000000000017941 */ /* 0x000fea0003800000 */
.L_x_504:
[----:B------:R-:W-:Y:S04]  /*8ee0*/  BSSY B1, `(.L_x_506) ;  /* 0x000002c000017945 */ /* 0x000fe80003800000 */
[----:B------:R-:W-:Y:S05]  /*8ef0*/  @P4 BRA `(.L_x_507) ;  /* 0x0000000000a84947 */ /* 0x000fea0003800000 */
[----:B0123--:R-:W0:Y:S01]  /*8f00*/  LDS.128 R4, [R3+0x13a00] ;  /* 0x013a000003047984 */ /* 0x00fe220000000c00 */
        /* <DEDUP_REMOVED lines=41> */
.L_x_507:
[----:B------:R-:W-:Y:S05]  /*91a0*/  BSYNC B1 ;  /* 0x0000000000017941 */ /* 0x000fea0003800000 */
.L_x_506:
[----:B------:R-:W-:Y:S05]  /*91b0*/  @P5 BRA `(.L_x_497) ;  /* 0x0000001c00cc5947 */ /* 0x000fea0003800000 */
[----:B01234-:R-:W0:Y:S01]  /*91c0*/  LDS.128 R4, [R0+0x13a00] ;  /* 0x013a000000047984 */ /* 0x01fe220000000c00 */
        /* <DEDUP_REMOVED lines=8> */
[----:B------:R-:W-:-:S02]  /*9250*/  HADD2.F32 R11, -RZ, R38.H0_H0 ;  /* 0x20000026ff0b7230 */ /* 0x000fc40000004100 */
[----:B------:R-:W-:Y:S02]  /*9260*/  HADD2.F32 R38, -RZ, R38.H1_H1 ;  /* 0x30000026ff267230 */ /* 0x000fe40000004100 */
[--C-:B0-----:R-:W-:Y:S02]  /*9270*/  HADD2.F32 R10, -RZ, R7.reuse.H1_H1 ;  /* 0x30000007ff0a7230 */ /* 0x101fe40000004100 */
[--C-:B------:R-:W-:Y:S02]  /*9280*/  HADD2.F32 R3, -RZ, R4.reuse.H0_H0 ;  /* 0x20000004ff037230 */ /* 0x100fe40000004100 */
[----:B------:R-:W-:Y:S02]  /*9290*/  HADD2.F32 R9, -RZ, R7.H0_H0 ;  /* 0x20000007ff097230 */ /* 0x000fe40000004100 */
[C---:B------:R-:W-:Y:S01]  /*92a0*/  FMUL.FTZ R20, R10.reuse, R14 ;  /* 0x0000000e0a147220 */ /* 0x040fe20000410000 */
[----:B------:R-:W-:Y:S02]  /*92b0*/  HADD2.F32 R4, -RZ, R4.H1_H1 ;  /* 0x30000004ff047230 */ /* 0x000fe40000004100 */
[----:B------:R-:W-:Y:S01]  /*92c0*/  FMUL.FTZ R15, R10, R12 ;  /* 0x0000000c0a0f7220 */ /* 0x000fe20000410000 */
[----:B------:R-:W-:-:S02]  /*92d0*/  HADD2.F32 R7, -RZ, R6.H0_H0 ;  /* 0x20000006ff077230 */ /* 0x000fc40000004100 */
[C---:B------:R-:W-:Y:S01]  /*92e0*/  FFMA.FTZ R20, R9.reuse, R12, -R20 ;  /* 0x0000000c09147223 */ /* 0x040fe20000010814 */
[----:B------:R-:W-:Y:S02]  /*92f0*/  HADD2.F32 R8, -RZ, R6.H1_H1 ;  /* 0x30000006ff087230 */ /* 0x000fe40000004100 */
[C---:B------:R-:W-:Y:S01]  /*9300*/  FMUL.FTZ R10, R4.reuse, R13 ;  /* 0x0000000d040a7220 */ /* 0x040fe20000410000 */
[--C-:B------:R-:W-:Y:S02]  /*9310*/  HADD2.F32 R6, -RZ, R5.reuse.H0_H0 ;  /* 0x20000005ff067230 */ /* 0x100fe40000004100 */
[----:B------:R-:W-:Y:S01]  /*9320*/  FFMA.FTZ R15, R9, R14, R15 ;  /* 0x0000000e090f7223 */ /* 0x000fe2000001000f */
[-C--:B------:R-:W-:Y:S01]  /*9330*/  FMUL.FTZ R12, R4, R11.reuse ;  /* 0x0000000b040c7220 */ /* 0x080fe20000410000 */
[----:B------:R-:W-:Y:S02]  /*9340*/  HADD2.F32 R5, -RZ, R5.H1_H1 ;  /* 0x30000005ff057230 */ /* 0x000fe40000004100 */
[----:B------:R-:W-:Y:S01]  /*9350*/  FFMA.FTZ R10, R3, R11, -R10 ;  /* 0x0000000b030a7223 */ /* 0x000fe2000001080a */
[----:B------:R-:W-:-:S02]  /*9360*/  HADD2.F32 R9, -RZ, R21.H0_H0 ;  /* 0x20000015ff097230 */ /* 0x000fc40000004100 */
[----:B------:R-:W-:Y:S01]  /*9370*/  FFMA.FTZ R3, R3, R13, R12 ;  /* 0x0000000d03037223 */ /* 0x000fe2000001000c */
[----:B------:R-:W-:Y:S02]  /*9380*/  HADD2.F32 R4, -RZ, R22.H0_H0 ;  /* 0x20000016ff047230 */ /* 0x000fe40000004100 */
[C---:B------:R-:W-:Y:S01]  /*9390*/  FMUL.FTZ R12, R8.reuse, R39 ;  /* 0x00000027080c7220 */ /* 0x040fe20000410000 */
        /* <DEDUP_REMOVED lines=11> */
[----:B------:R0:W-:Y:S01]  /*9450*/  STS.128 [R0+0x13a00], R4 ;  /* 0x013a000400007388 */ /* 0x0001e20000000c00 */
[----:B------:R-:W-:Y:S05]  /*9460*/  BRA `(.L_x_497) ;  /* 0x0000001c00207947 */ /* 0x000fea0003800000 */
.L_x_491:
[----:B------:R-:W-:-:S03]  /*9470*/  UMOV UR4, 0xffffffff ;  /* 0xffffffff00047882 */ /* 0x000fc60000000000 */
[----:B------:R-:W-:Y:S05]  /*9480*/  BRA.DIV UR4, `(.L_x_508) ;  /* 0x0000016604847947 */ /* 0x000fea000b800000 */
[----:B------:R-:W0:Y:S04]  /*9490*/  SHFL.IDX PT, R3, R23, RZ, 0x1e1f ;  /* 0x001e1fff17037589 */ /* 0x000e2800000e0000 */
[----:B------:R-:W1:Y:S04]  /*94a0*/  SHFL.IDX PT, R0, R22, RZ, 0x1e1f ;  /* 0x001e1fff16007589 */ /* 0x000e6800000e0000 */
[----:B------:R3:W4:Y:S04]  /*94b0*/  SHFL.IDX PT, R5, R25, RZ, 0x1e1f ;  /* 0x001e1fff19057589 */ /* 0x00072800000e0000 */
[----:B--2---:R3:W2:Y:S01]  /*94c0*/  SHFL.IDX PT, R14, R24, RZ, 0x1e1f ;  /* 0x001e1fff180e7589 */ /* 0x0046a200000e0000 */
[----:B0-----:R-:W-:-:S02]  /*94d0*/  IMAD.MOV.U32 R33, RZ, RZ, R3 ;  /* 0x000000ffff217224 */ /* 0x001fc400078e0003 */
[----:B-1-3--:R-:W-:-:S07]  /*94e0*/  IMAD.MOV.U32 R32, RZ, RZ, R0 ;  /* 0x000000ffff207224 */ /* 0x00afce00078e0000 */
.L_x_741:
[----:B------:R-:W3:Y:S01]  /*94f0*/  LDL R37, [R1+0xa4] ;  /* 0x0000a40001257983 */ /* 0x000ee20000100800 */
[----:B------:R-:W-:Y:S01]  /*9500*/  ULDC UR4, c[0x0][0x448] ;  /* 0x0001120000047ab9 */ /* 0x000fe20000000800 */
[----:B------:R-:W-:Y:S01]  /*9510*/  BSSY B1, `(.L_x_509) ;  /* 0x0000040000017945 */ /* 0x000fe20003800000 */
[----:B------:R-:W-:Y:S01]  /*9520*/  IMAD R4, R111, UR4, RZ ;  /* 0x000000046f047c24 */ /* 0x000fe2000f8e02ff */
[----:B------:R-:W-:Y:S01]  /*9530*/  CS2R R8, SRZ ;  /* 0x0000000000087805 */ /* 0x000fe2000001ff00 */
[----:B--2---:R-:W-:Y:S01]  /*9540*/  IMAD.MOV.U32 R34, RZ, RZ, R14 ;  /* 0x000000ffff227224 */ /* 0x004fe200078e000e */
[----:B------:R-:W-:Y:S01]  /*9550*/  CS2R R10, SRZ ;  /* 0x00000000000a7805 */ /* 0x000fe2000001ff00 */
[----:B------:R-:W-:Y:S01]  /*9560*/  IMAD R0, R109, -0xc0, R4 ;  /* 0xffffff406d007824 */ /* 0x000fe200078e0204 */
[----:B------:R-:W-:Y:S01]  /*9570*/  ISETP.GE.AND P1, PT, R7, R4, PT ;  /* 0x000000040700720c */ /* 0x000fe20003f26270 */
[----:B----4-:R-:W-:Y:S01]  /*9580*/  IMAD.MOV.U32 R35, RZ, RZ, R5 ;  /* 0x000000ffff237224 */ /* 0x010fe200078e0005 */
[----:B------:R-:W-:-:S02]  /*9590*/  CS2R R4, SRZ ;  /* 0x0000000000047805 */ /* 0x000fc4000001ff00 */
[----:B------:R-:W-:Y:S02]  /*95a0*/  CS2R R6, SRZ ;  /* 0x0000000000067805 */ /* 0x000fe4000001ff00 */
[----:B------:R-:W-:Y:S02]  /*95b0*/  VIMNMX R0, R0, 0xc0, PT ;  /* 0x000000c000007848 */ /* 0x000fe40003fe0100 */
[----:B------:R-:W-:Y:S02]  /*95c0*/  CS2R R12, SRZ ;  /* 0x00000000000c7805 */ /* 0x000fe4000001ff00 */
[----:B------:R-:W-:Y:S02]  /*95d0*/  CS2R R14, SRZ ;  /* 0x00000000000e7805 */ /* 0x000fe4000001ff00 */
[----:B------:R-:W-:Y:S02]  /*95e0*/  CS2R R20, SRZ ;  /* 0x0000000000147805 */ /* 0x000fe4000001ff00 */
[----:B------:R-:W-:-:S02]  /*95f0*/  ISETP.GE.AND P0, PT, R19, R0, PT ;  /* 0x000000001300720c */ /* 0x000fc40003f06270 */
[----:B------:R-:W-:Y:S02]  /*9600*/  CS2R R22, SRZ ;  /* 0x0000000000167805 */ /* 0x000fe4000001ff00 */
[----:B------:R-:W-:Y:S02]  /*9610*/  CS2R R24, SRZ ;  /* 0x0000000000187805 */ /* 0x000fe4000001ff00 */
[----:B------:R-:W-:Y:S02]  /*9620*/  CS2R R26, SRZ ;  /* 0x00000000001a7805 */ /* 0x000fe4000001ff00 */
[----:B------:R-:W-:Y:S02]  /*9630*/  CS2R R28, SRZ ;  /* 0x00000000001c7805 */ /* 0x000fe4000001ff00 */
[----:B------:R-:W-:Y:S02]  /*9640*/  CS2R R30, SRZ ;  /* 0x00000000001e7805 */ /* 0x000fe4000001ff00 */
[----:B---3--:R-:W-:Y:S01]  /*9650*/  LEA.HI R0, R37, R37, RZ, 0x1 ;  /* 0x0000002525007211 */ /* 0x008fe200078f08ff */
[----:B------:R-:W-:Y:S06]  /*9660*/  @P1 BRA `(.L_x_510) ;  /* 0x0000000000a81947 */ /* 0x000fec0003800000 */
[----:B------:R-:W2:Y:S04]  /*9670*/  LDL R39, [R1+0x68] ;  /* 0x0000680001277983 */ /* 0x000ea80000100800 */
[----:B------:R-:W3:Y:S01]  /*9680*/  LDL R38, [R1+0x64] ;  /* 0x0000640001267983 */ /* 0x000ee20000100800 */
[C---:B------:R-:W-:Y:S01]  /*9690*/  VIADD R3, R144.reuse, 0x10 ;  /* 0x0000001090037836 */ /* 0x040fe20000000000 */
[----:B------:R-:W-:Y:S01]  /*96a0*/  ULDC UR4, c[0x0][0x3f4] ;  /* 0x0000fd0000047ab9 */ /* 0x000fe20000000800 */
[C---:B------:R-:W-:Y:S01]  /*96b0*/  VIADD R4, R144.reuse, 0x20 ;  /* 0x0000002090047836 */ /* 0x040fe20000000000 */
[----:B------:R-:W-:Y:S02]  /*96c0*/  ISETP.GE.AND P1, PT, R144, UR4, PT ;  /* 0x0000000490007c0c */ /* 0x000fe4000bf26270 */
[----:B------:R-:W-:-:S02]  /*96d0*/  CS2R R20, SRZ ;  /* 0x0000000000147805 */ /* 0x000fc4000001ff00 */
[----:B------:R-:W-:Y:S02]  /*96e0*/  ISETP.GE.AND P2, PT, R3, UR4, PT ;  /* 0x0000000403007c0c */ /* 0x000fe4000bf46270 */
[----:B------:R-:W-:Y:S02]  /*96f0*/  CS2R R22, SRZ ;  /* 0x0000000000167805 */ /* 0x000fe4000001ff00 */
[----:B------:R-:W-:Y:S02]  /*9700*/  ISETP.GE.AND P3, PT, R4, UR4, PT ;  /* 0x0000000404007c0c */ /* 0x000fe4000bf66270 */
[----:B------:R-:W-:Y:S02]  /*9710*/  CS2R R24, SRZ ;  /* 0x0000000000187805 */ /* 0x000fe4000001ff00 */
[----:B------:R-:W-:Y:S02]  /*9720*/  CS2R R26, SRZ ;  /* 0x00000000001a7805 */ /* 0x000fe4000001ff00 */
[----:B------:R-:W-:Y:S01]  /*9730*/  CS2R R8, SRZ ;  /* 0x0000000000087805 */ /* 0x000fe2000001ff00 */
[----:B------:R-:W-:Y:S01]  /*9740*/  @!P1 IMAD.WIDE R12, R144, 0x2, R32 ;  /* 0x00000002900c9825 */ /* 0x000fe200078e0220 */
[----:B------:R-:W-:-:S02]  /*9750*/  CS2R R10, SRZ ;  /* 0x00000000000a7805 */ /* 0x000fc4000001ff00 */
[----:B------:R-:W-:Y:S02]  /*9760*/  CS2R R28, SRZ ;  /* 0x00000000001c7805 */ /* 0x000fe4000001ff00 */
[----:B------:R-:W-:Y:S02]  /*9770*/  CS2R R30, SRZ ;  /* 0x00000000001e7805 */ /* 0x000fe4000001ff00 */
[----:B------:R-:W-:Y:S01]  /*9780*/  CS2R R14, SRZ ;  /* 0x00000000000e7805 */ /* 0x000fe2000001ff00 */
[----:B------:R0:W5:Y:S02]  /*9790*/  @!P1 LD.E.128 R20, desc[UR60][R12.64] ;  /* 0x0000003c0c149980 */ /* 0x000164000c101d00 */
[----:B0-----:R-:W-:Y:S01]  /*97a0*/  CS2R R12, SRZ ;  /* 0x00000000000c7805 */ /* 0x001fe2000001ff00 */
[C---:B--2---:R-:W-:Y:S02]  /*97b0*/  IMAD.IADD R3, R156.reuse, 0x1, R39 ;  /* 0x000000019c037824 */ /* 0x044fe400078e0227 */
[----:B---3--:R-:W-:-:S03]  /*97c0*/  IMAD.IADD R5, R156, 0x1, R38 ;  /* 0x000000019c057824 */ /* 0x008fc600078e0226 */
[----:B------:R-:W-:Y:S02]  /*97d0*/  SHF.R.S32.HI R4, RZ, 0x1f, R3 ;  /* 0x0000001fff047819 */ /* 0x000fe40000011403 */
[----:B------:R-:W-:Y:S02]  /*97e0*/  SHF.R.S32.HI R6, RZ, 0x1f, R5 ;  /* 0x0000001fff067819 */ /* 0x000fe40000011405 */
[----:B------:R-:W-:Y:S02]  /*97f0*/  LEA.HI R3, R4, R3, RZ, 0x3 ;  /* 0x0000000304037211 */ /* 0x000fe400078f18ff */
[----:B------:R-:W-:Y:S02]  /*9800*/  LEA.HI R6, R6, R5, RZ, 0x3 ;  /* 0x0000000506067211 */ /* 0x000fe400078f18ff */
[----:B------:R-:W-:Y:S02]  /*9810*/  SHF.R.S32.HI R3, RZ, 0x3, R3 ;  /* 0x00000003ff037819 */ /* 0x000fe40000011403 */
[----:B------:R-:W-:-:S03]  /*9820*/  SHF.R.S32.HI R43, RZ, 0x3, R6 ;  /* 0x00000003ff2b7819 */ /* 0x000fc60000011406 */
[----:B------:R-:W-:Y:S02]  /*9830*/  @!P2 IMAD.SHL.U32 R3, R3, 0x8, RZ ;  /* 0x000000080303a824 */ /* 0x000fe400078e00ff */
[----:B------:R-:W-:Y:S01]  /*9840*/  @!P3 IMAD.SHL.U32 R43, R43, 0x8, RZ ;  /* 0x000000082b2bb824 */ /* 0x000fe200078e00ff */
[----:B------:R-:W-:Y:S01]  /*9850*/  CS2R R4, SRZ ;  /* 0x0000000000047805 */ /* 0x000fe2000001ff00 */
[----:B------:R-:W-:Y:S01]  /*9860*/  @!P2 IMAD.WIDE R38, R3, 0x2, R32 ;  /* 0x000000020326a825 */ /* 0x000fe200078e0220 */
[----:B------:R-:W-:-:S03]  /*9870*/  CS2R R6, SRZ ;  /* 0x0000000000067805 */ /* 0x000fc6000001ff00 */
[----:B------:R-:W-:Y:S01]  /*9880*/  @!P3 IMAD.WIDE R40, R43, 0x2, R32 ;  /* 0x000000022b28b825 */ /* 0x000fe200078e0220 */
[----:B------:R0:W5:Y:S03]  /*9890*/  @!P2 LD.E.128 R24, desc[UR60][R38.64] ;  /* 0x0000003c2618a980 */ /* 0x000166000c101d00 */
[--C-:B------:R-:W-:Y:S01]  /*98a0*/  @!P2 IMAD.WIDE R32, R3, 0x2, R34.reuse ;  /* 0x000000020320a825 */ /* 0x100fe200078e0222 */
[----:B------:R0:W5:Y:S03]  /*98b0*/  @!P3 LD.E.128 R28, desc[UR60][R40.64] ;  /* 0x0000003c281cb980 */ /* 0x000166000c101d00 */
[--C-:B------:R-:W-:Y:S01]  /*98c0*/  @!P3 IMAD.WIDE R42, R43, 0x2, R34.reuse ;  /* 0x000000022b2ab825 */ /* 0x100fe200078e0222 */
[----:B------:R0:W5:Y:S03]  /*98d0*/  @!P2 LD.E.128 R8, desc[UR60][R32.64] ;  /* 0x0000003c2008a980 */ /* 0x000166000c101d00 */
[----:B------:R-:W-:Y:S01]  /*98e0*/  @!P1 IMAD.WIDE R34, R144, 0x2, R34 ;  /* 0x0000000290229825 */ /* 0x000fe200078e0222 */
[----:B------:R0:W5:Y:S04]  /*98f0*/  @!P3 LD.E.128 R12, desc[UR60][R42.64] ;  /* 0x0000003c2a0cb980 */ /* 0x000168000c101d00 */
[----:B------:R0:W5:Y:S02]  /*9900*/  @!P1 LD.E.128 R4, desc[UR60][R34.64] ;  /* 0x0000003c22049980 */ /* 0x000164000c101d00 */
.L_x_510:
[----:B------:R-:W-:Y:S05]  /*9910*/  BSYNC B1 ;  /* 0x0000000000017941 */ /* 0x000fea0003800000 */
.L_x_509:
[----:B------:R-:W-:Y:S01]  /*9920*/  LOP3.LUT R0, R0, 0xfffffffe, RZ, 0xc0, !PT ;  /* 0xfffffffe00007812 */ /* 0x000fe200078ec0ff */
[----:B-----5:R-:W-:Y:S01]  /*9930*/  IMAD.MOV.U32 R3, RZ, RZ, R4 ;  /* 0x000000ffff037224 */ /* 0x020fe200078e0004 */
[----:B------:R-:W-:Y:S01]  /*9940*/  BSSY B1, `(.L_x_511) ;  /* 0x000002e000017945 */ /* 0x000fe20003800000 */
[----:B0-----:R-:W-:Y:S02]  /*9950*/  IMAD.MOV.U32 R32, RZ, RZ, R5 ;  /* 0x000000ffff207224 */ /* 0x001fe400078e0005 */
[----:B------:R-:W-:Y:S01]  /*9960*/  IMAD.IADD R0, R37, 0x1, -R0 ;  /* 0x0000000125007824 */ /* 0x000fe200078e0a00 */
[----:B------:R-:W-:Y:S01]  /*9970*/  PRMT R56, R3, 0x7610, R56 ;  /* 0x0000761003387816 */ /* 0x000fe20000000038 */
[----:B------:R-:W-:Y:S01]  /*9980*/  IMAD.MOV.U32 R33, RZ, RZ, R6 ;  /* 0x000000ffff217224 */ /* 0x000fe200078e0006 */
[----:B------:R-:W-:Y:S01]  /*9990*/  PRMT R57, R32, 0x7610, R57 ;  /* 0x0000761020397816 */ /* 0x000fe20000000039 */
[----:B------:R-:W-:Y:S01]  /*99a0*/  IMAD.MOV.U32 R32, RZ, RZ, R7 ;  /* 0x000000ffff207224 */ /* 0x000fe200078e0007 */
[----:B------:R-:W-:Y:S01]  /*99b0*/  SHF.L.U32 R3, R0, 0x1f, RZ ;  /* 0x0000001f00037819 */ /* 0x000fe200000006ff */
[----:B------:R-:W-:Y:S01]  /*99c0*/  IMAD.MOV.U32 R34, RZ, RZ, R9 ;  /* 0x000000ffff227224 */ /* 0x000fe200078e0009 */
[----:B------:R-:W-:Y:S01]  /*99d0*/  PRMT R63, R33, 0x7610, R63 ;  /* 0x00007610213f7816 */ /* 0x000fe2000000003f */
[----:B------:R-:W-:Y:S01]  /*99e0*/  IMAD.MOV.U32 R33, RZ, RZ, R8 ;  /* 0x000000ffff217224 */ /* 0x000fe200078e0008 */
[----:B------:R-:W0:Y:S01]  /*99f0*/  SYNCS.PHASECHK.TRANS64.TRYWAIT P1, [R16+URZ+0x31c00], R3 ;  /* 0x031c0003100075a7 */ /* 0x000e22000802017f */
[----:B------:R-:W-:Y:S01]  /*9a00*/  IMAD.MOV.U32 R0, RZ, RZ, R10 ;  /* 0x000000ffff007224 */ /* 0x000fe200078e000a */
[----:B------:R-:W-:Y:S01]  /*9a10*/  PRMT R63, R63, 0x5410, R32 ;  /* 0x000054103f3f7816 */ /* 0x000fe20000000020 */
        /* <DEDUP_REMOVED lines=31> */
[----:B0-----:R-:W-:Y:S06]  /*9c10*/  @!P1 BRA `(.L_x_512) ;  /* 0x0000016000189947 */ /* 0x001fec0003800000 */
.L_x_742:
[----:B------:R-:W-:Y:S05]  /*9c20*/  BSYNC B1 ;  /* 0x0000000000017941 */ /* 0x000fea0003800000 */
.L_x_511:
[----:B------:R-:W-:Y:S01]  /*9c30*/  PRMT R44, R0, 0x5410, R32 ;  /* 0x00005410002c7816 */ /* 0x000fe20000000020 */
[----:B------:R-:W-:Y:S06]  /*9c40*/  @P0 BRA `(.L_x_497) ;  /* 0x0000001400280947 */ /* 0x000fec0003800000 */
[----:B------:R1:W5:Y:S01]  /*9c50*/  LDL R68, [R1+0x54] ;  /* 0x0000540001447983 */ /* 0x0003620000100800 */
[----:B0-----:R-:W0:Y:S03]  /*9c60*/  LDC R3, c[0x0][0x3f4] ;  /* 0x0000fd00ff037b82 */ /* 0x001e260000000800 */
[----:B------:R1:W5:Y:S04]  /*9c70*/  LDL R67, [R1+0xc8] ;  /* 0x0000c80001437983 */ /* 0x0003680000100800 */
[----:B------:R1:W5:Y:S04]  /*9c80*/  LDL R66, [R1+0x5c] ;  /* 0x00005c0001427983 */ /* 0x0003680000100800 */
[----:B------:R1:W5:Y:S01]  /*9c90*/  LDL R65, [R1+0x58] ;  /* 0x0000580001417983 */ /* 0x0003620000100800 */
[C---:B------:R-:W-:Y:S01]  /*9ca0*/  VIADD R0, R144.reuse, 0x10 ;  /* 0x0000001090007836 */ /* 0x040fe20000000000 */
[----:B------:R-:W-:Y:S01]  /*9cb0*/  BSSY B1, `(.L_x_513) ;  /* 0x000006b000017945 */ /* 0x000fe20003800000 */
[C---:B------:R-:W-:Y:S01]  /*9cc0*/  VIADD R32, R144.reuse, 0x20 ;  /* 0x0000002090207836 */ /* 0x040fe20000000000 */
[----:B0-----:R-:W-:-:S02]  /*9cd0*/  ISETP.GE.AND P0, PT, R144, R3, PT ;  /* 0x000000039000720c */ /* 0x001fc40003f06270 */
[-C--:B------:R-:W-:Y:S02]  /*9ce0*/  ISETP.GE.AND P1, PT, R0, R3.reuse, PT ;  /* 0x000000030000720c */ /* 0x080fe40003f26270 */
[----:B------:R-:W-:-:S09]  /*9cf0*/  ISETP.GE.AND P2, PT, R32, R3, PT ;  /* 0x000000032000720c */ /* 0x000fd20003f46270 */
[----:B-1----:R-:W-:Y:S05]  /*9d00*/  @P0 BRA `(.L_x_514) ;  /* 0x0000000400940947 */ /* 0x002fea0003800000 */
[----:B------:R-:W-:Y:S01]  /*9d10*/  LEA.HI R0, R36, R36, RZ, 0x1 ;  /* 0x0000002424007211 */ /* 0x000fe200078f08ff */
[----:B------:R-:W-:Y:S01]  /*9d20*/  HADD2.F32 R57, -RZ, R57.H0_H0 ;  /* 0x20000039ff397230 */ /* 0x000fe20000004100 */
[----:B-----5:R-:W-:Y:S01]  /*9d30*/  LOP3.LUT R32, R68, 0x18, R144, 0xf8, !PT ;  /* 0x0000001844207812 */ /* 0x020fe200078ef890 */
[----:B------:R-:W-:Y:S01]  /*9d40*/  HADD2.F32 R55, -RZ, R55.H0_H0 ;  /* 0x20000037ff377230 */ /* 0x000fe20000004100 */
[----:B------:R-:W-:Y:S01]  /*9d50*/  LOP3.LUT R33, R0, 0xfffffffe, RZ, 0xc0, !PT ;  /* 0xfffffffe00217812 */ /* 0x000fe200078ec0ff */
[----:B------:R-:W-:Y:S01]  /*9d60*/  HADD2.F32 R56, -RZ, R56.H0_H0 ;  /* 0x20000038ff387230 */ /* 0x000fe20000004100 */
[----:B------:R-:W-:Y:S02]  /*9d70*/  LOP3.LUT R32, R32, R65, RZ, 0x3c, !PT ;  /* 0x0000004120207212 */ /* 0x000fe400078e3cff */
[----:B------:R-:W-:Y:S01]  /*9d80*/  SHF.R.U64 R20, R20, 0x10, R21 ;  /* 0x0000001014147819 */ /* 0x000fe20000001215 */
[----:B------:R-:W-:Y:S01]  /*9d90*/  IMAD.IADD R0, R36, 0x1, -R33 ;  /* 0x0000000124007824 */ /* 0x000fe200078e0a21 */
[----:B------:R-:W-:Y:S01]  /*9da0*/  SHF.R.U32.HI R54, RZ, 0x10, R21 ;  /* 0x00000010ff367819 */ /* 0x000fe20000011615 */
[----:B------:R-:W-:Y:S01]  /*9db0*/  IMAD.IADD R34, R66, 0x1, R32 ;  /* 0x0000000142227824 */ /* 0x000fe200078e0220 */
[----:B------:R-:W-:-:S02]  /*9dc0*/  SHF.R.U64 R21, R4, 0x10, R5 ;  /* 0x0000001004157819 */ /* 0x000fc40000001205 */
[----:B------:R-:W-:Y:S02]  /*9dd0*/  LEA.HI R0, R3, R0, RZ, 0x1d ;  /* 0x0000000003007211 */ /* 0x000fe400078fe8ff */
[----:B------:R-:W-:Y:S01]  /*9de0*/  SHF.R.U32.HI R58, RZ, 0x10, R5 ;  /* 0x00000010ff3a7819 */ /* 0x000fe20000011605 */
[----:B------:R-:W-:Y:S01]  /*9df0*/  HADD2.F32 R21, -RZ, R21.H0_H0 ;  /* 0x20000015ff157230 */ /* 0x000fe20000004100 */
[----:B------:R-:W-:Y:S02]  /*9e00*/  SHF.R.S32.HI R33, RZ, 0x1f, R0 ;  /* 0x0000001fff217819 */ /* 0x000fe40000011400 */
[----:B------:R-:W-:Y:S01]  /*9e10*/  SHF.R.U64 R5, R6, 0x10, R7 ;  /* 0x0000001006057819 */ /* 0x000fe20000001207 */
[----:B------:R-:W-:Y:S01]  /*9e20*/  HADD2.F32 R58, -RZ, R58.H0_H0 ;  /* 0x2000003aff3a7230 */ /* 0x000fe20000004100 */
[----:B------:R-:W-:Y:S01]  /*9e30*/  LEA.HI R33, R33, R0, RZ, 0x2 ;  /* 0x0000000021217211 */ /* 0x000fe200078f10ff */
[----:B------:R-:W-:Y:S01]  /*9e40*/  IMAD.SHL.U32 R0, R0, 0x8, RZ ;  /* 0x0000000800007824 */ /* 0x000fe200078e00ff */
[----:B------:R-:W-:-:S02]  /*9e50*/  SHF.R.U64 R4, R22, 0x10, R23 ;  /* 0x0000001016047819 */ /* 0x000fc40000001217 */
[----:B------:R-:W-:Y:S02]  /*9e60*/  SHF.R.S32.HI R33, RZ, 0x2, R33 ;  /* 0x00000002ff217819 */ /* 0x000fe40000011421 */
[----:B------:R-:W-:Y:S01]  /*9e70*/  LOP3.LUT R32, R68, 0x18, R0, 0xf8, !PT ;  /* 0x0000001844207812 */ /* 0x000fe200078ef800 */
[----:B------:R-:W-:Y:S01]  /*9e80*/  IMAD R0, R34, 0x2, R67 ;  /* 0x0000000222007824 */ /* 0x000fe200078e0243 */
[----:B------:R-:W-:Y:S01]  /*9e90*/  SHF.R.U32.HI R62, RZ, 0x10, R7 ;  /* 0x00000010ff3e7819 */ /* 0x000fe20000011607 */
[----:B------:R-:W-:Y:S01]  /*9ea0*/  IMAD R36, R33, 0x1800, R66 ;  /* 0x0000180021247824 */ /* 0x000fe200078e0242 */
[----:B------:R-:W-:Y:S02]  /*9eb0*/  LOP3.LUT R37, R32, R65, RZ, 0x3c, !PT ;  /* 0x0000004120257212 */ /* 0x000fe400078e3cff */
[----:B------:R-:W0:Y:S01]  /*9ec0*/  LDS.128 R32, [R0] ;  /* 0x0000000000207984 */ /* 0x000e220000000c00 */
[----:B------:R-:W-:Y:S02]  /*9ed0*/  SHF.R.U32.HI R23, RZ, 0x10, R23 ;  /* 0x00000010ff177819 */ /* 0x000fe40000011617 */
[----:B------:R-:W-:-:S04]  /*9ee0*/  IMAD.IADD R37, R36, 0x1, R37 ;  /* 0x0000000124257824 */ /* 0x000fc800078e0225 */
[----:B------:R-:W-:-:S05]  /*9ef0*/  IMAD R40, R37, 0x2, R16 ;  /* 0x0000000225287824 */ /* 0x000fca00078e0210 */
[----:B------:R-:W1:Y:S01]  /*9f00*/  LDS.128 R36, [R40+0xda00] ;  /* 0x00da000028247984 */ /* 0x000e620000000c00 */
[--C-:B0-----:R-:W-:Y:S02]  /*9f10*/  HADD2.F32 R22, -RZ, R33.reuse.H0_H0 ;  /* 0x20000021ff167230 */ /* 0x101fe40000004100 */
[----:B------:R-:W-:Y:S02]  /*9f20*/  HADD2.F32 R50, -RZ, R33.H1_H1 ;  /* 0x30000021ff327230 */ /* 0x000fe40000004100 */
[----:B------:R-:W-:Y:S02]  /*9f30*/  HADD2.F32 R49, -RZ, R32.H0_H0 ;  /* 0x20000020ff317230 */ /* 0x000fe40000004100 */
[----:B------:R-:W-:Y:S02]  /*9f40*/  HADD2.F32 R33, -RZ, R34.H0_H0 ;  /* 0x20000022ff217230 */ /* 0x000fe40000004100 */
[--C-:B------:R-:W-:Y:S02]  /*9f50*/  HADD2.F32 R7, -RZ, R35.reuse.H0_H0 ;  /* 0x20000023ff077230 */ /* 0x100fe40000004100 */
[----:B------:R-:W-:-:S02]  /*9f60*/  HADD2.F32 R35, -RZ, R35.H1_H1 ;  /* 0x30000023ff237230 */ /* 0x000fc40000004100 */
[--C-:B-1----:R-:W-:Y:S02]  /*9f70*/  HADD2.F32 R6, -RZ, R37.reuse.H0_H0 ;  /* 0x20000025ff067230 */ /* 0x102fe40000004100 */
[----:B------:R-:W-:Y:S02]  /*9f80*/  HADD2.F32 R51, -RZ, R37.H1_H1 ;  /* 0x30000025ff337230 */ /* 0x000fe40000004100 */
[----:B------:R-:W-:Y:S02]  /*9f90*/  HADD2.F32 R37, -RZ, R36.H0_H0 ;  /* 0x20000024ff257230 */ /* 0x000fe40000004100 */
[C---:B------:R-:W-:Y:S01]  /*9fa0*/  FMUL.FTZ R59, R6.reuse, R57 ;  /* 0x00000039063b7220 */ /* 0x040fe20000410000 */
[-C--:B------:R-:W-:Y:S01]  /*9fb0*/  FMUL.FTZ R61, R6, R55.reuse ;  /* 0x00000037063d7220 */ /* 0x080fe20000410000 */
[----:B------:R-:W-:Y:S02]  /*9fc0*/  HADD2.F32 R52, -RZ, R38.H0_H0 ;  /* 0x20000026ff347230 */ /* 0x000fe40000004100 */
[----:B------:R-:W-:Y:S01]  /*9fd0*/  FFMA.FTZ R6, R22, R55, -R59 ;  /* 0x0000003716067223 */ /* 0x000fe2000001083b */
[----:B------:R-:W-:-:S02]  /*9fe0*/  HADD2.F32 R55, -RZ, R54.H0_H0 ;  /* 0x20000036ff377230 */ /* 0x000fc40000004100 */
[----:B------:R-:W-:Y:S01]  /*9ff0*/  FMUL.FTZ R59, R51, R58 ;  /* 0x0000003a333b7220 */ /* 0x000fe20000410000 */
[----:B------:R-:W-:Y:S02]  /*a000*/  HADD2.F32 R54, -RZ, R60.H0_H0 ;  /* 0x2000003cff367230 */ /* 0x000fe40000004100 */
[----:B------:R-:W-:Y:S01]  /*a010*/  FFMA.FTZ R22, R22, R57, R61 ;  /* 0x0000003916167223 */ /* 0x000fe2000001003d */
[----:B------:R-:W-:Y:S01]  /*a020*/  FMUL.FTZ R60, R37, R56 ;  /* 0x00000038253c7220 */ /* 0x000fe20000410000 */
[-C--:B------:R-:W-:Y:S01]  /*a030*/  FMUL.FTZ R57, R51, R55.reuse ;  /* 0x0000003733397220 */ /* 0x080fe20000410000 */
[----:B------:R-:W-:Y:S01]  /*a040*/  FFMA.FTZ R59, R50, R55, -R59 ;  /* 0x00000037323b7223 */ /* 0x000fe2000001083b */
[----:B------:R-:W-:Y:S02]  /*a050*/  HADD2.F32 R51, -RZ, R63.H0_H0 ;  /* 0x2000003fff337230 */ /* 0x000fe40000004100 */
[----:B------:R-:W-:Y:S01]  /*a060*/  FMUL.FTZ R55, R37, R54 ;  /* 0x0000003625377220 */ /* 0x000fe20000410000 */
[----:B------:R-:W-:-:S02]  /*a070*/  HADD2.F32 R37, -RZ, R64.H0_H0 ;  /* 0x20000040ff257230 */ /* 0x000fc40000004100 */
[C---:B------:R-:W-:Y:S01]  /*a080*/  FFMA.FTZ R60, R49.reuse, R54, -R60 ;  /* 0x00000036313c7223 */ /* 0x040fe2000001083c */
[----:B------:R-:W-:Y:S02]  /*a090*/  HADD2.F32 R53, -RZ, R39.H0_H0 ;  /* 0x20000027ff357230 */ /* 0x000fe40000004100 */
[----:B------:R-:W-:Y:S01]  /*a0a0*/  FFMA.FTZ R55, R49, R56, R55 ;  /* 0x0000003831377223 */ /* 0x000fe20000010037 */
[----:B------:R-:W-:Y:S01]  /*a0b0*/  FMUL.FTZ R56, R52, R51 ;  /* 0x0000003334387220 */ /* 0x000fe20000410000 */
[----:B------:R-:W-:Y:S01]  /*a0c0*/  FFMA.FTZ R57, R50, R58, R57 ;  /* 0x0000003a32397223 */ /* 0x000fe20000010039 */
[----:B------:R-:W-:Y:S02]  /*a0d0*/  HADD2.F32 R54, -RZ, R63.H1_H1 ;  /* 0x3000003fff367230 */ /* 0x000fe40000004100 */
[-C--:B------:R-:W-:Y:S01]  /*a0e0*/  FMUL.FTZ R58, R52, R37.reuse ;  /* 0x00000025343a7220 */ /* 0x080fe20000410000 */
[----:B------:R-:W-:Y:S02]  /*a0f0*/  HADD2.F32 R50, -RZ, R64.H1_H1 ;  /* 0x30000040ff327230 */ /* 0x000fe40000004100 */
[----:B------:R-:W-:Y:S01]  /*a100*/  FFMA.FTZ R37, R33, R37, -R56 ;  /* 0x0000002521257223 */ /* 0x000fe20000010838 */
[----:B------:R-:W-:-:S02]  /*a110*/  HADD2.F32 R56, -RZ, R62.H0_H0 ;  /* 0x2000003eff387230 */ /* 0x000fc40000004100 */
[C---:B------:R-:W-:Y:S01]  /*a120*/  FMUL.FTZ R62, R53.reuse, R54 ;  /* 0x00000036353e7220 */ /* 0x040fe20000410000 */
[----:B------:R-:W-:Y:S02]  /*a130*/  HADD2.F32 R39, -RZ, R39.H1_H1 ;  /* 0x30000027ff277230 */ /* 0x000fe40000004100 */
[-C--:B------:R-:W-:Y:S01]  /*a140*/  FMUL.FTZ R53, R53, R50.reuse ;  /* 0x0000003235357220 */ /* 0x080fe20000410000 */
[----:B------:R-:W-:Y:S02]  /*a150*/  HADD2.F32 R52, -RZ, R23.H0_H0 ;  /* 0x20000017ff347230 */ /* 0x000fe40000004100 */
[C---:B------:R-:W-:Y:S01]  /*a160*/  FFMA.FTZ R62, R7.reuse, R50, -R62 ;  /* 0x00000032073e7223 */ /* 0x040fe2000001083e */
[----:B------:R-:W-:Y:S02]  /*a170*/  HADD2.F32 R36, -RZ, R36.H1_H1 ;  /* 0x30000024ff247230 */ /* 0x000fe40000004100 */
[----:B------:R-:W-:Y:S01]  /*a180*/  FFMA.FTZ R53, R7, R54, R53 ;  /* 0x0000003607357223 */ /* 0x000fe20000010035 */
[----:B------:R-:W-:-:S02]  /*a190*/  HADD2.F32 R7, -RZ, R20.H0_H0 ;  /* 0x20000014ff077230 */ /* 0x000fc40000004100 */
[C---:B------:R-:W-:Y:S01]  /*a1a0*/  FMUL.FTZ R64, R39.reuse, R56 ;  /* 0x0000003827407220 */ /* 0x040fe20000410000 */
[----:B------:R-:W-:Y:S02]  /*a1b0*/  HADD2.F32 R38, -RZ, R38.H1_H1 ;  /* 0x30000026ff267230 */ /* 0x000fe40000004100 */
[----:B------:R-:W-:Y:S01]  /*a1c0*/  FMUL.FTZ R50, R39, R52 ;  /* 0x0000003427327220 */ /* 0x000fe20000410000 */
[----:B------:R-:W-:Y:S02]  /*a1d0*/  HADD2.F32 R23, -RZ, R5.H0_H0 ;  /* 0x20000005ff177230 */ /* 0x000fe40000004100 */
[----:B------:R-:W-:Y:S01]  /*a1e0*/  FFMA.FTZ R58, R33, R51, R58 ;  /* 0x00000033213a7223 */ /* 0x000fe2000001003a */
[----:B------:R-:W-:Y:S02]  /*a1f0*/  HADD2.F32 R5, -RZ, R4.H0_H0 ;  /* 0x20000004ff057230 */ /* 0x000fe40000004100 */
[----:B------:R-:W-:Y:S01]  /*a200*/  FMUL.FTZ R33, R36, R21 ;  /* 0x0000001524217220 */ /* 0x000fe20000410000 */
[----:B------:R-:W-:-:S02]  /*a210*/  HADD2.F32 R32, -RZ, R32.H1_H1 ;  /* 0x30000020ff207230 */ /* 0x000fc40000004100 */
[C---:B------:R-:W-:Y:S01]  /*a220*/  FFMA.FTZ R39, R35.reuse, R52, -R64 ;  /* 0x0000003423277223 */ /* 0x040fe20000010840 */
[----:B------:R-:W-:Y:S02]  /*a230*/  HADD2.F32 R34, -RZ, R34.H1_H1 ;  /* 0x30000022ff227230 */ /* 0x000fe40000004100 */
[----:B------:R-:W-:Y:S01]  /*a240*/  FFMA.FTZ R50, R35, R56, R50 ;  /* 0x0000003823327223 */ /* 0x000fe20000010032 */
        /* <DEDUP_REMOVED lines=10> */
[----:B------:R-:W-:Y:S02]  /*a2f0*/  F2FP.F16.F32.PACK_AB R4, R33, R60 ;  /* 0x0000003c2104723e */ /* 0x000fe400000000ff */
[----:B------:R-:W-:Y:S02]  /*a300*/  F2FP.F16.F32.PACK_AB R6, R32, R37 ;  /* 0x000000252006723e */ /* 0x000fe400000000ff */
[----:B------:R-:W-:Y:S02]  /*a310*/  F2FP.F16.F32.PACK_AB R23, R50, R53 ;  /* 0x000000353217723e */ /* 0x000fe400000000ff */
[----:B------:R-:W-:Y:S01]  /*a320*/  F2FP.F16.F32.PACK_AB R20, R20, R55 ;  /* 0x000000371414723e */ /* 0x000fe200000000ff */
[----:B------:R0:W-:Y:S01]  /*a330*/  STS.128 [R0], R4 ;  /* 0x0000000400007388 */ /* 0x0001e20000000c00 */
[----:B------:R-:W-:-:S05]  /*a340*/  F2FP.F16.F32.PACK_AB R22, R35, R58 ;  /* 0x0000003a2316723e */ /* 0x000fca00000000ff */
[----:B------:R0:W-:Y:S02]  /*a350*/  STS.128 [R40+0xda00], R20 ;  /* 0x00da001428007388 */ /* 0x0001e40000000c00 */
.L_x_514:
[----:B------:R-:W-:Y:S05]  /*a360*/  BSYNC B1 ;  /* 0x0000000000017941 */ /* 0x000fea0003800000 */
.L_x_513:
[----:B------:R-:W-:Y:S04]  /*a370*/  BSSY B1, `(.L_x_515) ;  /* 0x000006c000017945 */ /* 0x000fe80003800000 */
[----:B------:R-:W-:Y:S05]  /*a380*/  @P1 BRA `(.L_x_516) ;  /* 0x0000000400a81947 */ /* 0x000fea0003800000 */
[----:B0-----:R-:W2:Y:S01]  /*a390*/  LDL R0, [R1+0x68] ;  /* 0x0000680001007983 */ /* 0x001ea20000100800 */
[--C-:B------:R-:W-:Y:S01]  /*a3a0*/  SHF.R.U64 R24, R24, 0x10, R25.reuse ;  /* 0x0000001018187819 */ /* 0x100fe20000001219 */
[--C-:B------:R-:W-:Y:S01]  /*a3b0*/  HADD2.F32 R35, -RZ, R46.reuse.H0_H0 ;  /* 0x2000002eff237230 */ /* 0x100fe20000004100 */
[----:B------:R-:W-:Y:S01]  /*a3c0*/  SHF.R.U32.HI R38, RZ, 0x10, R25 ;  /* 0x00000010ff267819 */ /* 0x000fe20000011619 */
[--C-:B------:R-:W-:Y:S01]  /*a3d0*/  HADD2.F32 R34, -RZ, R47.reuse.H1_H1 ;  /* 0x3000002fff227230 */ /* 0x100fe20000004100 */
[--C-:B------:R-:W-:Y:S01]  /*a3e0*/  SHF.R.U32.HI R36, RZ, 0x10, R9.reuse ;  /* 0x00000010ff247819 */ /* 0x100fe20000011609 */
[----:B------:R-:W-:Y:S01]  /*a3f0*/  HADD2.F32 R47, -RZ, R47.H0_H0 ;  /* 0x2000002fff2f7230 */ /* 0x000fe20000004100 */
[----:B------:R-:W-:Y:S01]  /*a400*/  SHF.R.U64 R51, R8, 0x10, R9 ;  /* 0x0000001008337819 */ /* 0x000fe20000001209 */
[----:B------:R-:W-:Y:S01]  /*a410*/  HADD2.F32 R46, -RZ, R46.H1_H1 ;  /* 0x3000002eff2e7230 */ /* 0x000fe20000004100 */
[--C-:B------:R-:W-:Y:S01]  /*a420*/  SHF.R.U64 R53, R26, 0x10, R27.reuse ;  /* 0x000000101a357819 */ /* 0x100fe2000000121b */
[----:B------:R-:W-:Y:S01]  /*a430*/  HADD2.F32 R36, -RZ, R36.H0_H0 ;  /* 0x20000024ff247230 */ /* 0x000fe20000004100 */
[----:B------:R-:W-:-:S02]  /*a440*/  SHF.R.U32.HI R50, RZ, 0x10, R27 ;  /* 0x00000010ff327819 */ /* 0x000fc4000001161b */
[--C-:B------:R-:W-:Y:S02]  /*a450*/  SHF.R.U32.HI R40, RZ, 0x10, R11.reuse ;  /* 0x00000010ff287819 */ /* 0x100fe4000001160b */
[----:B------:R-:W-:Y:S01]  /*a460*/  SHF.R.U64 R49, R10, 0x10, R11 ;  /* 0x000000100a317819 */ /* 0x000fe2000000120b */
[----:B--2---:R-:W-:-:S05]  /*a470*/  IMAD.IADD R0, R156, 0x1, R0 ;  /* 0x000000019c007824 */ /* 0x004fca00078e0200 */
[----:B------:R-:W-:-:S04]  /*a480*/  SHF.R.S32.HI R5, RZ, 0x1f, R0 ;  /* 0x0000001fff057819 */ /* 0x000fc80000011400 */
[CC--:B------:R-:W-:Y:S02]  /*a490*/  LEA.HI R4, R5.reuse, R0.reuse, RZ, 0x3 ;  /* 0x0000000005047211 */ /* 0x0c0fe400078f18ff */
[----:B------:R-:W-:Y:S02]  /*a4a0*/  LEA.HI R5, R5, R0, RZ, 0x5 ;  /* 0x0000000005057211 */ /* 0x000fe400078f28ff */
[--C-:B------:R-:W-:Y:S02]  /*a4b0*/  SHF.R.S32.HI R6, RZ, 0x3, R4.reuse ;  /* 0x00000003ff067819 */ /* 0x100fe40000011404 */
[----:B-----5:R-:W-:Y:S02]  /*a4c0*/  LOP3.LUT R4, R68, 0x18, R4, 0xf8, !PT ;  /* 0x0000001844047812 */ /* 0x020fe400078ef804 */
[----:B------:R-:W-:Y:S02]  /*a4d0*/  LEA.HI R0, R3, R6, RZ, 0x1d ;  /* 0x0000000603007211 */ /* 0x000fe400078fe8ff */
[----:B------:R-:W-:-:S02]  /*a4e0*/  SHF.R.S32.HI R6, RZ, 0x5, R5 ;  /* 0x00000005ff067819 */ /* 0x000fc40000011405 */
[----:B------:R-:W-:Y:S02]  /*a4f0*/  SHF.R.S32.HI R5, RZ, 0x1f, R0 ;  /* 0x0000001fff057819 */ /* 0x000fe40000011400 */
[----:B------:R-:W-:Y:S01]  /*a500*/  LOP3.LUT R7, R4, R65, RZ, 0x3c, !PT ;  /* 0x0000004104077212 */ /* 0x000fe200078e3cff */
[----:B------:R-:W-:Y:S01]  /*a510*/  IMAD R6, R6, 0x1800, R66 ;  /* 0x0000180006067824 */ /* 0x000fe200078e0242 */
[----:B------:R-:W-:Y:S01]  /*a520*/  LEA.HI R5, R5, R0, RZ, 0x2 ;  /* 0x0000000005057211 */ /* 0x000fe200078f10ff */
[----:B------:R-:W-:Y:S02]  /*a530*/  IMAD.SHL.U32 R0, R0, 0x8, RZ ;  /* 0x0000000800007824 */ /* 0x000fe400078e00ff */
[----:B------:R-:W-:Y:S01]  /*a540*/  IMAD.IADD R6, R6, 0x1, R7 ;  /* 0x0000000106067824 */ /* 0x000fe200078e0207 */
[----:B------:R-:W-:Y:S02]  /*a550*/  SHF.R.S32.HI R5, RZ, 0x2, R5 ;  /* 0x00000002ff057819 */ /* 0x000fe40000011405 */
[----:B------:R-:W-:Y:S01]  /*a560*/  LOP3.LUT R4, R68, 0x18, R0, 0xf8, !PT ;  /* 0x0000001844047812 */ /* 0x000fe200078ef800 */
[----:B------:R-:W-:-:S02]  /*a570*/  IMAD R0, R6, 0x2, R67 ;  /* 0x0000000206007824 */ /* 0x000fc400078e0243 */
[----:B------:R-:W-:Y:S01]  /*a580*/  IMAD R20, R5, 0x1800, R66 ;  /* 0x0000180005147824 */ /* 0x000fe200078e0242 */
[----:B------:R-:W-:Y:S02]  /*a590*/  LOP3.LUT R21, R4, R65, RZ, 0x3c, !PT ;  /* 0x0000004104157212 */ /* 0x000fe400078e3cff */
[----:B------:R-:W0:Y:S03]  /*a5a0*/  LDS.128 R4, [R0] ;  /* 0x0000000000047984 */ /* 0x000e260000000c00 */
[----:B------:R-:W-:-:S04]  /*a5b0*/  IMAD.IADD R21, R20, 0x1, R21 ;  /* 0x0000000114157824 */ /* 0x000fc800078e0215 */
[----:B------:R-:W-:-:S05]  /*a5c0*/  IMAD R32, R21, 0x2, R16 ;  /* 0x0000000215207824 */ /* 0x000fca00078e0210 */
[----:B------:R-:W1:Y:S01]  /*a5d0*/  LDS.128 R20, [R32+0xda00] ;  /* 0x00da000020147984 */ /* 0x000e620000000c00 */
[--C-:B0-----:R-:W-:Y:S02]  /*a5e0*/  HADD2.F32 R8, -RZ, R5.reuse.H0_H0 ;  /* 0x20000005ff087230 */ /* 0x101fe40000004100 */
[----:B------:R-:W-:Y:S02]  /*a5f0*/  HADD2.F32 R9, -RZ, R5.H1_H1 ;  /* 0x30000005ff097230 */ /* 0x000fe40000004100 */
[--C-:B------:R-:W-:Y:S02]  /*a600*/  HADD2.F32 R10, -RZ, R7.reuse.H0_H0 ;  /* 0x20000007ff0a7230 */ /* 0x100fe40000004100 */
[----:B------:R-:W-:Y:S02]  /*a610*/  HADD2.F32 R11, -RZ, R7.H1_H1 ;  /* 0x30000007ff0b7230 */ /* 0x000fe40000004100 */
[----:B------:R-:W-:Y:S02]  /*a620*/  HADD2.F32 R5, -RZ, R4.H0_H0 ;  /* 0x20000004ff057230 */ /* 0x000fe40000004100 */
[----:B------:R-:W-:-:S02]  /*a630*/  HADD2.F32 R7, -RZ, R6.H0_H0 ;  /* 0x20000006ff077230 */ /* 0x000fc40000004100 */
[--C-:B-1----:R-:W-:Y:S02]  /*a640*/  HADD2.F32 R25, -RZ, R21.reuse.H0_H0 ;  /* 0x20000015ff197230 */ /* 0x102fe40000004100 */
[----:B------:R-:W-:Y:S02]  /*a650*/  HADD2.F32 R26, -RZ, R21.H1_H1 ;  /* 0x30000015ff1a7230 */ /* 0x000fe40000004100 */
[----:B------:R-:W-:Y:S02]  /*a660*/  HADD2.F32 R27, -RZ, R23.H0_H0 ;  /* 0x20000017ff1b7230 */ /* 0x000fe40000004100 */
[C---:B------:R-:W-:Y:S01]  /*a670*/  FMUL.FTZ R37, R25.reuse, R35 ;  /* 0x0000002319257220 */ /* 0x040fe20000410000 */
[----:B------:R-:W-:Y:S01]  /*a680*/  FMUL.FTZ R39, R25, R34 ;  /* 0x0000002219277220 */ /* 0x000fe20000410000 */
[----:B------:R-:W-:Y:S02]  /*a690*/  HADD2.F32 R25, -RZ, R38.H0_H0 ;  /* 0x20000026ff197230 */ /* 0x000fe40000004100 */
[----:B------:R-:W-:Y:S01]  /*a6a0*/  FMUL.FTZ R38, R26, R36 ;  /* 0x000000241a267220 */ /* 0x000fe20000410000 */
[----:B------:R-:W-:Y:S01]  /*a6b0*/  FFMA.FTZ R37, R8, R34, -R37 ;  /* 0x0000002208257223 */ /* 0x000fe20000010825 */
[----:B------:R-:W-:-:S02]  /*a6c0*/  HADD2.F32 R34, -RZ, R48.H1_H1 ;  /* 0x30000030ff227230 */ /* 0x000fc40000004100 */
[----:B------:R-:W-:Y:S01]  /*a6d0*/  FFMA.FTZ R39, R8, R35, R39 ;  /* 0x0000002308277223 */ /* 0x000fe20000010027 */
[-C--:B------:R-:W-:Y:S01]  /*a6e0*/  FMUL.FTZ R8, R26, R25.reuse ;  /* 0x000000191a087220 */ /* 0x080fe20000410000 */
[----:B------:R-:W-:Y:S01]  /*a6f0*/  FFMA.FTZ R38, R9, R25, -R38 ;  /* 0x0000001909267223 */ /* 0x000fe20000010826 */
[----:B------:R-:W-:Y:S02]  /*a700*/  HADD2.F32 R33, -RZ, R23.H1_H1 ;  /* 0x30000017ff217230 */ /* 0x000fe40000004100 */
[C---:B------:R-:W-:Y:S01]  /*a710*/  FMUL.FTZ R25, R27.reuse, R34 ;  /* 0x000000221b197220 */ /* 0x040fe20000410000 */
[----:B------:R-:W-:Y:S02]  /*a720*/  HADD2.F32 R26, -RZ, R40.H0_H0 ;  /* 0x20000028ff1a7230 */ /* 0x000fe40000004100 */
[-C--:B------:R-:W-:Y:S01]  /*a730*/  FMUL.FTZ R27, R27, R47.reuse ;  /* 0x0000002f1b1b7220 */ /* 0x080fe20000410000 */
[----:B------:R-:W-:Y:S01]  /*a740*/  FFMA.FTZ R36, R9, R36, R8 ;  /* 0x0000002409247223 */ /* 0x000fe20000010008 */
[----:B------:R-:W-:Y:S01]  /*a750*/  FFMA.FTZ R47, R10, R47, -R25 ;  /* 0x0000002f0a2f7223 */ /* 0x000fe20000010819 */
[----:B------:R-:W-:-:S02]  /*a760*/  HADD2.F32 R8, -RZ, R50.H0_H0 ;  /* 0x20000032ff087230 */ /* 0x000fc40000004100 */
[----:B------:R-:W-:Y:S01]  /*a770*/  FFMA.FTZ R35, R10, R34, R27 ;  /* 0x000000220a237223 */ /* 0x000fe2000001001b */
[----:B------:R-:W-:Y:S02]  /*a780*/  HADD2.F32 R21, -RZ, R20.H0_H0 ;  /* 0x20000014ff157230 */ /* 0x000fe40000004100 */
[C---:B------:R-:W-:Y:S01]  /*a790*/  FMUL.FTZ R34, R33.reuse, R26 ;  /* 0x0000001a21227220 */ /* 0x040fe20000410000 */
[--C-:B------:R-:W-:Y:S02]  /*a7a0*/  HADD2.F32 R10, -RZ, R45.reuse.H1_H1 ;  /* 0x3000002dff0a7230 */ /* 0x100fe40000004100 */
[-C--:B------:R-:W-:Y:S01]  /*a7b0*/  FMUL.FTZ R40, R33, R8.reuse ;  /* 0x0000000821287220 */ /* 0x080fe20000410000 */
[----:B------:R-:W-:Y:S02]  /*a7c0*/  HADD2.F32 R23, -RZ, R22.H0_H0 ;  /* 0x20000016ff177230 */ /* 0x000fe40000004100 */
[----:B------:R-:W-:Y:S01]  /*a7d0*/  FFMA.FTZ R50, R11, R8, -R34 ;  /* 0x000000080b327223 */ /* 0x000fe20000010822 */
[----:B------:R-:W-:-:S02]  /*a7e0*/  HADD2.F32 R8, -RZ, R45.H0_H0 ;  /* 0x2000002dff087230 */ /* 0x000fc40000004100 */
[C---:B------:R-:W-:Y:S01]  /*a7f0*/  FMUL.FTZ R34, R21.reuse, R10 ;  /* 0x0000000a15227220 */ /* 0x040fe20000410000 */
[----:B------:R-:W-:Y:S02]  /*a800*/  HADD2.F32 R48, -RZ, R48.H0_H0 ;  /* 0x20000030ff307230 */ /* 0x000fe40000004100 */
[----:B------:R-:W-:Y:S01]  /*a810*/  FMUL.FTZ R21, R21, R46 ;  /* 0x0000002e15157220 */ /* 0x000fe20000410000 */
[----:B------:R-:W-:Y:S01]  /*a820*/  FFMA.FTZ R52, R11, R26, R40 ;  /* 0x0000001a0b347223 */ /* 0x000fe20000010028 */
[----:B------:R-:W-:Y:S02]  /*a830*/  HADD2.F32 R20, -RZ, R20.H1_H1 ;  /* 0x30000014ff147230 */ /* 0x000fe40000004100 */
[----:B------:R-:W-:Y:S01]  /*a840*/  FMUL.FTZ R26, R23, R8 ;  /* 0x00000008171a7220 */ /* 0x000fe20000410000 */
[C---:B------:R-:W-:Y:S01]  /*a850*/  FFMA.FTZ R34, R5.reuse, R46, -R34 ;  /* 0x0000002e05227223 */ /* 0x040fe20000010822 */
[----:B------:R-:W-:Y:S01]  /*a860*/  FFMA.FTZ R10, R5, R10, R21 ;  /* 0x0000000a050a7223 */ /* 0x000fe20000010015 */
[----:B------:R-:W-:Y:S01]  /*a870*/  FMUL.FTZ R40, R23, R48 ;  /* 0x0000003017287220 */ /* 0x000fe20000410000 */
[----:B------:R-:W-:-:S02]  /*a880*/  HADD2.F32 R11, -RZ, R51.H0_H0 ;  /* 0x20000033ff0b7230 */ /* 0x000fc40000004100 */
[C---:B------:R-:W-:Y:S01]  /*a890*/  FFMA.FTZ R26, R7.reuse, R48, -R26 ;  /* 0x00000030071a7223 */ /* 0x040fe2000001081a */
[----:B------:R-:W-:Y:S02]  /*a8a0*/  HADD2.F32 R22, -RZ, R22.H1_H1 ;  /* 0x30000016ff167230 */ /* 0x000fe40000004100 */
[----:B------:R-:W-:Y:S01]  /*a8b0*/  FFMA.FTZ R40, R7, R8, R40 ;  /* 0x0000000807287223 */ /* 0x000fe20000010028 */
[----:B------:R-:W-:Y:S02]  /*a8c0*/  HADD2.F32 R5, -RZ, R24.H0_H0 ;  /* 0x20000018ff057230 */ /* 0x000fe40000004100 */
[C---:B------:R-:W-:Y:S01]  /*a8d0*/  FMUL.FTZ R7, R20.reuse, R11 ;  /* 0x0000000b14077220 */ /* 0x040fe20000410000 */
[----:B------:R-:W-:Y:S02]  /*a8e0*/  HADD2.F32 R21, -RZ, R49.H0_H0 ;  /* 0x20000031ff157230 */ /* 0x000fe40000004100 */
[----:B------:R-:W-:Y:S02]  /*a8f0*/  HADD2.F32 R9, -RZ, R53.H0_H0 ;  /* 0x20000035ff097230 */ /* 0x000fe40000004100 */
[----:B------:R-:W-:Y:S01]  /*a900*/  FMUL.FTZ R20, R20, R5 ;  /* 0x0000000514147220 */ /* 0x000fe20000410000 */
[----:B------:R-:W-:-:S02]  /*a910*/  HADD2.F32 R4, -RZ, R4.H1_H1 ;  /* 0x30000004ff047230 */ /* 0x000fc40000004100 */
[C---:B------:R-:W-:Y:S01]  /*a920*/  FMUL.FTZ R27, R22.reuse, R21 ;  /* 0x00000015161b7220 */ /* 0x040fe20000410000 */
[----:B------:R-:W-:Y:S02]  /*a930*/  HADD2.F32 R6, -RZ, R6.H1_H1 ;  /* 0x30000006ff067230 */ /* 0x000fe40000004100 */
[----:B------:R-:W-:Y:S01]  /*a940*/  FMUL.FTZ R22, R22, R9 ;  /* 0x0000000916167220 */ /* 0x000fe20000410000 */
[C---:B------:R-:W-:Y:S01]  /*a950*/  FFMA.FTZ R23, R4.reuse, R5, -R7 ;  /* 0x0000000504177223 */ /* 0x040fe20000010807 */
[----:B------:R-:W-:Y:S01]  /*a960*/  FFMA.FTZ R25, R4, R11, R20 ;  /* 0x0000000b04197223 */ /* 0x000fe20000010014 */
[C---:B------:R-:W-:Y:S01]  /*a970*/  FFMA.FTZ R27, R6.reuse, R9, -R27 ;  /* 0x00000009061b7223 */ /* 0x040fe2000001081b */
[----:B------:R-:W-:Y:S01]  /*a980*/  FFMA.FTZ R21, R6, R21, R22 ;  /* 0x0000001506157223 */ /* 0x000fe20000010016 */
[----:B------:R-:W-:Y:S02]  /*a990*/  F2FP.F16.F32.PACK_AB R5, R38, R37 ;  /* 0x000000252605723e */ /* 0x000fe400000000ff */
[----:B------:R-:W-:-:S02]  /*a9a0*/  F2FP.F16.F32.PACK_AB R7, R50, R47 ;  /* 0x0000002f3207723e */ /* 0x000fc400000000ff */
        /* <DEDUP_REMOVED lines=8> */
.L_x_516:
[----:B------:R-:W-:Y:S05]  /*aa30*/  BSYNC B1 ;  /* 0x0000000000017941 */ /* 0x000fea0003800000 */
.L_x_515:
[----:B------:R-:W-:Y:S05]  /*aa40*/  @P2 BRA `(.L_x_497) ;  /* 0x0000000400a82947 */ /* 0x000fea0003800000 */
[----:B01----:R-:W2:Y:S01]  /*aa50*/  LDL R0, [R1+0x64] ;  /* 0x0000640001007983 */ /* 0x003ea20000100800 */
[----:B------:R-:W-:Y:S01]  /*aa60*/  HADD2.F32 R27, -RZ, R41.H1_H1 ;  /* 0x30000029ff1b7230 */ /* 0x000fe20000004100 */
[--C-:B------:R-:W-:Y:S01]  /*aa70*/  SHF.R.U32.HI R24, RZ, 0x10, R13.reuse ;  /* 0x00000010ff187819 */ /* 0x100fe2000001160d */
[----:B------:R-:W-:Y:S01]  /*aa80*/  HADD2.F32 R25, -RZ, R43.H1_H1 ;  /* 0x3000002bff197230 */ /* 0x000fe20000004100 */
[----:B------:R-:W-:Y:S02]  /*aa90*/  SHF.R.U64 R34, R12, 0x10, R13 ;  /* 0x000000100c227819 */ /* 0x000fe4000000120d */
[--C-:B------:R-:W-:Y:S01]  /*aaa0*/  SHF.R.U64 R36, R28, 0x10, R29.reuse ;  /* 0x000000101c247819 */ /* 0x100fe2000000121d */
[----:B------:R-:W-:Y:S01]  /*aab0*/  HADD2.F32 R24, -RZ, R24.H0_H0 ;  /* 0x20000018ff187230 */ /* 0x000fe20000004100 */
[----:B------:R-:W-:Y:S02]  /*aac0*/  SHF.R.U32.HI R26, RZ, 0x10, R29 ;  /* 0x00000010ff1a7819 */ /* 0x000fe4000001161d */
[----:B------:R-:W-:-:S02]  /*aad0*/  SHF.R.U64 R35, R30, 0x10, R31 ;  /* 0x000000101e237819 */ /* 0x000fc4000000121f */
[----:B------:R-:W-:Y:S02]  /*aae0*/  SHF.R.U32.HI R32, RZ, 0x10, R31 ;  /* 0x00000010ff207819 */ /* 0x000fe4000001161f */
[--C-:B------:R-:W-:Y:S02]  /*aaf0*/  SHF.R.U32.HI R30, RZ, 0x10, R15.reuse ;  /* 0x00000010ff1e7819 */ /* 0x100fe4000001160f */
[----:B------:R-:W-:Y:S01]  /*ab00*/  SHF.R.U64 R33, R14, 0x10, R15 ;  /* 0x000000100e217819 */ /* 0x000fe2000000120f */
[----:B--2---:R-:W-:-:S05]  /*ab10*/  IMAD.IADD R0, R156, 0x1, R0 ;  /* 0x000000019c007824 */ /* 0x004fca00078e0200 */
[----:B------:R-:W-:-:S04]  /*ab20*/  SHF.R.S32.HI R5, RZ, 0x1f, R0 ;  /* 0x0000001fff057819 */ /* 0x000fc80000011400 */
[CC--:B------:R-:W-:Y:S02]  /*ab30*/  LEA.HI R4, R5.reuse, R0.reuse, RZ, 0x3 ;  /* 0x0000000005047211 */ /* 0x0c0fe400078f18ff */
[----:B------:R-:W-:Y:S02]  /*ab40*/  LEA.HI R0, R5, R0, RZ, 0x5 ;  /* 0x0000000005007211 */ /* 0x000fe400078f28ff */
[----:B------:R-:W-:Y:S02]  /*ab50*/  SHF.R.S32.HI R6, RZ, 0x3, R4 ;  /* 0x00000003ff067819 */ /* 0x000fe40000011404 */
[----:B------:R-:W-:Y:S02]  /*ab60*/  SHF.R.S32.HI R5, RZ, 0x5, R0 ;  /* 0x00000005ff057819 */ /* 0x000fe40000011400 */
[----:B------:R-:W-:Y:S02]  /*ab70*/  LEA.HI R3, R3, R6, RZ, 0x1d ;  /* 0x0000000603037211 */ /* 0x000fe400078fe8ff */
[----:B-----5:R-:W-:Y:S01]  /*ab80*/  LOP3.LUT R4, R68, 0x18, R4, 0xf8, !PT ;  /* 0x0000001844047812 */ /* 0x020fe200078ef804 */
[----:B------:R-:W-:Y:S01]  /*ab90*/  IMAD R5, R5, 0x1800, R66 ;  /* 0x0000180005057824 */ /* 0x000fe200078e0242 */
[----:B------:R-:W-:-:S02]  /*aba0*/  SHF.R.S32.HI R0, RZ, 0x1f, R3 ;  /* 0x0000001fff007819 */ /* 0x000fc40000011403 */
[----:B------:R-:W-:Y:S02]  /*abb0*/  LOP3.LUT R4, R4, R65, RZ, 0x3c, !PT ;  /* 0x0000004104047212 */ /* 0x000fe400078e3cff */
[----:B------:R-:W-:Y:S01]  /*abc0*/  LEA.HI R0, R0, R3, RZ, 0x2 ;  /* 0x0000000300007211 */ /* 0x000fe200078f10ff */
[----:B------:R-:W-:Y:S02]  /*abd0*/  IMAD.SHL.U32 R3, R3, 0x8, RZ ;  /* 0x0000000803037824 */ /* 0x000fe400078e00ff */
[----:B------:R-:W-:Y:S01]  /*abe0*/  IMAD.IADD R5, R5, 0x1, R4 ;  /* 0x0000000105057824 */ /* 0x000fe200078e0204 */
[----:B------:R-:W-:Y:S02]  /*abf0*/  SHF.R.S32.HI R4, RZ, 0x2, R0 ;  /* 0x00000002ff047819 */ /* 0x000fe40000011400 */
[----:B------:R-:W-:Y:S01]  /*ac00*/  LOP3.LUT R3, R68, 0x18, R3, 0xf8, !PT ;  /* 0x0000001844037812 */ /* 0x000fe200078ef803 */
[----:B------:R-:W-:Y:S02]  /*ac10*/  IMAD R0, R5, 0x2, R67 ;  /* 0x0000000205007824 */ /* 0x000fe400078e0243 */
[----:B------:R-:W-:Y:S01]  /*ac20*/  IMAD R8, R4, 0x1800, R66 ;  /* 0x0000180004087824 */ /* 0x000fe200078e0242 */
[----:B------:R-:W-:-:S02]  /*ac30*/  LOP3.LUT R3, R3, R65, RZ, 0x3c, !PT ;  /* 0x0000004103037212 */ /* 0x000fc400078e3cff */
        /* <DEDUP_REMOVED lines=14> */
[-C--:B------:R-:W-:Y:S01]  /*ad20*/  FMUL.FTZ R31, R20, R25.reuse ;  /* 0x00000019141f7220 */ /* 0x080fe20000410000 */
[----:B------:R-:W-:Y:S02]  /*ad30*/  HADD2.F32 R20, -RZ, R26.H0_H0 ;  /* 0x2000001aff147230 */ /* 0x000fe40000004100 */
[----:B------:R-:W-:Y:S01]  /*ad40*/  FMUL.FTZ R26, R21, R24 ;  /* 0x00000018151a7220 */ /* 0x000fe20000410000 */
[----:B------:R-:W-:Y:S01]  /*ad50*/  FFMA.FTZ R28, R12, R25, -R29 ;  /* 0x000000190c1c7223 */ /* 0x000fe2000001081d */
[----:B------:R-:W-:-:S02]  /*ad60*/  HADD2.F32 R29, -RZ, R42.H1_H1 ;  /* 0x3000002aff1d7230 */ /* 0x000fc40000004100 */
[----:B------:R-:W-:Y:S01]  /*ad70*/  FFMA.FTZ R31, R12, R27, R31 ;  /* 0x0000001b0c1f7223 */ /* 0x000fe2000001001f */
[----:B------:R-:W-:Y:S02]  /*ad80*/  HADD2.F32 R25, -RZ, R44.H1_H1 ;  /* 0x3000002cff197230 */ /* 0x000fe40000004100 */
[-C--:B------:R-:W-:Y:S01]  /*ad90*/  FMUL.FTZ R12, R21, R20.reuse ;  /* 0x00000014150c7220 */ /* 0x080fe20000410000 */
[----:B------:R-:W-:Y:S01]  /*ada0*/  FFMA.FTZ R27, R13, R20, -R26 ;  /* 0x000000140d1b7223 */ /* 0x000fe2000001081a */
[C---:B------:R-:W-:Y:S01]  /*adb0*/  FMUL.FTZ R21, R22.reuse, R29 ;  /* 0x0000001d16157220 */ /* 0x040fe20000410000 */
[----:B------:R-:W-:Y:S02]  /*adc0*/  HADD2.F32 R23, -RZ, R11.H1_H1 ;  /* 0x3000000bff177230 */ /* 0x000fe40000004100 */
[-C--:B------:R-:W-:Y:S01]  /*add0*/  FMUL.FTZ R22, R22, R25.reuse ;  /* 0x0000001916167220 */ /* 0x080fe20000410000 */
[----:B------:R-:W-:Y:S02]  /*ade0*/  HADD2.F32 R26, -RZ, R30.H0_H0 ;  /* 0x2000001eff1a7230 */ /* 0x000fe40000004100 */
[----:B------:R-:W-:Y:S01]  /*adf0*/  FFMA.FTZ R25, R14, R25, -R21 ;  /* 0x000000190e197223 */ /* 0x000fe20000010815 */
[----:B------:R-:W-:-:S02]  /*ae00*/  HADD2.F32 R20, -RZ, R32.H0_H0 ;  /* 0x20000020ff147230 */ /* 0x000fc40000004100 */
[----:B------:R-:W-:Y:S01]  /*ae10*/  FFMA.FTZ R29, R14, R29, R22 ;  /* 0x0000001d0e1d7223 */ /* 0x000fe20000010016 */
[----:B------:R-:W-:Y:S02]  /*ae20*/  HADD2.F32 R9, -RZ, R8.H0_H0 ;  /* 0x20000008ff097230 */ /* 0x000fe40000004100 */
[----:B------:R-:W-:Y:S01]  /*ae30*/  FMUL.FTZ R22, R23, R26 ;  /* 0x0000001a17167220 */ /* 0x000fe20000410000 */
[----:B------:R-:W-:Y:S02]  /*ae40*/  HADD2.F32 R14, -RZ, R41.H0_H0 ;  /* 0x20000029ff0e7230 */ /* 0x000fe40000004100 */
[----:B------:R-:W-:Y:S01]  /*ae50*/  FFMA.FTZ R24, R13, R24, R12 ;  /* 0x000000180d187223 */ /* 0x000fe2000001000c */
[----:B------:R-:W-:Y:S02]  /*ae60*/  HADD2.F32 R12, -RZ, R43.H0_H0 ;  /* 0x2000002bff0c7230 */ /* 0x000fe40000004100 */
[-C--:B------:R-:W-:Y:S01]  /*ae70*/  FMUL.FTZ R32, R23, R20.reuse ;  /* 0x0000001417207220 */ /* 0x080fe20000410000 */
[----:B------:R-:W-:Y:S01]  /*ae80*/  FFMA.FTZ R30, R15, R20, -R22 ;  /* 0x000000140f1e7223 */ /* 0x000fe20000010816 */
[----:B------:R-:W-:-:S02]  /*ae90*/  HADD2.F32 R11, -RZ, R10.H0_H0 ;  /* 0x2000000aff0b7230 */ /* 0x000fc40000004100 */
[C---:B------:R-:W-:Y:S01]  /*aea0*/  FMUL.FTZ R20, R9.reuse, R14 ;  /* 0x0000000e09147220 */ /* 0x040fe20000410000 */
[----:B------:R-:W-:Y:S02]  /*aeb0*/  HADD2.F32 R42, -RZ, R42.H0_H0 ;  /* 0x2000002aff2a7230 */ /* 0x000fe40000004100 */
[-C--:B------:R-:W-:Y:S01]  /*aec0*/  FMUL.FTZ R9, R9, R12.reuse ;  /* 0x0000000c09097220 */ /* 0x080fe20000410000 */
[----:B------:R-:W-:Y:S02]  /*aed0*/  HADD2.F32 R44, -RZ, R44.H0_H0 ;  /* 0x2000002cff2c7230 */ /* 0x000fe40000004100 */
[----:B------:R-:W-:Y:S01]  /*aee0*/  FFMA.FTZ R20, R5, R12, -R20 ;  /* 0x0000000c05147223 */ /* 0x000fe20000010814 */
[----:B------:R-:W-:Y:S02]  /*aef0*/  HADD2.F32 R8, -RZ, R8.H1_H1 ;  /* 0x30000008ff087230 */ /* 0x000fe40000004100 */
[----:B------:R-:W-:Y:S01]  /*af00*/  FMUL.FTZ R22, R11, R42 ;  /* 0x0000002a0b167220 */ /* 0x000fe20000410000 */
[----:B------:R-:W-:-:S02]  /*af10*/  HADD2.F32 R10, -RZ, R10.H1_H1 ;  /* 0x3000000aff0a7230 */ /* 0x000fc40000004100 */
[----:B------:R-:W-:Y:S01]  /*af20*/  FMUL.FTZ R12, R11, R44 ;  /* 0x0000002c0b0c7220 */ /* 0x000fe20000410000 */
[----:B------:R-:W-:Y:S01]  /*af30*/  FFMA.FTZ R14, R5, R14, R9 ;  /* 0x0000000e050e7223 */ /* 0x000fe20000010009 */
[----:B------:R-:W-:Y:S02]  /*af40*/  HADD2.F32 R11, -RZ, R34.H0_H0 ;  /* 0x20000022ff0b7230 */ /* 0x000fe40000004100 */
[C---:B------:R-:W-:Y:S01]  /*af50*/  FFMA.FTZ R22, R7.reuse, R44, -R22 ;  /* 0x0000002c07167223 */ /* 0x040fe20000010816 */
[----:B------:R-:W-:Y:S02]  /*af60*/  HADD2.F32 R13, -RZ, R33.H0_H0 ;  /* 0x20000021ff0d7230 */ /* 0x000fe40000004100 */
[----:B------:R-:W-:Y:S01]  /*af70*/  FFMA.FTZ R12, R7, R42, R12 ;  /* 0x0000002a070c7223 */ /* 0x000fe2000001000c */
[----:B------:R-:W-:Y:S02]  /*af80*/  HADD2.F32 R5, -RZ, R36.H0_H0 ;  /* 0x20000024ff057230 */ /* 0x000fe40000004100 */
[----:B------:R-:W-:Y:S01]  /*af90*/  FMUL.FTZ R7, R8, R11 ;  /* 0x0000000b08077220 */ /* 0x000fe20000410000 */
[----:B------:R-:W-:-:S02]  /*afa0*/  HADD2.F32 R9, -RZ, R35.H0_H0 ;  /* 0x20000023ff097230 */ /* 0x000fc40000004100 */
[----:B------:R-:W-:Y:S01]  /*afb0*/  FMUL.FTZ R23, R10, R13 ;  /* 0x0000000d0a177220 */ /* 0x000fe20000410000 */
[----:B------:R-:W-:Y:S02]  /*afc0*/  HADD2.F32 R4, -RZ, R4.H1_H1 ;  /* 0x30000004ff047230 */ /* 0x000fe40000004100 */
[----:B------:R-:W-:Y:S01]  /*afd0*/  FMUL.FTZ R8, R8, R5 ;  /* 0x0000000508087220 */ /* 0x000fe20000410000 */
[----:B------:R-:W-:Y:S02]  /*afe0*/  HADD2.F32 R6, -RZ, R6.H1_H1 ;  /* 0x30000006ff067230 */ /* 0x000fe40000004100 */
[----:B------:R-:W-:Y:S01]  /*aff0*/  FMUL.FTZ R10, R10, R9 ;  /* 0x000000090a0a7220 */ /* 0x000fe20000410000 */
[----:B------:R-:W-:Y:S01]  /*b000*/  FFMA.FTZ R32, R15, R26, R32 ;  /* 0x0000001a0f207223 */ /* 0x000fe20000010020 */
        /* <DEDUP_REMOVED lines=9> */
[----:B------:R-:W-:Y:S01]  /*b0a0*/  F2FP.F16.F32.PACK_AB R11, R32, R29 ;  /* 0x0000001d200b723e */ /* 0x000fe200000000ff */
[----:B------:R0:W-:Y:S01]  /*b0b0*/  STS.128 [R0], R4 ;  /* 0x0000000400007388 */ /* 0x0001e20000000c00 */
[----:B------:R-:W-:-:S02]  /*b0c0*/  F2FP.F16.F32.PACK_AB R8, R21, R14 ;  /* 0x0000000e1508723e */ /* 0x000fc400000000ff */
[----:B------:R-:W-:-:S05]  /*b0d0*/  F2FP.F16.F32.PACK_AB R10, R13, R12 ;  /* 0x0000000c0d0a723e */ /* 0x000fca00000000ff */
[----:B------:R0:W-:Y:S02]  /*b0e0*/  STS.128 [R3+0xda00], R8 ;  /* 0x00da000803007388 */ /* 0x0001e40000000c00 */
.L_x_497:
[----:B------:R-:W-:Y:S05]  /*b0f0*/  BSYNC B0 ;  /* 0x0000000000007941 */ /* 0x000fea0003800000 */
.L_x_490:
[----:B------:R-:W-:Y:S01]  /*b100*/  @!PT LDS RZ, [RZ] ;  /* 0x00000000fffff984 */ /* 0x000fe20000000800 */
[----:B------:R-:W-:Y:S01]  /*b110*/  @!PT LDS RZ, [RZ] ;  /* 0x00000000fffff984 */ /* 0x000fe20000000800 */
[----:B------:R-:W-:Y:S01]  /*b120*/  @!PT LDS RZ, [RZ] ;  /* 0x00000000fffff984 */ /* 0x000fe20000000800 */
[----:B------:R-:W-:Y:S01]  /*b130*/  @!PT LDS RZ, [RZ] ;  /* 0x00000000fffff984 */ /* 0x000fe20000000800 */
[----:B------:R1:W-:Y:S06]  /*b140*/  MEMBAR.ALL.CTA ;  /* 0x0000000000007992 */ /* 0x0003ec0000008000 */
[----:B-1----:R-:W1:Y:S01]  /*b150*/  FENCE.VIEW.ASYNC.S ;  /* 0x00000000000073c6 */ /* 0x002e620000000000 */
[----:B------:R-:W-:Y:S05]  /*b160*/  WARPSYNC.ALL ;  /* 0x0000000000007948 */ /* 0x000fea0003800000 */
[----:B-1----:R-:W-:Y:S06]  /*b170*/  BAR.SYNC.DEFER_BLOCKING 0xd, 0x180 ;  /* 0x0346000000007b1d */ /* 0x002fec0000010000 */
.L_x_488:
[----:B0--3--:R-:W3:Y:S02]  /*b180*/  LDL R0, [R1+0x4c] ;  /* 0x00004c0001007983 */ /* 0x009ee40000100800 */
[----:B---3--:R-:W-:-:S13]  /*b190*/  ISETP.NE.AND P0, PT, R0, 0x3, PT ;  /* 0x000000030000780c */ /* 0x008fda0003f05270 */
[----:B------:R-:W-:Y:S05]  /*b1a0*/  @!P0 BRA `(.L_x_517) ;  /* 0x0000000000048947 */ /* 0x000fea0003800000 */
[----:B------:R-:W-:Y:S01]  /*b1b0*/  BPT.TRAP 0x1 ;  /* 0x000000040000795c */ /* 0x000fe20000300000 */
.L_x_517:
[----:B--2-4-:R-:W2:Y:S01]  /*b1c0*/  LDL R3, [R1+0x60] ;  /* 0x0000600001037983 */ /* 0x014ea20000100800 */
[----:B------:R-:W-:Y:S01]  /*b1d0*/  IMAD R0, R154, 0x8, R16 ;  /* 0x000000089a007824 */ /* 0x000fe200078e0210 */
[----:B--2---:R-:W-:-:S04]  /*b1e0*/  SHF.L.U32 R5, R3, 0x1f, RZ ;  /* 0x0000001f03057819 */ /* 0x004fc800000006ff */
[----:B------:R0:W2:Y:S01]  /*b1f0*/  SYNCS.PHASECHK.TRANS64.TRYWAIT P1, [R0+URZ+0x31c30], R5 ;  /* 0x031c3005000075a7 */ /* 0x0000a2000802017f */
[----:B------:R-:W-:Y:S05]  /*b200*/  @!P0 BRA `(.L_x_518) ;  /* 0x0000000000048947 */ /* 0x000fea0003800000 */
[----:B------:R-:W-:Y:S01]  /*b210*/  BPT.TRAP 0x1 ;  /* 0x000000040000795c */ /* 0x000fe20000300000 */
.L_x_518:
[----:B------:R-:W-:Y:S02]  /*b220*/  IMAD R2, R2, 0x1000, R16 ;  /* 0x0000100002027824 */ /* 0x000fe400078e0210 */
[----:B------:R-:W-:Y:S02]  /*b230*/  VIADD R4, R16, 0x16a00 ;  /* 0x00016a0010047836 */ /* 0x000fe40000000000 */
[----:B------:R-:W-:-:S03]  /*b240*/  VIADD R3, R2, 0xda00 ;  /* 0x0000da0002037836 */ /* 0x000fc60000000000 */
[----:B------:R-:W-:Y:S02]  /*b250*/  SHF.R.U32.HI R2, RZ, 0x4, R4 ;  /* 0x00000004ff027819 */ /* 0x000fe40000011604 */
[----:B------:R-:W-:Y:S02]  /*b260*/  SHF.R.U32.HI R3, RZ, 0x4, R3 ;  /* 0x00000004ff037819 */ /* 0x000fe40000011603 */
[----:B------:R-:W-:Y:S02]  /*b270*/  LOP3.LUT R2, R2, 0x3fff, RZ, 0xc0, !PT ;  /* 0x00003fff02027812 */ /* 0x000fe400078ec0ff */
[----:B------:R-:W-:Y:S02]  /*b280*/  LOP3.LUT R3, R3, 0x3fff, RZ, 0xc0, !PT ;  /* 0x00003fff03037812 */ /* 0x000fe400078ec0ff */
[----:B------:R-:W-:-:S05]  /*b290*/  LOP3.LUT R2, R2, 0x10000, RZ, 0xfc, !PT ;  /* 0x0001000002027812 */ /* 0x000fca00078efcff */
[----:B------:R3:W-:Y:S01]  /*b2a0*/  STL [R1+0x80], R2 ;  /* 0x0000800201007387 */ /* 0x0007e20000100800 */
[----:B--2---:R-:W-:Y:S05]  /*b2b0*/  @P1 BRA `(.L_x_519) ;  /* 0x0000000000081947 */ /* 0x004fea0003800000 */
[----:B------:R-:W2:Y:S02]  /*b2c0*/  SYNCS.PHASECHK.TRANS64.TRYWAIT P1, [R0+URZ+0x31c30], R5 ;  /* 0x031c3005000075a7 */ /* 0x000ea4000802017f */
[----:B--2---:R-:W-:Y:S05]  /*b2d0*/  @!P1 BRA `(.L_x_520) ;  /* 0x00000148007c9947 */ /* 0x004fea0003800000 */
.L_x_519:
[----:B------:R-:W4:Y:S01]  /*b2e0*/  LDL R4, [R1+0x80] ;  /* 0x0000800001047983 */ /* 0x000f220000100800 */
[----:B---3--:R-:W-:Y:S01]  /*b2f0*/  LOP3.LUT R2, R3, 0x10000, RZ, 0xfc, !PT ;  /* 0x0001000003027812 */ /* 0x008fe200078efcff */
[----:B------:R-:W-:Y:S01]  /*b300*/  IMAD.MOV.U32 R15, RZ, RZ, -0x7fffffe0 ;  /* 0x80000020ff0f7424 */ /* 0x000fe200078e00ff */
[----:B------:R-:W-:Y:S01]  /*b310*/  P2R R96, PR, RZ, 0x1 ;  /* 0x00000001ff607803 */ /* 0x000fe20000000000 */
[----:B------:R-:W-:Y:S01]  /*b320*/  IMAD.MOV.U32 R3, RZ, RZ, -0x7fffffe0 ;  /* 0x80000020ff037424 */ /* 0x000fe200078e00ff */
[----:B------:R-:W-:Y:S05]  /*b330*/  WARPSYNC.ALL ;  /* 0x0000000000007948 */ /* 0x000fea0003800000 */
[----:B------:R-:W-:Y:S01]  /*b340*/  R2UR UR7, R15 ;  /* 0x000000000f0772ca */ /* 0x000fe200000e0000 */
[----:B------:R-:W3:Y:S01]  /*b350*/  LDL R97, [R1+0x8c] ;  /* 0x00008c0001617983 */ /* 0x000ee20000100800 */
[----:B------:R-:W-:-:S02]  /*b360*/  R2UR UR4, R2 ;  /* 0x00000000020472ca */ /* 0x000fc400000e0000 */
[C---:B------:R-:W-:Y:S01]  /*b370*/  R2UR UR5, R3.reuse ;  /* 0x00000000030572ca */ /* 0x040fe200000e0000 */
[----:B------:R-:W-:Y:S01]  /*b380*/  WARPGROUP.ARRIVE ;  /* 0x00000000000079c5 */ /* 0x000fe20000000000 */
[----:B0-2---:R-:W-:Y:S02]  /*b390*/  IMAD.MOV.U32 R5, RZ, RZ, -0x7fffffe0 ;  /* 0x80000020ff057424 */ /* 0x005fe400078e00ff */
[----:B------:R-:W-:Y:S01]  /*b3a0*/  IMAD.MOV.U32 R7, RZ, RZ, -0x7fffffe0 ;  /* 0x80000020ff077424 */ /* 0x000fe200078e00ff */
[C---:B------:R-:W-:Y:S02]  /*b3b0*/  R2UR UR8, R2.reuse ;  /* 0x00000000020872ca */ /* 0x040fe400000e0000 */
[----:B------:R-:W-:Y:S02]  /*b3c0*/  R2UR UR9, R3 ;  /* 0x00000000030972ca */ /* 0x000fe400000e0000 */
[----:B------:R-:W-:Y:S02]  /*b3d0*/  R2UR UR11, R7 ;  /* 0x00000000070b72ca */ /* 0x000fe400000e0000 */
[----:B------:R-:W-:-:S02]  /*b3e0*/  R2UR UR12, R2 ;  /* 0x00000000020c72ca */ /* 0x000fc400000e0000 */
[C---:B------:R-:W-:Y:S01]  /*b3f0*/  R2UR UR13, R3.reuse ;  /* 0x00000000030d72ca */ /* 0x040fe200000e0000 */
[----:B------:R-:W-:Y:S01]  /*b400*/  IMAD.MOV.U32 R9, RZ, RZ, -0x7fffffe0 ;  /* 0x80000020ff097424 */ /* 0x000fe200078e00ff */
[----:B------:R-:W-:Y:S02]  /*b410*/  R2UR UR16, R2 ;  /* 0x00000000021072ca */ /* 0x000fe400000e0000 */
[----:B------:R-:W-:Y:S02]  /*b420*/  R2UR UR17, R3 ;  /* 0x00000000031172ca */ /* 0x000fe400000e0000 */
[----:B------:R-:W-:Y:S01]  /*b430*/  R2UR UR19, R9 ;  /* 0x00000000091372ca */ /* 0x000fe200000e0000 */
[----:B----4-:R-:W-:-:S05]  /*b440*/  IMAD R14, R154, 0x6c0, R4 ;  /* 0x000006c09a0e7824 */ /* 0x010fca00078e0204 */
[----:B------:R-:W-:-:S13]  /*b450*/  R2UR UR6, R14 ;  /* 0x000000000e0672ca */ /* 0x000fda00000e0000 */
[----:B------:R-:W-:Y:S01]  /*b460*/  HGMMA.64x16x16.F32 R88, gdesc[UR4], RZ, !UPT, gsb0 ;  /* 0x00200000045879f0 */ /* 0x000fe2000c0008ff */
[----:B------:R-:W-:Y:S01]  /*b470*/  VIADD R4, R14, 0x40 ;  /* 0x000000400e047836 */ /* 0x000fe20000000000 */
[----:B------:R-:W-:Y:S02]  /*b480*/  R2UR UR7, R5 ;  /* 0x00000000050772ca */ /* 0x000fe400000e0000 */
[----:B------:R-:W-:Y:S02]  /*b490*/  R2UR UR4, R2 ;  /* 0x00000000020472ca */ /* 0x000fe400000e0000 */
[----:B------:R-:W-:Y:S02]  /*b4a0*/  R2UR UR6, R4 ;  /* 0x00000000040672ca */ /* 0x000fe400000e0000 */
[----:B------:R-:W-:Y:S01]  /*b4b0*/  R2UR UR5, R3 ;  /* 0x00000000030572ca */ /* 0x000fe200000e0000 */
[----:B------:R-:W-:Y:S02]  /*b4c0*/  WARPGROUP.DEPBAR.LE gsb0, 0x0 ;  /* 0x00008000000079c5 */ /* 0x000fe40000010000 */
[----:B------:R-:W-:-:S10]  /*b4d0*/  WARPGROUP.ARRIVE ;  /* 0x00000000000079c5 */ /* 0x000fd40000000000 */
[----:B------:R-:W-:Y:S01]  /*b4e0*/  HGMMA.64x16x16.F32 R80, gdesc[UR4], RZ, !UPT, gsb0 ;  /* 0x00200000045079f0 */ /* 0x000fe2000c0008ff */
[----:B------:R-:W-:-:S05]  /*b4f0*/  VIADD R6, R14, 0x80 ;  /* 0x000000800e067836 */ /* 0x000fca0000000000 */
[----:B------:R-:W-:Y:S01]  /*b500*/  R2UR UR10, R6 ;  /* 0x00000000060a72ca */ /* 0x000fe200000e0000 */
[----:B------:R-:W-:Y:S02]  /*b510*/  WARPGROUP.DEPBAR.LE gsb0, 0x0 ;  /* 0x00008000000079c5 */ /* 0x000fe40000010000 */
[----:B------:R-:W-:-:S10]  /*b520*/  WARPGROUP.ARRIVE ;  /* 0x00000000000079c5 */ /* 0x000fd40000000000 */
[----:B------:R-:W-:Y:S01]  /*b530*/  HGMMA.64x16x16.F32 R72, gdesc[UR8], RZ, !UPT, gsb0 ;  /* 0x00200000084879f0 */ /* 0x000fe2000c0008ff */
[----:B------:R-:W-:Y:S02]  /*b540*/  VIADD R4, R14, 0xc0 ;  /* 0x000000c00e047836 */ /* 0x000fe40000000000 */
[----:B------:R-:W-:-:S03]  /*b550*/  IMAD.MOV.U32 R5, RZ, RZ, -0x7fffffe0 ;  /* 0x80000020ff057424 */ /* 0x000fc600078e00ff */
[----:B------:R-:W-:Y:S02]  /*b560*/  R2UR UR14, R4 ;  /* 0x00000000040e72ca */ /* 0x000fe400000e0000 */
[----:B------:R-:W-:Y:S01]  /*b570*/  R2UR UR15, R5 ;  /* 0x00000000050f72ca */ /* 0x000fe200000e0000 */
[----:B------:R-:W-:Y:S02]  /*b580*/  WARPGROUP.DEPBAR.LE gsb0, 0x0 ;  /* 0x00008000000079c5 */ /* 0x000fe40000010000 */
[----:B-----5:R-:W-:-:S10]  /*b590*/  WARPGROUP.ARRIVE ;  /* 0x00000000000079c5 */ /* 0x020fd40000000000 */
[----:B------:R-:W-:Y:S01]  /*b5a0*/  HGMMA.64x16x16.F32 R64, gdesc[UR12], RZ, !UPT, gsb0 ;  /* 0x002000000c4079f0 */ /* 0x000fe2000c0008ff */
[----:B------:R-:W-:-:S05]  /*b5b0*/  VIADD R8, R14, 0x100 ;  /* 0x000001000e087836 */ /* 0x000fca0000000000 */
[----:B------:R-:W-:Y:S01]  /*b5c0*/  R2UR UR18, R8 ;  /* 0x00000000081272ca */ /* 0x000fe200000e0000 */
[----:B------:R-:W-:Y:S02]  /*b5d0*/  WARPGROUP.DEPBAR.LE gsb0, 0x0 ;  /* 0x00008000000079c5 */ /* 0x000fe40000010000 */
[----:B------:R-:W-:-:S10]  /*b5e0*/  WARPGROUP.ARRIVE ;  /* 0x00000000000079c5 */ /* 0x000fd40000000000 */
[----:B------:R-:W-:Y:S01]  /*b5f0*/  HGMMA.64x16x16.F32 R56, gdesc[UR16], RZ, !UPT, gsb0 ;  /* 0x00200000103879f0 */ /* 0x000fe2000c0008ff */
[----:B------:R-:W-:Y:S02]  /*b600*/  VIADD R6, R14, 0x140 ;  /* 0x000001400e067836 */ /* 0x000fe40000000000 */
[----:B------:R-:W-:Y:S01]  /*b610*/  IMAD.MOV.U32 R7, RZ, RZ, -0x7fffffe0 ;  /* 0x80000020ff077424 */ /* 0x000fe200078e00ff */
[----:B------:R-:W-:Y:S02]  /*b620*/  R2UR UR20, R2 ;  /* 0x00000000021472ca */ /* 0x000fe400000e0000 */
[----:B------:R-:W-:Y:S02]  /*b630*/  R2UR UR22, R6 ;  /* 0x00000000061672ca */ /* 0x000fe400000e0000 */
[----:B------:R-:W-:Y:S02]  /*b640*/  R2UR UR23, R7 ;  /* 0x00000000071772ca */ /* 0x000fe400000e0000 */
[----:B------:R-:W-:Y:S01]  /*b650*/  R2UR UR21, R3 ;  /* 0x00000000031572ca */ /* 0x000fe200000e0000 */
[----:B------:R-:W-:-:S02]  /*b660*/  WARPGROUP.DEPBAR.LE gsb0, 0x0 ;  /* 0x00008000000079c5 */ /* 0x000fc40000010000 */
        /* <DEDUP_REMOVED lines=18> */
[----:B-1----:R-:W-:-:S10]  /*b790*/  WARPGROUP.ARRIVE ;  /* 0x00000000000079c5 */ /* 0x002fd40000000000 */
        /* <DEDUP_REMOVED lines=11> */
[----:B------:R-:W-:Y:S02]  /*b850*/  VIADD R8, R2, 0x2 ;  /* 0x0000000202087836 */ /* 0x000fe40000000000 */
[----:B------:R-:W-:Y:S02]  /*b860*/  IMAD.MOV.U32 R5, RZ, RZ, -0x7fffffe0 ;  /* 0x80000020ff057424 */ /* 0x000fe400078e00ff */
[----:B------:R-:W-:Y:S01]  /*b870*/  IMAD.MOV.U32 R9, RZ, RZ, -0x7fffffe0 ;  /* 0x80000020ff097424 */ /* 0x000fe200078e00ff */
[----:B------:R-:W-:Y:S02]  /*b880*/  R2UR UR34, R4 ;  /* 0x00000000042272ca */ /* 0x000fe400000e0000 */
[----:B------:R-:W-:-:S02]  /*b890*/  R2UR UR35, R5 ;  /* 0x00000000052372ca */ /* 0x000fc400000e0000 */
[----:B------:R-:W-:Y:S02]  /*b8a0*/  R2UR UR32, R8 ;  /* 0x00000000082072ca */ /* 0x000fe400000e0000 */
[----:B------:R-:W-:Y:S01]  /*b8b0*/  R2UR UR33, R9 ;  /* 0x00000000092172ca */ /* 0x000fe200000e0000 */
[----:B------:R-:W-:Y:S02]  /*b8c0*/  WARPGROUP.DEPBAR.LE gsb0, 0x0 ;  /* 0x00008000000079c5 */ /* 0x000fe40000010000 */
[----:B------:R-:W-:-:S10]  /*b8d0*/  WARPGROUP.ARRIVE ;  /* 0x00000000000079c5 */ /* 0x000fd40000000000 */
[----:B------:R-:W-:Y:S01]  /*b8e0*/  HGMMA.64x16x16.F32 R88, gdesc[UR32], R88, gsb0 ;  /* 0x00200000205879f0 */ /* 0x000fe20008000858 */
        /* <DEDUP_REMOVED lines=382> */
[----:B------:R-:W-:-:S02]  /*d0d0*/  R2UR UR9, R5 ;  /* 0x00000000050972ca */ /* 0x000fc400000e0000 */
[----:B---3--:R-:W-:-:S05]  /*d0e0*/  IADD3 R97, R114, 0x90, -R97 ;  /* 0x0000009072617810 */ /* 0x008fca0007ffe861 */
[----:B------:R-:W-:Y:S01]  /*d0f0*/  IMAD R97, R108, -0x90, R97 ;  /* 0xffffff706c617824 */ /* 0x000fe200078e0261 */
[----:B------:R-:W-:Y:S02]  /*d100*/  WARPGROUP.DEPBAR.LE gsb0, 0x0 ;  /* 0x00008000000079c5 */ /* 0x000fe40000010000 */
[----:B------:R-:W-:-:S06]  /*d110*/  WARPGROUP.ARRIVE ;  /* 0x00000000000079c5 */ /* 0x000fcc0000000000 */
[----:B------:R-:W-:Y:S01]  /*d120*/  HGMMA.64x16x16.F32 R40, gdesc[UR8], R40, gsb0 ;  /* 0x00200000082879f0 */ /* 0x000fe20008000828 */
[C---:B------:R-:W-:Y:S02]  /*d130*/  ISETP.GT.AND P1, PT, R97.reuse, RZ, PT ;  /* 0x000000ff6100720c */ /* 0x040fe40003f24270 */
[C---:B------:R-:W-:Y:S02]  /*d140*/  ISETP.GT.AND P2, PT, R97.reuse, 0x1, PT ;  /* 0x000000016100780c */ /* 0x040fe40003f44270 */
[----:B------:R-:W-:Y:S02]  /*d150*/  ISETP.GT.AND P3, PT, R97, 0x8, PT ;  /* 0x000000086100780c */ /* 0x000fe40003f64270 */
[----:B------:R-:W-:Y:S02]  /*d160*/  FSEL R88, R88, -INF , P1 ;  /* 0xff80000058587808 */ /* 0x000fe40000800000 */
[----:B------:R-:W-:Y:S02]  /*d170*/  FSEL R89, R89, -INF , P2 ;  /* 0xff80000059597808 */ /* 0x000fe40001000000 */
[----:B------:R-:W-:-:S02]  /*d180*/  ISETP.GT.AND P4, PT, R97, 0x9, PT ;  /* 0x000000096100780c */ /* 0x000fc40003f84270 */
[----:B------:R-:W-:Y:S02]  /*d190*/  FSEL R92, R92, -INF , P3 ;  /* 0xff8000005c5c7808 */ /* 0x000fe40001800000 */
[----:B------:R-:W-:Y:S02]  /*d1a0*/  FMNMX.FTZ R15, R88, R89, !PT ;  /* 0x00000059580f7209 */ /* 0x000fe40007810000 */
[----:B------:R-:W-:Y:S02]  /*d1b0*/  FSEL R93, R93, -INF , P4 ;  /* 0xff8000005d5d7808 */ /* 0x000fe40002000000 */
[----:B------:R-:W-:Y:S01]  /*d1c0*/  FMNMX.FTZ R20, R92, R15, !PT ;  /* 0x0000000f5c147209 */ /* 0x000fe20007810000 */
[----:B------:R-:W-:-:S03]  /*d1d0*/  IMAD.MOV.U32 R21, RZ, RZ, -0x7fffffe0 ;  /* 0x80000020ff157424 */ /* 0x000fc600078e00ff */
[----:B------:R-:W-:Y:S01]  /*d1e0*/  FMNMX.FTZ R15, R93, R20, !PT ;  /* 0x000000145d0f7209 */ /* 0x000fe20007810000 */
[----:B------:R-:W-:Y:S01]  /*d1f0*/  VIADD R20, R14, 0x642 ;  /* 0x000006420e147836 */ /* 0x000fe20000000000 */
[----:B------:R-:W-:Y:S02]  /*d200*/  R2UR UR7, R21 ;  /* 0x00000000150772ca */ /* 0x000fe400000e0000 */
[----:B------:R-:W-:Y:S02]  /*d210*/  R2UR UR4, R4 ;  /* 0x00000000040472ca */ /* 0x000fe400000e0000 */
[----:B------:R-:W-:Y:S02]  /*d220*/  R2UR UR6, R20 ;  /* 0x00000000140672ca */ /* 0x000fe400000e0000 */
[----:B------:R-:W-:Y:S02]  /*d230*/  R2UR UR5, R5 ;  /* 0x00000000050572ca */ /* 0x000fe400000e0000 */
[----:B------:R-:W-:-:S02]  /*d240*/  FSEL R90, R90, -INF , P1 ;  /* 0xff8000005a5a7808 */ /* 0x000fc40000800000 */
[----:B------:R-:W-:Y:S02]  /*d250*/  ISETP.GT.AND P1, PT, R97, 0x10, PT ;  /* 0x000000106100780c */ /* 0x000fe40003f24270 */
[----:B------:R-:W-:Y:S02]  /*d260*/  FSEL R91, R91, -INF , P2 ;  /* 0xff8000005b5b7808 */ /* 0x000fe40001000000 */
[----:B------:R-:W-:Y:S02]  /*d270*/  ISETP.GT.AND P2, PT, R97, 0x11, PT ;  /* 0x000000116100780c */ /* 0x000fe40003f44270 */
[----:B------:R-:W-:Y:S01]  /*d280*/  FSEL R80, R80, -INF , P1 ;  /* 0xff80000050507808 */ /* 0x000fe20000800000 */
[----:B------:R-:W-:Y:S02]  /*d290*/  WARPGROUP.DEPBAR.LE gsb0, 0x0 ;  /* 0x00008000000079c5 */ /* 0x000fe40000010000 */
[----:B------:R-:W-:Y:S01]  /*d2a0*/  WARPGROUP.ARRIVE ;  /* 0x00000000000079c5 */ /* 0x000fe20000000000 */
[----:B------:R-:W-:-:S05]  /*d2b0*/  FSEL R94, R94, -INF , P3 ;  /* 0xff8000005e5e7808 */ /* 0x000fca0001800000 */
[----:B------:R-:W-:Y:S01]  /*d2c0*/  HGMMA.64x16x16.F32 R32, gdesc[UR4], R32, gsb0 ;  /* 0x00200000042079f0 */ /* 0x000fe20008000820 */
[----:B------:R-:W-:Y:S02]  /*d2d0*/  ISETP.GT.AND P3, PT, R97, 0x18, PT ;  /* 0x000000186100780c */ /* 0x000fe40003f64270 */
[----:B------:R-:W-:Y:S01]  /*d2e0*/  FSEL R95, R95, -INF , P4 ;  /* 0xff8000005f5f7808 */ /* 0x000fe20002000000 */
[----:B------:R-:W-:Y:S01]  /*d2f0*/  VIADD R14, R14, 0x682 ;  /* 0x000006820e0e7836 */ /* 0x000fe20000000000 */
[----:B------:R-:W-:Y:S01]  /*d300*/  FSEL R81, R81, -INF , P2 ;  /* 0xff80000051517808 */ /* 0x000fe20001000000 */
[----:B------:R-:W-:Y:S01]  /*d310*/  ULDC UR4, c[0x0][0x988] ;  /* 0x0002620000047ab9 */ /* 0x000fe20000000800 */
[----:B------:R-:W-:Y:S02]  /*d320*/  FMNMX.FTZ R22, R80, R15, !PT ;  /* 0x0000000f50167209 */ /* 0x000fe40007810000 */
[----:B------:R-:W-:Y:S02]  /*d330*/  ISETP.GT.AND P4, PT, R97, 0x19, PT ;  /* 0x000000196100780c */ /* 0x000fe40003f84270 */
[----:B------:R-:W-:-:S02]  /*d340*/  FSEL R84, R84, -INF , P3 ;  /* 0xff80000054547808 */ /* 0x000fc40001800000 */
[----:B------:R-:W-:Y:S02]  /*d350*/  FMNMX.FTZ R15, R81, R22, !PT ;  /* 0x00000016510f7209 */ /* 0x000fe40007810000 */
[----:B------:R-:W-:Y:S02]  /*d360*/  FSEL R82, R82, -INF , P1 ;  /* 0xff80000052527808 */ /* 0x000fe40000800000 */
[----:B------:R-:W-:Y:S02]  /*d370*/  FSEL R85, R85, -INF , P4 ;  /* 0xff80000055557808 */ /* 0x000fe40002000000 */
[----:B------:R-:W-:Y:S02]  /*d380*/  ISETP.GT.AND P1, PT, R97, 0x20, PT ;  /* 0x000000206100780c */ /* 0x000fe40003f24270 */
[----:B------:R-:W-:Y:S02]  /*d390*/  FMNMX.FTZ R22, R84, R15, !PT ;  /* 0x0000000f54167209 */ /* 0x000fe40007810000 */
[----:B------:R-:W-:-:S02]  /*d3a0*/  FSEL R83, R83, -INF , P2 ;  /* 0xff80000053537808 */ /* 0x000fc40001000000 */
[----:B------:R-:W-:Y:S02]  /*d3b0*/  ISETP.GT.AND P2, PT, R97, 0x21, PT ;  /* 0x000000216100780c */ /* 0x000fe40003f44270 */
[----:B------:R-:W-:Y:S02]  /*d3c0*/  FSEL R72, R72, -INF , P1 ;  /* 0xff80000048487808 */ /* 0x000fe40000800000 */
[----:B------:R-:W-:Y:S02]  /*d3d0*/  FMNMX.FTZ R15, R85, R22, !PT ;  /* 0x00000016550f7209 */ /* 0x000fe40007810000 */
[----:B------:R-:W-:Y:S02]  /*d3e0*/  FSEL R86, R86, -INF , P3 ;  /* 0xff80000056567808 */ /* 0x000fe40001800000 */
[----:B------:R-:W-:Y:S02]  /*d3f0*/  ISETP.GT.AND P3, PT, R97, 0x28, PT ;  /* 0x000000286100780c */ /* 0x000fe40003f64270 */
[----:B------:R-:W-:-:S02]  /*d400*/  FSEL R73, R73, -INF , P2 ;  /* 0xff80000049497808 */ /* 0x000fc40001000000 */
[----:B------:R-:W-:Y:S02]  /*d410*/  FMNMX.FTZ R22, R72, R15, !PT ;  /* 0x0000000f48167209 */ /* 0x000fe40007810000 */
[----:B------:R-:W-:Y:S02]  /*d420*/  FSEL R87, R87, -INF , P4 ;  /* 0xff80000057577808 */ /* 0x000fe40002000000 */
[----:B------:R-:W-:Y:S02]  /*d430*/  ISETP.GT.AND P4, PT, R97, 0x29, PT ;  /* 0x000000296100780c */ /* 0x000fe40003f84270 */
[----:B------:R-:W-:Y:S02]  /*d440*/  FSEL R76, R76, -INF , P3 ;  /* 0xff8000004c4c7808 */ /* 0x000fe40001800000 */
[----:B------:R-:W-:Y:S01]  /*d450*/  FMNMX.FTZ R21, R73, R22, !PT ;  /* 0x0000001649157209 */ /* 0x000fe20007810000 */
[----:B------:R-:W-:Y:S01]  /*d460*/  IMAD.MOV.U32 R15, RZ, RZ, -0x7fffffe0 ;  /* 0x80000020ff0f7424 */ /* 0x000fe200078e00ff */
[----:B------:R-:W-:-:S02]  /*d470*/  R2UR UR14, R14 ;  /* 0x000000000e0e72ca */ /* 0x000fc400000e0000 */
[----:B------:R-:W-:Y:S02]  /*d480*/  FSEL R77, R77, -INF , P4 ;  /* 0xff8000004d4d7808 */ /* 0x000fe40002000000 */
[----:B------:R-:W-:Y:S02]  /*d490*/  ISETP.GT.AND P5, PT, R97, 0x30, PT ;  /* 0x000000306100780c */ /* 0x000fe40003fa4270 */
[----:B------:R-:W-:Y:S02]  /*d4a0*/  FMNMX.FTZ R14, R76, R21, !PT ;  /* 0x000000154c0e7209 */ /* 0x000fe40007810000 */
[----:B------:R-:W-:Y:S02]  /*d4b0*/  FSEL R79, R79, -INF , P4 ;  /* 0xff8000004f4f7808 */ /* 0x000fe40002000000 */
[----:B------:R-:W-:Y:S02]  /*d4c0*/  R2UR UR15, R15 ;  /* 0x000000000f0f72ca */ /* 0x000fe400000e0000 */
[----:B------:R-:W-:-:S02]  /*d4d0*/  ISETP.GT.AND P4, PT, R97, 0x31, PT ;  /* 0x000000316100780c */ /* 0x000fc40003f84270 */
[----:B------:R-:W-:Y:S02]  /*d4e0*/  FSEL R64, R64, -INF , P5 ;  /* 0xff80000040407808 */ /* 0x000fe40002800000 */
[----:B------:R-:W-:Y:S02]  /*d4f0*/  FMNMX.FTZ R15, R77, R14, !PT ;  /* 0x0000000e4d0f7209 */ /* 0x000fe40007810000 */
[----:B------:R-:W-:Y:S02]  /*d500*/  FSEL R74, R74, -INF , P1 ;  /* 0xff8000004a4a7808 */ /* 0x000fe40000800000 */
[----:B------:R-:W-:Y:S02]  /*d510*/  ISETP.GT.AND P1, PT, R97, 0x38, PT ;  /* 0x000000386100780c */ /* 0x000fe40003f24270 */
[----:B------:R-:W-:Y:S02]  /*d520*/  FSEL R65, R65, -INF , P4 ;  /* 0xff80000041417808 */ /* 0x000fe40002000000 */
[----:B------:R-:W-:-:S02]  /*d530*/  FMNMX.FTZ R14, R64, R15, !PT ;  /* 0x0000000f400e7209 */ /* 0x000fc40007810000 */
[----:B------:R-:W-:Y:S02]  /*d540*/  FSEL R78, R78, -INF , P3 ;  /* 0xff8000004e4e7808 */ /* 0x000fe40001800000 */
[----:B------:R-:W-:Y:S02]  /*d550*/  ISETP.GT.AND P3, PT, R97, 0x39, PT ;  /* 0x000000396100780c */ /* 0x000fe40003f64270 */
[----:B------:R-:W-:Y:S02]  /*d560*/  FSEL R68, R68, -INF , P1 ;  /* 0xff80000044447808 */ /* 0x000fe40000800000 */
[----:B------:R-:W-:Y:S02]  /*d570*/  FMNMX.FTZ R15, R65, R14, !PT ;  /* 0x0000000e410f7209 */ /* 0x000fe40007810000 */
[----:B------:R-:W-:Y:S02]  /*d580*/  FSEL R75, R75, -INF , P2 ;  /* 0xff8000004b4b7808 */ /* 0x000fe40001000000 */
[----:B------:R-:W-:-:S02]  /*d590*/  ISETP.GT.AND P2, PT, R97, 0x40, PT ;  /* 0x000000406100780c */ /* 0x000fc40003f44270 */
[----:B------:R-:W-:Y:S02]  /*d5a0*/  FSEL R69, R69, -INF , P3 ;  /* 0xff80000045457808 */ /* 0x000fe40001800000 */
[----:B------:R-:W-:Y:S02]  /*d5b0*/  FMNMX.FTZ R14, R68, R15, !PT ;  /* 0x0000000f440e7209 */ /* 0x000fe40007810000 */
[----:B------:R-:W-:Y:S02]  /*d5c0*/  R2UR UR12, R4 ;  /* 0x00000000040c72ca */ /* 0x000fe400000e0000 */
[----:B------:R-:W-:Y:S02]  /*d5d0*/  R2UR UR13, R5 ;  /* 0x00000000050d72ca */ /* 0x000fe400000e0000 */
[----:B------:R-:W-:Y:S02]  /*d5e0*/  FSEL R66, R66, -INF , P5 ;  /* 0xff80000042427808 */ /* 0x000fe40002800000 */
[----:B------:R-:W-:-:S02]  /*d5f0*/  ISETP.GT.AND P5, PT, R97, 0x41, PT ;  /* 0x000000416100780c */ /* 0x000fc40003fa4270 */
[----:B------:R-:W-:Y:S02]  /*d600*/  FSEL R56, R56, -INF , P2 ;  /* 0xff80000038387808 */ /* 0x000fe40001000000 */
[----:B------:R-:W-:Y:S01]  /*d610*/  FMNMX.FTZ R15, R69, R14, !PT ;  /* 0x0000000e450f7209 */ /* 0x000fe20007810000 */
[----:B------:R-:W-:Y:S02]  /*d620*/  WARPGROUP.DEPBAR.LE gsb0, 0x0 ;  /* 0x00008000000079c5 */ /* 0x000fe40000010000 */
[----:B------:R-:W-:Y:S01]  /*d630*/  FSEL R67, R67, -INF , P4 ;  /* 0xff80000043437808 */ /* 0x000fe20002000000 */
[----:B------:R-:W-:Y:S01]  /*d640*/  WARPGROUP.ARRIVE ;  /* 0x00000000000079c5 */ /* 0x000fe20000000000 */
[----:B------:R-:W-:Y:S02]  /*d650*/  ISETP.GT.AND P4, PT, R97, 0x48, PT ;  /* 0x000000486100780c */ /* 0x000fe40003f84270 */
[----:B------:R-:W-:Y:S02]  /*d660*/  FSEL R57, R57, -INF , P5 ;  /* 0xff80000039397808 */ /* 0x000fe40002800000 */
[----:B------:R-:W-:Y:S01]  /*d670*/  FMNMX.FTZ R14, R56, R15, !PT ;  /* 0x0000000f380e7209 */ /* 0x000fe20007810000 */
[----:B------:R-:W-:Y:S01]  /*d680*/  HGMMA.64x16x16.F32 R24, gdesc[UR12], R24, gsb0 ;  /* 0x002000000c1879f0 */ /* 0x000fe20008000818 */
        /* <DEDUP_REMOVED lines=32> */
[----:B------:R-:W-:Y:S02]  /*d890*/  ISETP.GT.AND P0, PT, R97, 0x69, PT ;  /* 0x000000696100780c */ /* 0x000fe40003f04270 */
[----:B------:R-:W-:Y:S02]  /*d8a0*/  FSEL R44, R44, -INF , P2 ;  /* 0xff8000002c2c7808 */ /* 0x000fe40001000000 */
[----:B------:R-:W-:Y:S02]  /*d8b0*/  FMNMX.FTZ R15, R41, R14, !PT ;  /* 0x0000000e290f7209 */ /* 0x000fe40007810000 */
[----:B------:R-:W-:Y:S02]  /*d8c0*/  ISETP.GT.AND P6, PT, R97, 0x70, PT ;  /* 0x000000706100780c */ /* 0x000fe40003fc4270 */
[----:B------:R-:W-:-:S02]  /*d8d0*/  FSEL R45, R45, -INF , P0 ;  /* 0xff8000002d2d7808 */ /* 0x000fc40000000000 */
[----:B------:R-:W-:Y:S02]  /*d8e0*/  FMNMX.FTZ R14, R44, R15, !PT ;  /* 0x0000000f2c0e7209 */ /* 0x000fe40007810000 */
[----:B------:R-:W-:Y:S02]  /*d8f0*/  ISETP.GT.AND P0, PT, R97, 0x71, PT ;  /* 0x000000716100780c */ /* 0x000fe40003f04270 */
[----:B------:R-:W-:Y:S02]  /*d900*/  FSEL R32, R32, -INF , P6 ;  /* 0xff80000020207808 */ /* 0x000fe40003000000 */
[----:B------:R-:W-:Y:S02]  /*d910*/  FMNMX.FTZ R15, R45, R14, !PT ;  /* 0x0000000e2d0f7209 */ /* 0x000fe40007810000 */
[----:B------:R-:W-:Y:S02]  /*d920*/  FSEL R43, R43, -INF , P1 ;  /* 0xff8000002b2b7808 */ /* 0x000fe40000800000 */
        /* <DEDUP_REMOVED lines=8> */
[----:B------:R-:W-:Y:S02]  /*d9b0*/  FSEL R37, R37, -INF , P2 ;  /* 0xff80000025257808 */ /* 0x000fe40001000000 */
[----:B------:R-:W-:Y:S02]  /*d9c0*/  FMNMX.FTZ R14, R36, R15, !PT ;  /* 0x0000000f240e7209 */ /* 0x000fe40007810000 */
[----:B------:R-:W-:Y:S01]  /*d9d0*/  ISETP.GT.AND P3, PT, R97, 0x80, PT ;  /* 0x000000806100780c */ /* 0x000fe20003f64270 */
[----:B------:R-:W-:Y:S02]  /*d9e0*/  WARPGROUP.DEPBAR.LE gsb0, 0x0 ;  /* 0x00008000000079c5 */ /* 0x000fe40000010000 */
[----:B------:R-:W-:Y:S02]  /*d9f0*/  FSEL R55, R55, -INF , P4 ;  /* 0xff80000037377808 */ /* 0x000fe40002000000 */
[----:B------:R-:W-:-:S02]  /*da00*/  FSEL R24, R24, -INF , P3 ;  /* 0xff80000018187808 */ /* 0x000fc40001800000 */
[----:B------:R-:W-:Y:S02]  /*da10*/  FMNMX.FTZ R15, R37, R14, !PT ;  /* 0x0000000e250f7209 */ /* 0x000fe40007810000 */
[----:B------:R-:W-:Y:S02]  /*da20*/  ISETP.GT.AND P4, PT, R97, 0x81, PT ;  /* 0x000000816100780c */ /* 0x000fe40003f84270 */
[----:B------:R-:W-:Y:S02]  /*da30*/  FSEL R54, R54, -INF , P5 ;  /* 0xff80000036367808 */ /* 0x000fe40002800000 */
[----:B------:R-:W-:Y:S02]  /*da40*/  FSEL R25, R25, -INF , P4 ;  /* 0xff80000019197808 */ /* 0x000fe40002000000 */
[----:B------:R-:W-:Y:S02]  /*da50*/  FMNMX.FTZ R14, R24, R15, !PT ;  /* 0x0000000f180e7209 */ /* 0x000fe40007810000 */
[----:B------:R-:W-:-:S02]  /*da60*/  ISETP.GT.AND P5, PT, R97, 0x88, PT ;  /* 0x000000886100780c */ /* 0x000fc40003fa4270 */
[----:B------:R-:W-:Y:S02]  /*da70*/  FMNMX.FTZ R15, R25, R14, !PT ;  /* 0x0000000e190f7209 */ /* 0x000fe40007810000 */
[----:B------:R-:W-:Y:S02]  /*da80*/  FSEL R28, R28, -INF , P5 ;  /* 0xff8000001c1c7808 */ /* 0x000fe40002800000 */
[----:B------:R-:W-:Y:S02]  /*da90*/  ISETP.GT.AND P6, PT, R97, 0x89, PT ;  /* 0x000000896100780c */ /* 0x000fe40003fc4270 */
[----:B------:R-:W-:Y:S02]  /*daa0*/  FMNMX.FTZ R14, R28, R15, !PT ;  /* 0x0000000f1c0e7209 */ /* 0x000fe40007810000 */
[----:B------:R-:W-:-:S04]  /*dab0*/  FSEL R29, R29, -INF , P6 ;  /* 0xff8000001d1d7808 */ /* 0x000fc80003000000 */
[----:B------:R-:W-:-:S05]  /*dac0*/  FMNMX.FTZ R98, R29, R14, !PT ;  /* 0x0000000e1d627209 */ /* 0x000fca0007810000 */
[----:B------:R-:W0:Y:S02]  /*dad0*/  SHFL.BFLY PT, R15, R98, 0x2, 0x1f ;  /* 0x0c401f00620f7f89 */ /* 0x000e2400000e0000 */
[----:B0-----:R-:W-:-:S05]  /*dae0*/  FMNMX.FTZ R99, R98, R15, !PT ;  /* 0x0000000f62637209 */ /* 0x001fca0007810000 */
[----:B------:R-:W0:Y:S01]  /*daf0*/  SHFL.BFLY PT, R14, R99, 0x1, 0x1f ;  /* 0x0c201f00630e7f89 */ /* 0x000e2200000e0000 */
[----:B------:R-:W-:Y:S01]  /*db00*/  IMAD.U32 R15, RZ, RZ, UR4 ;  /* 0x00000004ff0f7e24 */ /* 0x000fe2000f8e00ff */
[----:B------:R-:W-:Y:S02]  /*db10*/  P2R R23, PR, RZ, 0x4 ;  /* 0x00000004ff177803 */ /* 0x000fe40000000000 */
[----:B------:R-:W-:Y:S02]  /*db20*/  P2R R21, PR, RZ, 0x1 ;  /* 0x00000001ff157803 */ /* 0x000fe40000000000 */
[C---:B------:R-:W-:Y:S02]  /*db30*/  ISETP.GT.AND P0, PT, R97.reuse, 0x70, PT ;  /* 0x000000706100780c */ /* 0x040fe40003f04270 */
[----:B------:R-:W-:Y:S02]  /*db40*/  P2R R22, PR, RZ, 0x2 ;  /* 0x00000002ff167803 */ /* 0x000fe40000000000 */
[----:B------:R-:W-:-:S02]  /*db50*/  ISETP.GT.AND P1, PT, R97, 0x69, PT ;  /* 0x000000696100780c */ /* 0x000fc40003f24270 */
[----:B0-----:R-:W-:-:S04]  /*db60*/  FMNMX.FTZ R14, R99, R14, !PT ;  /* 0x0000000e630e7209 */ /* 0x001fc80007810000 */
[C---:B------:R-:W-:Y:S01]  /*db70*/  FSETP.NEU.FTZ.AND P2, PT, R14.reuse, -INF , PT ;  /* 0xff8000000e00780b */ /* 0x040fe20003f5d000 */
[----:B------:R-:W-:Y:S01]  /*db80*/  FMUL.FTZ R20, R14, R15 ;  /* 0x0000000f0e147220 */ /* 0x000fe20000410000 */
[----:B------:R-:W-:-:S04]  /*db90*/  FSEL R34, R34, -INF , P0 ;  /* 0xff80000022227808 */ /* 0x000fc80000000000 */
[----:B------:R-:W-:Y:S02]  /*dba0*/  FSEL R20, R20, RZ, P2 ;  /* 0x000000ff14147208 */ /* 0x000fe40001000000 */
[----:B------:R-:W-:-:S03]  /*dbb0*/  ISETP.NE.AND P0, PT, R21, RZ, PT ;  /* 0x000000ff1500720c */ /* 0x000fc60003f05270 */
[-CC-:B------:R-:W-:Y:S01]  /*dbc0*/  FFMA.FTZ R21, R88, R15.reuse, -R20.reuse ;  /* 0x0000000f58157223 */ /* 0x180fe20000010814 */
[--C-:B------:R-:W-:Y:S01]  /*dbd0*/  FFMA.FTZ R88, R93, R15, -R20.reuse ;  /* 0x0000000f5d587223 */ /* 0x100fe20000010814 */
[----:B------:R-:W-:Y:S02]  /*dbe0*/  FSEL R47, R47, -INF , P1 ;  /* 0xff8000002f2f7808 */ /* 0x000fe40000800000 */
[----:B------:R-:W-:Y:S02]  /*dbf0*/  FMNMX.FTZ R93, R90, R91, !PT ;  /* 0x0000005b5a5d7209 */ /* 0x000fe40007810000 */
[----:B------:R-:W-:Y:S01]  /*dc00*/  ISETP.NE.AND P1, PT, R22, RZ, PT ;  /* 0x000000ff1600720c */ /* 0x000fe20003f25270 */
[-CC-:B------:R-:W-:Y:S01]  /*dc10*/  FFMA.FTZ R22, R89, R15.reuse, -R20.reuse ;  /* 0x0000000f59167223 */ /* 0x180fe20000010814 */
[----:B------:R-:W-:Y:S01]  /*dc20*/  FFMA.FTZ R89, R80, R15, -R20 ;  /* 0x0000000f50597223 */ /* 0x000fe20000010814 */
[----:B------:R-:W-:-:S04]  /*dc30*/  FMNMX.FTZ R80, R94, R93, !PT ;  /* 0x0000005d5e507209 */ /* 0x000fc80007810000 */
[----:B------:R-:W-:-:S04]  /*dc40*/  FMNMX.FTZ R93, R95, R80, !PT ;  /* 0x000000505f5d7209 */ /* 0x000fc80007810000 */
[----:B------:R-:W-:-:S04]  /*dc50*/  FMNMX.FTZ R80, R82, R93, !PT ;  /* 0x0000005d52507209 */ /* 0x000fc80007810000 */
[----:B------:R-:W-:-:S04]  /*dc60*/  FMNMX.FTZ R93, R83, R80, !PT ;  /* 0x00000050535d7209 */ /* 0x000fc80007810000 */
[----:B------:R-:W-:Y:S02]  /*dc70*/  FMNMX.FTZ R80, R86, R93, !PT ;  /* 0x0000005d56507209 */ /* 0x000fe40007810000 */
[----:B------:R-:W-:Y:S02]  /*dc80*/  ISETP.NE.AND P2, PT, R23, RZ, PT ;  /* 0x000000ff1700720c */ /* 0x000fe40003f45270 */
[----:B------:R-:W-:Y:S01]  /*dc90*/  FMNMX.FTZ R93, R87, R80, !PT ;  /* 0x00000050575d7209 */ /* 0x000fe20007810000 */
[-CC-:B------:R-:W-:Y:S01]  /*dca0*/  FFMA.FTZ R23, R92, R15.reuse, -R20.reuse ;  /* 0x0000000f5c177223 */ /* 0x180fe20000010814 */
[----:B------:R-:W-:Y:S02]  /*dcb0*/  FFMA.FTZ R92, R72, R15, -R20 ;  /* 0x0000000f485c7223 */ /* 0x000fe40000010814 */
        /* <DEDUP_REMOVED lines=19> */
[----:B------:R-:W-:Y:S02]  /*ddf0*/  FMNMX.FTZ R93, R47, R72, !PT ;  /* 0x000000482f5d7209 */ /* 0x000fe40007810000 */
[----:B------:R-:W-:Y:S02]  /*de00*/  FSEL R35, R35, -INF , P0 ;  /* 0xff80000023237808 */ /* 0x000fe40000000000 */
[----:B------:R-:W-:Y:S01]  /*de10*/  FMNMX.FTZ R72, R34, R93, !PT ;  /* 0x0000005d22487209 */ /* 0x000fe20007810000 */
[----:B------:R0:W-:Y:S01]  /*de20*/  MUFU.EX2 R80, R92 ;  /* 0x0000005c00507308 */ /* 0x0001e20000000800 */
[----:B------:R-:W-:Y:S02]  /*de30*/  FSEL R38, R38, -INF , P1 ;  /* 0xff80000026267808 */ /* 0x000fe40000800000 */
[----:B------:R-:W-:Y:S01]  /*de40*/  FSEL R98, R39, -INF , P2 ;  /* 0xff80000027627808 */ /* 0x000fe20001000000 */
[----:B0-----:R-:W-:Y:S01]  /*de50*/  FFMA.FTZ R92, R61, R15, -R20 ;  /* 0x0000000f3d5c7223 */ /* 0x001fe20000010814 */
[----:B------:R-:W-:-:S04]  /*de60*/  FMNMX.FTZ R61, R35, R72, !PT ;  /* 0x00000048233d7209 */ /* 0x000fc80007810000 */
[----:B------:R-:W-:Y:S02]  /*de70*/  FMNMX.FTZ R61, R38, R61, !PT ;  /* 0x0000003d263d7209 */ /* 0x000fe40007810000 */
[----:B------:R-:W-:Y:S02]  /*de80*/  FSEL R99, R26, -INF , P3 ;  /* 0xff8000001a637808 */ /* 0x000fe40001800000 */
[----:B------:R-:W-:Y:S02]  /*de90*/  FMNMX.FTZ R26, R98, R61, !PT ;  /* 0x0000003d621a7209 */ /* 0x000fe40007810000 */
[----:B------:R-:W-:Y:S02]  /*dea0*/  FSEL R100, R27, -INF , P4 ;  /* 0xff8000001b647808 */ /* 0x000fe40002000000 */
[----:B------:R-:W-:Y:S02]  /*deb0*/  FMNMX.FTZ R27, R99, R26, !PT ;  /* 0x0000001a631b7209 */ /* 0x000fe40007810000 */
[----:B------:R-:W-:-:S02]  /*dec0*/  FSEL R30, R30, -INF , P5 ;  /* 0xff8000001e1e7808 */ /* 0x000fc40002800000 */
[----:B------:R-:W-:Y:S02]  /*ded0*/  FMNMX.FTZ R27, R100, R27, !PT ;  /* 0x0000001b641b7209 */ /* 0x000fe40007810000 */
[----:B------:R-:W-:Y:S02]  /*dee0*/  FSEL R101, R31, -INF , P6 ;  /* 0xff8000001f657808 */ /* 0x000fe40003000000 */
[----:B------:R-:W-:-:S04]  /*def0*/  FMNMX.FTZ R26, R30, R27, !PT ;  /* 0x0000001b1e1a7209 */ /* 0x000fc80007810000 */
[----:B------:R-:W-:-:S05]  /*df00*/  FMNMX.FTZ R26, R101, R26, !PT ;  /* 0x0000001a651a7209 */ /* 0x000fca0007810000 */
[----:B------:R-:W0:Y:S02]  /*df10*/  SHFL.BFLY PT, R27, R26, 0x2, 0x1f ;  /* 0x0c401f001a1b7f89 */ /* 0x000e2400000e0000 */
[----:B0-----:R-:W-:-:S05]  /*df20*/  FMNMX.FTZ R27, R26, R27, !PT ;  /* 0x0000001b1a1b7209 */ /* 0x001fca0007810000 */
[----:B------:R-:W0:Y:S01]  /*df30*/  SHFL.BFLY PT, R72, R27, 0x1, 0x1f ;  /* 0x0c201f001b487f89 */ /* 0x000e2200000e0000 */
[-CC-:B------:R-:W-:Y:S01]  /*df40*/  FFMA.FTZ R97, R37, R15.reuse, -R20.reuse ;  /* 0x0000000f25617223 */ /* 0x180fe20000010814 */
[----:B------:R-:W-:Y:S01]  /*df50*/  FFMA.FTZ R37, R28, R15, -R20 ;  /* 0x0000000f1c257223 */ /* 0x000fe20000010814 */
[----:B0-----:R-:W-:-:S04]  /*df60*/  FMNMX.FTZ R72, R27, R72, !PT ;  /* 0x000000481b487209 */ /* 0x001fc80007810000 */
[C---:B------:R-:W-:Y:S01]  /*df70*/  FSETP.NEU.FTZ.AND P1, PT, R72.reuse, -INF , PT ;  /* 0xff8000004800780b */ /* 0x040fe20003f3d000 */
[----:B------:R-:W-:-:S05]  /*df80*/  FMUL.FTZ R28, R72, R15 ;  /* 0x0000000f481c7220 */ /* 0x000fca0000410000 */
[----:B------:R-:W-:-:S05]  /*df90*/  FSEL R28, R28, RZ, P1 ;  /* 0x000000ff1c1c7208 */ /* 0x000fca0000800000 */
[-C--:B------:R-:W-:Y:S02]  /*dfa0*/  FFMA.FTZ R27, R91, R15.reuse, -R28 ;  /* 0x0000000f5b1b7223 */ /* 0x080fe4000001081c */
[----:B------:R-:W2:Y:S01]  /*dfb0*/  LDL R91, [R1+0x78] ;  /* 0x00007800015b7983 */ /* 0x000ea20000100800 */
[----:B------:R-:W0:Y:S01]  /*dfc0*/  S2R R102, SR_TID.X ;  /* 0x0000000000667919 */ /* 0x000e220000002100 */
[----:B------:R1:W-:Y:S01]  /*dfd0*/  MUFU.EX2 R39, R92 ;  /* 0x0000005c00277308 */ /* 0x0003e20000000800 */
[----:B------:R-:W-:Y:S01]  /*dfe0*/  ISETP.NE.AND P0, PT, R96, RZ, PT ;  /* 0x000000ff6000720c */ /* 0x000fe20003f05270 */
[-CC-:B------:R-:W-:Y:S01]  /*dff0*/  FFMA.FTZ R96, R53, R15.reuse, -R20.reuse ;  /* 0x0000000f35607223 */ /* 0x180fe20000010814 */
[-CC-:B------:R-:W-:Y:S01]  /*e000*/  FFMA.FTZ R53, R32, R15.reuse, -R20.reuse ;  /* 0x0000000f20357223 */ /* 0x180fe20000010814 */
[-CC-:B-1----:R-:W-:Y:S01]  /*e010*/  FFMA.FTZ R92, R36, R15.reuse, -R20.reuse ;  /* 0x0000000f245c7223 */ /* 0x182fe20000010814 */
[----:B------:R-:W-:-:S03]  /*e020*/  FFMA.FTZ R36, R25, R15, -R20 ;  /* 0x0000000f19247223 */ /* 0x000fc60000010814 */
[----:B------:R-:W-:Y:S01]  /*e030*/  MUFU.EX2 R21, R21 ;  /* 0x0000001500157308 */ /* 0x000fe20000000800 */
[-CC-:B------:R-:W-:Y:S01]  /*e040*/  FFMA.FTZ R25, R90, R15.reuse, -R28.reuse ;  /* 0x0000000f5a197223 */ /* 0x180fe2000001081c */
[----:B------:R-:W-:-:S06]  /*e050*/  FFMA.FTZ R32, R94, R15, -R28 ;  /* 0x0000000f5e207223 */ /* 0x000fcc000001081c */
[----:B------:R-:W1:Y:S01]  /*e060*/  MUFU.EX2 R22, R22 ;  /* 0x0000001600167308 */ /* 0x000e620000000800 */
[-C--:B------:R-:W-:Y:S01]  /*e070*/  FFMA.FTZ R90, R95, R15.reuse, -R28 ;  /* 0x0000000f5f5a7223 */ /* 0x080fe2000001081c */
[----:B------:R-:W-:-:S06]  /*e080*/  FFMA.FTZ R81, R81, R15, -R20 ;  /* 0x0000000f51517223 */ /* 0x000fcc0000010814 */
[----:B------:R-:W3:Y:S01]  /*e090*/  MUFU.EX2 R23, R23 ;  /* 0x0000001700177308 */ /* 0x000ee20000000800 */
[----:B0-----:R-:W-:-:S07]  /*e0a0*/  LOP3.LUT R102, R102, 0x7f, RZ, 0xc0, !PT ;  /* 0x0000007f66667812 */ /* 0x001fce00078ec0ff */
[----:B------:R-:W-:Y:S01]  /*e0b0*/  MUFU.EX2 R25, R25 ;  /* 0x0000001900197308 */ /* 0x000fe20000000800 */
[----:B------:R-:W-:Y:S01]  /*e0c0*/  ISETP.NE.AND P1, PT, R102, RZ, PT ;  /* 0x000000ff6600720c */ /* 0x000fe20003f25270 */
[----:B------:R-:W-:-:S06]  /*e0d0*/  FFMA.FTZ R61, R49, R15, -R20 ;  /* 0x0000000f313d7223 */ /* 0x000fcc0000010814 */
[----:B------:R-:W0:Y:S01]  /*e0e0*/  MUFU.EX2 R27, R27 ;  /* 0x0000001b001b7308 */ /* 0x000e220000000800 */
[-C--:B------:R-:W-:Y:S01]  /*e0f0*/  FFMA.FTZ R82, R82, R15.reuse, -R28 ;  /* 0x0000000f52527223 */ /* 0x080fe2000001081c */
[----:B------:R-:W-:-:S06]  /*e100*/  FFMA.FTZ R84, R84, R15, -R20 ;  /* 0x0000000f54547223 */ /* 0x000fcc0000010814 */
[----:B------:R-:W4:Y:S01]  /*e110*/  MUFU.EX2 R88, R88 ;  /* 0x0000005800587308 */ /* 0x000f220000000800 */
[----:B------:R-:W-:-:S07]  /*e120*/  FFMA.FTZ R83, R83, R15, -R28 ;  /* 0x0000000f53537223 */ /* 0x000fce000001081c */
[----:B------:R-:W4:Y:S01]  /*e130*/  MUFU.EX2 R32, R32 ;  /* 0x0000002000207308 */ /* 0x000f220000000800 */
[----:B-1----:R-:W-:Y:S01]  /*e140*/  FADD.FTZ R26, R21, R22 ;  /* 0x00000016151a7221 */ /* 0x002fe20000010000 */
[----:B------:R-:W-:-:S06]  /*e150*/  FFMA.FTZ R85, R85, R15, -R20 ;  /* 0x0000000f55557223 */ /* 0x000fcc0000010814 */
[----:B------:R-:W1:Y:S01]  /*e160*/  MUFU.EX2 R89, R89 ;  /* 0x0000005900597308 */ /* 0x000e620000000800 */
[-CC-:B------:R-:W-:Y:S01]  /*e170*/  FFMA.FTZ R93, R52, R15.reuse, -R20.reuse ;  /* 0x0000000f345d7223 */ /* 0x180fe20000010814 */
[----:B------:R-:W-:-:S06]  /*e180*/  FFMA.FTZ R52, R41, R15, -R20 ;  /* 0x0000000f29347223 */ /* 0x000fcc0000010814 */
[----:B------:R-:W1:Y:S01]  /*e190*/  MUFU.EX2 R90, R90 ;  /* 0x0000005a005a7308 */ /* 0x000e620000000800 */
[-CC-:B------:R-:W-:Y:S01]  /*e1a0*/  FFMA.FTZ R49, R40, R15.reuse, -R20.reuse ;  /* 0x0000000f28317223 */ /* 0x180fe20000010814 */
[-C--:B------:R-:W-:Y:S01]  /*e1b0*/  FFMA.FTZ R41, R24, R15.reuse, -R20 ;  /* 0x0000000f18297223 */ /* 0x080fe20000010814 */
[----:B------:R-:W-:-:S05]  /*e1c0*/  FFMA.FTZ R86, R86, R15, -R28 ;  /* 0x0000000f56567223 */ /* 0x000fca000001081c */
[----:B------:R3:W-:Y:S01]  /*e1d0*/  MUFU.EX2 R31, R61 ;  /* 0x0000003d001f7308 */ /* 0x0007e20000000800 */
[-CC-:B------:R-:W-:Y:S01]  /*e1e0*/  FFMA.FTZ R73, R73, R15.reuse, -R20.reuse ;  /* 0x0000000f49497223 */ /* 0x180fe20000010814 */
[-CC-:B------:R-:W-:Y:S01]  /*e1f0*/  FFMA.FTZ R76, R76, R15.reuse, -R20.reuse ;  /* 0x0000000f4c4c7223 */ /* 0x180fe20000010814 */
[----:B------:R-:W-:-:S05]  /*e200*/  FFMA.FTZ R77, R77, R15, -R20 ;  /* 0x0000000f4d4d7223 */ /* 0x000fca0000010814 */
[----:B------:R-:W1:Y:S01]  /*e210*/  MUFU.EX2 R81, R81 ;  /* 0x0000005100517308 */ /* 0x000e620000000800 */
[-C--:B---3--:R-:W-:Y:S01]  /*e220*/  FFMA.FTZ R61, R33, R15.reuse, -R20 ;  /* 0x0000000f213d7223 */ /* 0x088fe20000010814 */
[-CC-:B------:R-:W-:Y:S01]  /*e230*/  FFMA.FTZ R33, R58, R15.reuse, -R28.reuse ;  /* 0x0000000f3a217223 */ /* 0x180fe2000001081c */
[-CC-:B------:R-:W-:Y:S01]  /*e240*/  FFMA.FTZ R58, R59, R15.reuse, -R28.reuse ;  /* 0x0000000f3b3a7223 */ /* 0x180fe2000001081c */
[-CC-:B------:R-:W-:Y:S01]  /*e250*/  FFMA.FTZ R59, R62, R15.reuse, -R28.reuse ;  /* 0x0000000f3e3b7223 */ /* 0x180fe2000001081c */
[----:B------:R-:W-:-:S03]  /*e260*/  FFMA.FTZ R62, R63, R15, -R28 ;  /* 0x0000000f3f3e7223 */ /* 0x000fc6000001081c */
[----:B------:R-:W3:Y:S01]  /*e270*/  MUFU.EX2 R82, R82 ;  /* 0x0000005200527308 */ /* 0x000ee20000000800 */
[-CC-:B------:R-:W-:Y:S01]  /*e280*/  FFMA.FTZ R64, R64, R15.reuse, -R20.reuse ;  /* 0x0000000f40407223 */ /* 0x180fe20000010814 */
[-CC-:B------:R-:W-:Y:S01]  /*e290*/  FFMA.FTZ R65, R65, R15.reuse, -R20.reuse ;  /* 0x0000000f41417223 */ /* 0x180fe20000010814 */
[-CC-:B------:R-:W-:Y:S01]  /*e2a0*/  FFMA.FTZ R68, R68, R15.reuse, -R20.reuse ;  /* 0x0000000f44447223 */ /* 0x180fe20000010814 */
[-CC-:B------:R-:W-:Y:S01]  /*e2b0*/  FFMA.FTZ R69, R69, R15.reuse, -R20.reuse ;  /* 0x0000000f45457223 */ /* 0x180fe20000010814 */
[-CC-:B------:R-:W-:Y:S01]  /*e2c0*/  FFMA.FTZ R56, R56, R15.reuse, -R20.reuse ;  /* 0x0000000f38387223 */ /* 0x180fe20000010814 */
[-CC-:B------:R-:W-:Y:S01]  /*e2d0*/  FFMA.FTZ R57, R57, R15.reuse, -R20.reuse ;  /* 0x0000000f39397223 */ /* 0x180fe20000010814 */
[-CC-:B------:R-:W-:Y:S01]  /*e2e0*/  FFMA.FTZ R60, R60, R15.reuse, -R20.reuse ;  /* 0x0000000f3c3c7223 */ /* 0x180fe20000010814 */
[----:B------:R-:W3:Y:S01]  /*e2f0*/  MUFU.EX2 R84, R84 ;  /* 0x0000005400547308 */ /* 0x000ee20000000800 */
[-CC-:B------:R-:W-:Y:S01]  /*e300*/  FFMA.FTZ R48, R48, R15.reuse, -R20.reuse ;  /* 0x0000000f30307223 */ /* 0x180fe20000010814 */
[-CC-:B------:R-:W-:Y:S01]  /*e310*/  FFMA.FTZ R44, R44, R15.reuse, -R20.reuse ;  /* 0x0000000f2c2c7223 */ /* 0x180fe20000010814 */
[-CC-:B------:R-:W-:Y:S01]  /*e320*/  FFMA.FTZ R45, R45, R15.reuse, -R20.reuse ;  /* 0x0000000f2d2d7223 */ /* 0x180fe20000010814 */
[-C--:B------:R-:W-:Y:S01]  /*e330*/  FFMA.FTZ R40, R29, R15.reuse, -R20 ;  /* 0x0000000f1d287223 */ /* 0x080fe20000010814 */
[-C--:B------:R-:W-:Y:S01]  /*e340*/  FFMA.FTZ R24, R50, R15.reuse, -R28 ;  /* 0x0000000f32187223 */ /* 0x080fe2000001081c */
[----:B------:R-:W-:Y:S01]  /*e350*/  FADD.FTZ R63, R23, R26 ;  /* 0x0000001a173f7221 */ /* 0x000fe20000010000 */
[----:B------:R-:W-:Y:S01]  /*e360*/  @!P1 VIADD R20, R0, 0x31c40 ;  /* 0x00031c4000149836 */ /* 0x000fe20000000000 */
[----:B------:R-:W3:Y:S01]  /*e370*/  MUFU.EX2 R83, R83 ;  /* 0x0000005300537308 */ /* 0x000ee20000000800 */
[-CC-:B------:R-:W-:Y:S01]  /*e380*/  FFMA.FTZ R50, R51, R15.reuse, -R28.reuse ;  /* 0x0000000f33327223 */ /* 0x180fe2000001081c */
[----:B0-----:R-:W-:Y:S01]  /*e390*/  FADD.FTZ R51, R25, R27 ;  /* 0x0000001b19337221 */ /* 0x001fe20000010000 */
[----:B------:R-:W-:Y:S01]  /*e3a0*/  FFMA.FTZ R87, R87, R15, -R28 ;  /* 0x0000000f57577223 */ /* 0x000fe2000001081c */
[----:B----4-:R-:W-:Y:S01]  /*e3b0*/  FADD.FTZ R26, R88, R63 ;  /* 0x0000003f581a7221 */ /* 0x010fe20000010000 */
[----:B------:R-:W-:-:S03]  /*e3c0*/  @!P1 PRMT R20, RZ, 0x654, R20 ;  /* 0x00000654ff149816 */ /* 0x000fc60000000014 */
[----:B------:R-:W0:Y:S01]  /*e3d0*/  MUFU.EX2 R85, R85 ;  /* 0x0000005500557308 */ /* 0x000e220000000800 */
[----:B------:R-:W-:Y:S01]  /*e3e0*/  FADD.FTZ R63, R32, R51 ;  /* 0x00000033203f7221 */ /* 0x000fe20000010000 */
[-C--:B------:R-:W-:Y:S01]  /*e3f0*/  FFMA.FTZ R29, R74, R15.reuse, -R28 ;  /* 0x0000000f4a1d7223 */ /* 0x080fe2000001081c */
[----:B-1----:R-:W-:Y:S01]  /*e400*/  FADD.FTZ R26, R89, R26 ;  /* 0x0000001a591a7221 */ /* 0x002fe20000010000 */
[----:B------:R1:W-:Y:S04]  /*e410*/  @!P1 SYNCS.ARRIVE.TRANS64.RED.A1T0 RZ, [R20+URZ], RZ ;  /* 0x000000ff14ff99a7 */ /* 0x0003e8000810043f */
[----:B------:R-:W4:Y:S01]  /*e420*/  MUFU.EX2 R86, R86 ;  /* 0x0000005600567308 */ /* 0x000f220000000800 */
[----:B------:R-:W-:Y:S01]  /*e430*/  FADD.FTZ R63, R90, R63 ;  /* 0x0000003f5a3f7221 */ /* 0x000fe20000010000 */
[----:B------:R-:W-:Y:S01]  /*e440*/  FFMA.FTZ R74, R75, R15, -R28 ;  /* 0x0000000f4b4a7223 */ /* 0x000fe2000001081c */
[----:B-1----:R-:W-:Y:S01]  /*e450*/  F2FP.F16.F32.PACK_AB R20, R22, R21 ;  /* 0x000000151614723e */ /* 0x002fe200000000ff */
[----:B------:R-:W-:-:S04]  /*e460*/  FADD.FTZ R21, R81, R26 ;  /* 0x0000001a51157221 */ /* 0x000fc80000010000 */
[----:B------:R-:W1:Y:S01]  /*e470*/  MUFU.EX2 R87, R87 ;  /* 0x0000005700577308 */ /* 0x000e620000000800 */
[----:B---3--:R-:W-:Y:S01]  /*e480*/  FADD.FTZ R26, R82, R63 ;  /* 0x0000003f521a7221 */ /* 0x008fe20000010000 */
[----:B------:R-:W-:Y:S01]  /*e490*/  FFMA.FTZ R75, R78, R15, -R28 ;  /* 0x0000000f4e4b7223 */ /* 0x000fe2000001081c */
[----:B------:R-:W-:-:S05]  /*e4a0*/  F2FP.F16.F32.PACK_AB R22, R88, R23 ;  /* 0x000000175816723e */ /* 0x000fca00000000ff */
[----:B------:R-:W3:Y:S01]  /*e4b0*/  MUFU.EX2 R73, R73 ;  /* 0x0000004900497308 */ /* 0x000ee20000000800 */
[----:B------:R-:W-:Y:S01]  /*e4c0*/  FADD.FTZ R88, R84, R21 ;  /* 0x0000001554587221 */ /* 0x000fe20000010000 */
[----:B------:R-:W-:Y:S01]  /*e4d0*/  FFMA.FTZ R51, R54, R15, -R28 ;  /* 0x0000000f36337223 */ /* 0x000fe2000001081c */
[----:B------:R-:W-:-:S05]  /*e4e0*/  FADD.FTZ R23, R83, R26 ;  /* 0x0000001a53177221 */ /* 0x000fca0000010000 */
[----:B------:R-:W3:Y:S01]  /*e4f0*/  MUFU.EX2 R29, R29 ;  /* 0x0000001d001d7308 */ /* 0x000ee20000000800 */
[-CC-:B------:R-:W-:Y:S01]  /*e500*/  FFMA.FTZ R78, R79, R15.reuse, -R28.reuse ;  /* 0x0000000f4f4e7223 */ /* 0x180fe2000001081c */
[----:B------:R-:W-:Y:S01]  /*e510*/  FFMA.FTZ R54, R55, R15, -R28 ;  /* 0x0000000f37367223 */ /* 0x000fe2000001081c */
[----:B0-----:R-:W-:-:S05]  /*e520*/  FADD.FTZ R55, R85, R88 ;  /* 0x0000005855377221 */ /* 0x001fca0000010000 */
[----:B------:R-:W0:Y:S01]  /*e530*/  MUFU.EX2 R76, R76 ;  /* 0x0000004c004c7308 */ /* 0x000e220000000800 */
[----:B------:R-:W-:Y:S01]  /*e540*/  F2FP.F16.F32.PACK_AB R26, R85, R84 ;  /* 0x00000054551a723e */ /* 0x000fe200000000ff */
[----:B----4-:R-:W-:-:S06]  /*e550*/  FADD.FTZ R84, R86, R23 ;  /* 0x0000001756547221 */ /* 0x010fcc0000010000 */
[----:B------:R-:W4:Y:S01]  /*e560*/  MUFU.EX2 R74, R74 ;  /* 0x0000004a004a7308 */ /* 0x000f220000000800 */
[----:B------:R-:W-:Y:S01]  /*e570*/  FFMA.FTZ R66, R66, R15, -R28 ;  /* 0x0000000f42427223 */ /* 0x000fe2000001081c */
[----:B------:R-:W-:Y:S01]  /*e580*/  F2FP.F16.F32.PACK_AB R23, R90, R32 ;  /* 0x000000205a17723e */ /* 0x000fe200000000ff */
[----:B------:R-:W-:-:S05]  /*e590*/  FADD.FTZ R32, R80, R55 ;  /* 0x0000003750207221 */ /* 0x000fca0000010000 */
[----:B------:R-:W4:Y:S01]  /*e5a0*/  MUFU.EX2 R77, R77 ;  /* 0x0000004d004d7308 */ /* 0x000f220000000800 */
[----:B-1----:R-:W-:Y:S01]  /*e5b0*/  FADD.FTZ R84, R87, R84 ;  /* 0x0000005457547221 */ /* 0x002fe20000010000 */
[----:B------:R-:W-:-:S06]  /*e5c0*/  FFMA.FTZ R67, R67, R15, -R28 ;  /* 0x0000000f43437223 */ /* 0x000fcc000001081c */
[----:B------:R-:W1:Y:S01]  /*e5d0*/  MUFU.EX2 R75, R75 ;  /* 0x0000004b004b7308 */ /* 0x000e620000000800 */
[----:B---3--:R-:W-:-:S07]  /*e5e0*/  FADD.FTZ R79, R73, R32 ;  /* 0x00000020494f7221 */ /* 0x008fce0000010000 */
[----:B------:R-:W3:Y:S01]  /*e5f0*/  MUFU.EX2 R64, R64 ;  /* 0x0000004000407308 */ /* 0x000ee20000000800 */
[----:B------:R-:W-:Y:S01]  /*e600*/  F2FP.F16.F32.PACK_AB R21, R27, R25 ;  /* 0x000000191b15723e */ /* 0x000fe200000000ff */
[----:B------:R-:W-:-:S06]  /*e610*/  FADD.FTZ R63, R29, R84 ;  /* 0x000000541d3f7221 */ /* 0x000fcc0000010000 */
[----:B------:R-:W3:Y:S01]  /*e620*/  MUFU.EX2 R78, R78 ;  /* 0x0000004e004e7308 */ /* 0x000ee20000000800 */
[----:B------:R-:W-:Y:S01]  /*e630*/  FFMA.FTZ R70, R70, R15, -R28 ;  /* 0x0000000f46467223 */ /* 0x000fe2000001081c */
[----:B------:R-:W-:Y:S01]  /*e640*/  F2FP.F16.F32.PACK_AB R25, R83, R82 ;  /* 0x000000525319723e */ /* 0x000fe200000000ff */
[----:B0-----:R-:W-:-:S05]  /*e650*/  FADD.FTZ R82, R76, R79 ;  /* 0x0000004f4c527221 */ /* 0x001fca0000010000 */
[----:B------:R-:W0:Y:S01]  /*e660*/  MUFU.EX2 R65, R65 ;  /* 0x0000004100417308 */ /* 0x000e220000000800 */
[----:B------:R-:W-:Y:S01]  /*e670*/  FFMA.FTZ R55, R46, R15, -R28 ;  /* 0x0000000f2e377223 */ /* 0x000fe2000001081c */
[----:B----4-:R-:W-:-:S06]  /*e680*/  FADD.FTZ R46, R74, R63 ;  /* 0x0000003f4a2e7221 */ /* 0x010fcc0000010000 */
[----:B------:R-:W4:Y:S01]  /*e690*/  MUFU.EX2 R66, R66 ;  /* 0x0000004200427308 */ /* 0x000f220000000800 */
[----:B------:R-:W-:Y:S01]  /*e6a0*/  FFMA.FTZ R71, R71, R15, -R28 ;  /* 0x0000000f47477223 */ /* 0x000fe2000001081c */
[----:B------:R-:W-:Y:S01]  /*e6b0*/  FADD.FTZ R79, R77, R82 ;  /* 0x000000524d4f7221 */ /* 0x000fe20000010000 */
[----:B-1----:R-:W-:-:S05]  /*e6c0*/  FADD.FTZ R63, R75, R46 ;  /* 0x0000002e4b3f7221 */ /* 0x002fca0000010000 */
[----:B------:R-:W-:Y:S01]  /*e6d0*/  MUFU.EX2 R67, R67 ;  /* 0x0000004300437308 */ /* 0x000fe20000000800 */
[----:B---3--:R-:W-:Y:S01]  /*e6e0*/  FADD.FTZ R46, R64, R79 ;  /* 0x0000004f402e7221 */ /* 0x008fe20000010000 */
[----:B------:R-:W-:-:S06]  /*e6f0*/  FADD.FTZ R63, R78, R63 ;  /* 0x0000003f4e3f7221 */ /* 0x000fcc0000010000 */
[----:B------:R-:W1:Y:S01]  /*e700*/  MUFU.EX2 R68, R68 ;  /* 0x0000004400447308 */ /* 0x000e620000000800 */
[----:B0-----:R-:W-:-:S07]  /*e710*/  FADD.FTZ R79, R65, R46 ;  /* 0x0000002e414f7221 */ /* 0x001fce0000010000 */
[----:B------:R-:W-:Y:S01]  /*e720*/  MUFU.EX2 R70, R70 ;  /* 0x0000004600467308 */ /* 0x000fe20000000800 */
[----:B------:R-:W-:Y:S01]  /*e730*/  FFMA.FTZ R46, R30, R15, -R28 ;  /* 0x0000000f1e2e7223 */ /* 0x000fe2000001081c */
[----:B----4-:R-:W-:-:S06]  /*e740*/  FADD.FTZ R30, R66, R63 ;  /* 0x0000003f421e7221 */ /* 0x010fcc0000010000 */
[----:B------:R-:W0:Y:S01]  /*e750*/  MUFU.EX2 R69, R69 ;  /* 0x0000004500457308 */ /* 0x000e220000000800 */
[----:B------:R-:W-:-:S07]  /*e760*/  FFMA.FTZ R32, R38, R15, -R28 ;  /* 0x0000000f26207223 */ /* 0x000fce000001081c */
[----:B------:R-:W3:Y:S08]  /*e770*/  MUFU.EX2 R71, R71 ;  /* 0x0000004700477308 */ /* 0x000ef00000000800 */
[----:B------:R-:W4:Y:S08]  /*e780*/  MUFU.EX2 R56, R56 ;  /* 0x0000003800387308 */ /* 0x000f300000000800 */
[----:B------:R-:W-:Y:S01]  /*e790*/  MUFU.EX2 R33, R33 ;  /* 0x0000002100217308 */ /* 0x000fe20000000800 */
[-CC-:B------:R-:W-:Y:S01]  /*e7a0*/  FFMA.FTZ R42, R42, R15.reuse, -R28.reuse ;  /* 0x0000000f2a2a7223 */ /* 0x180fe2000001081c */
[-CC-:B------:R-:W-:Y:S01]  /*e7b0*/  FFMA.FTZ R43, R43, R15.reuse, -R28.reuse ;  /* 0x0000000f2b2b7223 */ /* 0x180fe2000001081c */
[----:B------:R-:W-:-:S05]  /*e7c0*/  FFMA.FTZ R47, R47, R15, -R28 ;  /* 0x0000000f2f2f7223 */ /* 0x000fca000001081c */
[----:B------:R-:W2:Y:S01]  /*e7d0*/  MUFU.EX2 R57, R57 ;  /* 0x0000003900397308 */ /* 0x000ea20000000800 */
[-CC-:B------:R-:W-:Y:S01]  /*e7e0*/  FFMA.FTZ R34, R34, R15.reuse, -R28.reuse ;  /* 0x0000000f22227223 */ /* 0x180fe2000001081c */
[-CC-:B------:R-:W-:Y:S01]  /*e7f0*/  FFMA.FTZ R35, R35, R15.reuse, -R28.reuse ;  /* 0x0000000f23237223 */ /* 0x180fe2000001081c */
[-CC-:B------:R-:W-:Y:S01]  /*e800*/  FFMA.FTZ R98, R98, R15.reuse, -R28.reuse ;  /* 0x0000000f62627223 */ /* 0x180fe2000001081c */
[----:B------:R-:W-:-:S04]  /*e810*/  FFMA.FTZ R99, R99, R15, -R28 ;  /* 0x0000000f63637223 */ /* 0x000fc8000001081c */
[----:B------:R-:W2:Y:S01]  /*e820*/  MUFU.EX2 R58, R58 ;  /* 0x0000003a003a7308 */ /* 0x000ea20000000800 */
[-CC-:B------:R-:W-:Y:S01]  /*e830*/  FFMA.FTZ R100, R100, R15.reuse, -R28.reuse ;  /* 0x0000000f64647223 */ /* 0x180fe2000001081c */
[----:B-1----:R-:W-:Y:S01]  /*e840*/  FADD.FTZ R82, R68, R79 ;  /* 0x0000004f44527221 */ /* 0x002fe20000010000 */
[----:B------:R-:W-:-:S05]  /*e850*/  FFMA.FTZ R101, R101, R15, -R28 ;  /* 0x0000000f65657223 */ /* 0x000fca000001081c */
[----:B------:R1:W-:Y:S01]  /*e860*/  MUFU.EX2 R38, R55 ;  /* 0x0000003700267308 */ /* 0x0003e20000000800 */
[----:B0-----:R-:W-:Y:S01]  /*e870*/  FADD.FTZ R63, R69, R82 ;  /* 0x00000052453f7221 */ /* 0x001fe20000010000 */
[----:B-1----:R-:W-:-:S06]  /*e880*/  FADD.FTZ R55, R67, R30 ;  /* 0x0000001e43377221 */ /* 0x002fcc0000010000 */
[----:B------:R-:W0:Y:S01]  /*e890*/  MUFU.EX2 R60, R60 ;  /* 0x0000003c003c7308 */ /* 0x000e220000000800 */
[----:B------:R-:W-:-:S07]  /*e8a0*/  FADD.FTZ R28, R70, R55 ;  /* 0x00000037461c7221 */ /* 0x000fce0000010000 */
[----:B------:R-:W1:Y:S01]  /*e8b0*/  MUFU.EX2 R59, R59 ;  /* 0x0000003b003b7308 */ /* 0x000e620000000800 */
[----:B---3--:R-:W-:Y:S01]  /*e8c0*/  FADD.FTZ R28, R71, R28 ;  /* 0x0000001c471c7221 */ /* 0x008fe20000010000 */
[----:B------:R3:W-:Y:S01]  /*e8d0*/  STSM.16.M88.4 [R18+0x24300], R20 ;  /* 0x0243001412007844 */ /* 0x0007e20000000200 */
[----:B----4-:R-:W-:-:S05]  /*e8e0*/  FADD.FTZ R30, R56, R63 ;  /* 0x0000003f381e7221 */ /* 0x010fca0000010000 */
[----:B------:R-:W4:Y:S01]  /*e8f0*/  MUFU.EX2 R62, R62 ;  /* 0x0000003e003e7308 */ /* 0x000f220000000800 */
[----:B------:R-:W-:Y:S01]  /*e900*/  F2FP.F16.F32.PACK_AB R27, R87, R86 ;  /* 0x00000056571b723e */ /* 0x000fe200000000ff */
[----:B--2---:R-:W-:-:S06]  /*e910*/  FADD.FTZ R63, R57, R30 ;  /* 0x0000001e393f7221 */ /* 0x004fcc0000010000 */
[----:B------:R-:W2:Y:S01]  /*e920*/  MUFU.EX2 R48, R48 ;  /* 0x0000003000307308 */ /* 0x000ea20000000800 */
[----:B---3--:R-:W-:-:S07]  /*e930*/  FADD.FTZ R21, R33, R28 ;  /* 0x0000001c21157221 */ /* 0x008fce0000010000 */
[----:B------:R3:W2:Y:S01]  /*e940*/  MUFU.EX2 R0, R24 ;  /* 0x0000001800007308 */ /* 0x0006a20000000800 */
[----:B------:R-:W-:Y:S01]  /*e950*/  FADD.FTZ R28, R58, R21 ;  /* 0x000000153a1c7221 */ /* 0x000fe20000010000 */
[----:B0-----:R-:W-:-:S06]  /*e960*/  FADD.FTZ R30, R60, R63 ;  /* 0x0000003f3c1e7221 */ /* 0x001fcc0000010000 */
[----:B------:R-:W0:Y:S01]  /*e970*/  MUFU.EX2 R50, R50 ;  /* 0x0000003200327308 */ /* 0x000e220000000800 */
[----:B---3--:R-:W-:-:S05]  /*e980*/  F2FP.F16.F32.PACK_AB R24, R81, R89 ;  /* 0x000000595118723e */ /* 0x008fca00000000ff */
[----:B------:R1:W-:Y:S02]  /*e990*/  STSM.16.M88.4 [R18+0x25b00], R24 ;  /* 0x025b001812007844 */ /* 0x0003e40000000200 */
[----:B------:R-:W-:Y:S01]  /*e9a0*/  MUFU.EX2 R93, R93 ;  /* 0x0000005d005d7308 */ /* 0x000fe20000000800 */
[----:B------:R-:W-:-:S07]  /*e9b0*/  F2FP.F16.F32.PACK_AB R21, R74, R29 ;  /* 0x0000001d4a15723e */ /* 0x000fce00000000ff */
[----:B------:R-:W3:Y:S01]  /*e9c0*/  MUFU.EX2 R51, R51 ;  /* 0x0000003300337308 */ /* 0x000ee20000000800 */
[----:B-1----:R-:W-:Y:S01]  /*e9d0*/  FADD.FTZ R27, R59, R28 ;  /* 0x0000001c3b1b7221 */ /* 0x002fe20000010000 */
[----:B------:R-:W-:-:S06]  /*e9e0*/  FADD.FTZ R25, R39, R30 ;  /* 0x0000001e27197221 */ /* 0x000fcc0000010000 */
[----:B------:R-:W-:Y:S01]  /*e9f0*/  MUFU.EX2 R96, R96 ;  /* 0x0000006000607308 */ /* 0x000fe20000000800 */
[----:B----4-:R-:W-:Y:S01]  /*ea00*/  FADD.FTZ R29, R62, R27 ;  /* 0x0000001b3e1d7221 */ /* 0x010fe20000010000 */
[----:B--2---:R-:W-:-:S06]  /*ea10*/  FADD.FTZ R28, R48, R25 ;  /* 0x00000019301c7221 */ /* 0x004fcc0000010000 */
[----:B------:R-:W1:Y:S01]  /*ea20*/  MUFU.EX2 R54, R54 ;  /* 0x0000003600367308 */ /* 0x000e620000000800 */
[----:B------:R-:W-:Y:S01]  /*ea30*/  FADD.FTZ R29, R0, R29 ;  /* 0x0000001d001d7221 */ /* 0x000fe20000010000 */
[----:B------:R-:W-:-:S06]  /*ea40*/  FADD.FTZ R28, R31, R28 ;  /* 0x0000001c1f1c7221 */ /* 0x000fcc0000010000 */
[----:B------:R-:W-:Y:S01]  /*ea50*/  MUFU.EX2 R49, R49 ;  /* 0x0000003100317308 */ /* 0x000fe20000000800 */
[----:B------:R-:W-:-:S07]  /*ea60*/  F2FP.F16.F32.PACK_AB R24, R65, R64 ;  /* 0x000000404118723e */ /* 0x000fce00000000ff */
[----:B------:R-:W2:Y:S01]  /*ea70*/  MUFU.EX2 R42, R42 ;  /* 0x0000002a002a7308 */ /* 0x000ea20000000800 */
[----:B------:R-:W-:Y:S02]  /*ea80*/  F2FP.F16.F32.PACK_AB R20, R73, R80 ;  /* 0x000000504914723e */ /* 0x000fe400000000ff */
[----:B------:R-:W-:-:S05]  /*ea90*/  F2FP.F16.F32.PACK_AB R22, R77, R76 ;  /* 0x0000004c4d16723e */ /* 0x000fca00000000ff */
[----:B------:R-:W4:Y:S01]  /*eaa0*/  MUFU.EX2 R52, R52 ;  /* 0x0000003400347308 */ /* 0x000f220000000800 */
[----:B------:R-:W-:-:S07]  /*eab0*/  F2FP.F16.F32.PACK_AB R23, R78, R75 ;  /* 0x0000004b4e17723e */ /* 0x000fce00000000ff */
[----:B------:R-:W4:Y:S08]  /*eac0*/  MUFU.EX2 R43, R43 ;  /* 0x0000002b002b7308 */ /* 0x000f300000000800 */
[----:B------:R0:W-:Y:S01]  /*ead0*/  MUFU.EX2 R63, R32 ;  /* 0x00000020003f7308 */ /* 0x0001e20000000800 */
[----:B------:R1:W-:Y:S01]  /*eae0*/  STSM.16.M88.4 [R18+0x27300], R20 ;  /* 0x0273001412007844 */ /* 0x0003e20000000200 */
[----:B0-----:R-:W-:-:S06]  /*eaf0*/  FADD.FTZ R32, R50, R29 ;  /* 0x0000001d32207221 */ /* 0x001fcc0000010000 */
[----:B------:R-:W0:Y:S01]  /*eb00*/  MUFU.EX2 R44, R44 ;  /* 0x0000002c002c7308 */ /* 0x000e220000000800 */
[----:B---3--:R-:W-:-:S07]  /*eb10*/  FADD.FTZ R29, R51, R32 ;  /* 0x00000020331d7221 */ /* 0x008fce0000010000 */
[----:B------:R3:W-:Y:S01]  /*eb20*/  MUFU.EX2 R64, R35 ;  /* 0x0000002300407308 */ /* 0x0007e20000000800 */
[----:B-1----:R-:W-:Y:S01]  /*eb30*/  FADD.FTZ R21, R54, R29 ;  /* 0x0000001d36157221 */ /* 0x002fe20000010000 */
[----:B---3--:R-:W-:-:S06]  /*eb40*/  FADD.FTZ R35, R93, R28 ;  /* 0x0000001c5d237221 */ /* 0x008fcc0000010000 */
[----:B------:R-:W1:Y:S01]  /*eb50*/  MUFU.EX2 R45, R45 ;  /* 0x0000002d002d7308 */ /* 0x000e620000000800 */
[----:B--2---:R-:W-:-:S07]  /*eb60*/  FADD.FTZ R20, R42, R21 ;  /* 0x000000152a147221 */ /* 0x004fce0000010000 */
[----:B------:R2:W-:Y:S08]  /*eb70*/  MUFU.EX2 R55, R34 ;  /* 0x0000002200377308 */ /* 0x0005f00000000800 */
[----:B------:R-:W3:Y:S01]  /*eb80*/  MUFU.EX2 R47, R47 ;  /* 0x0000002f002f7308 */ /* 0x000ee20000000800 */
[----:B--2---:R-:W-:-:S04]  /*eb90*/  FADD.FTZ R34, R96, R35 ;  /* 0x0000002360227221 */ /* 0x004fc80000010000 */
[----:B------:R-:W-:-:S03]  /*eba0*/  FADD.FTZ R23, R49, R34 ;  /* 0x0000002231177221 */ /* 0x000fc60000010000 */
[----:B------:R-:W2:Y:S01]  /*ebb0*/  MUFU.EX2 R53, R53 ;  /* 0x0000003500357308 */ /* 0x000ea20000000800 */
[----:B----4-:R-:W-:Y:S01]  /*ebc0*/  FADD.FTZ R23, R52, R23 ;  /* 0x0000001734177221 */ /* 0x010fe20000010000 */
[----:B------:R-:W-:Y:S01]  /*ebd0*/  FADD.FTZ R21, R43, R20 ;  /* 0x000000142b157221 */ /* 0x000fe20000010000 */
[----:B------:R-:W-:-:S05]  /*ebe0*/  F2FP.F16.F32.PACK_AB R29, R58, R33 ;  /* 0x000000213a1d723e */ /* 0x000fca00000000ff */
[----:B------:R-:W4:Y:S01]  /*ebf0*/  MUFU.EX2 R61, R61 ;  /* 0x0000003d003d7308 */ /* 0x000f220000000800 */
[----:B0-----:R-:W-:Y:S01]  /*ec00*/  FADD.FTZ R22, R44, R23 ;  /* 0x000000172c167221 */ /* 0x001fe20000010000 */
[----:B------:R-:W-:Y:S01]  /*ec10*/  F2FP.F16.F32.PACK_AB R33, R50, R0 ;  /* 0x000000003221723e */ /* 0x000fe200000000ff */
[----:B------:R-:W-:-:S05]  /*ec20*/  FADD.FTZ R0, R38, R21 ;  /* 0x0000001526007221 */ /* 0x000fca0000010000 */
[----:B------:R-:W0:Y:S01]  /*ec30*/  MUFU.EX2 R92, R92 ;  /* 0x0000005c005c7308 */ /* 0x000e220000000800 */
[----:B-1----:R-:W-:Y:S01]  /*ec40*/  FADD.FTZ R22, R45, R22 ;  /* 0x000000162d167221 */ /* 0x002fe20000010000 */
[----:B---3--:R-:W-:-:S06]  /*ec50*/  FADD.FTZ R0, R47, R0 ;  /* 0x000000002f007221 */ /* 0x008fcc0000010000 */
[----:B------:R-:W-:Y:S01]  /*ec60*/  MUFU.EX2 R97, R97 ;  /* 0x0000006100617308 */ /* 0x000fe20000000800 */
[----:B--2---:R-:W-:Y:S01]  /*ec70*/  FADD.FTZ R22, R53, R22 ;  /* 0x0000001635167221 */ /* 0x004fe20000010000 */
[----:B------:R-:W-:-:S06]  /*ec80*/  FADD.FTZ R21, R55, R0 ;  /* 0x0000000037157221 */ /* 0x000fcc0000010000 */
[----:B------:R-:W1:Y:S01]  /*ec90*/  MUFU.EX2 R98, R98 ;  /* 0x0000006200627308 */ /* 0x000e620000000800 */
[----:B------:R-:W-:Y:S02]  /*eca0*/  F2FP.F16.F32.PACK_AB R26, R69, R68 ;  /* 0x00000044451a723e */ /* 0x000fe400000000ff */
[----:B------:R-:W-:Y:S02]  /*ecb0*/  F2FP.F16.F32.PACK_AB R25, R67, R66 ;  /* 0x000000424319723e */ /* 0x000fe400000000ff */
[----:B------:R-:W-:-:S03]  /*ecc0*/  F2FP.F16.F32.PACK_AB R27, R71, R70 ;  /* 0x00000046471b723e */ /* 0x000fc600000000ff */
[----:B------:R-:W2:Y:S01]  /*ecd0*/  MUFU.EX2 R41, R41 ;  /* 0x0000002900297308 */ /* 0x000ea20000000800 */
[----:B----4-:R-:W-:Y:S01]  /*ece0*/  FADD.FTZ R23, R61, R22 ;  /* 0x000000163d177221 */ /* 0x010fe20000010000 */
[----:B------:R-:W-:Y:S01]  /*ecf0*/  F2FP.F16.F32.PACK_AB R32, R31, R48 ;  /* 0x000000301f20723e */ /* 0x000fe200000000ff */
[----:B------:R-:W-:-:S05]  /*ed00*/  FADD.FTZ R0, R64, R21 ;  /* 0x0000001540007221 */ /* 0x000fca0000010000 */
[----:B------:R-:W3:Y:S01]  /*ed10*/  MUFU.EX2 R99, R99 ;  /* 0x0000006300637308 */ /* 0x000ee20000000800 */
[----:B------:R-:W-:Y:S01]  /*ed20*/  F2FP.F16.F32.PACK_AB R28, R57, R56 ;  /* 0x00000038391c723e */ /* 0x000fe200000000ff */
[----:B------:R0:W-:Y:S01]  /*ed30*/  STSM.16.M88.4 [R18+0x28b00], R24 ;  /* 0x028b001812007844 */ /* 0x0001e20000000200 */
[----:B------:R-:W-:-:S05]  /*ed40*/  F2FP.F16.F32.PACK_AB R30, R39, R60 ;  /* 0x0000003c271e723e */ /* 0x000fca00000000ff */
[----:B------:R-:W4:Y:S01]  /*ed50*/  MUFU.EX2 R36, R36 ;  /* 0x0000002400247308 */ /* 0x000f220000000800 */
[----:B------:R-:W-:-:S07]  /*ed60*/  F2FP.F16.F32.PACK_AB R31, R62, R59 ;  /* 0x0000003b3e1f723e */ /* 0x000fce00000000ff */
[----:B------:R-:W-:Y:S01]  /*ed70*/  MUFU.EX2 R37, R37 ;  /* 0x0000002500257308 */ /* 0x000fe20000000800 */
[----:B0-----:R-:W-:Y:S01]  /*ed80*/  FADD.FTZ R26, R92, R23 ;  /* 0x000000175c1a7221 */ /* 0x001fe20000010000 */
[----:B------:R-:W-:-:S06]  /*ed90*/  FADD.FTZ R27, R63, R0 ;  /* 0x000000003f1b7221 */ /* 0x000fcc0000010000 */
[----:B------:R-:W-:Y:S01]  /*eda0*/  MUFU.EX2 R40, R40 ;  /* 0x0000002800287308 */ /* 0x000fe20000000800 */
[----:B------:R-:W-:-:S07]  /*edb0*/  F2FP.F16.F32.PACK_AB R34, R96, R93 ;  /* 0x0000005d6022723e */ /* 0x000fce00000000ff */
[----:B------:R-:W0:Y:S01]  /*edc0*/  MUFU.EX2 R100, R100 ;  /* 0x0000006400647308 */ /* 0x000e220000000800 */
[----:B------:R-:W-:-:S07]  /*edd0*/  F2FP.F16.F32.PACK_AB R35, R54, R51 ;  /* 0x000000333623723e */ /* 0x000fce00000000ff */
[----:B------:R-:W-:Y:S01]  /*ede0*/  MUFU.EX2 R46, R46 ;  /* 0x0000002e002e7308 */ /* 0x000fe20000000800 */
[----:B------:R2:W-:Y:S07]  /*edf0*/  STSM.16.M88.4 [R18+0x2a300], R28 ;  /* 0x02a3001c12007844 */ /* 0x0005ee0000000200 */
[----:B------:R-:W0:Y:S01]  /*ee00*/  MUFU.EX2 R101, R101 ;  /* 0x0000006500657308 */ /* 0x000e220000000800 */
[----:B-1----:R-:W-:Y:S01]  /*ee10*/  FADD.FTZ R0, R98, R27 ;  /* 0x0000001b62007221 */ /* 0x002fe20000010000 */
[----:B------:R1:W-:Y:S01]  /*ee20*/  STSM.16.M88.4 [R18+0x2bb00], R32 ;  /* 0x02bb002012007844 */ /* 0x0003e20000000200 */
[----:B--2---:R-:W-:Y:S01]  /*ee30*/  FADD.FTZ R28, R97, R26 ;  /* 0x0000001a611c7221 */ /* 0x004fe20000010000 */
[----:B------:R-:W-:-:S02]  /*ee40*/  F2FP.F16.F32.PACK_AB R20, R52, R49 ;  /* 0x000000313414723e */ /* 0x000fc400000000ff */
[----:B------:R-:W-:Y:S02]  /*ee50*/  F2FP.F16.F32.PACK_AB R22, R45, R44 ;  /* 0x0000002c2d16723e */ /* 0x000fe400000000ff */
[----:B------:R-:W-:Y:S01]  /*ee60*/  F2FP.F16.F32.PACK_AB R21, R43, R42 ;  /* 0x0000002a2b15723e */ /* 0x000fe200000000ff */
[----:B-1----:R-:W-:Y:S01]  /*ee70*/  FADD.FTZ R33, R41, R28 ;  /* 0x0000001c29217221 */ /* 0x002fe20000010000 */
[----:B---3--:R-:W-:Y:S01]  /*ee80*/  FADD.FTZ R35, R99, R0 ;  /* 0x0000000063237221 */ /* 0x008fe20000010000 */
[----:B------:R-:W-:Y:S02]  /*ee90*/  F2FP.F16.F32.PACK_AB R23, R47, R38 ;  /* 0x000000262f17723e */ /* 0x000fe400000000ff */
[C---:B----4-:R-:W-:Y:S01]  /*eea0*/  F2FP.F16.F32.PACK_AB R28, R36.reuse, R41 ;  /* 0x00000029241c723e */ /* 0x050fe200000000ff */
[----:B------:R-:W-:Y:S01]  /*eeb0*/  FADD.FTZ R36, R36, R33 ;  /* 0x0000002124247221 */ /* 0x000fe20000010000 */
[----:B------:R-:W-:Y:S01]  /*eec0*/  F2FP.F16.F32.PACK_AB R24, R61, R53 ;  /* 0x000000353d18723e */ /* 0x000fe200000000ff */
[----:B0-----:R-:W-:Y:S01]  /*eed0*/  FADD.FTZ R35, R100, R35 ;  /* 0x0000002364237221 */ /* 0x001fe20000010000 */
[----:B------:R-:W-:-:S02]  /*eee0*/  F2FP.F16.F32.PACK_AB R26, R97, R92 ;  /* 0x0000005c611a723e */ /* 0x000fc400000000ff */
[----:B------:R-:W-:Y:S02]  /*eef0*/  F2FP.F16.F32.PACK_AB R25, R64, R55 ;  /* 0x000000374019723e */ /* 0x000fe400000000ff */
[----:B------:R-:W-:Y:S02]  /*ef00*/  F2FP.F16.F32.PACK_AB R27, R98, R63 ;  /* 0x0000003f621b723e */ /* 0x000fe400000000ff */
[----:B------:R-:W-:Y:S02]  /*ef10*/  F2FP.F16.F32.PACK_AB R29, R100, R99 ;  /* 0x00000063641d723e */ /* 0x000fe400000000ff */
[----:B------:R-:W-:Y:S02]  /*ef20*/  F2FP.F16.F32.PACK_AB R30, R40, R37 ;  /* 0x00000025281e723e */ /* 0x000fe400000000ff */
[----:B------:R-:W-:Y:S01]  /*ef30*/  F2FP.F16.F32.PACK_AB R31, R101, R46 ;  /* 0x0000002e651f723e */ /* 0x000fe200000000ff */
[----:B------:R0:W-:Y:S01]  /*ef40*/  STSM.16.M88.4 [R18+0x2d300], R20 ;  /* 0x02d3001412007844 */ /* 0x0001e20000000200 */
[----:B------:R-:W-:Y:S01]  /*ef50*/  FADD.FTZ R37, R37, R36 ;  /* 0x0000002425257221 */ /* 0x000fe20000010000 */
[----:B------:R-:W-:-:S02]  /*ef60*/  FADD.FTZ R46, R46, R35 ;  /* 0x000000232e2e7221 */ /* 0x000fc40000010000 */
[----:B------:R-:W-:Y:S04]  /*ef70*/  STSM.16.M88.4 [R18+0x2eb00], R24 ;  /* 0x02eb001812007844 */ /* 0x000fe80000000200 */
[----:B------:R1:W-:Y:S01]  /*ef80*/  STSM.16.M88.4 [R18+0x30300], R28 ;  /* 0x0303001c12007844 */ /* 0x0003e20000000200 */
[----:B------:R-:W-:Y:S01]  /*ef90*/  FADD.FTZ R0, R101, R46 ;  /* 0x0000002e65007221 */ /* 0x000fe20000010000 */
[----:B------:R2:W-:Y:S06]  /*efa0*/  MEMBAR.ALL.CTA ;  /* 0x0000000000007992 */ /* 0x0005ec0000008000 */
[----:B--2---:R-:W2:Y:S01]  /*efb0*/  FENCE.VIEW.ASYNC.S ;  /* 0x00000000000073c6 */ /* 0x004ea20000000000 */
[----:B0-----:R-:W-:Y:S01]  /*efc0*/  FADD.FTZ R20, R40, R37 ;  /* 0x0000002528147221 */ /* 0x001fe20000010000 */
[----:B------:R-:W-:-:S04]  /*efd0*/  VIADD R108, R108, 0xfffffffe ;  /* 0xfffffffe6c6c7836 */ /* 0x000fc80000000000 */
[----:B------:R0:W-:Y:S04]  /*efe0*/  STL [R1+0x40], R20 ;  /* 0x0000401401007387 */ /* 0x0001e80000100800 */
[----:B------:R0:W-:Y:S01]  /*eff0*/  STL [R1+0x48], R0 ;  /* 0x0000480001007387 */ /* 0x0001e20000100800 */
[----:B------:R-:W-:Y:S01]  /*f000*/  ISETP.GE.AND P2, PT, R108, R91, PT ;  /* 0x0000005b6c00720c */ /* 0x000fe20003f46270 */
[----:B------:R-:W-:-:S04]  /*f010*/  IMAD.MOV.U32 R71, RZ, RZ, RZ ;  /* 0x000000ffff477224 */ /* 0x000fc800078e00ff */
[--C-:B------:R-:W-:Y:S02]  /*f020*/  IMAD.MOV.U32 R70, RZ, RZ, R71.reuse ;  /* 0x000000ffff467224 */ /* 0x100fe400078e0047 */
[--C-:B------:R-:W-:Y:S02]  /*f030*/  IMAD.MOV.U32 R69, RZ, RZ, R71.reuse ;  /* 0x000000ffff457224 */ /* 0x100fe400078e0047 */
[--C-:B------:R-:W-:Y:S02]  /*f040*/  IMAD.MOV.U32 R68, RZ, RZ, R71.reuse ;  /* 0x000000ffff447224 */ /* 0x100fe400078e0047 */
[--C-:B------:R-:W-:Y:S02]  /*f050*/  IMAD.MOV.U32 R67, RZ, RZ, R71.reuse ;  /* 0x000000ffff437224 */ /* 0x100fe400078e0047 */
[--C-:B------:R-:W-:Y:S02]  /*f060*/  IMAD.MOV.U32 R66, RZ, RZ, R71.reuse ;  /* 0x000000ffff427224 */ /* 0x100fe400078e0047 */
[----:B------:R-:W-:-:S02]  /*f070*/  IMAD.MOV.U32 R65, RZ, RZ, R71 ;  /* 0x000000ffff417224 */ /* 0x000fc400078e0047 */
        /* <DEDUP_REMOVED lines=33> */
[--C-:B-1----:R-:W-:Y:S02]  /*f290*/  IMAD.MOV.U32 R31, RZ, RZ, R71.reuse ;  /* 0x000000ffff1f7224 */ /* 0x102fe400078e0047 */
[--C-:B------:R-:W-:Y:S02]  /*f2a0*/  IMAD.MOV.U32 R30, RZ, RZ, R71.reuse ;  /* 0x000000ffff1e7224 */ /* 0x100fe400078e0047 */
[----:B------:R-:W-:-:S02]  /*f2b0*/  IMAD.MOV.U32 R29, RZ, RZ, R71 ;  /* 0x000000ffff1d7224 */ /* 0x000fc400078e0047 */
[--C-:B------:R-:W-:Y:S02]  /*f2c0*/  IMAD.MOV.U32 R28, RZ, RZ, R71.reuse ;  /* 0x000000ffff1c7224 */ /* 0x100fe400078e0047 */
[--C-:B------:R-:W-:Y:S02]  /*f2d0*/  IMAD.MOV.U32 R27, RZ, RZ, R71.reuse ;  /* 0x000000ffff1b7224 */ /* 0x100fe400078e0047 */
[--C-:B------:R-:W-:Y:S02]  /*f2e0*/  IMAD.MOV.U32 R26, RZ, RZ, R71.reuse ;  /* 0x000000ffff1a7224 */ /* 0x100fe400078e0047 */
[--C-:B------:R-:W-:Y:S02]  /*f2f0*/  IMAD.MOV.U32 R25, RZ, RZ, R71.reuse ;  /* 0x000000ffff197224 */ /* 0x100fe400078e0047 */
[----:B------:R-:W-:Y:S01]  /*f300*/  IMAD.MOV.U32 R24, RZ, RZ, R71 ;  /* 0x000000ffff187224 */ /* 0x000fe200078e0047 */
[----:B--2---:R-:W-:Y:S01]  /*f310*/  NOP ;  /* 0x0000000000007918 */ /* 0x004fe20000000000 */
[----:B0-----:R-:W-:Y:S05]  /*f320*/  @!P2 BRA `(.L_x_521) ;  /* 0x0000004800c8a947 */ /* 0x001fea0003800000 */
[----:B------:R-:W-:Y:S04]  /*f330*/  STL [R1+0x44], R108 ;  /* 0x0000446c01007387 */ /* 0x000fe80000100800 */
[----:B------:R-:W-:Y:S04]  /*f340*/  STL [R1+0x4], R72 ;  /* 0x0000044801007387 */ /* 0x000fe80000100800 */
[----:B------:R0:W-:Y:S04]  /*f350*/  STL [R1], R14 ;  /* 0x0000000e01007387 */ /* 0x0001e80000100800 */
[----:B0-----:R-:W2:Y:S01]  /*f360*/  LDL.LU R14, [R1+0x60] ;  /* 0x00006000010e7983 */ /* 0x001ea20000300800 */
[----:B------:R-:W-:Y:S01]  /*f370*/  IMAD.MOV.U32 R0, RZ, RZ, R154 ;  /* 0x000000ffff007224 */ /* 0x000fe200078e009a */
        /* <DEDUP_REMOVED lines=23> */
[----:B------:R-:W-:Y:S01]  /*f4f0*/  CS2R R24, SRZ ;  /* 0x0000000000187805 */ /* 0x000fe2000001ff00 */
[----:B--2---:R0:W-:Y:S06]  /*f500*/  STL [R1+0x8], R14 ;  /* 0x0000080e01007387 */ /* 0x0041ec0000100800 */
.L_x_532:
[----:B------:R-:W2:Y:S04]  /*f510*/  LDL R15, [R1+0x8] ;  /* 0x00000800010f7983 */ /* 0x000ea80000100800 */
[----:B-1----:R-:W3:Y:S01]  /*f520*/  LDL R20, [R1+0x7c] ;  /* 0x00007c0001147983 */ /* 0x002ee20000100800 */
[----:B------:R-:W-:-:S05]  /*f530*/  VIADD R154, R0, 0x1 ;  /* 0x00000001009a7836 */ /* 0x000fca0000000000 */
[----:B------:R-:W-:-:S04]  /*f540*/  ISETP.NE.AND P3, PT, R154, 0x2, PT ;  /* 0x000000029a00780c */ /* 0x000fc80003f65270 */
[----:B0-----:R-:W-:Y:S01]  /*f550*/  SEL R14, RZ, 0x1, P3 ;  /* 0x00000001ff0e7807 */ /* 0x001fe20001800000 */
[----:B------:R-:W-:Y:S05]  /*f560*/  YIELD ;  /* 0x0000000000007946 */ /* 0x000fea0003800000 */
[----:B------:R-:W-:Y:S02]  /*f570*/  SEL R154, R154, RZ, P3 ;  /* 0x000000ff9a9a7207 */ /* 0x000fe40001800000 */
[----:B--2---:R-:W-:-:S05]  /*f580*/  LOP3.LUT R15, R15, R14, RZ, 0x3c, !PT ;  /* 0x0000000e0f0f7212 */ /* 0x004fca00078e3cff */
[----:B------:R0:W-:Y:S01]  /*f590*/  STL [R1+0x60], R15 ;  /* 0x0000600f01007387 */ /* 0x0001e20000100800 */
[----:B---3--:R-:W-:-:S13]  /*f5a0*/  ISETP.NE.AND P2, PT, R20, RZ, PT ;  /* 0x000000ff1400720c */ /* 0x008fda0003f45270 */
[----:B0-----:R-:W-:Y:S05]  /*f5b0*/  @P2 BRA `(.L_x_522) ;  /* 0x0000000000302947 */ /* 0x001fea0003800000 */
[----:B------:R-:W-:Y:S05]  /*f5c0*/  @!P0 BRA `(.L_x_523) ;  /* 0x0000000000048947 */ /* 0x000fea0003800000 */
[----:B------:R-:W-:Y:S01]  /*f5d0*/  BPT.TRAP 0x1 ;  /* 0x000000040000795c */ /* 0x000fe20000300000 */
.L_x_523:
[----:B------:R-:W-:Y:S01]  /*f5e0*/  IMAD R14, R154, 0x8, R16 ;  /* 0x000000089a0e7824 */ /* 0x000fe200078e0210 */
[----:B------:R-:W-:-:S04]  /*f5f0*/  SHF.L.U32 R15, R15, 0x1f, RZ ;  /* 0x0000001f0f0f7819 */ /* 0x000fc800000006ff */
[----:B------:R0:W1:Y:S01]  /*f600*/  SYNCS.PHASECHK.TRANS64.TRYWAIT P3, [R14+URZ+0x31c30], R15 ;  /* 0x031c300f0e0075a7 */ /* 0x000062000806017f */
[----:B------:R-:W-:Y:S05]  /*f610*/  @!P0 BRA `(.L_x_524) ;  /* 0x0000000000048947 */ /* 0x000fea0003800000 */
[----:B------:R-:W-:Y:S01]  /*f620*/  BPT.TRAP 0x1 ;  /* 0x000000040000795c */ /* 0x000fe20000300000 */
.L_x_524:
[----:B------:R-:W-:Y:S04]  /*f630*/  BSSY B0, `(.L_x_522) ;  /* 0x0000004000007945 */ /* 0x000fe80003800000 */
[----:B-1----:R-:W-:Y:S05]  /*f640*/  @P3 BRA `(.L_x_525) ;  /* 0x0000000000083947 */ /* 0x002fea0003800000 */
[----:B------:R-:W1:Y:S02]  /*f650*/  SYNCS.PHASECHK.TRANS64.TRYWAIT P3, [R14+URZ+0x31c30], R15 ;  /* 0x031c300f0e0075a7 */ /* 0x000e64000806017f */
[----:B-1----:R-:W-:Y:S05]  /*f660*/  @!P3 BRA `(.L_x_526) ;  /* 0x0000010400acb947 */ /* 0x002fea0003800000 */
.L_x_525:
[----:B------:R-:W-:Y:S05]  /*f670*/  BSYNC B0 ;  /* 0x0000000000007941 */ /* 0x000fea0003800000 */
.L_x_522:
[----:B01----:R-:W2:Y:S01]  /*f680*/  LDL R14, [R1+0x80] ;  /* 0x00008000010e7983 */ /* 0x003ea20000100800 */
[----:B------:R-:W-:Y:S05]  /*f690*/  WARPSYNC.ALL ;  /* 0x0000000000007948 */ /* 0x000fea0003800000 */
[----:B------:R-:W0:Y:S01]  /*f6a0*/  S2R R20, SR_TID.X ;  /* 0x0000000000147919 */ /* 0x000e220000002100 */
[----:B------:R-:W-:Y:S01]  /*f6b0*/  IMAD.MOV.U32 R21, RZ, RZ, -0x7fffffe0 ;  /* 0x80000020ff157424 */ /* 0x000fe200078e00ff */
[----:B------:R-:W-:Y:S01]  /*f6c0*/  R2UR UR52, R2 ;  /* 0x00000000023472ca */ /* 0x000fe200000e0000 */
[----:B------:R-:W-:Y:S01]  /*f6d0*/  IMAD.MOV.U32 R23, RZ, RZ, -0x7fffffe0 ;  /* 0x80000020ff177424 */ /* 0x000fe200078e00ff */
[----:B------:R-:W-:Y:S01]  /*f6e0*/  R2UR UR53, R3 ;  /* 0x00000000033572ca */ /* 0x000fe200000e0000 */
[----:B------:R-:W-:Y:S01]  /*f6f0*/  IMAD.MOV.U32 R149, RZ, RZ, -0x7fffffe0 ;  /* 0x80000020ff957424 */ /* 0x000fe200078e00ff */
[C---:B------:R-:W-:Y:S01]  /*f700*/  R2UR UR7, R21.reuse ;  /* 0x00000000150772ca */ /* 0x040fe200000e0000 */
[----:B------:R-:W-:Y:S01]  /*f710*/  IMAD.MOV.U32 R15, RZ, RZ, -0x7fffffe0 ;  /* 0x80000020ff0f7424 */ /* 0x000fe200078e00ff */
[----:B------:R-:W-:Y:S01]  /*f720*/  R2UR UR11, R21 ;  /* 0x00000000150b72ca */ /* 0x000fe200000e0000 */
[----:B------:R-:W-:Y:S01]  /*f730*/  IMAD.MOV.U32 R81, RZ, RZ, -0x7fffffe0 ;  /* 0x80000020ff517424 */ /* 0x000fe200078e00ff */
[----:B------:R-:W-:Y:S01]  /*f740*/  R2UR UR55, R23 ;  /* 0x00000000173772ca */ /* 0x000fe200000e0000 */
[----:B------:R-:W-:Y:S01]  /*f750*/  STL [R1+0x118], R30 ;  /* 0x0001181e01007387 */ /* 0x000fe20000100800 */
[----:B------:R-:W-:Y:S01]  /*f760*/  R2UR UR5, R21 ;  /* 0x00000000150572ca */ /* 0x000fe200000e0000 */
[----:B------:R-:W-:Y:S01]  /*f770*/  IMAD.MOV.U32 R151, RZ, RZ, -0x7fffffe0 ;  /* 0x80000020ff977424 */ /* 0x000fe200078e00ff */
[C---:B------:R-:W-:Y:S01]  /*f780*/  R2UR UR59, R15.reuse ;  /* 0x000000000f3b72ca */ /* 0x040fe200000e0000 */
[----:B------:R-:W-:Y:S01]  /*f790*/  STL [R1+0x114], R29 ;  /* 0x0001141d01007387 */ /* 0x000fe20000100800 */
[----:B------:R-:W-:-:S02]  /*f7a0*/  R2UR UR9, R15 ;  /* 0x000000000f0972ca */ /* 0x000fc400000e0000 */
[----:B------:R-:W-:Y:S01]  /*f7b0*/  R2UR UR56, R2 ;  /* 0x00000000023872ca */ /* 0x000fe200000e0000 */
[----:B------:R-:W-:Y:S01]  /*f7c0*/  STL [R1+0x110], R28 ;  /* 0x0001101c01007387 */ /* 0x000fe20000100800 */
[----:B------:R-:W-:Y:S01]  /*f7d0*/  MOV R74, UR7 ;  /* 0x00000007004a7c02 */ /* 0x000fe20008000f00 */
[----:B------:R-:W-:Y:S01]  /*f7e0*/  UMOV UR7, UR11 ;  /* 0x0000000b00077c82 */ /* 0x000fe20008000000 */
[----:B------:R-:W-:Y:S01]  /*f7f0*/  R2UR UR57, R3 ;  /* 0x00000000033972ca */ /* 0x000fe200000e0000 */
[----:B------:R-:W-:Y:S01]  /*f800*/  STL [R1+0x10c], R27 ;  /* 0x00010c1b01007387 */ /* 0x000fe20000100800 */
[----:B------:R-:W-:Y:S01]  /*f810*/  MOV R76, UR55 ;  /* 0x00000037004c7c02 */ /* 0x000fe20008000f00 */
[----:B------:R-:W-:Y:S01]  /*f820*/  UMOV UR55, UR5 ;  /* 0x0000000500377c82 */ /* 0x000fe20008000000 */
[----:B------:R-:W-:Y:S01]  /*f830*/  MOV R21, UR7 ;  /* 0x0000000700157c02 */ /* 0x000fe20008000f00 */
[----:B------:R-:W-:Y:S01]  /*f840*/  STL [R1+0x108], R26 ;  /* 0x0001081a01007387 */ /* 0x000fe20000100800 */
[----:B------:R-:W-:-:S02]  /*f850*/  R2UR UR7, R149 ;  /* 0x00000000950772ca */ /* 0x000fc400000e0000 */
[----:B------:R-:W-:Y:S01]  /*f860*/  R2UR UR5, R3 ;  /* 0x00000000030572ca */ /* 0x000fe200000e0000 */
[----:B------:R-:W-:Y:S01]  /*f870*/  STL [R1+0x104], R25 ;  /* 0x0001041901007387 */ /* 0x000fe20000100800 */
[----:B0-----:R-:W-:Y:S02]  /*f880*/  SHF.R.U32.HI R20, RZ, 0x7, R20 ;  /* 0x00000007ff147819 */ /* 0x001fe40000011614 */
[C---:B------:R-:W-:Y:S01]  /*f890*/  R2UR UR11, R15.reuse ;  /* 0x000000000f0b72ca */ /* 0x040fe200000e0000 */
[----:B------:R-:W-:Y:S01]  /*f8a0*/  STL [R1+0x100], R24 ;  /* 0x0001001801007387 */ /* 0x000fe20000100800 */
[C---:B------:R-:W-:Y:S01]  /*f8b0*/  R2UR UR23, R15.reuse ;  /* 0x000000000f1772ca */ /* 0x040fe200000e0000 */
[----:B------:R-:W-:Y:S01]  /*f8c0*/  VIADD R72, R20, 0x8 ;  /* 0x0000000814487836 */ /* 0x000fe20000000000 */
[C---:B------:R-:W-:Y:S01]  /*f8d0*/  R2UR UR35, R15.reuse ;  /* 0x000000000f2372ca */ /* 0x040fe200000e0000 */
[----:B------:R-:W-:Y:S01]  /*f8e0*/  STL [R1+0xfc], R19 ;  /* 0x0000fc1301007387 */ /* 0x000fe20000100800 */
[----:B------:R-:W-:-:S02]  /*f8f0*/  R2UR UR47, R15 ;  /* 0x000000000f2f72ca */ /* 0x000fc400000e0000 */
[C---:B------:R-:W-:Y:S01]  /*f900*/  R2UR UR33, R15.reuse ;  /* 0x000000000f2172ca */ /* 0x040fe200000e0000 */
[----:B------:R0:W-:Y:S01]  /*f910*/  BAR.SYNC.DEFER_BLOCKING R72, 0x100 ;  /* 0x000400480000751d */ /* 0x0001e20000010000 */
[----:B------:R-:W-:Y:S02]  /*f920*/  R2UR UR29, R15 ;  /* 0x000000000f1d72ca */ /* 0x000fe400000e0000 */
[C---:B------:R-:W-:Y:S02]  /*f930*/  R2UR UR15, R81.reuse ;  /* 0x00000000510f72ca */ /* 0x040fe400000e0000 */
[C---:B------:R-:W-:Y:S02]  /*f940*/  R2UR UR31, R81.reuse ;  /* 0x00000000511f72ca */ /* 0x040fe400000e0000 */
[----:B------:R-:W-:Y:S01]  /*f950*/  R2UR UR39, R81 ;  /* 0x00000000512772ca */ /* 0x000fe200000e0000 */
[----:B------:R-:W-:Y:S01]  /*f960*/  STL [R1+0xf8], R18 ;  /* 0x0000f81201007387 */ /* 0x000fe20000100800 */
[----:B0-----:R-:W-:Y:S01]  /*f970*/  MOV R72, UR59 ;  /* 0x0000003b00487c02 */ /* 0x001fe20008000f00 */
[----:B------:R-:W-:Y:S01]  /*f980*/  UMOV UR59, UR9 ;  /* 0x00000009003b7c82 */ /* 0x000fe20008000000 */
[----:B------:R-:W-:Y:S01]  /*f990*/  R2UR UR9, R23 ;  /* 0x00000000170972ca */ /* 0x000fe200000e0000 */
[----:B------:R-:W-:Y:S01]  /*f9a0*/  STL [R1+0xf4], R17 ;  /* 0x0000f41101007387 */ /* 0x000fe20000100800 */
[----:B------:R-:W-:-:S02]  /*f9b0*/  R2UR UR51, R81 ;  /* 0x00000000513372ca */ /* 0x000fc400000e0000 */
[----:B------:R-:W-:Y:S01]  /*f9c0*/  R2UR UR25, R81 ;  /* 0x00000000511972ca */ /* 0x000fe200000e0000 */
[----:B------:R-:W-:Y:S01]  /*f9d0*/  STL [R1+0xf0], R16 ;  /* 0x0000f01001007387 */ /* 0x000fe20000100800 */
[C---:B------:R-:W-:Y:S02]  /*f9e0*/  R2UR UR19, R23.reuse ;  /* 0x00000000171372ca */ /* 0x040fe400000e0000 */
[C---:B------:R-:W-:Y:S01]  /*f9f0*/  R2UR UR27, R23.reuse ;  /* 0x00000000171b72ca */ /* 0x040fe200000e0000 */
[----:B------:R0:W-:Y:S01]  /*fa00*/  STL [R1+0xec], R0 ;  /* 0x0000ec0001007387 */ /* 0x0001e20000100800 */
[C---:B------:R-:W-:Y:S02]  /*fa10*/  R2UR UR43, R23.reuse ;  /* 0x00000000172b72ca */ /* 0x040fe400000e0000 */
[----:B------:R-:W-:Y:S01]  /*fa20*/  R2UR UR21, R23 ;  /* 0x00000000171572ca */ /* 0x000fe200000e0000 */
[----:B------:R-:W-:Y:S01]  /*fa30*/  WARPGROUP.ARRIVE ;  /* 0x00000000000079c5 */ /* 0x000fe20000000000 */
[----:B------:R-:W-:Y:S01]  /*fa40*/  IMAD.U32 R153, RZ, RZ, UR9 ;  /* 0x00000009ff997e24 */ /* 0x000fe2000f8e00ff */
[----:B------:R-:W-:-:S02]  /*fa50*/  R2UR UR9, R15 ;  /* 0x000000000f0972ca */ /* 0x000fc400000e0000 */
[----:B------:R-:W-:Y:S01]  /*fa60*/  R2UR UR17, R23 ;  /* 0x00000000171172ca */ /* 0x000fe200000e0000 */
[----:B------:R-:W-:Y:S01]  /*fa70*/  IMAD.MOV.U32 R23, RZ, RZ, -0x7fffffe0 ;  /* 0x80000020ff177424 */ /* 0x000fe200078e00ff */
[----:B0-----:R-:W-:Y:S02]  /*fa80*/  MOV R0, UR61 ;  /* 0x0000003d00007c02 */ /* 0x001fe40008000f00 */
[----:B------:R-:W-:Y:S02]  /*fa90*/  MOV R30, UR60 ;  /* 0x0000003c001e7c02 */ /* 0x000fe40008000f00 */
[----:B------:R-:W-:Y:S02]  /*faa0*/  R2UR UR13, R23 ;  /* 0x00000000170d72ca */ /* 0x000fe400000e0000 */
[C---:B------:R-:W-:Y:S02]  /*fab0*/  R2UR UR40, R8.reuse ;  /* 0x00000000082872ca */ /* 0x040fe400000e0000 */
[----:B------:R-:W-:Y:S01]  /*fac0*/  R2UR UR41, R9 ;  /* 0x00000000092972ca */ /* 0x000fe200000e0000 */
[----:B------:R-:W-:Y:S01]  /*fad0*/  IMAD.U32 R15, RZ, RZ, UR9 ;  /* 0x00000009ff0f7e24 */ /* 0x000fe2000f8e00ff */
[----:B------:R-:W-:-:S02]  /*fae0*/  R2UR UR44, R8 ;  /* 0x00000000082c72ca */ /* 0x000fc400000e0000 */
[C---:B------:R-:W-:Y:S02]  /*faf0*/  R2UR UR45, R9.reuse ;  /* 0x00000000092d72ca */ /* 0x040fe400000e0000 */
[----:B------:R-:W-:Y:S02]  /*fb00*/  R2UR UR48, R8 ;  /* 0x00000000083072ca */ /* 0x000fe400000e0000 */
[----:B------:R-:W-:Y:S01]  /*fb10*/  R2UR UR49, R9 ;  /* 0x00000000093172ca */ /* 0x000fe200000e0000 */
[----:B--2---:R-:W-:-:S04]  /*fb20*/  IMAD R148, R154, 0x6c0, R14 ;  /* 0x000006c09a947824 */ /* 0x004fc800078e020e */
[C---:B------:R-:W-:Y:S02]  /*fb30*/  VIADD R20, R148.reuse, 0x40 ;  /* 0x0000004094147836 */ /* 0x040fe40000000000 */
[C---:B------:R-:W-:Y:S02]  /*fb40*/  VIADD R22, R148.reuse, 0x100 ;  /* 0x0000010094167836 */ /* 0x040fe40000000000 */
[----:B------:R-:W-:Y:S01]  /*fb50*/  VIADD R14, R148, 0x80 ;  /* 0x00000080940e7836 */ /* 0x000fe20000000000 */
[----:B------:R-:W-:Y:S01]  /*fb60*/  R2UR UR4, R20 ;  /* 0x00000000140472ca */ /* 0x000fe200000e0000 */
        /* <DEDUP_REMOVED lines=15> */
[----:B------:R-:W-:Y:S01]  /*fc60*/  MOV R77, UR54 ;  /* 0x00000036004d7c02 */ /* 0x000fe20008000f00 */
[----:B------:R-:W-:Y:S01]  /*fc70*/  UMOV UR54, UR4 ;  /* 0x0000000400367c82 */ /* 0x000fe20008000000 */
        /* <DEDUP_REMOVED lines=8> */
[----:B------:R-:W-:Y:S01]  /*fd00*/  MOV R73, UR6 ;  /* 0x0000000600497c02 */ /* 0x000fe20008000f00 */
[----:B------:R-:W-:Y:S01]  /*fd10*/  UMOV UR6, UR10 ;  /* 0x0000000a00067c82 */ /* 0x000fe20008000000 */
[----:B------:R-:W-:Y:S01]  /*fd20*/  R2UR UR10, R14 ;  /* 0x000000000e0a72ca */ /* 0x000fe200000e0000 */
[C---:B------:R-:W-:Y:S01]  /*fd30*/  VIADD R14, R148.reuse, 0x42 ;  /* 0x00000042940e7836 */ /* 0x040fe20000000000 */
[----:B------:R-:W-:Y:S01]  /*fd40*/  MOV R78, UR6 ;  /* 0x00000006004e7c02 */ /* 0x000fe20008000f00 */
[C---:B------:R-:W-:Y:S01]  /*fd50*/  VIADD R150, R148.reuse, 0x402 ;  /* 0x0000040294967836 */ /* 0x040fe20000000000 */
[----:B------:R-:W-:-:S02]  /*fd60*/  R2UR UR6, R148 ;  /* 0x00000000940672ca */ /* 0x000fc400000e0000 */
        /* <DEDUP_REMOVED lines=11> */
[----:B------:R-:W-:Y:S01]  /*fe20*/  HGMMA.64x16x16.F32 R136, gdesc[UR4], RZ, !UPT, gsb0 ;  /* 0x00200000048879f0 */ /* 0x000fe2000c0008ff */
[----:B------:R-:W-:Y:S01]  /*fe30*/  R2UR UR7, R21 ;  /* 0x00000000150772ca */ /* 0x000fe200000e0000 */
[----:B------:R-:W-:Y:S01]  /*fe40*/  IMAD.MOV.U32 R21, RZ, RZ, -0x7fffffe0 ;  /* 0x80000020ff157424 */ /* 0x000fe200078e00ff */
[----:B------:R-:W-:Y:S01]  /*fe50*/  R2UR UR6, R78 ;  /* 0x000000004e0672ca */ /* 0x000fe200000e0000 */
[----:B------:R-:W-:Y:S01]  /*fe60*/  VIADD R80, R148, 0x202 ;  /* 0x0000020294507836 */ /* 0x000fe20000000000 */
[----:B------:R-:W-:-:S02]  /*fe70*/  R2UR UR4, R2 ;  /* 0x00000000020472ca */ /* 0x000fc400000e0000 */
[----:B------:R-:W-:Y:S02]  /*fe80*/  R2UR UR5, R3 ;  /* 0x00000000030572ca */ /* 0x000fe400000e0000 */
[----:B------:R-:W-:Y:S01]  /*fe90*/  R2UR UR46, R14 ;  /* 0x000000000e2e72ca */ /* 0x000fe200000e0000 */
[----:B------:R-:W-:Y:S01]  /*fea0*/  VIADD R14, R148, 0x240 ;  /* 0x00000240940e7836 */ /* 0x000fe20000000000 */
[----:B------:R-:W-:Y:S01]  /*feb0*/  R2UR UR9, R21 ;  /* 0x00000000150972ca */ /* 0x000fe200000e0000 */
[----:B------:R-:W-:Y:S01]  /*fec0*/  IMAD.U32 R152, RZ, RZ, UR8 ;  /* 0x00000008ff987e24 */ /* 0x000fe2000f8e00ff */
[----:B------:R-:W-:Y:S01]  /*fed0*/  R2UR UR50, R80 ;  /* 0x00000000503272ca */ /* 0x000fe200000e0000 */
[----:B------:R-:W-:Y:S01]  /*fee0*/  VIADD R80, R148, 0x280 ;  /* 0x0000028094507836 */ /* 0x000fe20000000000 */
[----:B------:R-:W-:Y:S01]  /*fef0*/  R2UR UR32, R14 ;  /* 0x000000000e2072ca */ /* 0x000fe200000e0000 */
[----:B------:R-:W-:Y:S01]  /*ff00*/  VIADD R14, R148, 0x300 ;  /* 0x00000300940e7836 */ /* 0x000fe20000000000 */
[----:B------:R-:W-:Y:S01]  /*ff10*/  R2UR UR16, R22 ;  /* 0x00000000161072ca */ /* 0x000fe200000e0000 */
[----:B------:R-:W-:Y:S01]  /*ff20*/  IMAD.MOV.U32 R21, RZ, RZ, -0x7fffffe0 ;  /* 0x80000020ff157424 */ /* 0x000fe200078e00ff */
[----:B------:R-:W-:Y:S01]  /*ff30*/  R2UR UR24, R80 ;  /* 0x00000000501872ca */ /* 0x000fe200000e0000 */
[----:B------:R-:W-:Y:S01]  /*ff40*/  VIADD R22, R148, 0x440 ;  /* 0x0000044094167836 */ /* 0x000fe20000000000 */
[----:B------:R-:W-:Y:S01]  /*ff50*/  R2UR UR28, R14 ;  /* 0x000000000e1c72ca */ /* 0x000fe200000e0000 */
[----:B------:R-:W-:Y:S01]  /*ff60*/  VIADD R14, R148, 0x380 ;  /* 0x00000380940e7836 */ /* 0x000fe20000000000 */
[----:B------:R-:W-:Y:S01]  /*ff70*/  R2UR UR37, R21 ;  /* 0x00000000152572ca */ /* 0x000fe200000e0000 */
[----:B------:R-:W-:Y:S01]  /*ff80*/  IMAD.MOV.U32 R21, RZ, RZ, -0x7fffffe0 ;  /* 0x80000020ff157424 */ /* 0x000fe200078e00ff */
[----:B------:R-:W-:-:S02]  /*ff90*/  R2UR UR12, R22 ;  /* 0x00000000160c72ca */ /* 0x000fc400000e0000 */
[----:B------:R-:W-:-:S09]  /*ffa0*/  R2UR UR8, R14 ;  /* 0x000000000e0872ca */ /* 0x000fd200000e0000 */
[----:B------:R-:W-:Y:S01]  /*ffb0*/  IMAD.U32 R23, RZ, RZ, UR37 ;  /* 0x00000025ff177e24 */ /* 0x000fe2000f8e00ff */
[----:B------:R-:W-:Y:S01]  /*ffc0*/  R2UR UR37, R21 ;  /* 0x00000000152572ca */ /* 0x000fe200000e0000 */
[----:B------:R-:W-:Y:S02]  /*ffd0*/  IMAD.MOV.U32 R21, RZ, RZ, -0x7fffffe0 ;  /* 0x80000020ff157424 */ /* 0x000fe400078e00ff */
[----:B------:R-:W-:Y:S01]  /*ffe0*/  IMAD.U32 R14, RZ, RZ, UR8 ;  /* 0x00000008ff0e7e24 */ /* 0x000fe2000f8e00ff */
[----:B------:R-:W-:Y:S01]  /*fff0*/  R2UR UR8, R20 ;  /* 0x00000000140872ca */ /* 0x000fe200000e0000 */
[----:B------:R-:W-:-:S05]  /*10000*/  VIADD R20, R148, 0x242 ;  /* 0x0000024294147836 */ /* 0x000fca0000000000 */
[----:B------:R-:W-:Y:S01]  /*10010*/  R2UR UR36, R20 ;  /* 0x00000000142472ca */ /* 0x000fe200000e0000 */
[----:B------:R-:W-:Y:S02]  /*10020*/  VIADD R20, R148, 0x282 ;  /* 0x0000028294147836 */ /* 0x000fe40000000000 */
[----:B------:R-:W-:Y:S01]  /*10030*/  IMAD.U32 R147, RZ, RZ, UR37 ;  /* 0x00000025ff937e24 */ /* 0x000fe2000f8e00ff */
[----:B------:R-:W-:Y:S01]  /*10040*/  R2UR UR37, R9 ;  /* 0x00000000092572ca */ /* 0x000fe200000e0000 */
[----:B------:R-:W-:Y:S02]  /*10050*/  WARPGROUP.DEPBAR.LE gsb0, 0x0 ;  /* 0x00008000000079c5 */ /* 0x000fe40000010000 */
[----:B------:R-:W-:-:S06]  /*10060*/  WARPGROUP.ARRIVE ;  /* 0x00000000000079c5 */ /* 0x000fcc0000000000 */
[----:B------:R-:W-:Y:S01]  /*10070*/  HGMMA.64x16x16.F32 R128, gdesc[UR52], RZ, !UPT, gsb0 ;  /* 0x00200000348079f0 */ /* 0x000fe2000c0008ff */
[----:B------:R-:W-:Y:S01]  /*10080*/  R2UR UR55, R76 ;  /* 0x000000004c3772ca */ /* 0x000fe200000e0000 */
[----:B------:R-:W-:Y:S01]  /*10090*/  IMAD.U32 R22, RZ, RZ, UR36 ;  /* 0x00000024ff167e24 */ /* 0x000fe2000f8e00ff */
[----:B------:R-:W-:Y:S02]  /*100a0*/  R2UR UR54, R77 ;  /* 0x000000004d3672ca */ /* 0x000fe400000e0000 */
[----:B------:R-:W-:Y:S02]  /*100b0*/  R2UR UR52, R2 ;  /* 0x00000000023472ca */ /* 0x000fe400000e0000 */
[----:B------:R-:W-:Y:S02]  /*100c0*/  R2UR UR53, R3 ;  /* 0x00000000033572ca */ /* 0x000fe400000e0000 */
[----:B------:R-:W-:Y:S01]  /*100d0*/  R2UR UR36, R20 ;  /* 0x00000000142472ca */ /* 0x000fe200000e0000 */
[----:B------:R-:W-:-:S12]  /*100e0*/  VIADD R20, R148, 0x302 ;  /* 0x0000030294147836 */ /* 0x000fd80000000000 */
[----:B------:R-:W-:Y:S01]  /*100f0*/  IMAD.U32 R146, RZ, RZ, UR36 ;  /* 0x00000024ff927e24 */ /* 0x000fe2000f8e00ff */
[----:B------:R-:W-:Y:S01]  /*10100*/  R2UR UR36, R8 ;  /* 0x00000000082472ca */ /* 0x000fe200000e0000 */
[----:B------:R-:W-:Y:S02]  /*10110*/  WARPGROUP.DEPBAR.LE gsb0, 0x0 ;  /* 0x00008000000079c5 */ /* 0x000fe40000010000 */
[----:B------:R-:W-:-:S06]  /*10120*/  WARPGROUP.ARRIVE ;  /* 0x00000000000079c5 */ /* 0x000fcc0000000000 */
[----:B------:R-:W-:Y:S01]  /*10130*/  HGMMA.64x16x16.F32 R120, gdesc[UR56], RZ, !UPT, gsb0 ;  /* 0x00200000387879f0 */ /* 0x000fe2000c0008ff */
[----:B------:R-:W-:Y:S01]  /*10140*/  R2UR UR59, R72 ;  /* 0x00000000483b72ca */ /* 0x000fe200000e0000 */
[----:B------:R-:W-:Y:S01]  /*10150*/  VIADD R72, R148, 0x2c2 ;  /* 0x000002c294487836 */ /* 0x000fe20000000000 */
[----:B------:R-:W-:Y:S01]  /*10160*/  R2UR UR58, R75 ;  /* 0x000000004b3a72ca */ /* 0x000fe200000e0000 */
[----:B------:R-:W-:Y:S01]  /*10170*/  IMAD.MOV.U32 R75, RZ, RZ, -0x7fffffe0 ;  /* 0x80000020ff4b7424 */ /* 0x000fe200078e00ff */
[----:B------:R-:W-:Y:S02]  /*10180*/  R2UR UR56, R2 ;  /* 0x00000000023872ca */ /* 0x000fe400000e0000 */
[----:B------:R-:W-:Y:S02]  /*10190*/  R2UR UR57, R3 ;  /* 0x00000000033972ca */ /* 0x000fe400000e0000 */
[----:B------:R-:W-:Y:S01]  /*101a0*/  R2UR UR60, R72 ;  /* 0x00000000483c72ca */ /* 0x000fe200000e0000 */
[----:B------:R-:W-:Y:S01]  /*101b0*/  VIADD R72, R148, 0x342 ;  /* 0x0000034294487836 */ /* 0x000fe20000000000 */
[----:B------:R-:W-:-:S02]  /*101c0*/  WARPGROUP.DEPBAR.LE gsb0, 0x0 ;  /* 0x00008000000079c5 */ /* 0x000fc40000010000 */
        /* <DEDUP_REMOVED lines=9> */
[----:B------:R-:W-:Y:S01]  /*10260*/  IMAD.MOV.U32 R73, RZ, RZ, -0x7fffffe0 ;  /* 0x80000020ff497424 */ /* 0x000fe200078e00ff */
[----:B------:R-:W-:-:S02]  /*10270*/  WARPGROUP.DEPBAR.LE gsb0, 0x0 ;  /* 0x00008000000079c5 */ /* 0x000fc40000010000 */
[----:B------:R-:W-:-:S06]  /*10280*/  WARPGROUP.ARRIVE ;  /* 0x00000000000079c5 */ /* 0x000fcc0000000000 */
[----:B------:R-:W-:Y:S01]  /*10290*/  HGMMA.64x16x16.F32 R104, gdesc[UR52], RZ, !UPT, gsb0 ;  /* 0x00200000346879f0 */ /* 0x000fe2000c0008ff */
[----:B------:R-:W-:Y:S01]  /*102a0*/  UMOV UR54, UR12 ;  /* 0x0000000c00367c82 */ /* 0x000fe20008000000 */
[----:B------:R-:W-:Y:S01]  /*102b0*/  UMOV UR55, UR13 ;  /* 0x0000000d00377c82 */ /* 0x000fe20008000000 */
[----:B------:R-:W-:Y:S01]  /*102c0*/  R2UR UR12, R20 ;  /* 0x00000000140c72ca */ /* 0x000fe200000e0000 */
[----:B------:R-:W-:Y:S01]  /*102d0*/  UMOV UR52, UR16 ;  /* 0x0000001000347c82 */ /* 0x000fe20008000000 */
[----:B------:R-:W-:Y:S01]  /*102e0*/  R2UR UR13, R21 ;  /* 0x00000000150d72ca */ /* 0x000fe200000e0000 */
[----:B------:R-:W-:Y:S01]  /*102f0*/  UMOV UR53, UR17 ;  /* 0x0000001100357c82 */ /* 0x000fe20008000000 */
[C---:B------:R-:W-:Y:S02]  /*10300*/  R2UR UR16, R8.reuse ;  /* 0x00000000081072ca */ /* 0x040fe400000e0000 */
[----:B------:R-:W-:Y:S02]  /*10310*/  R2UR UR17, R9 ;  /* 0x00000000091172ca */ /* 0x000fe400000e0000 */
[----:B------:R-:W-:Y:S01]  /*10320*/  MOV R29, UR55 ;  /* 0x00000037001d7c02 */ /* 0x000fe20008000f00 */
[----:B------:R-:W-:Y:S01]  /*10330*/  UMOV UR55, UR25 ;  /* 0x0000001900377c82 */ /* 0x000fe20008000000 */
[----:B------:R-:W-:Y:S01]  /*10340*/  MOV R28, UR54 ;  /* 0x00000036001c7c02 */ /* 0x000fe20008000f00 */
[----:B------:R-:W-:Y:S01]  /*10350*/  UMOV UR54, UR24 ;  /* 0x0000001800367c82 */ /* 0x000fe20008000000 */
[----:B------:R-:W-:Y:S01]  /*10360*/  R2UR UR24, R8 ;  /* 0x00000000081872ca */ /* 0x000fe200000e0000 */
[----:B------:R-:W-:Y:S01]  /*10370*/  IMAD.U32 R20, RZ, RZ, UR12 ;  /* 0x0000000cff147e24 */ /* 0x000fe2000f8e00ff */
[----:B------:R-:W-:Y:S01]  /*10380*/  R2UR UR12, R2 ;  /* 0x00000000020c72ca */ /* 0x000fe200000e0000 */
[----:B------:R-:W-:Y:S01]  /*10390*/  IMAD.U32 R21, RZ, RZ, UR13 ;  /* 0x0000000dff157e24 */ /* 0x000fe2000f8e00ff */
[----:B------:R-:W-:-:S02]  /*103a0*/  R2UR UR13, R3 ;  /* 0x00000000030d72ca */ /* 0x000fc400000e0000 */
[----:B------:R-:W-:Y:S01]  /*103b0*/  R2UR UR25, R9 ;  /* 0x00000000091972ca */ /* 0x000fe200000e0000 */
[----:B------:R-:W-:Y:S02]  /*103c0*/  WARPGROUP.DEPBAR.LE gsb0, 0x0 ;  /* 0x00008000000079c5 */ /* 0x000fe40000010000 */
[----:B------:R-:W-:-:S06]  /*103d0*/  WARPGROUP.ARRIVE ;  /* 0x00000000000079c5 */ /* 0x000fcc0000000000 */
[----:B------:R-:W-:Y:S01]  /*103e0*/  HGMMA.64x16x16.F32 R96, gdesc[UR56], RZ, !UPT, gsb0 ;  /* 0x00200000386079f0 */ /* 0x000fe2000c0008ff */
[----:B------:R-:W-:Y:S01]  /*103f0*/  UMOV UR58, UR8 ;  /* 0x00000008003a7c82 */ /* 0x000fe20008000000 */
[----:B------:R-:W-:Y:S01]  /*10400*/  UMOV UR59, UR9 ;  /* 0x00000009003b7c82 */ /* 0x000fe20008000000 */
[----:B------:R-:W-:Y:S02]  /*10410*/  R2UR UR8, R2 ;  /* 0x00000000020872ca */ /* 0x000fe400000e0000 */
[----:B------:R-:W-:Y:S02]  /*10420*/  R2UR UR9, R3 ;  /* 0x00000000030972ca */ /* 0x000fe400000e0000 */
[----:B------:R-:W-:Y:S01]  /*10430*/  R2UR UR56, R72 ;  /* 0x00000000483872ca */ /* 0x000fe200000e0000 */
[----:B------:R-:W-:Y:S01]  /*10440*/  VIADD R72, R148, 0x3c2 ;  /* 0x000003c294487836 */ /* 0x000fe20000000000 */
[----:B------:R-:W-:Y:S01]  /*10450*/  R2UR UR57, R73 ;  /* 0x00000000493972ca */ /* 0x000fe200000e0000 */
[----:B------:R-:W-:Y:S01]  /*10460*/  IMAD.MOV.U32 R73, RZ, RZ, -0x7fffffe0 ;  /* 0x80000020ff497424 */ /* 0x000fe200078e00ff */
[----:B------:R-:W-:-:S02]  /*10470*/  WARPGROUP.DEPBAR.LE gsb0, 0x0 ;  /* 0x00008000000079c5 */ /* 0x000fc40000010000 */
[----:B------:R-:W-:-:S06]  /*10480*/  WARPGROUP.ARRIVE ;  /* 0x00000000000079c5 */ /* 0x000fcc0000000000 */
[----:B------:R-:W-:Y:S01]  /*10490*/  HGMMA.64x16x16.F32 R88, gdesc[UR4], RZ, !UPT, gsb0 ;  /* 0x00200000045879f0 */ /* 0x000fe2000c0008ff */
[----:B------:R-:W-:Y:S01]  /*104a0*/  R2UR UR6, R74 ;  /* 0x000000004a0672ca */ /* 0x000fe200000e0000 */
[----:B------:R-:W-:Y:S01]  /*104b0*/  UMOV UR4, UR20 ;  /* 0x0000001400047c82 */ /* 0x000fe20008000000 */
[----:B------:R-:W-:Y:S01]  /*104c0*/  R2UR UR7, R75 ;  /* 0x000000004b0772ca */ /* 0x000fe200000e0000 */
[----:B------:R-:W-:Y:S01]  /*104d0*/  UMOV UR5, UR21 ;  /* 0x0000001500057c82 */ /* 0x000fe20008000000 */
[----:B------:R-:W-:Y:S02]  /*104e0*/  R2UR UR20, R8 ;  /* 0x00000000081472ca */ /* 0x000fe400000e0000 */
[----:B------:R-:W-:-:S07]  /*104f0*/  R2UR UR21, R9 ;  /* 0x00000000091572ca */ /* 0x000fce00000e0000 */
[----:B------:R-:W-:Y:S01]  /*10500*/  MOV R24, UR6 ;  /* 0x0000000600187c02 */ /* 0x000fe20008000f00 */
[----:B------:R-:W-:Y:S01]  /*10510*/  UMOV UR6, UR32 ;  /* 0x0000002000067c82 */ /* 0x000fe20008000000 */
[----:B------:R-:W-:Y:S01]  /*10520*/  MOV R25, UR7 ;  /* 0x0000000700197c02 */ /* 0x000fe20008000f00 */
[----:B------:R-:W-:Y:S01]  /*10530*/  UMOV UR7, UR33 ;  /* 0x0000002100077c82 */ /* 0x000fe20008000000 */
[----:B------:R-:W-:Y:S02]  /*10540*/  R2UR UR32, R8 ;  /* 0x00000000082072ca */ /* 0x000fe400000e0000 */
[----:B------:R-:W-:Y:S01]  /*10550*/  R2UR UR33, R9 ;  /* 0x00000000092172ca */ /* 0x000fe200000e0000 */
[----:B------:R-:W-:Y:S02]  /*10560*/  WARPGROUP.DEPBAR.LE gsb0, 0x0 ;  /* 0x00008000000079c5 */ /* 0x000fe40000010000 */
[----:B------:R-:W-:-:S06]  /*10570*/  WARPGROUP.ARRIVE ;  /* 0x00000000000079c5 */ /* 0x000fcc0000000000 */
[----:B------:R-:W-:Y:S01]  /*10580*/  HGMMA.64x16x16.F32 R80, gdesc[UR8], RZ, !UPT, gsb0 ;  /* 0x00200000085079f0 */ /* 0x000fe2000c0008ff */
[----:B------:R-:W-:Y:S02]  /*10590*/  R2UR UR10, R72 ;  /* 0x00000000480a72ca */ /* 0x000fe400000e0000 */
[----:B------:R-:W-:Y:S02]  /*105a0*/  R2UR UR11, R73 ;  /* 0x00000000490b72ca */ /* 0x000fe400000e0000 */
        /* <DEDUP_REMOVED lines=15> */
[----:B------:R-:W-:Y:S02]  /*106a0*/  WARPGROUP.DEPBAR.LE gsb0, 0x0 ;  /* 0x00008000000079c5 */ /* 0x000fe40000010000 */
[----:B------:R-:W-:-:S06]  /*106b0*/  WARPGROUP.ARRIVE ;  /* 0x00000000000079c5 */ /* 0x000fcc0000000000 */
[----:B------:R-:W-:Y:S01]  /*106c0*/  HGMMA.64x16x16.F32 R136, gdesc[UR16], R136, gsb0 ;  /* 0x00200000108879f0 */ /* 0x000fe20008000888 */
        /* <DEDUP_REMOVED lines=8> */
[----:B------:R-:W-:Y:S01]  /*10750*/  IMAD.MOV.U32 R150, RZ, RZ, R0 ;  /* 0x000000ffff967224 */ /* 0x000fe200078e0000 */
        /* <DEDUP_REMOVED lines=24> */
[----:B------:R-:W-:Y:S01]  /*108e0*/  R2UR UR40, R12 ;  /* 0x000000000c2872ca */ /* 0x000fe200000e0000 */
[----:B------:R-:W-:Y:S01]  /*108f0*/  UMOV UR42, UR4 ;  /* 0x00000004002a7c82 */ /* 0x000fe20008000000 */
[----:B------:R-:W-:Y:S01]  /*10900*/  R2UR UR41, R13 ;  /* 0x000000000d2972ca */ /* 0x000fe200000e0000 */
[----:B------:R-:W-:Y:S01]  /*10910*/  UMOV UR43, UR5 ;  /* 0x00000005002b7c82 */ /* 0x000fe20008000000 */
[----:B------:R-:W-:Y:S02]  /*10920*/  WARPGROUP.DEPBAR.LE gsb0, 0x0 ;  /* 0x00008000000079c5 */ /* 0x000fe40000010000 */
[----:B------:R-:W-:-:S06]  /*10930*/  WARPGROUP.ARRIVE ;  /* 0x00000000000079c5 */ /* 0x000fcc0000000000 */
[----:B------:R-:W-:Y:S01]  /*10940*/  HGMMA.64x16x16.F32 R80, gdesc[UR44], R80, gsb0 ;  /* 0x002000002c5079f0 */ /* 0x000fe20008000850 */
[----:B------:R-:W-:Y:S01]  /*10950*/  UMOV UR46, UR52 ;  /* 0x00000034002e7c82 */ /* 0x000fe20008000000 */
[----:B------:R-:W-:Y:S01]  /*10960*/  UMOV UR47, UR53 ;  /* 0x00000035002f7c82 */ /* 0x000fe20008000000 */
[----:B------:R-:W-:Y:S02]  /*10970*/  R2UR UR52, R12 ;  /* 0x000000000c3472ca */ /* 0x000fe400000e0000 */
[----:B------:R-:W-:Y:S01]  /*10980*/  R2UR UR53, R13 ;  /* 0x000000000d3572ca */ /* 0x000fe200000e0000 */
[----:B------:R-:W-:Y:S02]  /*10990*/  WARPGROUP.DEPBAR.LE gsb0, 0x0 ;  /* 0x00008000000079c5 */ /* 0x000fe40000010000 */
[----:B------:R-:W-:-:S06]  /*109a0*/  WARPGROUP.ARRIVE ;  /* 0x00000000000079c5 */ /* 0x000fcc0000000000 */
[----:B------:R-:W-:Y:S01]  /*109b0*/  HGMMA.64x16x16.F32 R72, gdesc[UR48], R72, gsb0 ;  /* 0x00200000304879f0 */ /* 0x000fe20008000848 */
[----:B------:R-:W-:Y:S02]  /*109c0*/  R2UR UR4, R12 ;  /* 0x000000000c0472ca */ /* 0x000fe400000e0000 */
[----:B------:R-:W-:Y:S02]  /*109d0*/  R2UR UR5, R13 ;  /* 0x000000000d0572ca */ /* 0x000fe400000e0000 */
[----:B------:R-:W-:Y:S01]  /*109e0*/  R2UR UR50, R14 ;  /* 0x000000000e3272ca */ /* 0x000fe200000e0000 */
[----:B------:R-:W-:Y:S01]  /*109f0*/  VIADD R14, R148, 0x4c0 ;  /* 0x000004c0940e7836 */ /* 0x000fe20000000000 */
[----:B------:R-:W-:Y:S01]  /*10a00*/  R2UR UR51, R15 ;  /* 0x000000000f3372ca */ /* 0x000fe200000e0000 */
[----:B------:R-:W-:Y:S01]  /*10a10*/  IMAD.MOV.U32 R15, RZ, RZ, -0x7fffffe0 ;  /* 0x80000020ff0f7424 */ /* 0x000fe200078e00ff */
[----:B------:R-:W-:Y:S02]  /*10a20*/  R2UR UR48, R12 ;  /* 0x000000000c3072ca */ /* 0x000fe400000e0000 */
[----:B------:R-:W-:-:S02]  /*10a30*/  R2UR UR49, R13 ;  /* 0x000000000d3172ca */ /* 0x000fc400000e0000 */
[----:B------:R-:W-:Y:S02]  /*10a40*/  R2UR UR44, R12 ;  /* 0x000000000c2c72ca */ /* 0x000fe400000e0000 */
[----:B------:R-:W-:Y:S02]  /*10a50*/  R2UR UR45, R13 ;  /* 0x000000000d2d72ca */ /* 0x000fe400000e0000 */
[----:B------:R-:W-:Y:S01]  /*10a60*/  R2UR UR26, R14 ;  /* 0x000000000e1a72ca */ /* 0x000fe200000e0000 */
[----:B------:R-:W-:Y:S01]  /*10a70*/  VIADD R14, R148, 0x500 ;  /* 0x00000500940e7836 */ /* 0x000fe20000000000 */
[----:B------:R-:W-:Y:S01]  /*10a80*/  R2UR UR27, R15 ;  /* 0x000000000f1b72ca */ /* 0x000fe200000e0000 */
[----:B------:R-:W-:-:S03]  /*10a90*/  IMAD.MOV.U32 R15, RZ, RZ, -0x7fffffe0 ;  /* 0x80000020ff0f7424 */ /* 0x000fc600078e00ff */
[----:B------:R-:W-:Y:S01]  /*10aa0*/  R2UR UR30, R14 ;  /* 0x000000000e1e72ca */ /* 0x000fe200000e0000 */
[----:B------:R-:W-:Y:S01]  /*10ab0*/  VIADD R14, R148, 0x540 ;  /* 0x00000540940e7836 */ /* 0x000fe20000000000 */
[----:B------:R-:W-:Y:S01]  /*10ac0*/  R2UR UR31, R15 ;  /* 0x000000000f1f72ca */ /* 0x000fe200000e0000 */
[----:B------:R-:W-:-:S03]  /*10ad0*/  IMAD.MOV.U32 R15, RZ, RZ, -0x7fffffe0 ;  /* 0x80000020ff0f7424 */ /* 0x000fc600078e00ff */
[----:B------:R-:W-:Y:S01]  /*10ae0*/  R2UR UR34, R14 ;  /* 0x000000000e2272ca */ /* 0x000fe200000e0000 */
[----:B------:R-:W-:Y:S01]  /*10af0*/  VIADD R14, R148, 0x580 ;  /* 0x00000580940e7836 */ /* 0x000fe20000000000 */
[----:B------:R-:W-:Y:S01]  /*10b00*/  R2UR UR35, R15 ;  /* 0x000000000f2372ca */ /* 0x000fe200000e0000 */
[----:B------:R-:W-:Y:S01]  /*10b10*/  IMAD.MOV.U32 R15, RZ, RZ, -0x7fffffe0 ;  /* 0x80000020ff0f7424 */ /* 0x000fe200078e00ff */
[----:B------:R-:W-:Y:S02]  /*10b20*/  R2UR UR36, R10 ;  /* 0x000000000a2472ca */ /* 0x000fe400000e0000 */
[----:B------:R-:W-:Y:S01]  /*10b30*/  R2UR UR38, R14 ;  /* 0x000000000e2672ca */ /* 0x000fe200000e0000 */
[----:B------:R-:W-:Y:S01]  /*10b40*/  IMAD.MOV.U32 R14, RZ, RZ, R150 ;  /* 0x000000ffff0e7224 */ /* 0x000fe200078e0096 */
[----:B------:R-:W-:Y:S02]  /*10b50*/  R2UR UR39, R15 ;  /* 0x000000000f2772ca */ /* 0x000fe400000e0000 */
[----:B------:R-:W-:-:S02]  /*10b60*/  R2UR UR37, R11 ;  /* 0x000000000b2572ca */ /* 0x000fc400000e0000 */
[----:B------:R-:W-:Y:S02]  /*10b70*/  R2UR UR32, R10 ;  /* 0x000000000a2072ca */ /* 0x000fe400000e0000 */
[----:B------:R-:W-:Y:S02]  /*10b80*/  MOV R151, UR34 ;  /* 0x0000002200977c02 */ /* 0x000fe40008000f00 */
[----:B------:R-:W-:Y:S02]  /*10b90*/  MOV R152, UR35 ;  /* 0x0000002300987c02 */ /* 0x000fe40008000f00 */
[----:B------:R-:W-:Y:S02]  /*10ba0*/  R2UR UR34, R146 ;  /* 0x00000000922272ca */ /* 0x000fe400000e0000 */
[----:B------:R-:W-:Y:S02]  /*10bb0*/  MOV R149, UR38 ;  /* 0x0000002600957c02 */ /* 0x000fe40008000f00 */
[----:B------:R-:W-:Y:S01]  /*10bc0*/  MOV R150, UR39 ;  /* 0x0000002700967c02 */ /* 0x000fe20008000f00 */
[----:B------:R-:W-:-:S02]  /*10bd0*/  WARPGROUP.DEPBAR.LE gsb0, 0x0 ;  /* 0x00008000000079c5 */ /* 0x000fc40000010000 */
[----:B------:R-:W-:Y:S01]  /*10be0*/  WARPGROUP.ARRIVE ;  /* 0x00000000000079c5 */ /* 0x000fe20000000000 */
[----:B------:R-:W-:Y:S02]  /*10bf0*/  R2UR UR38, R22 ;  /* 0x00000000162672ca */ /* 0x000fe400000e0000 */
[----:B------:R-:W-:Y:S02]  /*10c00*/  R2UR UR39, R23 ;  /* 0x00000000172772ca */ /* 0x000fe400000e0000 */
[----:B------:R-:W-:Y:S01]  /*10c10*/  R2UR UR35, R147 ;  /* 0x00000000932372ca */ /* 0x000fe200000e0000 */
[----:B------:R-:W-:Y:S01]  /*10c20*/  HGMMA.64x16x16.F32 R136, gdesc[UR20], R136, gsb0 ;  /* 0x00200000148879f0 */ /* 0x000fe20008000888 */
[----:B------:R-:W-:Y:S01]  /*10c30*/  UMOV UR22, UR56 ;  /* 0x0000003800167c82 */ /* 0x000fe20008000000 */
[----:B------:R-:W-:Y:S01]  /*10c40*/  UMOV UR23, UR57 ;  /* 0x0000003900177c82 */ /* 0x000fe20008000000 */
[----:B------:R-:W-:Y:S02]  /*10c50*/  R2UR UR33, R11 ;  /* 0x000000000b2172ca */ /* 0x000fe400000e0000 */
[----:B------:R-:W-:-:S02]  /*10c60*/  R2UR UR28, R10 ;  /* 0x000000000a1c72ca */ /* 0x000fc400000e0000 */
[----:B------:R-:W-:Y:S02]  /*10c70*/  R2UR UR29, R11 ;  /* 0x000000000b1d72ca */ /* 0x000fe400000e0000 */
[----:B------:R-:W-:Y:S01]  /*10c80*/  MOV R19, UR31 ;  /* 0x0000001f00137c02 */ /* 0x000fe20008000f00 */
[----:B------:R-:W-:Y:S01]  /*10c90*/  UMOV UR31, UR61 ;  /* 0x0000003d001f7c82 */ /* 0x000fe20008000000 */
[----:B------:R-:W-:Y:S01]  /*10ca0*/  MOV R153, UR30 ;  /* 0x0000001e00997c02 */ /* 0x000fe20008000f00 */
[----:B------:R-:W-:Y:S01]  /*10cb0*/  UMOV UR30, UR60 ;  /* 0x0000003c001e7c82 */ /* 0x000fe20008000000 */
[----:B------:R-:W-:Y:S02]  /*10cc0*/  MOV R18, UR27 ;  /* 0x0000001b00127c02 */ /* 0x000fe40008000f00 */
[----:B------:R-:W-:Y:S01]  /*10cd0*/  MOV R17, UR26 ;  /* 0x0000001a00117c02 */ /* 0x000fe20008000f00 */
[----:B------:R-:W-:Y:S02]  /*10ce0*/  WARPGROUP.DEPBAR.LE gsb0, 0x0 ;  /* 0x00008000000079c5 */ /* 0x000fe40000010000 */
[----:B------:R-:W-:Y:S01]  /*10cf0*/  WARPGROUP.ARRIVE ;  /* 0x00000000000079c5 */ /* 0x000fe20000000000 */
[----:B------:R-:W-:-:S02]  /*10d00*/  R2UR UR56, R12 ;  /* 0x000000000c3872ca */ /* 0x000fc400000e0000 */
[----:B------:R-:W-:Y:S02]  /*10d10*/  R2UR UR57, R13 ;  /* 0x000000000d3972ca */ /* 0x000fe400000e0000 */
[----:B------:R-:W-:Y:S01]  /*10d20*/  R2UR UR26, R20 ;  /* 0x00000000141a72ca */ /* 0x000fe200000e0000 */
[----:B------:R-:W-:Y:S01]  /*10d30*/  HGMMA.64x16x16.F32 R128, gdesc[UR52], R128, gsb0 ;  /* 0x00200000348079f0 */ /* 0x000fe20008000880 */
[----:B------:R-:W-:Y:S02]  /*10d40*/  R2UR UR27, R21 ;  /* 0x00000000151b72ca */ /* 0x000fe400000e0000 */
[C---:B------:R-:W-:Y:S02]  /*10d50*/  R2UR UR24, R10.reuse ;  /* 0x000000000a1872ca */ /* 0x040fe400000e0000 */
[----:B------:R-:W-:Y:S02]  /*10d60*/  R2UR UR25, R11 ;  /* 0x000000000b1972ca */ /* 0x000fe400000e0000 */
[----:B------:R-:W-:-:S02]  /*10d70*/  R2UR UR20, R10 ;  /* 0x000000000a1472ca */ /* 0x000fc400000e0000 */
[C---:B------:R-:W-:Y:S02]  /*10d80*/  R2UR UR21, R11.reuse ;  /* 0x000000000b1572ca */ /* 0x040fe400000e0000 */
[C---:B------:R-:W-:Y:S02]  /*10d90*/  R2UR UR12, R10.reuse ;  /* 0x000000000a0c72ca */ /* 0x040fe400000e0000 */
[C---:B------:R-:W-:Y:S02]  /*10da0*/  R2UR UR13, R11.reuse ;  /* 0x000000000b0d72ca */ /* 0x040fe400000e0000 */
[----:B------:R-:W-:Y:S02]  /*10db0*/  R2UR UR16, R10 ;  /* 0x000000000a1072ca */ /* 0x000fe400000e0000 */
[----:B------:R-:W-:Y:S01]  /*10dc0*/  R2UR UR17, R11 ;  /* 0x000000000b1172ca */ /* 0x000fe200000e0000 */
[----:B------:R-:W-:Y:S01]  /*10dd0*/  IMAD.MOV.U32 R15, RZ, RZ, -0x7fffffe0 ;  /* 0x80000020ff0f7424 */ /* 0x000fe200078e00ff */
[----:B------:R-:W-:-:S02]  /*10de0*/  R2UR UR61, R14 ;  /* 0x000000000e3d72ca */ /* 0x000fc400000e0000 */
[----:B------:R-:W-:Y:S01]  /*10df0*/  R2UR UR60, R30 ;  /* 0x000000001e3c72ca */ /* 0x000fe200000e0000 */
[----:B------:R-:W-:Y:S02]  /*10e00*/  WARPGROUP.DEPBAR.LE gsb0, 0x0 ;  /* 0x00008000000079c5 */ /* 0x000fe40000010000 */
[----:B------:R-:W-:Y:S01]  /*10e10*/  WARPGROUP.ARRIVE ;  /* 0x00000000000079c5 */ /* 0x000fe20000000000 */
[----:B------:R-:W-:Y:S02]  /*10e20*/  R2UR UR55, R29 ;  /* 0x000000001d3772ca */ /* 0x000fe400000e0000 */
[----:B------:R-:W-:Y:S02]  /*10e30*/  R2UR UR54, R28 ;  /* 0x000000001c3672ca */ /* 0x000fe400000e0000 */
[----:B------:R-:W-:Y:S01]  /*10e40*/  R2UR UR52, R12 ;  /* 0x000000000c3472ca */ /* 0x000fe200000e0000 */
[----:B------:R-:W-:Y:S01]  /*10e50*/  HGMMA.64x16x16.F32 R120, gdesc[UR40], R120, gsb0 ;  /* 0x00200000287879f0 */ /* 0x000fe20008000878 */
[----:B------:R-:W-:Y:S01]  /*10e60*/  R2UR UR53, R13 ;  /* 0x000000000d3572ca */ /* 0x000fe200000e0000 */
[----:B------:R-:W-:Y:S01]  /*10e70*/  VIADD R14, R148, 0x5c0 ;  /* 0x000005c0940e7836 */ /* 0x000fe20000000000 */
[----:B------:R0:W5:Y:S01]  /*10e80*/  LDL.LU R30, [R1+0x118] ;  /* 0x00011800011e7983 */ /* 0x0001620000300800 */
[----:B------:R-:W-:-:S02]  /*10e90*/  WARPGROUP.DEPBAR.LE gsb0, 0x0 ;  /* 0x00008000000079c5 */ /* 0x000fc40000010000 */
[----:B------:R-:W-:Y:S01]  /*10ea0*/  WARPGROUP.ARRIVE ;  /* 0x00000000000079c5 */ /* 0x000fe20000000000 */
[----:B------:R-:W-:Y:S01]  /*10eb0*/  R2UR UR42, R14 ;  /* 0x000000000e2a72ca */ /* 0x000fe200000e0000 */
[----:B------:R0:W5:Y:S04]  /*10ec0*/  LDL.LU R29, [R1+0x114] ;  /* 0x00011400011d7983 */ /* 0x0001680000300800 */
[----:B------:R-:W-:Y:S01]  /*10ed0*/  HGMMA.64x16x16.F32 R112, gdesc[UR8], R112, gsb0 ;  /* 0x00200000087079f0 */ /* 0x000fe20008000870 */
[----:B------:R-:W-:Y:S02]  /*10ee0*/  R2UR UR43, R15 ;  /* 0x000000000f2b72ca */ /* 0x000fe400000e0000 */
[----:B------:R-:W-:Y:S02]  /*10ef0*/  R2UR UR40, R6 ;  /* 0x00000000062872ca */ /* 0x000fe400000e0000 */
[----:B------:R-:W-:Y:S01]  /*10f00*/  R2UR UR41, R7 ;  /* 0x00000000072972ca */ /* 0x000fe200000e0000 */
[----:B------:R-:W-:Y:S01]  /*10f10*/  VIADD R14, R148, 0x600 ;  /* 0x00000600940e7836 */ /* 0x000fe20000000000 */
[----:B------:R0:W5:Y:S01]  /*10f20*/  LDL.LU R28, [R1+0x110] ;  /* 0x00011000011c7983 */ /* 0x0001620000300800 */
[----:B------:R-:W-:Y:S01]  /*10f30*/  R2UR UR11, R27 ;  /* 0x000000001b0b72ca */ /* 0x000fe200000e0000 */
[----:B------:R-:W-:-:S02]  /*10f40*/  WARPGROUP.DEPBAR.LE gsb0, 0x0 ;  /* 0x00008000000079c5 */ /* 0x000fc40000010000 */
[----:B------:R-:W-:Y:S01]  /*10f50*/  WARPGROUP.ARRIVE ;  /* 0x00000000000079c5 */ /* 0x000fe20000000000 */
[----:B------:R-:W-:Y:S02]  /*10f60*/  R2UR UR10, R26 ;  /* 0x000000001a0a72ca */ /* 0x000fe400000e0000 */
[----:B------:R-:W-:Y:S02]  /*10f70*/  R2UR UR8, R10 ;  /* 0x000000000a0872ca */ /* 0x000fe400000e0000 */
[----:B------:R-:W-:Y:S01]  /*10f80*/  R2UR UR9, R11 ;  /* 0x000000000b0972ca */ /* 0x000fe200000e0000 */
[----:B------:R-:W-:Y:S01]  /*10f90*/  HGMMA.64x16x16.F32 R104, gdesc[UR4], R104, gsb0 ;  /* 0x00200000046879f0 */ /* 0x000fe20008000868 */
[----:B------:R-:W-:Y:S01]  /*10fa0*/  IMAD.MOV.U32 R15, RZ, RZ, -0x7fffffe0 ;  /* 0x80000020ff0f7424 */ /* 0x000fe200078e00ff */
[----:B------:R0:W5:Y:S01]  /*10fb0*/  LDL.LU R27, [R1+0x10c] ;  /* 0x00010c00011b7983 */ /* 0x0001620000300800 */
[----:B------:R-:W-:Y:S02]  /*10fc0*/  R2UR UR7, R25 ;  /* 0x00000000190772ca */ /* 0x000fe400000e0000 */
[----:B------:R-:W-:Y:S01]  /*10fd0*/  R2UR UR6, R24 ;  /* 0x00000000180672ca */ /* 0x000fe200000e0000 */
[----:B------:R0:W5:Y:S01]  /*10fe0*/  LDL.LU R26, [R1+0x108] ;  /* 0x00010800011a7983 */ /* 0x0001620000300800 */
[----:B------:R-:W-:-:S02]  /*10ff0*/  R2UR UR4, R10 ;  /* 0x000000000a0472ca */ /* 0x000fc400000e0000 */
[----:B------:R-:W-:Y:S01]  /*11000*/  R2UR UR5, R11 ;  /* 0x000000000b0572ca */ /* 0x000fe200000e0000 */
[----:B------:R0:W5:Y:S04]  /*11010*/  LDL.LU R25, [R1+0x104] ;  /* 0x0001040001197983 */ /* 0x0001680000300800 */
[----:B------:R0:W5:Y:S01]  /*11020*/  LDL.LU R24, [R1+0x100] ;  /* 0x0001000001187983 */ /* 0x0001620000300800 */
        /* <DEDUP_REMOVED lines=39> */
[----:B------:R-:W-:Y:S02]  /*112a0*/  R2UR UR23, R16 ;  /* 0x00000000101772ca */ /* 0x000fe400000e0000 */
[----:B------:R-:W-:Y:S02]  /*112b0*/  R2UR UR22, R0 ;  /* 0x00000000001672ca */ /* 0x000fe400000e0000 */
[----:B------:R-:W-:Y:S02]  /*112c0*/  R2UR UR20, R6 ;  /* 0x00000000061472ca */ /* 0x000fe400000e0000 */
[----:B------:R-:W-:Y:S01]  /*112d0*/  R2UR UR21, R7 ;  /* 0x00000000071572ca */ /* 0x000fe200000e0000 */
[----:B------:R-:W-:Y:S02]  /*112e0*/  WARPGROUP.DEPBAR.LE gsb0, 0x0 ;  /* 0x00008000000079c5 */ /* 0x000fe40000010000 */
[----:B------:R-:W-:-:S10]  /*112f0*/  WARPGROUP.ARRIVE ;  /* 0x00000000000079c5 */ /* 0x000fd40000000000 */
        /* <DEDUP_REMOVED lines=9> */
[----:B------:R-:W-:Y:S01]  /*11390*/  R2UR UR30, R153 ;  /* 0x00000000991e72ca */ /* 0x000fe200000e0000 */
[----:B------:R0:W5:Y:S01]  /*113a0*/  LDL.LU R19, [R1+0xfc] ;  /* 0x0000fc0001137983 */ /* 0x0001620000300800 */
[----:B------:R-:W-:Y:S02]  /*113b0*/  R2UR UR28, R6 ;  /* 0x00000000061c72ca */ /* 0x000fe400000e0000 */
[----:B------:R-:W-:Y:S01]  /*113c0*/  R2UR UR29, R7 ;  /* 0x00000000071d72ca */ /* 0x000fe200000e0000 */
[----:B------:R0:W5:Y:S01]  /*113d0*/  LDL.LU R18, [R1+0xf8] ;  /* 0x0000f80001127983 */ /* 0x0001620000300800 */
[----:B------:R-:W-:Y:S02]  /*113e0*/  R2UR UR35, R152 ;  /* 0x00000000982372ca */ /* 0x000fe400000e0000 */
[----:B------:R-:W-:Y:S01]  /*113f0*/  R2UR UR34, R151 ;  /* 0x00000000972272ca */ /* 0x000fe200000e0000 */
[----:B------:R0:W5:Y:S01]  /*11400*/  LDL.LU R17, [R1+0xf4] ;  /* 0x0000f40001117983 */ /* 0x0001620000300800 */
[----:B------:R-:W-:-:S02]  /*11410*/  R2UR UR32, R6 ;  /* 0x00000000062072ca */ /* 0x000fc400000e0000 */
[----:B------:R-:W-:Y:S01]  /*11420*/  R2UR UR33, R7 ;  /* 0x00000000072172ca */ /* 0x000fe200000e0000 */
[----:B------:R0:W5:Y:S01]  /*11430*/  LDL.LU R16, [R1+0xf0] ;  /* 0x0000f00001107983 */ /* 0x0001620000300800 */
[----:B------:R-:W-:Y:S02]  /*11440*/  R2UR UR39, R150 ;  /* 0x00000000962772ca */ /* 0x000fe400000e0000 */
[----:B------:R-:W-:Y:S01]  /*11450*/  R2UR UR38, R149 ;  /* 0x00000000952672ca */ /* 0x000fe200000e0000 */
[----:B------:R0:W5:Y:S01]  /*11460*/  LDL.LU R0, [R1+0xec] ;  /* 0x0000ec0001007983 */ /* 0x0001620000300800 */
[----:B------:R-:W-:Y:S02]  /*11470*/  WARPGROUP.DEPBAR.LE gsb0, 0x0 ;  /* 0x00008000000079c5 */ /* 0x000fe40000010000 */
[----:B------:R-:W-:-:S06]  /*11480*/  WARPGROUP.ARRIVE ;  /* 0x00000000000079c5 */ /* 0x000fcc0000000000 */
[----:B------:R-:W-:Y:S03]  /*11490*/  HGMMA.64x16x16.F32 R120, gdesc[UR28], R120, gsb0 ;  /* 0x002000001c7879f0 */ /* 0x000fe60008000878 */
[----:B------:R-:W-:Y:S02]  /*114a0*/  WARPGROUP.DEPBAR.LE gsb0, 0x0 ;  /* 0x00008000000079c5 */ /* 0x000fe40000010000 */
[----:B------:R-:W-:-:S06]  /*114b0*/  WARPGROUP.ARRIVE ;  /* 0x00000000000079c5 */ /* 0x000fcc0000000000 */
[----:B------:R-:W-:Y:S01]  /*114c0*/  HGMMA.64x16x16.F32 R112, gdesc[UR32], R112, gsb0 ;  /* 0x00200000207079f0 */ /* 0x000fe20008000870 */
[----:B------:R-:W-:Y:S02]  /*114d0*/  R2UR UR36, R6 ;  /* 0x00000000062472ca */ /* 0x000fe400000e0000 */
[----:B------:R-:W-:Y:S01]  /*114e0*/  R2UR UR37, R7 ;  /* 0x00000000072572ca */ /* 0x000fe200000e0000 */
[----:B------:R-:W-:Y:S02]  /*114f0*/  WARPGROUP.DEPBAR.LE gsb0, 0x0 ;  /* 0x00008000000079c5 */ /* 0x000fe40000010000 */
[----:B------:R-:W-:-:S10]  /*11500*/  WARPGROUP.ARRIVE ;  /* 0x00000000000079c5 */ /* 0x000fd40000000000 */
        /* <DEDUP_REMOVED lines=109> */
[----:B------:R-:W-:Y:S03]  /*11be0*/  HGMMA.64x16x16.F32 R72, gdesc[UR32], R72, gsb0 ;  /* 0x00200000204879f0 */ /* 0x000fe60008000848 */
[----:B------:R-:W-:Y:S02]  /*11bf0*/  WARPGROUP.DEPBAR.LE gsb0, 0x0 ;  /* 0x00008000000079c5 */ /* 0x000fe40000010000 */
[----:B0-----:R-:W-:Y:S05]  /*11c00*/  @P2 BRA `(.L_x_527) ;  /* 0x0000000000342947 */ /* 0x001fea0003800000 */
[----:B------:R-:W-:Y:S05]  /*11c10*/  @!P0 BRA `(.L_x_528) ;  /* 0x0000000000048947 */ /* 0x000fea0003800000 */
[----:B------:R-:W-:Y:S01]  /*11c20*/  BPT.TRAP 0x1 ;  /* 0x000000040000795c */ /* 0x000fe20000300000 */
.L_x_528:
[----:B------:R-:W2:Y:S01]  /*11c30*/  LDL.LU R14, [R1+0x8] ;  /* 0x00000800010e7983 */ /* 0x000ea20000300800 */
[----:B-----5:R-:W-:Y:S01]  /*11c40*/  IMAD R15, R0, 0x8, R16 ;  /* 0x00000008000f7824 */ /* 0x020fe200078e0210 */
[----:B--2---:R-:W-:-:S04]  /*11c50*/  SHF.L.U32 R14, R14, 0x1f, RZ ;  /* 0x0000001f0e0e7819 */ /* 0x004fc800000006ff */
[----:B------:R0:W1:Y:S01]  /*11c60*/  SYNCS.PHASECHK.TRANS64.TRYWAIT P2, [R15+URZ+0x31c50], R14 ;  /* 0x031c500e0f0075a7 */ /* 0x000062000804017f */
[----:B------:R-:W-:Y:S05]  /*11c70*/  @!P0 BRA `(.L_x_529) ;  /* 0x0000000000048947 */ /* 0x000fea0003800000 */
[----:B------:R-:W-:Y:S01]  /*11c80*/  BPT.TRAP 0x1 ;  /* 0x000000040000795c */ /* 0x000fe20000300000 */
.L_x_529:
[----:B------:R-:W-:Y:S04]  /*11c90*/  BSSY B0, `(.L_x_527) ;  /* 0x0000004000007945 */ /* 0x000fe80003800000 */
[----:B-1----:R-:W-:Y:S05]  /*11ca0*/  @P2 BRA `(.L_x_530) ;  /* 0x0000000000082947 */ /* 0x002fea0003800000 */
[----:B------:R-:W1:Y:S02]  /*11cb0*/  SYNCS.PHASECHK.TRANS64.TRYWAIT P2, [R15+URZ+0x31c50], R14 ;  /* 0x031c500e0f0075a7 */ /* 0x000e64000804017f */
[----:B-1----:R-:W-:Y:S05]  /*11cc0*/  @!P2 BRA `(.L_x_531) ;  /* 0x000000e00028a947 */ /* 0x002fea0003800000 */
.L_x_530:
[----:B------:R-:W-:Y:S05]  /*11cd0*/  BSYNC B0 ;  /* 0x0000000000007941 */ /* 0x000fea0003800000 */
.L_x_527:
[----:B------:R-:W0:Y:S01]  /*11ce0*/  LDL.LU R21, [R1] ;  /* 0x0000000001157983 */ /* 0x000e220000300800 */
[----:B------:R-:W-:Y:S05]  /*11cf0*/  WARPSYNC.ALL ;  /* 0x0000000000007948 */ /* 0x000fea0003800000 */
[----:B------:R-:W2:Y:S01]  /*11d00*/  LDL.LU R22, [R1+0x40] ;  /* 0x0000400001167983 */ /* 0x000ea20000300800 */
[----:B------:R-:W-:-:S03]  /*11d10*/  ULDC UR4, c[0x0][0x988] ;  /* 0x0002620000047ab9 */ /* 0x000fc60000000800 */
[----:B------:R-:W3:Y:S01]  /*11d20*/  LDL.LU R152, [R1+0x4] ;  /* 0x0000040001987983 */ /* 0x000ee20000300800 */
[----:B01----:R-:W-:-:S04]  /*11d30*/  FMNMX.FTZ R14, R136, R21, !PT ;  /* 0x00000015880e7209 */ /* 0x003fc80007810000 */
        /* <DEDUP_REMOVED lines=34> */
[----:B------:R-:W-:-:S05]  /*11f60*/  FMNMX.FTZ R14, R77, R14, !PT ;  /* 0x0000000e4d0e7209 */ /* 0x000fca0007810000 */
[----:B------:R-:W0:Y:S02]  /*11f70*/  SHFL.BFLY PT, R15, R14, 0x2, 0x1f ;  /* 0x0c401f000e0f7f89 */ /* 0x000e2400000e0000 */
[----:B0-----:R-:W-:-:S05]  /*11f80*/  FMNMX.FTZ R14, R14, R15, !PT ;  /* 0x0000000f0e0e7209 */ /* 0x001fca0007810000 */
[----:B------:R-:W0:Y:S02]  /*11f90*/  SHFL.BFLY PT, R15, R14, 0x1, 0x1f ;  /* 0x0c201f000e0f7f89 */ /* 0x000e2400000e0000 */
[----:B0-----:R-:W-:Y:S01]  /*11fa0*/  FMNMX.FTZ R14, R14, R15, !PT ;  /* 0x0000000f0e0e7209 */ /* 0x001fe20007810000 */
[----:B------:R-:W-:-:S04]  /*11fb0*/  IMAD.U32 R15, RZ, RZ, UR4 ;  /* 0x00000004ff0f7e24 */ /* 0x000fc8000f8e00ff */
[C---:B------:R-:W-:Y:S01]  /*11fc0*/  FMUL.FTZ R20, R14.reuse, R15 ;  /* 0x0000000f0e147220 */ /* 0x040fe20000410000 */
[----:B------:R-:W-:-:S03]  /*11fd0*/  FADD.FTZ R21, -R14, R21 ;  /* 0x000000150e157221 */ /* 0x000fc60000010100 */
        /* <DEDUP_REMOVED lines=35> */
[----:B------:R-:W-:-:S02]  /*12210*/  FFMA.FTZ R84, R77, R15, -R20 ;  /* 0x0000000f4d547223 */ /* 0x000fc40000010814 */
[----:B------:R0:W-:Y:S01]  /*12220*/  MUFU.EX2 R20, R136 ;  /* 0x0000008800147308 */ /* 0x0001e20000000800 */
[----:B------:R-:W-:Y:S01]  /*12230*/  FMUL.FTZ R21, R21, R15 ;  /* 0x0000000f15157220 */ /* 0x000fe20000410000 */
[----:B0-----:R-:W4:Y:S06]  /*12240*/  LDL R136, [R1+0x84] ;  /* 0x0000840001887983 */ /* 0x001f2c0000100800 */
[----:B------:R-:W2:Y:S08]  /*12250*/  MUFU.EX2 R80, R21 ;  /* 0x0000001500507308 */ /* 0x000eb00000000800 */
[----:B------:R-:W0:Y:S01]  /*12260*/  MUFU.EX2 R137, R137 ;  /* 0x0000008900897308 */ /* 0x000e220000000800 */
[----:B--2---:R-:W-:-:S07]  /*12270*/  FFMA.FTZ R21, R80, R22, R20 ;  /* 0x0000001650157223 */ /* 0x004fce0000010014 */
[----:B------:R1:W2:Y:S08]  /*12280*/  MUFU.EX2 R22, R140 ;  /* 0x0000008c00167308 */ /* 0x0002b00000000800 */
[----:B------:R-:W3:Y:S01]  /*12290*/  MUFU.EX2 R141, R141 ;  /* 0x0000008d008d7308 */ /* 0x000ee20000000800 */
[C---:B0-----:R-:W-:Y:S01]  /*122a0*/  FADD.FTZ R21, R137.reuse, R21 ;  /* 0x0000001589157221 */ /* 0x041fe20000010000 */
[----:B------:R-:W-:Y:S01]  /*122b0*/  F2FP.F16.F32.PACK_AB R20, R137, R20 ;  /* 0x000000148914723e */ /* 0x000fe200000000ff */
[----:B------:R-:W-:Y:S01]  /*122c0*/  IMAD.MOV.U32 R77, RZ, RZ, -0x7fffffe0 ;  /* 0x80000020ff4d7424 */ /* 0x000fe200078e00ff */
[----:B-----5:R-:W-:Y:S01]  /*122d0*/  WARPGROUP.ARRIVE ;  /* 0x00000000000079c5 */ /* 0x020fe20000000000 */
[----:B-1----:R-:W4:Y:S01]  /*122e0*/  LDL.LU R140, [R1+0x48] ;  /* 0x00004800018c7983 */ /* 0x002f220000300800 */
[----:B--2---:R-:W-:-:S04]  /*122f0*/  FADD.FTZ R21, R22, R21 ;  /* 0x0000001516157221 */ /* 0x004fc80000010000 */
[----:B---3--:R-:W-:Y:S01]  /*12300*/  FADD.FTZ R137, R141, R21 ;  /* 0x000000158d897221 */ /* 0x008fe20000010000 */
        /* <DEDUP_REMOVED lines=38> */
[----:B------:R-:W0:Y:S01]  /*12570*/  SHFL.BFLY PT, R72, R23, 0x1, 0x1f ;  /* 0x0c201f0017487f89 */ /* 0x000e2200000e0000 */
[----:B------:R-:W-:-:S05]  /*12580*/  VIADD R21, R16, 0x200 ;  /* 0x0000020010157836 */ /* 0x000fca0000000000 */
[----:B------:R-:W-:-:S04]  /*12590*/  SHF.R.U32.HI R21, RZ, 0x4, R21 ;  /* 0x00000004ff157819 */ /* 0x000fc80000011615 */
[----:B------:R-:W-:-:S04]  /*125a0*/  LOP3.LUT R21, R21, 0x3fff, RZ, 0xc0, !PT ;  /* 0x00003fff15157812 */ /* 0x000fc800078ec0ff */
[----:B------:R-:W-:Y:S02]  /*125b0*/  LOP3.LUT R21, R21, 0x2400000, RZ, 0xfc, !PT ;  /* 0x0240000015157812 */ /* 0x000fe400078efcff */
[----:B0-----:R-:W-:-:S05]  /*125c0*/  FMNMX.FTZ R72, R23, R72, !PT ;  /* 0x0000004817487209 */ /* 0x001fca0007810000 */
[----:B------:R-:W-:-:S04]  /*125d0*/  FMUL.FTZ R76, R72, R15 ;  /* 0x0000000f484c7220 */ /* 0x000fc80000410000 */
        /* <DEDUP_REMOVED lines=35> */
[----:B------:R-:W-:Y:S01]  /*12810*/  FFMA.FTZ R81, R79, R15, -R76 ;  /* 0x0000000f4f517223 */ /* 0x000fe2000001084c */
[----:B------:R-:W-:-:S04]  /*12820*/  IMAD R76, R0, 0x6c0, R21 ;  /* 0x000006c0004c7824 */ /* 0x000fc800078e0215 */
[----:B------:R-:W-:-:S05]  /*12830*/  VIADD R78, R76, 0x40 ;  /* 0x000000404c4e7836 */ /* 0x000fca0000000000 */
[----:B------:R-:W-:Y:S01]  /*12840*/  R2UR UR10, R78 ;  /* 0x000000004e0a72ca */ /* 0x000fe200000e0000 */
        /* <DEDUP_REMOVED lines=8> */
[C---:B------:R-:W-:Y:S01]  /*128d0*/  VIADD R78, R76.reuse, 0x180 ;  /* 0x000001804c4e7836 */ /* 0x040fe20000000000 */
[----:B------:R-:W-:-:S04]  /*128e0*/  R2UR UR6, R76 ;  /* 0x000000004c0672ca */ /* 0x000fc800000e0000 */
[----:B------:R-:W-:Y:S01]  /*128f0*/  R2UR UR30, R78 ;  /* 0x000000004e1e72ca */ /* 0x000fe200000e0000 */
[C---:B------:R-:W-:Y:S02]  /*12900*/  VIADD R78, R76.reuse, 0x1c0 ;  /* 0x000001c04c4e7836 */ /* 0x040fe40000000000 */
[----:B------:R-:W-:Y:S01]  /*12910*/  VIADD R76, R76, 0x200 ;  /* 0x000002004c4c7836 */ /* 0x000fe20000000000 */
[C---:B------:R-:W-:Y:S02]  /*12920*/  R2UR UR7, R77.reuse ;  /* 0x000000004d0772ca */ /* 0x040fe400000e0000 */
[----:B------:R-:W-:Y:S01]  /*12930*/  R2UR UR39, R77 ;  /* 0x000000004d2772ca */ /* 0x000fe200000e0000 */
[----:B------:R-:W-:Y:S01]  /*12940*/  IMAD.MOV.U32 R77, RZ, RZ, -0x3ffffff0 ;  /* 0xc0000010ff4d7424 */ /* 0x000fe200078e00ff */
[----:B------:R-:W-:Y:S02]  /*12950*/  R2UR UR38, R76 ;  /* 0x000000004c2672ca */ /* 0x000fe400000e0000 */
[----:B----4-:R-:W-:-:S02]  /*12960*/  LOP3.LUT R76, R136, 0x10000, RZ, 0xfc, !PT ;  /* 0x00010000884c7812 */ /* 0x010fc400078efcff */
[----:B------:R-:W-:Y:S02]  /*12970*/  R2UR UR5, R77 ;  /* 0x000000004d0572ca */ /* 0x000fe400000e0000 */
[----:B------:R-:W-:-:S13]  /*12980*/  R2UR UR4, R76 ;  /* 0x000000004c0472ca */ /* 0x000fda00000e0000 */
[----:B------:R-:W-:Y:S01]  /*12990*/  HGMMA.64x96x16.F32 R24, gdesc[UR4].tnspB, R24, gsb0 ;  /* 0x41600000041879f0 */ /* 0x000fe20008000818 */
[----:B------:R-:W-:Y:S01]  /*129a0*/  IMAD.MOV.U32 R79, RZ, RZ, -0x7fffffe0 ;  /* 0x80000020ff4f7424 */ /* 0x000fe200078e00ff */
[----:B------:R-:W-:Y:S01]  /*129b0*/  R2UR UR34, R78 ;  /* 0x000000004e2272ca */ /* 0x000fe200000e0000 */
[----:B------:R-:W-:-:S03]  /*129c0*/  VIADD R78, R76, 0x180 ;  /* 0x000001804c4e7836 */ /* 0x000fc60000000000 */
[C---:B------:R-:W-:Y:S02]  /*129d0*/  R2UR UR11, R79.reuse ;  /* 0x000000004f0b72ca */ /* 0x040fe400000e0000 */
[C---:B------:R-:W-:Y:S02]  /*129e0*/  R2UR UR15, R79.reuse ;  /* 0x000000004f0f72ca */ /* 0x040fe400000e0000 */
[C---:B------:R-:W-:Y:S02]  /*129f0*/  R2UR UR19, R79.reuse ;  /* 0x000000004f1372ca */ /* 0x040fe400000e0000 */
[C---:B------:R-:W-:Y:S02]  /*12a00*/  R2UR UR23, R79.reuse ;  /* 0x000000004f1772ca */ /* 0x040fe400000e0000 */
[C---:B------:R-:W-:Y:S02]  /*12a10*/  R2UR UR27, R79.reuse ;  /* 0x000000004f1b72ca */ /* 0x040fe400000e0000 */
[----:B------:R-:W-:-:S02]  /*12a20*/  R2UR UR31, R79 ;  /* 0x000000004f1f72ca */ /* 0x000fc400000e0000 */
[----:B------:R-:W-:Y:S01]  /*12a30*/  R2UR UR35, R79 ;  /* 0x000000004f2372ca */ /* 0x000fe200000e0000 */
[----:B------:R-:W-:Y:S01]  /*12a40*/  IMAD.MOV.U32 R79, RZ, RZ, -0x3ffffff0 ;  /* 0xc0000010ff4f7424 */ /* 0x000fe200078e00ff */
[----:B------:R-:W-:-:S04]  /*12a50*/  R2UR UR8, R78 ;  /* 0x000000004e0872ca */ /* 0x000fc800000e0000 */
[----:B------:R-:W-:Y:S01]  /*12a60*/  R2UR UR9, R79 ;  /* 0x000000004f0972ca */ /* 0x000fe200000e0000 */
[----:B------:R-:W-:Y:S02]  /*12a70*/  WARPGROUP.DEPBAR.LE gsb0, 0x0 ;  /* 0x00008000000079c5 */ /* 0x000fe40000010000 */
[----:B------:R-:W-:-:S10]  /*12a80*/  WARPGROUP.ARRIVE ;  /* 0x00000000000079c5 */ /* 0x000fd40000000000 */
[----:B------:R-:W-:Y:S01]  /*12a90*/  HGMMA.64x96x16.F32 R24, gdesc[UR8].tnspB, R24, gsb0 ;  /* 0x41600000081879f0 */ /* 0x000fe20008000818 */
[----:B------:R-:W-:Y:S02]  /*12aa0*/  VIADD R78, R76, 0x300 ;  /* 0x000003004c4e7836 */ /* 0x000fe40000000000 */
[----:B------:R-:W-:-:S03]  /*12ab0*/  IMAD.MOV.U32 R79, RZ, RZ, -0x3ffffff0 ;  /* 0xc0000010ff4f7424 */ /* 0x000fc600078e00ff */
[----:B------:R-:W-:Y:S02]  /*12ac0*/  R2UR UR12, R78 ;  /* 0x000000004e0c72ca */ /* 0x000fe400000e0000 */
[----:B------:R-:W-:Y:S01]  /*12ad0*/  R2UR UR13, R79 ;  /* 0x000000004f0d72ca */ /* 0x000fe200000e0000 */
[----:B------:R-:W-:Y:S02]  /*12ae0*/  VIADD R78, R76, 0x480 ;  /* 0x000004804c4e7836 */ /* 0x000fe40000000000 */
[----:B------:R-:W-:Y:S01]  /*12af0*/  IMAD.MOV.U32 R79, RZ, RZ, -0x3ffffff0 ;  /* 0xc0000010ff4f7424 */ /* 0x000fe200078e00ff */
[----:B------:R-:W-:Y:S02]  /*12b00*/  WARPGROUP.DEPBAR.LE gsb0, 0x0 ;  /* 0x00008000000079c5 */ /* 0x000fe40000010000 */
[----:B------:R-:W-:-:S07]  /*12b10*/  WARPGROUP.ARRIVE ;  /* 0x00000000000079c5 */ /* 0x000fce0000000000 */
[----:B------:R-:W-:Y:S01]  /*12b20*/  HGMMA.64x96x16.F32 R24, gdesc[UR12].tnspB, R24, gsb0 ;  /* 0x416000000c1879f0 */ /* 0x000fe20008000818 */
[----:B------:R-:W-:Y:S02]  /*12b30*/  R2UR UR16, R78 ;  /* 0x000000004e1072ca */ /* 0x000fe400000e0000 */
[----:B------:R-:W-:Y:S01]  /*12b40*/  R2UR UR17, R79 ;  /* 0x000000004f1172ca */ /* 0x000fe200000e0000 */
[----:B------:R-:W-:Y:S02]  /*12b50*/  VIADD R78, R76, 0x600 ;  /* 0x000006004c4e7836 */ /* 0x000fe40000000000 */
[----:B------:R-:W-:-:S03]  /*12b60*/  IMAD.MOV.U32 R79, RZ, RZ, -0x3ffffff0 ;  /* 0xc0000010ff4f7424 */ /* 0x000fc600078e00ff */
[----:B------:R-:W-:Y:S01]  /*12b70*/  R2UR UR20, R78 ;  /* 0x000000004e1472ca */ /* 0x000fe200000e0000 */
[----:B------:R-:W-:Y:S02]  /*12b80*/  WARPGROUP.DEPBAR.LE gsb0, 0x0 ;  /* 0x00008000000079c5 */ /* 0x000fe40000010000 */
[----:B------:R-:W-:-:S06]  /*12b90*/  WARPGROUP.ARRIVE ;  /* 0x00000000000079c5 */ /* 0x000fcc0000000000 */
[----:B------:R-:W-:Y:S01]  /*12ba0*/  HGMMA.64x96x16.F32 R24, gdesc[UR16].tnspB, R24, gsb0 ;  /* 0x41600000101879f0 */ /* 0x000fe20008000818 */
[----:B------:R-:W-:Y:S01]  /*12bb0*/  R2UR UR21, R79 ;  /* 0x000000004f1572ca */ /* 0x000fe200000e0000 */
[----:B------:R-:W-:Y:S02]  /*12bc0*/  VIADD R78, R76, 0x780 ;  /* 0x000007804c4e7836 */ /* 0x000fe40000000000 */
[----:B------:R-:W-:-:S03]  /*12bd0*/  IMAD.MOV.U32 R79, RZ, RZ, -0x3ffffff0 ;  /* 0xc0000010ff4f7424 */ /* 0x000fc600078e00ff */
[----:B------:R-:W-:Y:S02]  /*12be0*/  R2UR UR24, R78 ;  /* 0x000000004e1872ca */ /* 0x000fe400000e0000 */
[----:B------:R-:W-:Y:S01]  /*12bf0*/  R2UR UR25, R79 ;  /* 0x000000004f1972ca */ /* 0x000fe200000e0000 */
[----:B------:R-:W-:Y:S02]  /*12c00*/  WARPGROUP.DEPBAR.LE gsb0, 0x0 ;  /* 0x00008000000079c5 */ /* 0x000fe40000010000 */
[----:B------:R-:W-:-:S06]  /*12c10*/  WARPGROUP.ARRIVE ;  /* 0x00000000000079c5 */ /* 0x000fcc0000000000 */
[----:B------:R-:W-:Y:S01]  /*12c20*/  HGMMA.64x96x16.F32 R24, gdesc[UR20].tnspB, R24, gsb0 ;  /* 0x41600000141879f0 */ /* 0x000fe20008000818 */
        /* <DEDUP_REMOVED lines=21> */
[----:B------:R-:W-:Y:S02]  /*12d80*/  FADD.FTZ R21, -R72, R152 ;  /* 0x0000009848157221 */ /* 0x000fe40000010100 */
[----:B------:R-:W0:Y:S02]  /*12d90*/  S2R R152, SR_TID.X ;  /* 0x0000000000987919 */ /* 0x000e240000002100 */
[----:B------:R-:W-:-:S04]  /*12da0*/  FMUL.FTZ R21, R21, R15 ;  /* 0x0000000f15157220 */ /* 0x000fc80000410000 */
[----:B------:R-:W-:Y:S01]  /*12db0*/  MUFU.EX2 R136, R21 ;  /* 0x0000001500887308 */ /* 0x000fe20000000800 */
[----:B------:R-:W-:-:S07]  /*12dc0*/  F2FP.F16.F32.PACK_AB R22, R141, R22 ;  /* 0x000000168d16723e */ /* 0x000fce00000000ff */
[----:B------:R-:W1:Y:S01]  /*12dd0*/  MUFU.EX2 R21, R138 ;  /* 0x0000008a00157308 */ /* 0x000e620000000800 */
[----:B------:R-:W-:Y:S02]  /*12de0*/  WARPGROUP.DEPBAR.LE gsb0, 0x0 ;  /* 0x00008000000079c5 */ /* 0x000fe40000010000 */
[----:B------:R-:W-:-:S06]  /*12df0*/  WARPGROUP.ARRIVE ;  /* 0x00000000000079c5 */ /* 0x000fcc0000000000 */
[----:B------:R-:W-:Y:S01]  /*12e00*/  HGMMA.64x96x16.F32 R24, gdesc[UR36].tnspB, R24, gsb0 ;  /* 0x41600000241879f0 */ /* 0x000fe20008000818 */
[----:B------:R-:W2:Y:S01]  /*12e10*/  MUFU.EX2 R139, R139 ;  /* 0x0000008b008b7308 */ /* 0x000ea20000000800 */
[----:B0-----:R-:W-:Y:S02]  /*12e20*/  SHF.R.U32.HI R141, RZ, 0x7, R152 ;  /* 0x00000007ff8d7819 */ /* 0x001fe40000011698 */
[----:B------:R-:W-:-:S03]  /*12e30*/  ISETP.GE.U32.AND P2, PT, R152, 0x180, PT ;  /* 0x000001809800780c */ /* 0x000fc60003f46070 */
[----:B------:R-:W-:Y:S02]  /*12e40*/  VIADD R76, R141, 0x9 ;  /* 0x000000098d4c7836 */ /* 0x000fe40000000000 */
[----:B------:R-:W-:Y:S01]  /*12e50*/  MUFU.EX2 R23, R142 ;  /* 0x0000008e00177308 */ /* 0x000fe20000000800 */
[----:B-1----:R-:W-:Y:S02]  /*12e60*/  FFMA.FTZ R77, R136, R140, R21 ;  /* 0x0000008c884d7223 */ /* 0x002fe40000010015 */
[----:B------:R-:W-:-:S05]  /*12e70*/  SEL R76, R76, 0x9, !P2 ;  /* 0x000000094c4c7807 */ /* 0x000fca0005000000 */
[----:B------:R-:W-:Y:S01]  /*12e80*/  MUFU.EX2 R143, R143 ;  /* 0x0000008f008f7308 */ /* 0x000fe20000000800 */
[----:B------:R-:W-:-:S04]  /*12e90*/  @!P1 IMAD R78, R154, 0x8, R16 ;  /* 0x000000089a4e9824 */ /* 0x000fc800078e0210 */
[----:B------:R-:W-:Y:S01]  /*12ea0*/  @!P1 VIADD R78, R78, 0x31c40 ;  /* 0x00031c404e4e9836 */ /* 0x000fe20000000000 */
[----:B--2---:R-:W-:-:S04]  /*12eb0*/  F2FP.F16.F32.PACK_AB R21, R139, R21 ;  /* 0x000000158b15723e */ /* 0x004fc800000000ff */
[----:B------:R-:W-:Y:S01]  /*12ec0*/  @!P1 PRMT R78, RZ, 0x654, R78 ;  /* 0x00000654ff4e9816 */ /* 0x000fe2000000004e */
[----:B------:R-:W0:Y:S08]  /*12ed0*/  MUFU.EX2 R151, R151 ;  /* 0x0000009700977308 */ /* 0x000e300000000800 */
[----:B------:R-:W-:Y:S08]  /*12ee0*/  MUFU.EX2 R149, R149 ;  /* 0x0000009500957308 */ /* 0x000ff00000000800 */
[----:B------:R-:W-:Y:S01]  /*12ef0*/  MUFU.EX2 R131, R131 ;  /* 0x0000008300837308 */ /* 0x000fe20000000800 */
[----:B0-----:R-:W-:-:S07]  /*12f00*/  FADD.FTZ R137, R151, R137 ;  /* 0x0000008997897221 */ /* 0x001fce0000010000 */
[----:B------:R-:W-:Y:S08]  /*12f10*/  MUFU.EX2 R147, R147 ;  /* 0x0000009300937308 */ /* 0x000ff00000000800 */
[----:B------:R-:W-:Y:S01]  /*12f20*/  MUFU.EX2 R135, R135 ;  /* 0x0000008700877308 */ /* 0x000fe20000000800 */
[----:B------:R-:W-:Y:S02]  /*12f30*/  WARPGROUP.DEPBAR.LE gsb0, 0x0 ;  /* 0x00008000000079c5 */ /* 0x000fe40000010000 */
[----:B------:R0:W-:Y:S06]  /*12f40*/  BAR.ARV R76, 0x100 ;  /* 0x0004004c0000751d */ /* 0x0001ec0000002000 */
[----:B------:R-:W-:Y:S01]  /*12f50*/  @!P1 SYNCS.ARRIVE.TRANS64.RED.A1T0 RZ, [R78+URZ], RZ ;  /* 0x000000ff4eff99a7 */ /* 0x000fe2000810043f */
[----:B0-----:R-:W-:Y:S01]  /*12f60*/  FADD.FTZ R76, R139, R77 ;  /* 0x0000004d8b4c7221 */ /* 0x001fe20000010000 */
[----:B------:R-:W-:-:S04]  /*12f70*/  @!P1 IMAD R77, R0, 0x8, R16 ;  /* 0x00000008004d9824 */ /* 0x000fc800078e0210 */
[----:B------:R-:W-:Y:S02]  /*12f80*/  @!P1 VIADD R77, R77, 0x31c60 ;  /* 0x00031c604d4d9836 */ /* 0x000fe40000000000 */
[----:B------:R-:W-:Y:S01]  /*12f90*/  FADD.FTZ R0, R23, R76 ;  /* 0x0000004c17007221 */ /* 0x000fe20000010000 */
[----:B------:R-:W-:Y:S02]  /*12fa0*/  F2FP.F16.F32.PACK_AB R23, R143, R23 ;  /* 0x000000178f17723e */ /* 0x000fe400000000ff */
[----:B------:R-:W-:-:S04]  /*12fb0*/  @!P1 PRMT R77, RZ, 0x654, R77 ;  /* 0x00000654ff4d9816 */ /* 0x000fc8000000004d */
[----:B------:R0:W-:Y:S01]  /*12fc0*/  @!P1 SYNCS.ARRIVE.TRANS64.RED.A1T0 RZ, [R77+URZ], RZ ;  /* 0x000000ff4dff99a7 */ /* 0x0001e2000810043f */
[----:B------:R1:W-:Y:S01]  /*12fd0*/  STSM.16.M88.4 [R18+0x24300], R20 ;  /* 0x0243001412007844 */ /* 0x0003e20000000200 */
[----:B------:R-:W-:Y:S01]  /*12fe0*/  FADD.FTZ R0, R143, R0 ;  /* 0x000000008f007221 */ /* 0x000fe20000010000 */
[----:B-1----:R-:W1:Y:S08]  /*12ff0*/  MUFU.EX2 R20, R150 ;  /* 0x0000009600147308 */ /* 0x002e700000000800 */
[----:B------:R-:W2:Y:S08]  /*13000*/  MUFU.EX2 R21, R130 ;  /* 0x0000008200157308 */ /* 0x000eb00000000800 */
[----:B------:R-:W3:Y:S08]  /*13010*/  MUFU.EX2 R22, R148 ;  /* 0x0000009400167308 */ /* 0x000ef00000000800 */
[----:B------:R-:W4:Y:S01]  /*13020*/  MUFU.EX2 R23, R134 ;  /* 0x0000008600177308 */ /* 0x000f220000000800 */
[----:B-1----:R-:W-:Y:S01]  /*13030*/  FADD.FTZ R137, R20, R137 ;  /* 0x0000008914897221 */ /* 0x002fe20000010000 */
[----:B--2---:R-:W-:-:S06]  /*13040*/  FADD.FTZ R0, R21, R0 ;  /* 0x0000000015007221 */ /* 0x004fcc0000010000 */
[----:B------:R-:W1:Y:S01]  /*13050*/  MUFU.EX2 R76, R146 ;  /* 0x00000092004c7308 */ /* 0x000e620000000800 */
[----:B------:R-:W-:Y:S01]  /*13060*/  FADD.FTZ R137, R149, R137 ;  /* 0x0000008995897221 */ /* 0x000fe20000010000 */
[----:B------:R-:W-:-:S06]  /*13070*/  FADD.FTZ R0, R131, R0 ;  /* 0x0000000083007221 */ /* 0x000fcc0000010000 */
[----:B0-----:R-:W0:Y:S01]  /*13080*/  MUFU.EX2 R77, R122 ;  /* 0x0000007a004d7308 */ /* 0x001e220000000800 */
[----:B---3--:R-:W-:Y:S01]  /*13090*/  FADD.FTZ R137, R22, R137 ;  /* 0x0000008916897221 */ /* 0x008fe20000010000 */
[----:B----4-:R-:W-:-:S06]  /*130a0*/  FADD.FTZ R0, R23, R0 ;  /* 0x0000000017007221 */ /* 0x010fcc0000010000 */
[----:B------:R-:W2:Y:S08]  /*130b0*/  MUFU.EX2 R79, R133 ;  /* 0x00000085004f7308 */ /* 0x000eb00000000800 */
[----:B------:R-:W3:Y:S01]  /*130c0*/  MUFU.EX2 R123, R123 ;  /* 0x0000007b007b7308 */ /* 0x000ee20000000800 */
[----:B------:R-:W-:-:S07]  /*130d0*/  FADD.FTZ R137, R147, R137 ;  /* 0x0000008993897221 */ /* 0x000fce0000010000 */
[----:B------:R-:W4:Y:S08]  /*130e0*/  MUFU.EX2 R78, R132 ;  /* 0x00000084004e7308 */ /* 0x000f300000000800 */
[----:B------:R-:W-:Y:S08]  /*130f0*/  MUFU.EX2 R132, R125 ;  /* 0x0000007d00847308 */ /* 0x000ff00000000800 */
[----:B------:R-:W4:Y:S01]  /*13100*/  MUFU.EX2 R126, R126 ;  /* 0x0000007e007e7308 */ /* 0x000f220000000800 */
[----:B-1----:R-:W-:-:S07]  /*13110*/  FADD.FTZ R137, R76, R137 ;  /* 0x000000894c897221 */ /* 0x002fce0000010000 */
[----:B------:R-:W-:Y:S08]  /*13120*/  MUFU.EX2 R125, R113 ;  /* 0x00000071007d7308 */ /* 0x000ff00000000800 */
[----:B------:R-:W-:Y:S08]  /*13130*/  MUFU.EX2 R113, R112 ;  /* 0x0000007000717308 */ /* 0x000ff00000000800 */
[----:B------:R-:W-:Y:S08]  /*13140*/  MUFU.EX2 R133, R129 ;  /* 0x0000008100857308 */ /* 0x000ff00000000800 */
[----:B------:R-:W-:Y:S08]  /*13150*/  MUFU.EX2 R112, R104 ;  /* 0x0000006800707308 */ /* 0x000ff00000000800 */
[----:B------:R-:W-:Y:S08]  /*13160*/  MUFU.EX2 R129, R117 ;  /* 0x0000007500817308 */ /* 0x000ff00000000800 */
[----:B------:R1:W-:Y:S08]  /*13170*/  MUFU.EX2 R104, R88 ;  /* 0x0000005800687308 */ /* 0x0003f00000000800 */
[----:B------:R-:W4:Y:S01]  /*13180*/  MUFU.EX2 R127, R127 ;  /* 0x0000007f007f7308 */ /* 0x000f220000000800 */
[----:B-1----:R-:W-:-:S07]  /*13190*/  FADD.FTZ R88, R135, R0 ;  /* 0x0000000087587221 */ /* 0x002fce0000010000 */
[----:B------:R-:W-:Y:S01]  /*131a0*/  MUFU.EX2 R117, R109 ;  /* 0x0000006d00757308 */ /* 0x000fe20000000800 */
[----:B0-----:R-:W-:Y:S01]  /*131b0*/  FADD.FTZ R88, R77, R88 ;  /* 0x000000584d587221 */ /* 0x001fe20000010000 */
[----:B--2---:R-:W-:-:S06]  /*131c0*/  FADD.FTZ R137, R79, R137 ;  /* 0x000000894f897221 */ /* 0x004fcc0000010000 */
[----:B------:R-:W-:Y:S01]  /*131d0*/  MUFU.EX2 R109, R92 ;  /* 0x0000005c006d7308 */ /* 0x000fe20000000800 */
[----:B---3--:R-:W-:-:S07]  /*131e0*/  FADD.FTZ R88, R123, R88 ;  /* 0x000000587b587221 */ /* 0x008fce0000010000 */
[----:B------:R-:W-:Y:S08]  /*131f0*/  MUFU.EX2 R128, R128 ;  /* 0x0000008000807308 */ /* 0x000ff00000000800 */
[----:B------:R-:W-:Y:S08]  /*13200*/  MUFU.EX2 R92, R89 ;  /* 0x00000059005c7308 */ /* 0x000ff00000000800 */
[----:B------:R-:W0:Y:S01]  /*13210*/  MUFU.EX2 R89, R114 ;  /* 0x0000007200597308 */ /* 0x000e220000000800 */
[----:B----4-:R-:W-:Y:S01]  /*13220*/  FADD.FTZ R137, R78, R137 ;  /* 0x000000894e897221 */ /* 0x010fe20000010000 */
[----:B------:R-:W-:-:S06]  /*13230*/  FADD.FTZ R88, R126, R88 ;  /* 0x000000587e587221 */ /* 0x000fcc0000010000 */
[----:B------:R-:W1:Y:S01]  /*13240*/  MUFU.EX2 R115, R115 ;  /* 0x0000007300737308 */ /* 0x000e620000000800 */
[----:B------:R-:W-:-:S07]  /*13250*/  FADD.FTZ R88, R127, R88 ;  /* 0x000000587f587221 */ /* 0x000fce0000010000 */
[----:B------:R-:W2:Y:S08]  /*13260*/  MUFU.EX2 R124, R124 ;  /* 0x0000007c007c7308 */ /* 0x000eb00000000800 */
[----:B------:R-:W3:Y:S01]  /*13270*/  MUFU.EX2 R118, R118 ;  /* 0x0000007600767308 */ /* 0x000ee20000000800 */
[----:B0-----:R-:W-:-:S07]  /*13280*/  FADD.FTZ R88, R89, R88 ;  /* 0x0000005859587221 */ /* 0x001fce0000010000 */
[----:B------:R-:W0:Y:S08]  /*13290*/  MUFU.EX2 R121, R121 ;  /* 0x0000007900797308 */ /* 0x000e300000000800 */
[----:B------:R4:W-:Y:S08]  /*132a0*/  MUFU.EX2 R0, R90 ;  /* 0x0000005a00007308 */ /* 0x0009f00000000800 */
[----:B------:R-:W0:Y:S01]  /*132b0*/  MUFU.EX2 R119, R119 ;  /* 0x0000007700777308 */ /* 0x000e220000000800 */
[----:B----4-:R-:W-:-:S04]  /*132c0*/  FADD.FTZ R90, R133, R137 ;  /* 0x00000089855a7221 */ /* 0x010fc80000010000 */
[----:B------:R-:W-:-:S03]  /*132d0*/  FADD.FTZ R90, R128, R90 ;  /* 0x0000005a805a7221 */ /* 0x000fc60000010000 */
[----:B------:R-:W4:Y:S01]  /*132e0*/  MUFU.EX2 R120, R120 ;  /* 0x0000007800787308 */ /* 0x000f220000000800 */
[----:B------:R-:W-:Y:S01]  /*132f0*/  FADD.FTZ R90, R132, R90 ;  /* 0x0000005a845a7221 */ /* 0x000fe20000010000 */
[----:B-1----:R-:W-:-:S06]  /*13300*/  FADD.FTZ R88, R115, R88 ;  /* 0x0000005873587221 */ /* 0x002fcc0000010000 */
[----:B------:R-:W1:Y:S01]  /*13310*/  MUFU.EX2 R106, R106 ;  /* 0x0000006a006a7308 */ /* 0x000e620000000800 */
[----:B--2---:R-:W-:Y:S01]  /*13320*/  FADD.FTZ R90, R124, R90 ;  /* 0x0000005a7c5a7221 */ /* 0x004fe20000010000 */
[----:B---3--:R-:W-:-:S06]  /*13330*/  FADD.FTZ R88, R118, R88 ;  /* 0x0000005876587221 */ /* 0x008fcc0000010000 */
[----:B------:R-:W2:Y:S08]  /*13340*/  MUFU.EX2 R107, R107 ;  /* 0x0000006b006b7308 */ /* 0x000eb00000000800 */
[----:B------:R-:W3:Y:S08]  /*13350*/  MUFU.EX2 R116, R116 ;  /* 0x0000007400747308 */ /* 0x000ef00000000800 */
[----:B------:R-:W3:Y:S08]  /*13360*/  MUFU.EX2 R110, R110 ;  /* 0x0000006e006e7308 */ /* 0x000ef00000000800 */
[----:B------:R0:W-:Y:S08]  /*13370*/  MUFU.EX2 R114, R91 ;  /* 0x0000005b00727308 */ /* 0x0001f00000000800 */
[----:B------:R-:W3:Y:S01]  /*13380*/  MUFU.EX2 R111, R111 ;  /* 0x0000006f006f7308 */ /* 0x000ee20000000800 */
[----:B0-----:R-:W-:Y:S01]  /*13390*/  FADD.FTZ R91, R121, R90 ;  /* 0x0000005a795b7221 */ /* 0x001fe20000010000 */
[----:B------:R-:W-:-:S03]  /*133a0*/  FADD.FTZ R90, R119, R88 ;  /* 0x00000058775a7221 */ /* 0x000fc60000010000 */
[----:B----4-:R-:W-:Y:S01]  /*133b0*/  FADD.FTZ R88, R120, R91 ;  /* 0x0000005b78587221 */ /* 0x010fe20000010000 */
[----:B-1----:R-:W-:Y:S02]  /*133c0*/  FADD.FTZ R90, R106, R90 ;  /* 0x0000005a6a5a7221 */ /* 0x002fe40000010000 */
[----:B------:R-:W0:Y:S01]  /*133d0*/  MUFU.EX2 R98, R98 ;  /* 0x0000006200627308 */ /* 0x000e220000000800 */
[----:B------:R-:W-:Y:S01]  /*133e0*/  FADD.FTZ R88, R129, R88 ;  /* 0x0000005881587221 */ /* 0x000fe20000010000 */
[----:B--2---:R-:W-:Y:S01]  /*133f0*/  FADD.FTZ R90, R107, R90 ;  /* 0x0000005a6b5a7221 */ /* 0x004fe20000010000 */
[----:B------:R-:W-:Y:S02]  /*13400*/  F2FP.F16.F32.PACK_AB R20, R20, R151 ;  /* 0x000000971414723e */ /* 0x000fe400000000ff */
[----:B------:R-:W-:-:S03]  /*13410*/  F2FP.F16.F32.PACK_AB R21, R131, R21 ;  /* 0x000000158315723e */ /* 0x000fc600000000ff */
[----:B------:R-:W1:Y:S01]  /*13420*/  MUFU.EX2 R99, R99 ;  /* 0x0000006300637308 */ /* 0x000e620000000800 */
[----:B------:R-:W-:Y:S02]  /*13430*/  F2FP.F16.F32.PACK_AB R22, R22, R149 ;  /* 0x000000951616723e */ /* 0x000fe400000000ff */
[----:B------:R-:W-:Y:S01]  /*13440*/  F2FP.F16.F32.PACK_AB R23, R135, R23 ;  /* 0x000000178717723e */ /* 0x000fe200000000ff */
[----:B---3--:R-:W-:Y:S01]  /*13450*/  FADD.FTZ R88, R116, R88 ;  /* 0x0000005874587221 */ /* 0x008fe20000010000 */
[----:B------:R-:W-:-:S03]  /*13460*/  FADD.FTZ R90, R110, R90 ;  /* 0x0000005a6e5a7221 */ /* 0x000fc60000010000 */
[----:B------:R-:W2:Y:S01]  /*13470*/  MUFU.EX2 R108, R108 ;  /* 0x0000006c006c7308 */ /* 0x000ea20000000800 */
[----:B------:R3:W-:Y:S01]  /*13480*/  STSM.16.M88.4 [R18+0x25b00], R20 ;  /* 0x025b001412007844 */ /* 0x0007e20000000200 */
[----:B------:R-:W-:-:S06]  /*13490*/  FADD.FTZ R90, R111, R90 ;  /* 0x0000005a6f5a7221 */ /* 0x000fcc0000010000 */
[----:B------:R-:W4:Y:S08]  /*134a0*/  MUFU.EX2 R102, R102 ;  /* 0x0000006600667308 */ /* 0x000f300000000800 */
[----:B------:R-:W4:Y:S01]  /*134b0*/  MUFU.EX2 R105, R105 ;  /* 0x0000006900697308 */ /* 0x000f220000000800 */
[----:B---3--:R-:W-:Y:S01]  /*134c0*/  FADD.FTZ R20, R125, R88 ;  /* 0x000000587d147221 */ /* 0x008fe20000010000 */
[----:B0-----:R-:W-:-:S06]  /*134d0*/  FADD.FTZ R21, R98, R90 ;  /* 0x0000005a62157221 */ /* 0x001fcc0000010000 */
[----:B------:R-:W0:Y:S01]  /*134e0*/  MUFU.EX2 R103, R103 ;  /* 0x0000006700677308 */ /* 0x000e220000000800 */
[----:B------:R-:W-:Y:S01]  /*134f0*/  FADD.FTZ R20, R113, R20 ;  /* 0x0000001471147221 */ /* 0x000fe20000010000 */
[----:B-1----:R-:W-:-:S03]  /*13500*/  FADD.FTZ R21, R99, R21 ;  /* 0x0000001563157221 */ /* 0x002fc60000010000 */
[----:B------:R-:W-:-:S03]  /*13510*/  FADD.FTZ R20, R117, R20 ;  /* 0x0000001475147221 */ /* 0x000fc60000010000 */
[----:B------:R-:W1:Y:S01]  /*13520*/  MUFU.EX2 R101, R101 ;  /* 0x0000006500657308 */ /* 0x000e620000000800 */
[----:B--2---:R-:W-:Y:S01]  /*13530*/  FADD.FTZ R20, R108, R20 ;  /* 0x000000146c147221 */ /* 0x004fe20000010000 */
[----:B----4-:R-:W-:-:S06]  /*13540*/  FADD.FTZ R21, R102, R21 ;  /* 0x0000001566157221 */ /* 0x010fcc0000010000 */
[----:B------:R-:W2:Y:S01]  /*13550*/  MUFU.EX2 R100, R100 ;  /* 0x0000006400647308 */ /* 0x000ea20000000800 */
[----:B------:R-:W-:Y:S01]  /*13560*/  FADD.FTZ R20, R105, R20 ;  /* 0x0000001469147221 */ /* 0x000fe20000010000 */
[----:B0-----:R-:W-:-:S06]  /*13570*/  FADD.FTZ R21, R103, R21 ;  /* 0x0000001567157221 */ /* 0x001fcc0000010000 */
[----:B------:R-:W0:Y:S01]  /*13580*/  MUFU.EX2 R94, R94 ;  /* 0x0000005e005e7308 */ /* 0x000e220000000800 */
[----:B------:R-:W-:Y:S01]  /*13590*/  FADD.FTZ R20, R112, R20 ;  /* 0x0000001470147221 */ /* 0x000fe20000010000 */
[----:B------:R-:W-:-:S06]  /*135a0*/  FADD.FTZ R21, R0, R21 ;  /* 0x0000001500157221 */ /* 0x000fcc0000010000 */
[----:B------:R-:W3:Y:S01]  /*135b0*/  MUFU.EX2 R97, R97 ;  /* 0x0000006100617308 */ /* 0x000ee20000000800 */
[----:B------:R-:W-:-:S07]  /*135c0*/  F2FP.F16.F32.PACK_AB R78, R78, R79 ;  /* 0x0000004f4e4e723e */ /* 0x000fce00000000ff */
[----:B------:R-:W4:Y:S01]  /*135d0*/  MUFU.EX2 R95, R95 ;  /* 0x0000005f005f7308 */ /* 0x000f220000000800 */
[----:B------:R-:W-:Y:S01]  /*135e0*/  F2FP.F16.F32.PACK_AB R76, R76, R147 ;  /* 0x000000934c4c723e */ /* 0x000fe200000000ff */
[----:B-1----:R-:W-:Y:S01]  /*135f0*/  FADD.FTZ R22, R101, R20 ;  /* 0x0000001465167221 */ /* 0x002fe20000010000 */
[----:B------:R-:W-:-:S05]  /*13600*/  F2FP.F16.F32.PACK_AB R77, R123, R77 ;  /* 0x0000004d7b4d723e */ /* 0x000fca00000000ff */
[----:B------:R-:W-:Y:S01]  /*13610*/  MUFU.EX2 R96, R96 ;  /* 0x0000006000607308 */ /* 0x000fe20000000800 */
[----:B------:R-:W-:Y:S01]  /*13620*/  F2FP.F16.F32.PACK_AB R79, R127, R126 ;  /* 0x0000007e7f4f723e */ /* 0x000fe200000000ff */
[----:B------:R-:W-:-:S06]  /*13630*/  FADD.FTZ R21, R114, R21 ;  /* 0x0000001572157221 */ /* 0x000fcc0000010000 */
[----:B------:R-:W1:Y:S01]  /*13640*/  MUFU.EX2 R82, R82 ;  /* 0x0000005200527308 */ /* 0x000e620000000800 */
[----:B------:R0:W-:Y:S01]  /*13650*/  STSM.16.M88.4 [R18+0x27300], R76 ;  /* 0x0273004c12007844 */ /* 0x0001e20000000200 */
[----:B--2---:R-:W-:-:S06]  /*13660*/  FADD.FTZ R22, R100, R22 ;  /* 0x0000001664167221 */ /* 0x004fcc0000010000 */
[----:B------:R-:W-:Y:S01]  /*13670*/  MUFU.EX2 R93, R93 ;  /* 0x0000005d005d7308 */ /* 0x000fe20000000800 */
[----:B------:R-:W-:-:S07]  /*13680*/  F2FP.F16.F32.PACK_AB R88, R128, R133 ;  /* 0x000000858058723e */ /* 0x000fce00000000ff */
[----:B------:R-:W2:Y:S01]  /*13690*/  MUFU.EX2 R83, R83 ;  /* 0x0000005300537308 */ /* 0x000ea20000000800 */
[----:B0-----:R-:W-:Y:S01]  /*136a0*/  FADD.FTZ R76, R94, R21 ;  /* 0x000000155e4c7221 */ /* 0x001fe20000010000 */
[----:B------:R-:W-:Y:S02]  /*136b0*/  F2FP.F16.F32.PACK_AB R89, R115, R89 ;  /* 0x000000597359723e */ /* 0x000fe400000000ff */
[----:B------:R-:W-:Y:S02]  /*136c0*/  F2FP.F16.F32.PACK_AB R90, R124, R132 ;  /* 0x000000847c5a723e */ /* 0x000fe400000000ff */
[----:B------:R-:W-:Y:S02]  /*136d0*/  F2FP.F16.F32.PACK_AB R91, R119, R118 ;  /* 0x00000076775b723e */ /* 0x000fe400000000ff */
[----:B------:R-:W0:Y:S01]  /*136e0*/  MUFU.EX2 R86, R86 ;  /* 0x0000005600567308 */ /* 0x000e220000000800 */
[----:B---3--:R-:W-:Y:S01]  /*136f0*/  FADD.FTZ R79, R97, R22 ;  /* 0x00000016614f7221 */ /* 0x008fe20000010000 */
[----:B----4-:R-:W-:Y:S01]  /*13700*/  FADD.FTZ R77, R95, R76 ;  /* 0x0000004c5f4d7221 */ /* 0x010fe20000010000 */
[----:B------:R3:W-:Y:S05]  /*13710*/  STSM.16.M88.4 [R18+0x28b00], R88 ;  /* 0x028b005812007844 */ /* 0x0007ea0000000200 */
[----:B------:R-:W4:Y:S01]  /*13720*/  MUFU.EX2 R87, R87 ;  /* 0x0000005700577308 */ /* 0x000f220000000800 */
[----:B-1----:R-:W-:Y:S01]  /*13730*/  FADD.FTZ R78, R82, R77 ;  /* 0x0000004d524e7221 */ /* 0x002fe20000010000 */
[----:B------:R-:W-:-:S06]  /*13740*/  F2FP.F16.F32.PACK_AB R77, R114, R0 ;  /* 0x00000000724d723e */ /* 0x000fcc00000000ff */
[----:B------:R-:W1:Y:S01]  /*13750*/  MUFU.EX2 R74, R74 ;  /* 0x0000004a004a7308 */ /* 0x000e620000000800 */
[----:B---3--:R-:W-:Y:S01]  /*13760*/  FADD.FTZ R88, R96, R79 ;  /* 0x0000004f60587221 */ /* 0x008fe20000010000 */
[----:B--2---:R-:W-:-:S03]  /*13770*/  FADD.FTZ R79, R83, R78 ;  /* 0x0000004e534f7221 */ /* 0x004fc60000010000 */
[----:B------:R-:W-:-:S03]  /*13780*/  FADD.FTZ R88, R93, R88 ;  /* 0x000000585d587221 */ /* 0x000fc60000010000 */
[----:B------:R-:W2:Y:S01]  /*13790*/  MUFU.EX2 R75, R75 ;  /* 0x0000004b004b7308 */ /* 0x000ea20000000800 */
[----:B------:R-:W-:Y:S01]  /*137a0*/  FADD.FTZ R89, R109, R88 ;  /* 0x000000586d597221 */ /* 0x000fe20000010000 */
[----:B0-----:R-:W-:-:S06]  /*137b0*/  FADD.FTZ R88, R86, R79 ;  /* 0x0000004f56587221 */ /* 0x001fcc0000010000 */
[----:B------:R-:W0:Y:S01]  /*137c0*/  MUFU.EX2 R85, R85 ;  /* 0x0000005500557308 */ /* 0x000e220000000800 */
[----:B------:R-:W-:Y:S01]  /*137d0*/  FADD.FTZ R91, R92, R89 ;  /* 0x000000595c5b7221 */ /* 0x000fe20000010000 */
[----:B----4-:R-:W-:-:S06]  /*137e0*/  FADD.FTZ R89, R87, R88 ;  /* 0x0000005857597221 */ /* 0x010fcc0000010000 */
[----:B------:R-:W-:Y:S08]  /*137f0*/  MUFU.EX2 R73, R73 ;  /* 0x0000004900497308 */ /* 0x000ff00000000800 */
[----:B------:R0:W3:Y:S01]  /*13800*/  MUFU.EX2 R0, R81 ;  /* 0x0000005100007308 */ /* 0x0000e20000000800 */
[----:B------:R-:W-:Y:S02]  /*13810*/  F2FP.F16.F32.PACK_AB R96, R96, R97 ;  /* 0x000000616060723e */ /* 0x000fe400000000ff */
[----:B------:R-:W-:-:S05]  /*13820*/  F2FP.F16.F32.PACK_AB R97, R83, R82 ;  /* 0x000000525361723e */ /* 0x000fca00000000ff */
[----:B------:R-:W4:Y:S01]  /*13830*/  MUFU.EX2 R84, R84 ;  /* 0x0000005400547308 */ /* 0x000f220000000800 */
[----:B-1----:R-:W-:Y:S01]  /*13840*/  FADD.FTZ R82, R74, R89 ;  /* 0x000000594a527221 */ /* 0x002fe20000010000 */
[----:B------:R-:W-:Y:S01]  /*13850*/  FADD.FTZ R88, R104, R91 ;  /* 0x0000005b68587221 */ /* 0x000fe20000010000 */
[----:B------:R-:W-:Y:S02]  /*13860*/  F2FP.F16.F32.PACK_AB R79, R95, R94 ;  /* 0x0000005e5f4f723e */ /* 0x000fe400000000ff */
[----:B--2---:R-:W-:Y:S01]  /*13870*/  FADD.FTZ R82, R75, R82 ;  /* 0x000000524b527221 */ /* 0x004fe20000010000 */
[----:B0-----:R-:W-:Y:S01]  /*13880*/  FADD.FTZ R81, R85, R88 ;  /* 0x0000005855517221 */ /* 0x001fe20000010000 */
[----:B------:R-:W-:Y:S02]  /*13890*/  F2FP.F16.F32.PACK_AB R21, R99, R98 ;  /* 0x000000626315723e */ /* 0x000fe400000000ff */
[----:B---3--:R-:W-:Y:S01]  /*138a0*/  F2FP.F16.F32.PACK_AB R95, R0, R73 ;  /* 0x00000049005f723e */ /* 0x008fe200000000ff */
[----:B------:R-:W-:Y:S01]  /*138b0*/  FADD.FTZ R73, R73, R82 ;  /* 0x0000005249497221 */ /* 0x000fe20000010000 */
[----:B------:R-:W-:-:S02]  /*138c0*/  F2FP.F16.F32.PACK_AB R98, R109, R93 ;  /* 0x0000005d6d62723e */ /* 0x000fc400000000ff */
[----:B------:R-:W-:Y:S02]  /*138d0*/  F2FP.F16.F32.PACK_AB R120, R120, R121 ;  /* 0x000000797878723e */ /* 0x000fe400000000ff */
[----:B------:R-:W-:Y:S01]  /*138e0*/  F2FP.F16.F32.PACK_AB R93, R75, R74 ;  /* 0x0000004a4b5d723e */ /* 0x000fe200000000ff */
[----:B------:R-:W-:Y:S01]  /*138f0*/  FADD.FTZ R0, R0, R73 ;  /* 0x0000004900007221 */ /* 0x000fe20000010000 */
[----:B------:R-:W-:Y:S01]  /*13900*/  F2FP.F16.F32.PACK_AB R121, R107, R106 ;  /* 0x0000006a6b79723e */ /* 0x000fe200000000ff */
[----:B----4-:R-:W-:Y:S01]  /*13910*/  FADD.FTZ R81, R84, R81 ;  /* 0x0000005154517221 */ /* 0x010fe20000010000 */
[----:B------:R-:W-:Y:S01]  /*13920*/  F2FP.F16.F32.PACK_AB R122, R116, R129 ;  /* 0x00000081747a723e */ /* 0x000fe200000000ff */
[----:B------:R-:W2:Y:S01]  /*13930*/  LDL R75, [R1+0x78] ;  /* 0x00007800014b7983 */ /* 0x000ea20000100800 */
[----:B------:R-:W-:Y:S02]  /*13940*/  F2FP.F16.F32.PACK_AB R123, R111, R110 ;  /* 0x0000006e6f7b723e */ /* 0x000fe400000000ff */
[----:B------:R-:W-:Y:S01]  /*13950*/  F2FP.F16.F32.PACK_AB R20, R113, R125 ;  /* 0x0000007d7114723e */ /* 0x000fe200000000ff */
[----:B------:R-:W3:Y:S01]  /*13960*/  LDL.LU R74, [R1+0x44] ;  /* 0x00004400014a7983 */ /* 0x000ee20000300800 */
[----:B------:R-:W-:-:S02]  /*13970*/  F2FP.F16.F32.PACK_AB R22, R108, R117 ;  /* 0x000000756c16723e */ /* 0x000fc400000000ff */
[----:B------:R-:W-:Y:S01]  /*13980*/  F2FP.F16.F32.PACK_AB R23, R103, R102 ;  /* 0x000000666717723e */ /* 0x000fe200000000ff */
[----:B------:R-:W-:Y:S04]  /*13990*/  STSM.16.M88.4 [R18+0x2a300], R120 ;  /* 0x02a3007812007844 */ /* 0x000fe80000000200 */
[----:B------:R-:W-:Y:S04]  /*139a0*/  STL [R1+0x40], R81 ;  /* 0x0000405101007387 */ /* 0x000fe80000100800 */
[----:B------:R0:W-:Y:S04]  /*139b0*/  STSM.16.M88.4 [R18+0x2bb00], R20 ;  /* 0x02bb001412007844 */ /* 0x0001e80000000200 */
[----:B------:R3:W-:Y:S04]  /*139c0*/  STL [R1+0x48], R0 ;  /* 0x0000480001007387 */ /* 0x0007e80000100800 */
[----:B0-----:R-:W4:Y:S01]  /*139d0*/  LDL R20, [R1+0x60] ;  /* 0x0000600001147983 */ /* 0x001f220000100800 */
[----:B------:R-:W-:-:S02]  /*139e0*/  F2FP.F16.F32.PACK_AB R76, R112, R105 ;  /* 0x00000069704c723e */ /* 0x000fc400000000ff */
[----:B------:R-:W-:Y:S02]  /*139f0*/  F2FP.F16.F32.PACK_AB R78, R100, R101 ;  /* 0x00000065644e723e */ /* 0x000fe400000000ff */
[----:B------:R-:W-:Y:S02]  /*13a00*/  F2FP.F16.F32.PACK_AB R99, R87, R86 ;  /* 0x000000565763723e */ /* 0x000fe400000000ff */
[----:B------:R-:W-:Y:S02]  /*13a10*/  F2FP.F16.F32.PACK_AB R92, R104, R92 ;  /* 0x0000005c685c723e */ /* 0x000fe400000000ff */
[----:B------:R-:W-:Y:S01]  /*13a20*/  F2FP.F16.F32.PACK_AB R94, R84, R85 ;  /* 0x00000055545e723e */ /* 0x000fe200000000ff */
[----:B------:R-:W-:Y:S04]  /*13a30*/  STSM.16.M88.4 [R18+0x2d300], R76 ;  /* 0x02d3004c12007844 */ /* 0x000fe80000000200 */
[----:B------:R-:W-:Y:S04]  /*13a40*/  STSM.16.M88.4 [R18+0x2eb00], R96 ;  /* 0x02eb006012007844 */ /* 0x000fe80000000200 */
[----:B------:R-:W-:Y:S01]  /*13a50*/  STSM.16.M88.4 [R18+0x30300], R92 ;  /* 0x0303005c12007844 */ /* 0x000fe20000000200 */
[----:B------:R-:W-:Y:S01]  /*13a60*/  @!PT LDS RZ, [RZ] ;  /* 0x00000000fffff984 */ /* 0x000fe20000000800 */
[----:B------:R-:W-:Y:S01]  /*13a70*/  @!PT LDS RZ, [RZ] ;  /* 0x00000000fffff984 */ /* 0x000fe20000000800 */
[----:B------:R-:W-:Y:S01]  /*13a80*/  @!PT LDS RZ, [RZ] ;  /* 0x00000000fffff984 */ /* 0x000fe20000000800 */
[----:B------:R-:W-:Y:S01]  /*13a90*/  @!PT LDS RZ, [RZ] ;  /* 0x00000000fffff984 */ /* 0x000fe20000000800 */
[----:B------:R0:W-:Y:S06]  /*13aa0*/  MEMBAR.ALL.CTA ;  /* 0x0000000000007992 */ /* 0x0001ec0000008000 */
[----:B0-----:R-:W0:Y:S01]  /*13ab0*/  FENCE.VIEW.ASYNC.S ;  /* 0x00000000000073c6 */ /* 0x001e220000000000 */
        /* <DEDUP_REMOVED lines=48> */
[----:B0-----:R-:W-:Y:S01]  /*13dc0*/  NOP ;  /* 0x0000000000007918 */ /* 0x001fe20000000000 */
[----:B---3--:R-:W-:-:S05]  /*13dd0*/  VIADD R0, R74, 0xffffffff ;  /* 0xffffffff4a007836 */ /* 0x008fca0000000000 */
[----:B------:R0:W-:Y:S01]  /*13de0*/  STL [R1+0x44], R0 ;  /* 0x0000440001007387 */ /* 0x0001e20000100800 */
[----:B--2---:R-:W-:-:S03]  /*13df0*/  ISETP.GT.AND P2, PT, R74, R75, PT ;  /* 0x0000004b4a00720c */ /* 0x004fc60003f44270 */
[----:B----4-:R1:W-:Y:S04]  /*13e00*/  STL [R1+0x8], R20 ;  /* 0x0000081401007387 */ /* 0x0103e80000100800 */
[----:B------:R1:W-:Y:S04]  /*13e10*/  STL [R1+0x4], R72 ;  /* 0x0000044801007387 */ /* 0x0003e80000100800 */
[----:B------:R1:W-:Y:S01]  /*13e20*/  STL [R1], R14 ;  /* 0x0000000e01007387 */ /* 0x0003e20000100800 */
[----:B0-----:R-:W-:Y:S01]  /*13e30*/  IMAD.MOV.U32 R0, RZ, RZ, R154 ;  /* 0x000000ffff007224 */ /* 0x001fe200078e009a */
[----:B------:R-:W-:Y:S06]  /*13e40*/  @P2 BRA `(.L_x_532) ;  /* 0xffffffb400b02947 */ /* 0x000fec000383ffff */
.L_x_521:
[----:B------:R-:W-:Y:S05]  /*13e50*/  WARPSYNC.ALL ;  /* 0x0000000000007948 */ /* 0x000fea0003800000 */
[----:B------:R-:W-:Y:S06]  /*13e60*/  BAR.ARV 0x8, 0x200 ;  /* 0x0208000000007b1d */ /* 0x000fec0000002000 */
[----:B------:R-:W-:Y:S05]  /*13e70*/  @!P0 BRA `(.L_x_533) ;  /* 0x0000000000048947 */ /* 0x000fea0003800000 */
[----:B------:R-:W-:Y:S01]  /*13e80*/  BPT.TRAP 0x1 ;  /* 0x000000040000795c */ /* 0x000fe20000300000 */
.L_x_533:
[----:B------:R-:W2:Y:S01]  /*13e90*/  LDL R2, [R1+0x60] ;  /* 0x0000600001027983 */ /* 0x000ea20000100800 */
[----:B------:R-:W-:Y:S01]  /*13ea0*/  IMAD R0, R154, 0x8, R16 ;  /* 0x000000089a007824 */ /* 0x000fe200078e0210 */
[----:B--2---:R-:W-:-:S04]  /*13eb0*/  SHF.L.U32 R3, R2, 0x1f, RZ ;  /* 0x0000001f02037819 */ /* 0x004fc800000006ff */
[----:B------:R0:W2:Y:S01]  /*13ec0*/  SYNCS.PHASECHK.TRANS64.TRYWAIT P2, [R0+URZ+0x31c50], R3 ;  /* 0x031c5003000075a7 */ /* 0x0000a2000804017f */
[----:B------:R-:W-:Y:S05]  /*13ed0*/  @!P0 BRA `(.L_x_534) ;  /* 0x0000000000048947 */ /* 0x000fea0003800000 */
[----:B------:R-:W-:Y:S01]  /*13ee0*/  BPT.TRAP 0x1 ;  /* 0x000000040000795c */ /* 0x000fe20000300000 */
.L_x_534:
[----:B------:R-:W3:Y:S01]  /*13ef0*/  LDL.LU R2, [R1+0x84] ;  /* 0x0000840001027983 */ /* 0x000ee20000300800 */
[----:B------:R-:W-:Y:S02]  /*13f00*/  VIADD R16, R16, 0x200 ;  /* 0x0000020010107836 */ /* 0x000fe40000000000 */
[----:B------:R-:W-:-:S03]  /*13f10*/  IMAD.MOV.U32 R5, RZ, RZ, -0x3ffffff0 ;  /* 0xc0000010ff057424 */ /* 0x000fc600078e00ff */
[----:B------:R-:W-:-:S04]  /*13f20*/  SHF.R.U32.HI R16, RZ, 0x4, R16 ;  /* 0x00000004ff107819 */ /* 0x000fc80000011610 */
[----:B------:R-:W-:-:S04]  /*13f30*/  LOP3.LUT R16, R16, 0x3fff, RZ, 0xc0, !PT ;  /* 0x00003fff10107812 */ /* 0x000fc800078ec0ff */
[----:B------:R-:W-:Y:S02]  /*13f40*/  LOP3.LUT R7, R16, 0x2400000, RZ, 0xfc, !PT ;  /* 0x0240000010077812 */ /* 0x000fe400078efcff */
[----:B---3--:R-:W-:Y:S01]  /*13f50*/  LOP3.LUT R4, R2, 0x10000, RZ, 0xfc, !PT ;  /* 0x0001000002047812 */ /* 0x008fe200078efcff */
[----:B--2---:R-:W-:Y:S06]  /*13f60*/  @P2 BRA `(.L_x_535) ;  /* 0x0000000000082947 */ /* 0x004fec0003800000 */
[----:B------:R-:W2:Y:S02]  /*13f70*/  SYNCS.PHASECHK.TRANS64.TRYWAIT P0, [R0+URZ+0x31c50], R3 ;  /* 0x031c5003000075a7 */ /* 0x000ea4000800017f */
[----:B--2---:R-:W-:Y:S05]  /*13f80*/  @!P0 BRA `(.L_x_536) ;  /* 0x000000bc008c8947 */ /* 0x004fea0003800000 */
.L_x_535:
[----:B------:R-:W-:Y:S01]  /*13f90*/  IMAD R2, R154, 0x6c0, R7 ;  /* 0x000006c09a027824 */ /* 0x000fe200078e0207 */
[----:B------:R-:W3:Y:S01]  /*13fa0*/  LDL.LU R11, [R1+0x40] ;  /* 0x00004000010b7983 */ /* 0x000ee20000300800 */
[----:B0-2---:R-:W-:Y:S01]  /*13fb0*/  IMAD.MOV.U32 R3, RZ, RZ, -0x7fffffe0 ;  /* 0x80000020ff037424 */ /* 0x005fe200078e00ff */
[----:B------:R-:W-:Y:S05]  /*13fc0*/  WARPSYNC.ALL ;  /* 0x0000000000007948 */ /* 0x000fea0003800000 */
[C---:B------:R-:W-:Y:S01]  /*13fd0*/  R2UR UR4, R4.reuse ;  /* 0x00000000040472ca */ /* 0x040fe200000e0000 */
[----:B------:R-:W-:Y:S01]  /*13fe0*/  VIADD R6, R4, 0x180 ;  /* 0x0000018004067836 */ /* 0x000fe20000000000 */
[----:B------:R-:W-:Y:S01]  /*13ff0*/  R2UR UR5, R5 ;  /* 0x00000000050572ca */ /* 0x000fe200000e0000 */
[C---:B------:R-:W-:Y:S01]  /*14000*/  VIADD R8, R2.reuse, 0x40 ;  /* 0x0000004002087836 */ /* 0x040fe20000000000 */
[----:B------:R-:W-:Y:S01]  /*14010*/  R2UR UR6, R2 ;  /* 0x00000000020672ca */ /* 0x000fe200000e0000 */
[----:B------:R-:W-:Y:S01]  /*14020*/  IMAD.MOV.U32 R7, RZ, RZ, -0x3ffffff0 ;  /* 0xc0000010ff077424 */ /* 0x000fe200078e00ff */
[----:B------:R-:W-:Y:S01]  /*14030*/  R2UR UR7, R3 ;  /* 0x00000000030772ca */ /* 0x000fe200000e0000 */
[----:B------:R-:W-:Y:S01]  /*14040*/  WARPGROUP.ARRIVE ;  /* 0x00000000000079c5 */ /* 0x000fe20000000000 */
[----:B------:R-:W-:Y:S01]  /*14050*/  IMAD.MOV.U32 R9, RZ, RZ, -0x7fffffe0 ;  /* 0x80000020ff097424 */ /* 0x000fe200078e00ff */
[----:B------:R-:W2:Y:S04]  /*14060*/  LDL.LU R10, [R1+0x48] ;  /* 0x00004800010a7983 */ /* 0x000ea80000300800 */
[----:B------:R-:W4:Y:S01]  /*14070*/  LDL.LU R12, [R1+0x60] ;  /* 0x00006000010c7983 */ /* 0x000f220000300800 */
[----:B------:R-:W-:-:S02]  /*14080*/  IMAD.MOV.U32 R5, RZ, RZ, -0x3ffffff0 ;  /* 0xc0000010ff057424 */ /* 0x000fc400078e00ff */
[----:B------:R-:W-:Y:S01]  /*14090*/  IMAD.MOV.U32 R3, RZ, RZ, -0x7fffffe0 ;  /* 0x80000020ff037424 */ /* 0x000fe200078e00ff */
[----:B------:R-:W5:Y:S01]  /*140a0*/  LDL.LU R13, [R1+0xa4] ;  /* 0x0000a400010d7983 */ /* 0x000f620000300800 */
[----:B------:R-:W-:Y:S01]  /*140b0*/  VIADD R154, R154, 0x1 ;  /* 0x000000019a9a7836 */ /* 0x000fe20000000000 */
[----:B------:R-:W-:Y:S01]  /*140c0*/  HGMMA.64x96x16.F32 R24, gdesc[UR4].tnspB, R24, gsb0 ;  /* 0x41600000041879f0 */ /* 0x000fe20008000818 */
[----:B------:R-:W-:Y:S01]  /*140d0*/  R2UR UR4, R6 ;  /* 0x00000000060472ca */ /* 0x000fe200000e0000 */
[----:B------:R-:W-:Y:S01]  /*140e0*/  VIADD R6, R4, 0x300 ;  /* 0x0000030004067836 */ /* 0x000fe20000000000 */
[----:B------:R-:W-:Y:S01]  /*140f0*/  R2UR UR5, R7 ;  /* 0x00000000070572ca */ /* 0x000fe200000e0000 */
[----:B------:R-:W-:Y:S01]  /*14100*/  IMAD.MOV.U32 R7, RZ, RZ, -0x3ffffff0 ;  /* 0xc0000010ff077424 */ /* 0x000fe200078e00ff */
[----:B------:R-:W-:Y:S01]  /*14110*/  R2UR UR6, R8 ;  /* 0x00000000080672ca */ /* 0x000fe200000e0000 */
[----:B------:R-:W-:Y:S01]  /*14120*/  VIADD R8, R2, 0x80 ;  /* 0x0000008002087836 */ /* 0x000fe20000000000 */
[----:B------:R-:W-:Y:S01]  /*14130*/  R2UR UR7, R9 ;  /* 0x00000000090772ca */ /* 0x000fe200000e0000 */
[----:B------:R-:W-:Y:S01]  /*14140*/  IMAD.MOV.U32 R9, RZ, RZ, -0x7fffffe0 ;  /* 0x80000020ff097424 */ /* 0x000fe200078e00ff */
[----:B------:R-:W-:Y:S01]  /*14150*/  ISETP.NE.AND P2, PT, R154, 0x2, PT ;  /* 0x000000029a00780c */ /* 0x000fe20003f45270 */
[----:B------:R-:W-:-:S02]  /*14160*/  WARPGROUP.DEPBAR.LE gsb0, 0x0 ;  /* 0x00008000000079c5 */ /* 0x000fc40000010000 */
[----:B------:R-:W-:-:S08]  /*14170*/  WARPGROUP.ARRIVE ;  /* 0x00000000000079c5 */ /* 0x000fd00000000000 */
        /* <DEDUP_REMOVED lines=9> */
[----:B------:R-:W-:Y:S02]  /*14210*/  WARPGROUP.DEPBAR.LE gsb0, 0x0 ;  /* 0x00008000000079c5 */ /* 0x000fe40000010000 */
[----:B------:R-:W-:-:S09]  /*14220*/  WARPGROUP.ARRIVE ;  /* 0x00000000000079c5 */ /* 0x000fd20000000000 */
        /* <DEDUP_REMOVED lines=41> */
[----:B------:R-:W-:Y:S02]  /*144c0*/  IMAD.MOV.U32 R9, RZ, RZ, -0x7fffffe0 ;  /* 0x80000020ff097424 */ /* 0x000fe400078e00ff */
[----:B------:R-:W-:-:S02]  /*144d0*/  VIADD R4, R4, 0xc00 ;  /* 0x00000c0004047836 */ /* 0x000fc40000000000 */
[----:B------:R-:W-:Y:S01]  /*144e0*/  VIADD R2, R2, 0x200 ;  /* 0x0000020002027836 */ /* 0x000fe20000000000 */
[----:B------:R-:W-:Y:S02]  /*144f0*/  WARPGROUP.DEPBAR.LE gsb0, 0x0 ;  /* 0x00008000000079c5 */ /* 0x000fe40000010000 */
[----:B------:R-:W-:-:S06]  /*14500*/  WARPGROUP.ARRIVE ;  /* 0x00000000000079c5 */ /* 0x000fcc0000000000 */
[----:B------:R-:W-:Y:S01]  /*14510*/  HGMMA.64x96x16.F32 R24, gdesc[UR4].tnspB, R24, gsb0 ;  /* 0x41600000041879f0 */ /* 0x000fe20008000818 */
[----:B------:R-:W-:Y:S02]  /*14520*/  R2UR UR4, R6 ;  /* 0x00000000060472ca */ /* 0x000fe400000e0000 */
[----:B------:R-:W-:Y:S02]  /*14530*/  R2UR UR5, R7 ;  /* 0x00000000070572ca */ /* 0x000fe400000e0000 */
[----:B------:R-:W-:Y:S02]  /*14540*/  R2UR UR6, R8 ;  /* 0x00000000080672ca */ /* 0x000fe400000e0000 */
[----:B------:R-:W-:Y:S01]  /*14550*/  R2UR UR7, R9 ;  /* 0x00000000090772ca */ /* 0x000fe200000e0000 */
[----:B------:R-:W-:Y:S02]  /*14560*/  WARPGROUP.DEPBAR.LE gsb0, 0x0 ;  /* 0x00008000000079c5 */ /* 0x000fe40000010000 */
[----:B------:R-:W-:-:S10]  /*14570*/  WARPGROUP.ARRIVE ;  /* 0x00000000000079c5 */ /* 0x000fd40000000000 */
[----:B------:R-:W-:Y:S01]  /*14580*/  HGMMA.64x96x16.F32 R24, gdesc[UR4].tnspB, R24, gsb0 ;  /* 0x41600000041879f0 */ /* 0x000fe20008000818 */
[----:B------:R-:W-:Y:S02]  /*14590*/  R2UR UR4, R4 ;  /* 0x00000000040472ca */ /* 0x000fe400000e0000 */
[----:B------:R-:W-:Y:S02]  /*145a0*/  R2UR UR5, R5 ;  /* 0x00000000050572ca */ /* 0x000fe400000e0000 */
[----:B------:R-:W-:Y:S02]  /*145b0*/  R2UR UR6, R2 ;  /* 0x00000000020672ca */ /* 0x000fe400000e0000 */
[----:B------:R-:W-:Y:S01]  /*145c0*/  R2UR UR7, R3 ;  /* 0x00000000030772ca */ /* 0x000fe200000e0000 */
[----:B---3--:R-:W0:Y:S04]  /*145d0*/  SHFL.BFLY PT, R2, R11, 0x2, 0x1f ;  /* 0x0c401f000b027f89 */ /* 0x008e2800000e0000 */
[----:B--2---:R-:W2:Y:S01]  /*145e0*/  SHFL.BFLY PT, R3, R10, 0x2, 0x1f ;  /* 0x0c401f000a037f89 */ /* 0x004ea200000e0000 */
[----:B0-----:R-:W-:Y:S01]  /*145f0*/  FADD.FTZ R2, R2, R11 ;  /* 0x0000000b02027221 */ /* 0x001fe20000010000 */
[----:B--2---:R-:W-:Y:S01]  /*14600*/  FADD.FTZ R4, R3, R10 ;  /* 0x0000000a03047221 */ /* 0x004fe20000010000 */
[----:B------:R-:W-:-:S03]  /*14610*/  IMAD.MOV.U32 R10, RZ, RZ, RZ ;  /* 0x000000ffff0a7224 */ /* 0x000fc600078e00ff */
[----:B------:R-:W0:Y:S04]  /*14620*/  SHFL.BFLY PT, R3, R2, 0x1, 0x1f ;  /* 0x0c201f0002037f89 */ /* 0x000e2800000e0000 */
[----:B------:R-:W2:Y:S01]  /*14630*/  SHFL.BFLY PT, R5, R4, 0x1, 0x1f ;  /* 0x0c201f0004057f89 */ /* 0x000ea200000e0000 */
[----:B0-----:R-:W-:Y:S01]  /*14640*/  FADD.FTZ R8, R2, R3 ;  /* 0x0000000302087221 */ /* 0x001fe20000010000 */
[----:B------:R-:W-:Y:S01]  /*14650*/  SEL R2, RZ, 0x1, P2 ;  /* 0x00000001ff027807 */ /* 0x000fe20001000000 */
[----:B--2---:R-:W-:-:S03]  /*14660*/  FADD.FTZ R11, R4, R5 ;  /* 0x00000005040b7221 */ /* 0x004fc60000010000 */
[----:B------:R-:W-:Y:S01]  /*14670*/  FSETP.NE.FTZ.AND P0, PT, R8, RZ, PT ;  /* 0x000000ff0800720b */ /* 0x000fe20003f15000 */
[----:B-----5:R-:W-:Y:S01]  /*14680*/  VIADD R13, R13, 0x1 ;  /* 0x000000010d0d7836 */ /* 0x020fe20000000000 */
[----:B----4-:R-:W-:Y:S02]  /*14690*/  LOP3.LUT R12, R12, R2, RZ, 0x3c, !PT ;  /* 0x000000020c0c7212 */ /* 0x010fe400078e3cff */
[----:B------:R-:W-:-:S09]  /*146a0*/  FSETP.NE.FTZ.AND P3, PT, R11, RZ, PT ;  /* 0x000000ff0b00720b */ /* 0x000fd20003f75000 */
[----:B------:R-:W0:Y:S08]  /*146b0*/  @P0 MUFU.LG2 R6, R8 ;  /* 0x0000000800060308 */ /* 0x000e300000000c00 */
[----:B------:R-:W2:Y:S01]  /*146c0*/  @P3 MUFU.LG2 R7, R11 ;  /* 0x0000000b00073308 */ /* 0x000ea20000000c00 */
[----:B------:R-:W-:Y:S02]  /*146d0*/  WARPGROUP.DEPBAR.LE gsb0, 0x0 ;  /* 0x00008000000079c5 */ /* 0x000fe40000010000 */
[----:B------:R-:W-:-:S05]  /*146e0*/  WARPGROUP.ARRIVE ;  /* 0x00000000000079c5 */ /* 0x000fca0000000000 */
[----:B------:R-:W3:Y:S01]  /*146f0*/  @P0 MUFU.RCP R10, R8 ;  /* 0x00000008000a0308 */ /* 0x000ee20000001000 */
[----:B------:R-:W-:Y:S01]  /*14700*/  HGMMA.64x96x16.F32 R24, gdesc[UR4].tnspB, R24, gsb0 ;  /* 0x41600000041879f0 */ /* 0x000fe20008000818 */
[----:B------:R-:W-:Y:S01]  /*14710*/  IMAD.MOV.U32 R3, RZ, RZ, RZ ;  /* 0x000000ffff037224 */ /* 0x000fe200078e00ff */
[----:B------:R4:W-:Y:S04]  /*14720*/  STL [R1+0x60], R12 ;  /* 0x0000600c01007387 */ /* 0x0009e80000100800 */
[----:B------:R1:W-:Y:S01]  /*14730*/  STL [R1+0xa4], R13 ;  /* 0x0000a40d01007387 */ /* 0x0003e20000100800 */
[----:B------:R-:W5:Y:S01]  /*14740*/  @P3 MUFU.RCP R3, R11 ;  /* 0x0000000b00033308 */ /* 0x000f620000001000 */
[----:B------:R-:W-:Y:S01]  /*14750*/  @P0 FMUL.FTZ R5, R15, 0.69314718246459960938 ;  /* 0x3f3172180f050820 */ /* 0x000fe20000410000 */
[----:B0-----:R-:W-:Y:S01]  /*14760*/  @P0 FMUL.FTZ R6, R6, 0.69314718246459960938 ;  /* 0x3f31721806060820 */ /* 0x001fe20000410000 */
[----:B--2---:R-:W-:Y:S01]  /*14770*/  @P3 FMUL.FTZ R7, R7, 0.69314718246459960938 ;  /* 0x3f31721807073820 */ /* 0x004fe20000410000 */
[----:B----4-:R-:W-:Y:S01]  /*14780*/  @P3 FMUL.FTZ R12, R15, 0.69314718246459960938 ;  /* 0x3f3172180f0c3820 */ /* 0x010fe20000410000 */
[----:B------:R-:W-:-:S02]  /*14790*/  @!P1 VIADD R4, R0, 0x31c60 ;  /* 0x00031c6000049836 */ /* 0x000fc40000000000 */
[----:B------:R-:W-:Y:S02]  /*147a0*/  IMAD.MOV.U32 R2, RZ, RZ, -0x800000 ;  /* 0xff800000ff027424 */ /* 0x000fe400078e00ff */
[----:B------:R-:W-:Y:S01]  /*147b0*/  @P0 FFMA.FTZ R2, R5, R14, R6 ;  /* 0x0000000e05020223 */ /* 0x000fe20000010006 */
[----:B------:R-:W-:Y:S02]  /*147c0*/  IMAD.MOV.U32 R0, RZ, RZ, -0x800000 ;  /* 0xff800000ff007424 */ /* 0x000fe400078e00ff */
[----:B------:R-:W-:Y:S01]  /*147d0*/  @P3 FFMA.FTZ R0, R12, R72, R7 ;  /* 0x000000480c003223 */ /* 0x000fe20000010007 */
[----:B------:R-:W-:Y:S02]  /*147e0*/  @!P1 PRMT R4, RZ, 0x654, R4 ;  /* 0x00000654ff049816 */ /* 0x000fe40000000004 */
[----:B------:R-:W-:Y:S02]  /*147f0*/  PLOP3.LUT P0, PT, PT, PT, PT, 0x8, 0x0 ;  /* 0x000000000000781c */ /* 0x000fe40003f0e170 */
[----:B------:R-:W-:Y:S01]  /*14800*/  SEL R154, R154, RZ, P2 ;  /* 0x000000ff9a9a7207 */ /* 0x000fe20001000000 */
[----:B------:R-:W-:-:S02]  /*14810*/  WARPGROUP.DEPBAR.LE gsb0, 0x0 ;  /* 0x00008000000079c5 */ /* 0x000fc40000010000 */
[-C--:B---3--:R-:W-:Y:S01]  /*14820*/  FMUL.FTZ R6, R28, R10.reuse ;  /* 0x0000000a1c067220 */ /* 0x088fe20000410000 */
        /* <DEDUP_REMOVED lines=23> */
[-C--:B-----5:R-:W-:Y:S01]  /*149a0*/  FMUL.FTZ R68, R26, R3.reuse ;  /* 0x000000031a447220 */ /* 0x0a0fe20000410000 */
[-C--:B------:R-:W-:Y:S01]  /*149b0*/  FMUL.FTZ R69, R27, R3.reuse ;  /* 0x000000031b457220 */ /* 0x080fe20000410000 */
[----:B0-----:R-:W-:Y:S01]  /*149c0*/  FMUL.FTZ R4, R24, R10 ;  /* 0x0000000a18047220 */ /* 0x001fe20000410000 */
[-C--:B------:R-:W-:Y:S01]  /*149d0*/  FMUL.FTZ R30, R30, R3.reuse ;  /* 0x000000031e1e7220 */ /* 0x080fe20000410000 */
[-C--:B------:R-:W-:Y:S01]  /*149e0*/  FMUL.FTZ R31, R31, R3.reuse ;  /* 0x000000031f1f7220 */ /* 0x080fe20000410000 */
        /* <DEDUP_REMOVED lines=20> */
.L_x_480:
[----:B------:R-:W-:Y:S05]  /*14b30*/  WARPSYNC.ALL ;  /* 0x0000000000007948 */ /* 0x000fea0003800000 */
[----:B------:R-:W0:Y:S08]  /*14b40*/  S2UR UR5, SR_CgaCtaId ;  /* 0x00000000000579c3 */ /* 0x000e300000008800 */
[----:B------:R-:W-:Y:S06]  /*14b50*/  BAR.SYNC.DEFER_BLOCKING 0x5, 0x200 ;  /* 0x0148000000007b1d */ /* 0x000fec0000010000 */
[----:B------:R-:W-:Y:S01]  /*14b60*/  UMOV UR4, 0x400 ;  /* 0x0000040000047882 */ /* 0x000fe20000000000 */
[----:B------:R-:W-:Y:S01]  /*14b70*/  BSSY B0, `(.L_x_537) ;  /* 0x00002bb000007945 */ /* 0x000fe20003800000 */
[----:B0-----:R-:W-:-:S06]  /*14b80*/  ULEA UR4, UR5, UR4, 0x18 ;  /* 0x0000000405047291 */ /* 0x001fcc000f8ec03f */
[----:B------:R-:W-:-:S05]  /*14b90*/  IMAD.U32 R16, RZ, RZ, UR4 ;  /* 0x00000004ff107e24 */ /* 0x000fca000f8e00ff */
[----:B------:R0:W2:Y:S01]  /*14ba0*/  LDS.128 R108, [R16+0x31cd0] ;  /* 0x031cd000106c7984 */ /* 0x0000a20000000c00 */
[----:B------:R-:W-:Y:S06]  /*14bb0*/  BAR.ARV 0x4, 0x200 ;  /* 0x0108000000007b1d */ /* 0x000fec0000002000 */
[----:B------:R-:W-:Y:S05]  /*14bc0*/  @P0 BRA `(.L_x_538) ;  /* 0x0000001c00f00947 */ /* 0x000fea0003800000 */
[----:B------:R-:W3:Y:S01]  /*14bd0*/  LDL R12, [R1+0xe8] ;  /* 0x0000e800010c7983 */ /* 0x000ee20000100800 */
[----:B------:R-:W-:-:S03]  /*14be0*/  ULDC UR4, c[0x0][0xad4] ;  /* 0x0002b50000047ab9 */ /* 0x000fc60000000800 */
[----:B------:R-:W4:Y:S04]  /*14bf0*/  LDL.LU R74, [R1+0x94] ;  /* 0x00009400014a7983 */ /* 0x000f280000300800 */
[----:B------:R-:W2:Y:S04]  /*14c00*/  LDL.LU R80, [R1+0x9c] ;  /* 0x00009c0001507983 */ /* 0x000ea80000300800 */
[----:B------:R-:W2:Y:S01]  /*14c10*/  LDL.LU R79, [R1+0xa0] ;  /* 0x0000a000014f7983 */ /* 0x000ea20000300800 */
[----:B------:R-:W1:Y:S01]  /*14c20*/  S2R R3, SR_SWINHI ;  /* 0x0000000000037919 */ /* 0x000e620000002f00 */
[----:B------:R-:W-:-:S02]  /*14c30*/  MOV R10, R16 ;  /* 0x00000010000a7202 */ /* 0x000fc40000000f00 */
[----:B-1----:R-:W-:-:S03]  /*14c40*/  MOV R11, R3 ;  /* 0x00000003000b7202 */ /* 0x002fc60000000f00 */
[----:B---3--:R-:W-:-:S03]  /*14c50*/  IMAD.WIDE R12, R12, 0x2, R10 ;  /* 0x000000020c0c7825 */ /* 0x008fc600078e020a */
[C---:B------:R-:W-:Y:S02]  /*14c60*/  IADD3 R75, P0, R12.reuse, 0x6020, RZ ;  /* 0x000060200c4b7810 */ /* 0x040fe40007f1e0ff */
[----:B------:R-:W-:-:S03]  /*14c70*/  LOP3.LUT R3, R12, 0x180, RZ, 0xc0, !PT ;  /* 0x000001800c037812 */ /* 0x000fc600078ec0ff */
[----:B------:R-:W-:Y:S01]  /*14c80*/  IMAD.X R23, RZ, RZ, R13, P0 ;  /* 0x000000ffff177224 */ /* 0x000fe200000e060d */
[----:B----4-:R-:W-:Y:S02]  /*14c90*/  ISETP.NE.AND P0, PT, R74, RZ, PT ;  /* 0x000000ff4a00720c */ /* 0x010fe40003f05270 */
[----:B------:R-:W-:Y:S02]  /*14ca0*/  IADD3 R20, P4, R12, 0x20, RZ ;  /* 0x000000200c147810 */ /* 0x000fe40007f9e0ff */
[----:B------:R-:W-:Y:S01]  /*14cb0*/  SEL R78, R74, UR4, P0 ;  /* 0x000000044a4e7c07 */ /* 0x000fe20008000000 */
[----:B------:R-:W-:Y:S05]  /*14cc0*/  WARPSYNC.ALL ;  /* 0x0000000000007948 */ /* 0x000fea0003800000 */
[----:B------:R-:W-:-:S02]  /*14cd0*/  SHF.R.U64 R3, R3, 0x3, RZ ;  /* 0x0000000303037819 */ /* 0x000fc400000012ff */
[----:B------:R-:W-:Y:S01]  /*14ce0*/  LOP3.LUT R14, R20, 0x180, RZ, 0xc0, !PT ;  /* 0x00000180140e7812 */ /* 0x000fe200078ec0ff */
[----:B------:R-:W-:Y:S01]  /*14cf0*/  BAR.SYNC.DEFER_BLOCKING 0x1, 0x180 ;  /* 0x0046000000007b1d */ /* 0x000fe20000010000 */
[C---:B------:R-:W-:Y:S02]  /*14d00*/  IADD3 R22, P3, R12.reuse, 0x3000, RZ ;  /* 0x000030000c167810 */ /* 0x040fe40007f7e0ff */
[C---:B------:R-:W-:Y:S02]  /*14d10*/  IADD3 R15, P2, R12.reuse, 0x3020, RZ ;  /* 0x000030200c0f7810 */ /* 0x040fe40007f5e0ff */
[----:B------:R-:W-:Y:S02]  /*14d20*/  IADD3 R35, P1, R12, 0x6000, RZ ;  /* 0x000060000c237810 */ /* 0x000fe40007f3e0ff */
[----:B------:R-:W-:Y:S01]  /*14d30*/  LOP3.LUT R34, R75, 0x180, RZ, 0xc0, !PT ;  /* 0x000001804b227812 */ /* 0x000fe200078ec0ff */
[----:B------:R-:W-:Y:S01]  /*14d40*/  IMAD.X R25, RZ, RZ, R13, P4 ;  /* 0x000000ffff197224 */ /* 0x000fe200020e060d */
[----:B------:R-:W-:Y:S01]  /*14d50*/  LOP3.LUT R12, R3, R12, RZ, 0x3c, !PT ;  /* 0x0000000c030c7212 */ /* 0x000fe200078e3cff */
[----:B------:R-:W-:Y:S01]  /*14d60*/  ULDC.64 UR6, c[0x0][0xc08] ;  /* 0x0003020000067ab9 */ /* 0x000fe20000000a00 */
[----:B------:R-:W-:Y:S01]  /*14d70*/  SHF.R.U64 R3, R14, 0x3, RZ ;  /* 0x000000030e037819 */ /* 0x000fe200000012ff */
[----:B------:R-:W-:Y:S01]  /*14d80*/  ULDC.64 UR4, c[0x0][0xc00] ;  /* 0x0003000000047ab9 */ /* 0x000fe20000000a00 */
[----:B------:R-:W-:-:S02]  /*14d90*/  LOP3.LUT R14, R15, 0x180, RZ, 0xc0, !PT ;  /* 0x000001800f0e7812 */ /* 0x000fc400078ec0ff */
[----:B------:R-:W-:Y:S02]  /*14da0*/  LOP3.LUT R24, R3, R20, RZ, 0x3c, !PT ;  /* 0x0000001403187212 */ /* 0x000fe400078e3cff */
[----:B------:R-:W-:Y:S02]  /*14db0*/  LOP3.LUT R3, R22, 0x180, RZ, 0xc0, !PT ;  /* 0x0000018016037812 */ /* 0x000fe400078ec0ff */
[----:B------:R-:W-:Y:S02]  /*14dc0*/  LOP3.LUT R20, R35, 0x180, RZ, 0xc0, !PT ;  /* 0x0000018023147812 */ /* 0x000fe400078ec0ff */
[----:B------:R-:W-:Y:S02]  /*14dd0*/  SHF.R.U64 R3, R3, 0x3, RZ ;  /* 0x0000000303037819 */ /* 0x000fe400000012ff */
[----:B------:R-:W-:Y:S02]  /*14de0*/  SHF.R.U64 R20, R20, 0x3, RZ ;  /* 0x0000000314147819 */ /* 0x000fe400000012ff */
[----:B------:R-:W-:Y:S01]  /*14df0*/  SHF.R.U64 R14, R14, 0x3, RZ ;  /* 0x000000030e0e7819 */ /* 0x000fe200000012ff */
[--C-:B------:R-:W-:Y:S01]  /*14e00*/  IMAD.X R27, RZ, RZ, R13.reuse, P3 ;  /* 0x000000ffff1b7224 */ /* 0x100fe200018e060d */
[----:B------:R-:W-:Y:S01]  /*14e10*/  LOP3.LUT R26, R3, R22, RZ, 0x3c, !PT ;  /* 0x00000016031a7212 */ /* 0x000fe200078e3cff */
[--C-:B------:R-:W-:Y:S01]  /*14e20*/  IMAD.X R33, RZ, RZ, R13.reuse, P2 ;  /* 0x000000ffff217224 */ /* 0x100fe200010e060d */
[----:B------:R-:W-:Y:S01]  /*14e30*/  LOP3.LUT R20, R20, R35, RZ, 0x3c, !PT ;  /* 0x0000002314147212 */ /* 0x000fe200078e3cff */
[----:B------:R-:W-:Y:S01]  /*14e40*/  IMAD.X R21, RZ, RZ, R13, P1 ;  /* 0x000000ffff157224 */ /* 0x000fe200008e060d */
[----:B------:R-:W-:-:S02]  /*14e50*/  SHF.R.U64 R34, R34, 0x3, RZ ;  /* 0x0000000322227819 */ /* 0x000fc400000012ff */
[----:B------:R-:W-:Y:S02]  /*14e60*/  LOP3.LUT R32, R14, R15, RZ, 0x3c, !PT ;  /* 0x0000000f0e207212 */ /* 0x000fe400078e3cff */
[----:B------:R-:W-:Y:S02]  /*14e70*/  MOV R35, R12 ;  /* 0x0000000c00237202 */ /* 0x000fe40000000f00 */
[----:B------:R-:W-:Y:S02]  /*14e80*/  F2FP.F16.F32.PACK_AB R12, R5, R4 ;  /* 0x00000004050c723e */ /* 0x000fe400000000ff */
[----:B------:R-:W-:Y:S02]  /*14e90*/  F2FP.F16.F32.PACK_AB R13, R69, R68 ;  /* 0x00000044450d723e */ /* 0x000fe400000000ff */
[----:B------:R-:W-:Y:S02]  /*14ea0*/  F2FP.F16.F32.PACK_AB R14, R7, R6 ;  /* 0x00000006070e723e */ /* 0x000fe400000000ff */
[----:B------:R-:W-:-:S02]  /*14eb0*/  F2FP.F16.F32.PACK_AB R15, R31, R30 ;  /* 0x0000001e1f0f723e */ /* 0x000fc400000000ff */
[----:B------:R-:W-:Y:S02]  /*14ec0*/  MOV R77, R24 ;  /* 0x00000018004d7202 */ /* 0x000fe40000000f00 */
[----:B------:R-:W-:Y:S02]  /*14ed0*/  MOV R3, R26 ;  /* 0x0000001a00037202 */ /* 0x000fe40000000f00 */
[----:B------:R-:W-:Y:S02]  /*14ee0*/  LOP3.LUT R22, R34, R75, RZ, 0x3c, !PT ;  /* 0x0000004b22167212 */ /* 0x000fe400078e3cff */
[----:B------:R-:W-:Y:S02]  /*14ef0*/  F2FP.F16.F32.PACK_AB R24, R9, R8 ;  /* 0x000000080918723e */ /* 0x000fe400000000ff */
[----:B------:R-:W-:Y:S02]  /*14f00*/  F2FP.F16.F32.PACK_AB R25, R73, R72 ;  /* 0x000000484919723e */ /* 0x000fe400000000ff */
[----:B------:R-:W-:-:S02]  /*14f10*/  F2FP.F16.F32.PACK_AB R26, R29, R28 ;  /* 0x0000001c1d1a723e */ /* 0x000fc400000000ff */
[----:B------:R-:W-:Y:S01]  /*14f20*/  F2FP.F16.F32.PACK_AB R27, R39, R38 ;  /* 0x00000026271b723e */ /* 0x000fe200000000ff */
[----:B------:R1:W-:Y:S01]  /*14f30*/  STSM.16.M88.4 [R35], R12 ;  /* 0x0000000c23007844 */ /* 0x0003e20000000200 */
[----:B------:R-:W-:Y:S02]  /*14f40*/  MOV R76, R32 ;  /* 0x00000020004c7202 */ /* 0x000fe40000000f00 */
[----:B------:R-:W-:Y:S02]  /*14f50*/  F2FP.F16.F32.PACK_AB R32, R37, R36 ;  /* 0x000000242520723e */ /* 0x000fe400000000ff */
[----:B------:R-:W-:Y:S02]  /*14f60*/  F2FP.F16.F32.PACK_AB R33, R43, R42 ;  /* 0x0000002a2b21723e */ /* 0x000fe400000000ff */
[----:B------:R-:W-:Y:S01]  /*14f70*/  F2FP.F16.F32.PACK_AB R34, R41, R40 ;  /* 0x000000282922723e */ /* 0x000fe200000000ff */
[----:B------:R3:W-:Y:S01]  /*14f80*/  STSM.16.M88.4 [R77], R24 ;  /* 0x000000184d007844 */ /* 0x0007e20000000200 */
[----:B------:R-:W-:-:S02]  /*14f90*/  MOV R75, R20 ;  /* 0x00000014004b7202 */ /* 0x000fc40000000f00 */
[----:B------:R-:W-:Y:S02]  /*14fa0*/  MOV R74, R22 ;  /* 0x00000016004a7202 */ /* 0x000fe40000000f00 */
[----:B------:R-:W-:Y:S02]  /*14fb0*/  F2FP.F16.F32.PACK_AB R20, R53, R52 ;  /* 0x000000343514723e */ /* 0x000fe400000000ff */
[----:B-1----:R-:W-:Y:S02]  /*14fc0*/  F2FP.F16.F32.PACK_AB R35, R47, R46 ;  /* 0x0000002e2f23723e */ /* 0x002fe400000000ff */
[----:B------:R-:W-:Y:S02]  /*14fd0*/  F2FP.F16.F32.PACK_AB R12, R45, R44 ;  /* 0x0000002c2d0c723e */ /* 0x000fe400000000ff */
[----:B------:R-:W-:Y:S02]  /*14fe0*/  F2FP.F16.F32.PACK_AB R13, R51, R50 ;  /* 0x00000032330d723e */ /* 0x000fe400000000ff */
[----:B------:R-:W-:-:S02]  /*14ff0*/  F2FP.F16.F32.PACK_AB R14, R49, R48 ;  /* 0x00000030310e723e */ /* 0x000fc400000000ff */
[----:B------:R-:W-:Y:S02]  /*15000*/  F2FP.F16.F32.PACK_AB R15, R55, R54 ;  /* 0x00000036370f723e */ /* 0x000fe400000000ff */
[----:B------:R-:W-:Y:S02]  /*15010*/  F2FP.F16.F32.PACK_AB R21, R59, R58 ;  /* 0x0000003a3b15723e */ /* 0x000fe400000000ff */
[----:B------:R-:W-:Y:S02]  /*15020*/  F2FP.F16.F32.PACK_AB R22, R57, R56 ;  /* 0x000000383916723e */ /* 0x000fe400000000ff */
[----:B------:R-:W-:Y:S02]  /*15030*/  F2FP.F16.F32.PACK_AB R23, R63, R62 ;  /* 0x0000003e3f17723e */ /* 0x000fe400000000ff */
[----:B---3--:R-:W-:Y:S02]  /*15040*/  F2FP.F16.F32.PACK_AB R24, R61, R60 ;  /* 0x0000003c3d18723e */ /* 0x008fe400000000ff */
[----:B------:R-:W-:-:S02]  /*15050*/  F2FP.F16.F32.PACK_AB R25, R67, R66 ;  /* 0x000000424319723e */ /* 0x000fc400000000ff */
[----:B------:R-:W-:Y:S02]  /*15060*/  F2FP.F16.F32.PACK_AB R26, R65, R64 ;  /* 0x00000040411a723e */ /* 0x000fe400000000ff */
[----:B------:R-:W-:Y:S01]  /*15070*/  F2FP.F16.F32.PACK_AB R27, R71, R70 ;  /* 0x00000046471b723e */ /* 0x000fe200000000ff */
[----:B------:R2:W-:Y:S01]  /*15080*/  STSM.16.M88.4 [R3], R32 ;  /* 0x0000002003007844 */ /* 0x0005e20000000200 */
[----:B------:R-:W-:-:S03]  /*15090*/  ISETP.NE.U32.AND P3, PT, RZ, UR6, PT ;  /* 0x00000006ff007c0c */ /* 0x000fc6000bf65070 */
[----:B------:R-:W-:Y:S01]  /*150a0*/  STSM.16.M88.4 [R76], R12 ;  /* 0x0000000c4c007844 */ /* 0x000fe20000000200 */
[----:B------:R-:W-:-:S03]  /*150b0*/  ISETP.NE.AND.EX P3, PT, RZ, UR7, PT, P3 ;  /* 0x00000007ff007c0c */ /* 0x000fc6000bf65330 */
[----:B------:R1:W-:Y:S04]  /*150c0*/  STSM.16.M88.4 [R75], R20 ;  /* 0x000000144b007844 */ /* 0x0003e80000000200 */
[----:B------:R3:W-:Y:S01]  /*150d0*/  STSM.16.M88.4 [R74], R24 ;  /* 0x000000184a007844 */ /* 0x0007e20000000200 */
[----:B------:R-:W-:Y:S01]  /*150e0*/  BAR.SYNC.DEFER_BLOCKING 0x1, 0x180 ;  /* 0x0046000000007b1d */ /* 0x000fe20000010000 */
[----:B------:R-:W-:Y:S02]  /*150f0*/  ISETP.NE.U32.AND P0, PT, RZ, UR4, PT ;  /* 0x00000004ff007c0c */ /* 0x000fe4000bf05070 */
[----:B--2---:R-:W-:Y:S02]  /*15100*/  IADD3 R32, P1, R80, UR4, RZ ;  /* 0x0000000450207c10 */ /* 0x004fe4000ff3e0ff */
[----:B------:R-:W-:-:S02]  /*15110*/  ISETP.NE.AND.EX P0, PT, RZ, UR5, PT, P0 ;  /* 0x00000005ff007c0c */ /* 0x000fc4000bf05300 */
[C---:B------:R-:W-:Y:S02]  /*15120*/  IADD3.X R33, R79.reuse, UR5, RZ, P1, !PT ;  /* 0x000000054f217c10 */ /* 0x040fe40008ffe4ff */
[----:B------:R-:W-:Y:S01]  /*15130*/  @P3 IADD3 R34, P1, R80, UR6, RZ ;  /* 0x0000000650223c10 */ /* 0x000fe2000ff3e0ff */
[----:B------:R-:W-:Y:S01]  /*15140*/  ULDC UR6, c[0x0][0xa88] ;  /* 0x0002a20000067ab9 */ /* 0x000fe20000000800 */
[----:B------:R-:W-:Y:S01]  /*15150*/  IMAD.MOV.U32 R3, RZ, RZ, RZ ;  /* 0x000000ffff037224 */ /* 0x000fe200078e00ff */
[----:B------:R-:W-:Y:S01]  /*15160*/  ISETP.GT.AND P2, PT, R78, 0x1, PT ;  /* 0x000000014e00780c */ /* 0x000fe20003f44270 */
[----:B-1----:R-:W-:Y:S01]  /*15170*/  IMAD.MOV.U32 R22, RZ, RZ, 0x9b8 ;  /* 0x000009b8ff167424 */ /* 0x002fe200078e00ff */
[----:B------:R-:W-:Y:S01]  /*15180*/  @P3 IADD3.X R35, R79, UR7, RZ, P1, !PT ;  /* 0x000000074f233c10 */ /* 0x000fe20008ffe4ff */
[----:B------:R-:W-:Y:S01]  /*15190*/  IMAD.U32 R79, RZ, RZ, UR6 ;  /* 0x00000006ff4f7e24 */ /* 0x000fe2000f8e00ff */
[----:B---3--:R-:W1:Y:S02]  /*151a0*/  LDC R74, c[0x0][0xbe8] ;  /* 0x0002fa00ff4a7b82 */ /* 0x008e640000000800 */
[----:B------:R2:W5:Y:S04]  /*151b0*/  @P0 LDG.E R3, desc[UR60][R32.64] ;  /* 0x0000003c20030981 */ /* 0x000568000c1e1900 */
[----:B------:R2:W5:Y:S01]  /*151c0*/  @P3 LDG.E R79, desc[UR60][R34.64] ;  /* 0x0000003c224f3981 */ /* 0x000562000c1e1900 */
[----:B------:R-:W-:-:S04]  /*151d0*/  SEL R22, R22, 0x978, P2 ;  /* 0x0000097816167807 */ /* 0x000fc80001000000 */
[----:B------:R2:W3:Y:S08]  /*151e0*/  LDC.64 R12, c[0x0][R22+0x220] ;  /* 0x00008800160c7b82 */ /* 0x0004f00000000a00 */
[----:B------:R2:W4:Y:S08]  /*151f0*/  LDC.64 R14, c[0x0][R22+0x218] ;  /* 0x00008600160e7b82 */ /* 0x0005300000000a00 */
[----:B------:R2:W0:Y:S01]  /*15200*/  LDC.64 R20, c[0x0][R22+0x228] ;  /* 0x00008a0016147b82 */ /* 0x0004220000000a00 */
[----:B-1----:R-:W-:Y:S01]  /*15210*/  ISETP.NE.AND P1, PT, R74, 0x1, PT ;  /* 0x000000014a00780c */ /* 0x002fe20003f25270 */
[----:B--2---:R-:W-:-:S12]  /*15220*/  @P3 BRA `(.L_x_539) ;  /* 0x0000000000103947 */ /* 0x004fd80003800000 */
[----:B------:R-:W-:Y:S05]  /*15230*/  @!P0 BRA `(.L_x_539) ;  /* 0x00000000000c8947 */ /* 0x000fea0003800000 */
[----:B------:R-:W2:Y:S04]  /*15240*/  LDG.E R24, desc[UR60][R32.64] ;  /* 0x0000003c20187981 */ /* 0x000ea8000c1e1900 */
[----:B-----5:R-:W2:Y:S02]  /*15250*/  LDG.E R79, desc[UR60][R32.64+0x4] ;  /* 0x0000043c204f7981 */ /* 0x020ea4000c1e1900 */
[----:B--2---:R-:W-:-:S07]  /*15260*/  IMAD.IADD R79, R79, 0x1, -R24 ;  /* 0x000000014f4f7824 */ /* 0x004fce00078e0a18 */
.L_x_539:
[----:B------:R-:W2:Y:S01]  /*15270*/  LDL.LU R24, [R1+0x98] ;  /* 0x0000980001187983 */ /* 0x000ea20000300800 */
[----:B------:R-:W1:Y:S03]  /*15280*/  LDC.64 R22, c[0x0][R22+0x210] ;  /* 0x0000840016167b82 */ /* 0x000e660000000a00 */
[----:B------:R-:W3:Y:S04]  /*15290*/  LDL.LU R27, [R1+0xc4] ;  /* 0x0000c400011b7983 */ /* 0x000ee80000300800 */
[----:B------:R-:W4:Y:S01]  /*152a0*/  LDL R80, [R1+0x90] ;  /* 0x0000900001507983 */ /* 0x000f220000100800 */
[----:B------:R-:W-:Y:S01]  /*152b0*/  ISETP.NE.U32.AND P0, PT, RZ, UR4, PT ;  /* 0x00000004ff007c0c */ /* 0x000fe2000bf05070 */
[----:B------:R-:W0:Y:S02]  /*152c0*/  @P1 LDC R26, c[0x0][0xbec] ;  /* 0x0002fb00ff1a1b82 */ /* 0x000e240000000800 */
[----:B------:R-:W4:Y:S04]  /*152d0*/  LDL R32, [R1+0xe4] ;  /* 0x0000e40001207983 */ /* 0x000f280000100800 */
[----:B------:R-:W4:Y:S02]  /*152e0*/  LDL R82, [R1+0xa8] ;  /* 0x0000a80001527983 */ /* 0x000f240000100800 */
[----:B------:R-:W1:Y:S02]  /*152f0*/  @P1 LDC R81, c[0x0][0xbf0] ;  /* 0x0002fc00ff511b82 */ /* 0x000e640000000800 */
[----:B------:R-:W4:Y:S04]  /*15300*/  LDL R78, [R1+0xb0] ;  /* 0x0000b000014e7983 */ /* 0x000f280000100800 */
[----:B------:R-:W4:Y:S04]  /*15310*/  LDL R76, [R1+0xe0] ;  /* 0x0000e000014c7983 */ /* 0x000f280000100800 */
[----:B------:R-:W4:Y:S01]  /*15320*/  LDL R34, [R1+0xcc] ;  /* 0x0000cc0001227983 */ /* 0x000f220000100800 */
[----:B------:R-:W-:-:S04]  /*15330*/  ISETP.NE.AND.EX P0, PT, RZ, UR5, PT, P0 ;  /* 0x00000005ff007c0c */ /* 0x000fc8000bf05300 */
[----:B--2---:R-:W-:Y:S02]  /*15340*/  SEL R75, R24, RZ, !P0 ;  /* 0x000000ff184b7207 */ /* 0x004fe40004000000 */
[----:B------:R-:W2:Y:S01]  /*15350*/  LDC.64 R24, c[0x0][0xba8] ;  /* 0x0002ea00ff187b82 */ /* 0x000ea20000000a00 */
[----:B---3--:R-:W-:Y:S02]  /*15360*/  SEL R27, R27, RZ, !P0 ;  /* 0x000000ff1b1b7207 */ /* 0x008fe40004000000 */
[----:B------:R-:W-:Y:S02]  /*15370*/  IMAD R13, R13, R75, RZ ;  /* 0x0000004b0d0d7224 */ /* 0x000fe400078e02ff */
[-C--:B----4-:R-:W-:Y:S02]  /*15380*/  IMAD R35, R15, R80.reuse, RZ ;  /* 0x000000500f237224 */ /* 0x090fe400078e02ff */
[----:B------:R-:W-:Y:S02]  /*15390*/  IMAD R77, R12, R27, R13 ;  /* 0x0000001b0c4d7224 */ /* 0x000fe400078e020d */
[----:B------:R-:W-:-:S04]  /*153a0*/  IMAD.WIDE.U32 R14, R14, R80, RZ ;  /* 0x000000500e0e7225 */ /* 0x000fc800078e00ff */
[----:B------:R-:W-:-:S04]  /*153b0*/  IMAD.WIDE.U32 R12, R12, R75, RZ ;  /* 0x0000004b0c0c7225 */ /* 0x000fc800078e00ff */
[----:B------:R-:W-:Y:S01]  /*153c0*/  IMAD R27, R82, 0xc0, R32 ;  /* 0x000000c0521b7824 */ /* 0x000fe200078e0220 */
[----:B-----5:R-:W-:Y:S01]  /*153d0*/  IADD3 R14, P0, P3, R12, R14, R3 ;  /* 0x0000000e0c0e7210 */ /* 0x020fe20007b1e003 */
[----:B------:R-:W-:Y:S02]  /*153e0*/  IMAD.IADD R32, R15, 0x1, R35 ;  /* 0x000000010f207824 */ /* 0x000fe400078e0223 */
[----:B0-----:R-:W-:Y:S01]  /*153f0*/  @P1 IMAD.HI.U32 R12, R27, R26, RZ ;  /* 0x0000001a1b0c1227 */ /* 0x001fe200078e00ff */
[----:B------:R-:W-:Y:S01]  /*15400*/  SEL R33, R78, RZ, P2 ;  /* 0x000000ff4e217207 */ /* 0x000fe20001000000 */
[----:B--2---:R-:W0:Y:S02]  /*15410*/  @!P2 LDC R24, c[0x0][0xb50] ;  /* 0x0002d400ff18ab82 */ /* 0x004e240000000800 */
[----:B------:R-:W-:Y:S02]  /*15420*/  IMAD.IADD R15, R13, 0x1, R77 ;  /* 0x000000010d0f7824 */ /* 0x000fe400078e024d */
[----:B------:R-:W-:Y:S01]  /*15430*/  IMAD.MOV.U32 R13, RZ, RZ, R27 ;  /* 0x000000ffff0d7224 */ /* 0x000fe200078e001b */
[----:B-1----:R-:W-:Y:S01]  /*15440*/  @P1 SHF.R.U32.HI R13, RZ, R81, R12 ;  /* 0x00000051ff0d1219 */ /* 0x002fe2000001160c */
[-C--:B------:R-:W-:Y:S01]  /*15450*/  IMAD R35, R21, R33.reuse, RZ ;  /* 0x0000002115237224 */ /* 0x080fe200078e02ff */
[----:B------:R-:W-:Y:S01]  /*15460*/  SHF.R.S32.HI R77, RZ, 0x1f, R3 ;  /* 0x0000001fff4d7819 */ /* 0x000fe20000011403 */
[----:B------:R-:W-:Y:S01]  /*15470*/  IMAD.WIDE.U32 R20, R20, R33, RZ ;  /* 0x0000002114147225 */ /* 0x000fe200078e00ff */
[----:B------:R-:W1:Y:S03]  /*15480*/  @!P2 LDC R25, c[0x0][0xb54] ;  /* 0x0002d500ff19ab82 */ /* 0x000e660000000800 */
[----:B------:R-:W-:Y:S01]  /*15490*/  IMAD.MOV R26, RZ, RZ, -R13 ;  /* 0x000000ffff1a7224 */ /* 0x000fe200078e0a0d */
[----:B------:R-:W-:Y:S01]  /*154a0*/  IADD3.X R15, R15, R32, R77, P0, P3 ;  /* 0x000000200f0f7210 */ /* 0x000fe200007e644d */
[----:B------:R-:W-:Y:S01]  /*154b0*/  IMAD.IADD R35, R21, 0x1, R35 ;  /* 0x0000000115237824 */ /* 0x000fe200078e0223 */
[----:B------:R-:W-:-:S02]  /*154c0*/  IADD3 R20, P0, P3, R13, R14, R20 ;  /* 0x0000000e0d147210 */ /* 0x000fc40007b1e014 */
[----:B------:R-:W-:Y:S01]  /*154d0*/  SHF.R.S32.HI R12, RZ, 0x1f, R13 ;  /* 0x0000001fff0c7819 */ /* 0x000fe2000001140d */
[----:B------:R-:W-:-:S03]  /*154e0*/  IMAD R13, R74, R26, R27 ;  /* 0x0000001a4a0d7224 */ /* 0x000fc600078e021b */
[----:B------:R-:W-:Y:S01]  /*154f0*/  IADD3.X R21, R12, R15, R35, P0, P3 ;  /* 0x0000000f0c157210 */ /* 0x000fe200007e6423 */
[-C--:B------:R-:W-:Y:S01]  /*15500*/  IMAD R12, R23, R13.reuse, RZ ;  /* 0x0000000d170c7224 */ /* 0x080fe200078e02ff */
[----:B------:R-:W-:Y:S01]  /*15510*/  SHF.R.S32.HI R15, RZ, 0x1f, R13 ;  /* 0x0000001fff0f7819 */ /* 0x000fe2000001140d */
[----:B------:R-:W-:-:S04]  /*15520*/  IMAD.WIDE.U32 R20, R22, R13, R20 ;  /* 0x0000000d16147225 */ /* 0x000fc800078e0014 */
[----:B------:R-:W-:Y:S01]  /*15530*/  IMAD R15, R22, R15, R12 ;  /* 0x0000000f160f7224 */ /* 0x000fe200078e020c */
[----:B0-----:R-:W-:-:S03]  /*15540*/  LEA R24, P0, R20, R24, 0x2 ;  /* 0x0000001814187211 */ /* 0x001fc600078010ff */
[----:B------:R-:W-:-:S05]  /*15550*/  IMAD.IADD R12, R21, 0x1, R15 ;  /* 0x00000001150c7824 */ /* 0x000fca00078e020f */
[----:B-1----:R-:W-:Y:S01]  /*15560*/  LEA.HI.X R25, R20, R25, R12, 0x2, P0 ;  /* 0x0000001914197211 */ /* 0x002fe200000f140c */
[----:B------:R-:W-:Y:S01]  /*15570*/  SHFL.IDX PT, R14, R24, 0x1, 0x1c1f ;  /* 0x003c1f00180e7f89 */ /* 0x000fe200000e0000 */
[----:B------:R-:W-:-:S03]  /*15580*/  IMAD R23, R82, 0xc0, R76 ;  /* 0x000000c052177824 */ /* 0x000fc600078e024c */
[----:B------:R-:W-:Y:S04]  /*15590*/  SHFL.IDX PT, R12, R24, RZ, 0x1c1f ;  /* 0x001c1fff180c7589 */ /* 0x000fe800000e0000 */
[----:B------:R-:W0:Y:S04]  /*155a0*/  SHFL.IDX PT, R13, R25, RZ, 0x1c1f ;  /* 0x001c1fff190d7589 */ /* 0x000e2800000e0000 */
[----:B------:R-:W1:Y:S01]  /*155b0*/  SHFL.IDX PT, R15, R25, 0x1, 0x1c1f ;  /* 0x003c1f00190f7f89 */ /* 0x000e6200000e0000 */
[----:B------:R-:W-:Y:S01]  /*155c0*/  IMAD R76, R79, R74, RZ ;  /* 0x0000004a4f4c7224 */ /* 0x000fe200078e02ff */
[----:B------:R-:W-:Y:S01]  /*155d0*/  LOP3.LUT P0, RZ, R34, 0x3, RZ, 0xc0, !PT ;  /* 0x0000000322ff7812 */ /* 0x000fe2000780c0ff */
[----:B------:R-:W-:-:S03]  /*155e0*/  VIADD R21, R23, 0x8 ;  /* 0x0000000817157836 */ /* 0x000fc60000000000 */
[-C--:B------:R-:W-:Y:S02]  /*155f0*/  ISETP.GE.OR P3, PT, R23, R76.reuse, P0 ;  /* 0x0000004c1700720c */ /* 0x080fe40000766670 */
[----:B------:R-:W-:-:S11]  /*15600*/  ISETP.GE.OR P0, PT, R21, R76, P0 ;  /* 0x0000004c1500720c */ /* 0x000fd60000706670 */
[----:B0-----:R0:W-:Y:S04]  /*15610*/  @!P3 ST.E desc[UR60][R12.64], R2 ;  /* 0x000000020c00b985 */ /* 0x0011e8000c10193c */
[----:B-1----:R0:W-:Y:S01]  /*15620*/  @!P0 ST.E desc[UR60][R14.64], R0 ;  /* 0x000000000e008985 */ /* 0x0021e2000c10193c */
[----:B------:R-:W-:Y:S05]  /*15630*/  @P2 BRA `(.L_x_540) ;  /* 0x00000008002c2947 */ /* 0x000fea0003800000 */
[----:B------:R-:W1:Y:S01]  /*15640*/  S2R R34, SR_TID.X ;  /* 0x0000000000227919 */ /* 0x000e620000002100 */
[----:B0-----:R-:W0:Y:S01]  /*15650*/  @P1 LDC R15, c[0x0][0xbec] ;  /* 0x0002fb00ff0f1b82 */ /* 0x001e220000000800 */
[----:B------:R-:W-:-:S07]  /*15660*/  ULDC.64 UR4, c[0x0][0xaa0] ;  /* 0x0002a80000047ab9 */ /* 0x000fce0000000a00 */
[----:B------:R-:W2:Y:S01]  /*15670*/  @P1 LDC R41, c[0x0][0xbf0] ;  /* 0x0002fc00ff291b82 */ /* 0x000ea20000000800 */
[----:B-1----:R-:W-:-:S05]  /*15680*/  VIADD R0, R34, 0xffffff80 ;  /* 0xffffff8022007836 */ /* 0x002fca0000000000 */
[----:B------:R-:W-:-:S04]  /*15690*/  SHF.R.S32.HI R5, RZ, 0x1f, R0 ;  /* 0x0000001fff057819 */ /* 0x000fc80000011400 */
[----:B------:R-:W-:-:S04]  /*156a0*/  LEA.HI R5, R5, R0, RZ, 0x2 ;  /* 0x0000000005057211 */ /* 0x000fc800078f10ff */
[----:B------:R-:W-:Y:S02]  /*156b0*/  LOP3.LUT R7, R5, 0xfffffffc, RZ, 0xc0, !PT ;  /* 0xfffffffc05077812 */ /* 0x000fe400078ec0ff */
[----:B------:R-:W-:-:S03]  /*156c0*/  SHF.R.S32.HI R9, RZ, 0x2, R5 ;  /* 0x00000002ff097819 */ /* 0x000fc60000011405 */
[----:B------:R-:W-:-:S04]  /*156d0*/  IMAD.IADD R12, R0, 0x1, -R7 ;  /* 0x00000001000c7824 */ /* 0x000fc800078e0a07 */
[----:B------:R-:W-:-:S04]  /*156e0*/  IMAD.SHL.U32 R8, R12, 0x8, RZ ;  /* 0x000000080c087824 */ /* 0x000fc800078e00ff */
[----:B------:R-:W-:-:S04]  /*156f0*/  IMAD R5, R9, 0x20, R8 ;  /* 0x0000002009057824 */ /* 0x000fc800078e0208 */
[----:B------:R-:W-:-:S03]  /*15700*/  IMAD.WIDE R10, R5, 0x2, R10 ;  /* 0x00000002050a7825 */ /* 0x000fc600078e020a */
[C---:B------:R-:W-:Y:S02]  /*15710*/  IADD3 R5, P5, R10.reuse, 0x7800, RZ ;  /* 0x000078000a057810 */ /* 0x040fe40007fbe0ff */
[C---:B------:R-:W-:Y:S02]  /*15720*/  LOP3.LUT R7, R10.reuse, 0x180, RZ, 0xc0, !PT ;  /* 0x000001800a077812 */ /* 0x040fe400078ec0ff */
[----:B------:R-:W-:Y:S01]  /*15730*/  LOP3.LUT R0, R5, 0x180, RZ, 0xc0, !PT ;  /* 0x0000018005007812 */ /* 0x000fe200078ec0ff */
[----:B------:R-:W-:Y:S01]  /*15740*/  IMAD.X R37, RZ, RZ, R11, P5 ;  /* 0x000000ffff257224 */ /* 0x000fe200028e060b */
[----:B------:R-:W-:Y:S02]  /*15750*/  IADD3 R21, P0, R10, 0x1800, RZ ;  /* 0x000018000a157810 */ /* 0x000fe40007f1e0ff */
[----:B------:R-:W-:Y:S02]  /*15760*/  SHF.R.U64 R0, R0, 0x3, RZ ;  /* 0x0000000300007819 */ /* 0x000fe400000012ff */
[----:B------:R-:W-:-:S02]  /*15770*/  IADD3 R25, P2, R10, 0x3000, RZ ;  /* 0x000030000a197810 */ /* 0x000fc40007f5e0ff */
[----:B------:R-:W-:Y:S01]  /*15780*/  LOP3.LUT R36, R0, R5, RZ, 0x3c, !PT ;  /* 0x0000000500247212 */ /* 0x000fe200078e3cff */
[----:B------:R-:W-:Y:S01]  /*15790*/  IMAD R0, R77, UR4, RZ ;  /* 0x000000044d007c24 */ /* 0x000fe2000f8e02ff */
[C---:B------:R-:W-:Y:S02]  /*157a0*/  IADD3 R29, P3, R10.reuse, 0x4800, RZ ;  /* 0x000048000a1d7810 */ /* 0x040fe40007f7e0ff */
[----:B------:R-:W-:Y:S01]  /*157b0*/  IADD3 R33, P4, R10, 0x6000, RZ ;  /* 0x000060000a217810 */ /* 0x000fe20007f9e0ff */
[----:B------:R-:W-:Y:S01]  /*157c0*/  IMAD R13, R3, UR5, R0 ;  /* 0x00000005030d7c24 */ /* 0x000fe2000f8e0200 */
[----:B------:R-:W-:Y:S01]  /*157d0*/  SHF.R.U64 R7, R7, 0x3, RZ ;  /* 0x0000000307077819 */ /* 0x000fe200000012ff */
[----:B------:R-:W-:Y:S01]  /*157e0*/  IMAD.WIDE.U32 R2, R3, UR4, RZ ;  /* 0x0000000403027c25 */ /* 0x000fe2000f8e00ff */
[----:B------:R-:W-:Y:S01]  /*157f0*/  LOP3.LUT R20, R21, 0x180, RZ, 0xc0, !PT ;  /* 0x0000018015147812 */ /* 0x000fe200078ec0ff */
[----:B------:R-:W-:Y:S01]  /*15800*/  ULDC.64 UR4, c[0x0][0xae8] ;  /* 0x0002ba0000047ab9 */ /* 0x000fe20000000a00 */
[----:B------:R-:W-:Y:S01]  /*15810*/  LOP3.LUT R24, R25, 0x180, RZ, 0xc0, !PT ;  /* 0x0000018019187812 */ /* 0x000fe200078ec0ff */
[----:B------:R-:W-:Y:S01]  /*15820*/  IMAD R0, R12, 0x60, R9 ;  /* 0x000000600c007824 */ /* 0x000fe200078e0209 */
[----:B------:R-:W-:Y:S01]  /*15830*/  LOP3.LUT R28, R29, 0x180, RZ, 0xc0, !PT ;  /* 0x000001801d1c7812 */ /* 0x000fe200078ec0ff */
[----:B------:R-:W5:Y:S01]  /*15840*/  LD.E.128 R36, desc[UR60][R36.64] ;  /* 0x0000003c24247980 */ /* 0x000f62000c101d00 */
[----:B------:R-:W-:Y:S01]  /*15850*/  LOP3.LUT R32, R33, 0x180, RZ, 0xc0, !PT ;  /* 0x0000018021207812 */ /* 0x000fe200078ec0ff */
[----:B------:R-:W-:Y:S01]  /*15860*/  IMAD.IADD R3, R3, 0x1, R13 ;  /* 0x0000000103037824 */ /* 0x000fe200078e020d */
[----:B------:R-:W-:Y:S01]  /*15870*/  LOP3.LUT R10, R7, R10, RZ, 0x3c, !PT ;  /* 0x0000000a070a7212 */ /* 0x000fe200078e3cff */
[----:B------:R-:W-:Y:S01]  /*15880*/  IMAD R12, R82, 0xc0, R0 ;  /* 0x000000c0520c7824 */ /* 0x000fe200078e0200 */
[----:B------:R-:W-:-:S02]  /*15890*/  SHF.R.U64 R20, R20, 0x3, RZ ;  /* 0x0000000314147819 */ /* 0x000fc400000012ff */
[----:B------:R-:W-:Y:S02]  /*158a0*/  SHF.R.U64 R24, R24, 0x3, RZ ;  /* 0x0000000318187819 */ /* 0x000fe400000012ff */
[----:B------:R-:W-:Y:S02]  /*158b0*/  SHF.R.U64 R28, R28, 0x3, RZ ;  /* 0x000000031c1c7819 */ /* 0x000fe400000012ff */
[----:B------:R-:W-:Y:S01]  /*158c0*/  SHF.R.U64 R32, R32, 0x3, RZ ;  /* 0x0000000320207819 */ /* 0x000fe200000012ff */
[----:B------:R-:W-:Y:S01]  /*158d0*/  IMAD.WIDE.U32 R2, R80, UR4, R2 ;  /* 0x0000000450027c25 */ /* 0x000fe2000f8e0002 */
[----:B------:R1:W5:Y:S01]  /*158e0*/  LD.E.128 R4, desc[UR60][R10.64] ;  /* 0x0000003c0a047980 */ /* 0x000362000c101d00 */
[----:B------:R-:W-:Y:S02]  /*158f0*/  LOP3.LUT R20, R20, R21, RZ, 0x3c, !PT ;  /* 0x0000001514147212 */ /* 0x000fe400078e3cff */
[----:B------:R-:W-:Y:S01]  /*15900*/  LOP3.LUT R24, R24, R25, RZ, 0x3c, !PT ;  /* 0x0000001918187212 */ /* 0x000fe200078e3cff */
[----:B0-----:R-:W-:Y:S01]  /*15910*/  @P1 IMAD.HI.U32 R0, R12, R15, RZ ;  /* 0x0000000f0c001227 */ /* 0x001fe200078e00ff */
[----:B------:R-:W-:-:S02]  /*15920*/  LOP3.LUT R28, R28, R29, RZ, 0x3c, !PT ;  /* 0x0000001d1c1c7212 */ /* 0x000fc400078e3cff */
[----:B------:R-:W-:Y:S01]  /*15930*/  LOP3.LUT R32, R32, R33, RZ, 0x3c, !PT ;  /* 0x0000002120207212 */ /* 0x000fe200078e3cff */
[----:B------:R-:W-:Y:S01]  /*15940*/  IMAD.X R21, RZ, RZ, R11, P0 ;  /* 0x000000ffff157224 */ /* 0x000fe200000e060b */
[----:B-1----:R-:W-:Y:S01]  /*15950*/  SHF.R.S32.HI R10, RZ, 0x1f, R75 ;  /* 0x0000001fff0a7819 */ /* 0x002fe2000001144b */
[--C-:B------:R-:W-:Y:S02]  /*15960*/  IMAD.X R25, RZ, RZ, R11.reuse, P2 ;  /* 0x000000ffff197224 */ /* 0x100fe400010e060b */
[--C-:B------:R-:W-:Y:S02]  /*15970*/  IMAD.X R29, RZ, RZ, R11.reuse, P3 ;  /* 0x000000ffff1d7224 */ /* 0x100fe400018e060b */
[----:B------:R-:W5:Y:S01]  /*15980*/  LD.E.128 R20, desc[UR60][R20.64] ;  /* 0x0000003c14147980 */ /* 0x000f62000c101d00 */
[----:B------:R-:W-:Y:S02]  /*15990*/  IMAD.X R33, RZ, RZ, R11, P4 ;  /* 0x000000ffff217224 */ /* 0x000fe400020e060b */
[----:B------:R-:W-:Y:S01]  /*159a0*/  IMAD R3, R80, UR5, R3 ;  /* 0x0000000550037c24 */ /* 0x000fe2000f8e0203 */
[----:B------:R-:W-:Y:S01]  /*159b0*/  ULDC.64 UR4, c[0x0][0xaf0] ;  /* 0x0002bc0000047ab9 */ /* 0x000fe20000000a00 */
[----:B------:R-:W-:Y:S01]  /*159c0*/  IMAD.MOV.U32 R11, RZ, RZ, R12 ;  /* 0x000000ffff0b7224 */ /* 0x000fe200078e000c */
[----:B--2---:R-:W-:Y:S01]  /*159d0*/  @P1 SHF.R.U32.HI R11, RZ, R41, R0 ;  /* 0x00000029ff0b1219 */ /* 0x004fe20000011600 */
[----:B------:R-:W-:Y:S01]  /*159e0*/  IMAD R10, R10, UR4, RZ ;  /* 0x000000040a0a7c24 */ /* 0x000fe2000f8e02ff */
[----:B------:R-:W5:Y:S01]  /*159f0*/  LD.E.128 R24, desc[UR60][R24.64] ;  /* 0x0000003c18187980 */ /* 0x000f62000c101d00 */
[----:B------:R-:W-:-:S03]  /*15a00*/  IMAD.WIDE.U32 R2, R75, UR4, R2 ;  /* 0x000000044b027c25 */ /* 0x000fc6000f8e0002 */
[----:B------:R-:W5:Y:S01]  /*15a10*/  LD.E.128 R28, desc[UR60][R28.64] ;  /* 0x0000003c1c1c7980 */ /* 0x000f62000c101d00 */
[----:B------:R-:W-:-:S03]  /*15a20*/  IMAD R13, R75, UR5, R10 ;  /* 0x000000054b0d7c24 */ /* 0x000fc6000f8e020a */
[----:B------:R-:W5:Y:S01]  /*15a30*/  LD.E.128 R32, desc[UR60][R32.64] ;  /* 0x0000003c20207980 */ /* 0x000f62000c101d00 */
[--C-:B------:R-:W-:Y:S01]  /*15a40*/  IMAD.MOV R15, RZ, RZ, -R11.reuse ;  /* 0x000000ffff0f7224 */ /* 0x100fe200078e0a0b */
[----:B------:R-:W-:Y:S01]  /*15a50*/  SHF.R.S32.HI R0, RZ, 0x1f, R11 ;  /* 0x0000001fff007819 */ /* 0x000fe2000001140b */
[----:B------:R-:W-:Y:S01]  /*15a60*/  ULDC.64 UR4, c[0x0][0xae0] ;  /* 0x0002b80000047ab9 */ /* 0x000fe20000000a00 */
[----:B------:R-:W-:Y:S01]  /*15a70*/  @!PT LDS RZ, [RZ] ;  /* 0x00000000fffff984 */ /* 0x000fe20000000800 */
[----:B------:R-:W-:Y:S01]  /*15a80*/  @!PT LDS RZ, [RZ] ;  /* 0x00000000fffff984 */ /* 0x000fe20000000800 */
[----:B------:R-:W-:Y:S01]  /*15a90*/  @!PT LDS RZ, [RZ] ;  /* 0x00000000fffff984 */ /* 0x000fe20000000800 */
[----:B------:R-:W-:Y:S01]  /*15aa0*/  @!PT LDS RZ, [RZ] ;  /* 0x00000000fffff984 */ /* 0x000fe20000000800 */
[----:B------:R0:W-:Y:S06]  /*15ab0*/  MEMBAR.ALL.CTA ;  /* 0x0000000000007992 */ /* 0x0001ec0000008000 */
[----:B0-----:R-:W0:Y:S01]  /*15ac0*/  FENCE.VIEW.ASYNC.S ;  /* 0x00000000000073c6 */ /* 0x001e220000000000 */
[----:B------:R-:W-:-:S02]  /*15ad0*/  IMAD.IADD R3, R3, 0x1, R13 ;  /* 0x0000000103037824 */ /* 0x000fc400078e020d */
[----:B------:R-:W-:Y:S02]  /*15ae0*/  IMAD R13, R74, R15, R12 ;  /* 0x0000000f4a0d7224 */ /* 0x000fe400078e020c */
[----:B------:R-:W-:Y:S02]  /*15af0*/  IMAD R0, R0, UR4, RZ ;  /* 0x0000000400007c24 */ /* 0x000fe4000f8e02ff */
[----:B------:R-:W-:Y:S01]  /*15b00*/  IMAD.WIDE.U32 R2, R11, UR4, R2 ;  /* 0x000000040b027c25 */ /* 0x000fe2000f8e0002 */
[----:B------:R-:W-:-:S03]  /*15b10*/  SHF.R.S32.HI R10, RZ, 0x1f, R13 ;  /* 0x0000001fff0a7819 */ /* 0x000fc6000001140d */
[----:B------:R-:W-:Y:S01]  /*15b20*/  IMAD R11, R11, UR5, R0 ;  /* 0x000000050b0b7c24 */ /* 0x000fe2000f8e0200 */
[----:B------:R-:W-:Y:S01]  /*15b30*/  ULDC.64 UR4, c[0x0][0xad8] ;  /* 0x0002b60000047ab9 */ /* 0x000fe20000000a00 */
[----:B------:R-:W-:Y:S02]  /*15b40*/  VIADD R0, R16, 0x31c20 ;  /* 0x00031c2010007836 */ /* 0x000fe40000000000 */
[----:B------:R-:W-:Y:S02]  /*15b50*/  IMAD.IADD R3, R3, 0x1, R11 ;  /* 0x0000000103037824 */ /* 0x000fe400078e020b */
[----:B------:R-:W-:Y:S01]  /*15b60*/  IMAD R10, R10, UR4, RZ ;  /* 0x000000040a0a7c24 */ /* 0x000fe2000f8e02ff */
[----:B------:R-:W-:Y:S01]  /*15b70*/  PRMT R0, RZ, 0x654, R0 ;  /* 0x00000654ff007816 */ /* 0x000fe20000000000 */
[----:B------:R-:W-:-:S04]  /*15b80*/  IMAD.WIDE.U32 R2, R13, UR4, R2 ;  /* 0x000000040d027c25 */ /* 0x000fc8000f8e0002 */
[----:B------:R-:W-:Y:S01]  /*15b90*/  IMAD R11, R13, UR5, R10 ;  /* 0x000000050d0b7c24 */ /* 0x000fe2000f8e020a */
[----:B------:R-:W-:Y:S01]  /*15ba0*/  ULDC.64 UR4, c[0x0][0xa80] ;  /* 0x0002a00000047ab9 */ /* 0x000fe20000000a00 */
[----:B0-----:R0:W-:Y:S02]  /*15bb0*/  SYNCS.ARRIVE.TRANS64.RED.A1T0 RZ, [R0+URZ], RZ ;  /* 0x000000ff00ff79a7 */ /* 0x0011e4000810043f */
[----:B------:R-:W-:Y:S02]  /*15bc0*/  IMAD.IADD R3, R3, 0x1, R11 ;  /* 0x0000000103037824 */ /* 0x000fe400078e020b */
[C---:B------:R-:W-:Y:S02]  /*15bd0*/  VIADD R42, R8.reuse, 0x20 ;  /* 0x00000020082a7836 */ /* 0x040fe40000000000 */
[----:B------:R-:W-:Y:S01]  /*15be0*/  VIADD R44, R8, 0x40 ;  /* 0x00000040082c7836 */ /* 0x000fe20000000000 */
[----:B0-----:R-:W-:Y:S01]  /*15bf0*/  LEA R0, P0, R2, UR4, 0x1 ;  /* 0x0000000402007c11 */ /* 0x001fe2000f8008ff */
[----:B------:R-:W-:-:S03]  /*15c00*/  UMOV UR4, 0xffffffff ;  /* 0xffffffff00047882 */ /* 0x000fc60000000000 */
[----:B------:R-:W-:Y:S02]  /*15c10*/  LEA.HI.X R2, R2, UR5, R3, 0x1, P0 ;  /* 0x0000000502027c11 */ /* 0x000fe400080f0c03 */
[----:B------:R-:W-:Y:S02]  /*15c20*/  SHF.R.S32.HI R43, RZ, 0x1f, R42 ;  /* 0x0000001fff2b7819 */ /* 0x000fe4000001142a */
[----:B------:R-:W-:Y:S01]  /*15c30*/  SHF.R.S32.HI R45, RZ, 0x1f, R44 ;  /* 0x0000001fff2d7819 */ /* 0x000fe2000001142c */
[----:B------:R-:W-:Y:S06]  /*15c40*/  BRA.DIV UR4, `(.L_x_541) ;  /* 0x000000a204707947 */ /* 0x000fec000b800000 */
[----:B------:R0:W1:Y:S04]  /*15c50*/  SHFL.IDX PT, R3, R2, RZ, 0x1c1f ;  /* 0x001c1fff02037589 */ /* 0x00006800000e0000 */
[----:B------:R0:W2:Y:S02]  /*15c60*/  SHFL.IDX PT, R14, R0, RZ, 0x1c1f ;  /* 0x001c1fff000e7589 */ /* 0x0000a400000e0000 */
.L_x_745:
[----:B------:R-:W-:Y:S01]  /*15c70*/  IMAD R9, R82, 0xc0, R9 ;  /* 0x000000c052097824 */ /* 0x000fe200078e0209 */
[----:B------:R-:W-:Y:S04]  /*15c80*/  BSSY B1, `(.L_x_542) ;  /* 0x0000010000017945 */ /* 0x000fe80003800000 */
[----:B------:R-:W-:-:S13]  /*15c90*/  ISETP.GE.AND P0, PT, R9, R76, PT ;  /* 0x0000004c0900720c */ /* 0x000fda0003f06270 */
[----:B------:R-:W-:Y:S05]  /*15ca0*/  @P0 BRA `(.L_x_543) ;  /* 0x0000000000340947 */ /* 0x000fea0003800000 */
[----:B------:R-:W-:Y:S02]  /*15cb0*/  ULDC UR4, c[0x0][0xac8] ;  /* 0x0002b20000047ab9 */ /* 0x000fe40000000800 */
[----:B------:R-:W-:Y:S02]  /*15cc0*/  ISETP.GE.AND P0, PT, R8, UR4, PT ;  /* 0x0000000408007c0c */ /* 0x000fe4000bf06270 */
[----:B------:R-:W-:Y:S02]  /*15cd0*/  ISETP.GE.AND P1, PT, R42, UR4, PT ;  /* 0x000000042a007c0c */ /* 0x000fe4000bf26270 */
[----:B------:R-:W-:-:S09]  /*15ce0*/  ISETP.GE.AND P2, PT, R44, UR4, PT ;  /* 0x000000042c007c0c */ /* 0x000fd2000bf46270 */
[----:B-1----:R-:W-:Y:S02]  /*15cf0*/  @!P0 IMAD.MOV.U32 R15, RZ, RZ, R3 ;  /* 0x000000ffff0f8224 */ /* 0x002fe400078e0003 */
[-C--:B--2---:R-:W-:Y:S02]  /*15d00*/  @!P1 LEA R12, P3, R42, R14.reuse, 0x1 ;  /* 0x0000000e2a0c9211 */ /* 0x084fe400078608ff */
[----:B------:R-:W-:Y:S01]  /*15d10*/  @!P2 LEA R40, P4, R44, R14, 0x1 ;  /* 0x0000000e2c28a211 */ /* 0x000fe200078808ff */
[----:B------:R-:W-:Y:S01]  /*15d20*/  @!P0 IMAD.WIDE R10, R8, 0x2, R14 ;  /* 0x00000002080a8825 */ /* 0x000fe200078e020e */
[-C--:B------:R-:W-:Y:S02]  /*15d30*/  @!P1 LEA.HI.X R13, R42, R3.reuse, R43, 0x1, P3 ;  /* 0x000000032a0d9211 */ /* 0x080fe400018f0c2b */
[----:B------:R-:W-:Y:S02]  /*15d40*/  @!P2 LEA.HI.X R41, R44, R3, R45, 0x1, P4 ;  /* 0x000000032c29a211 */ /* 0x000fe400020f0c2d */
[----:B-----5:R3:W-:Y:S04]  /*15d50*/  @!P0 ST.E.128 desc[UR60][R10.64], R4 ;  /* 0x000000040a008985 */ /* 0x0207e8000c101d3c */
[----:B------:R3:W-:Y:S04]  /*15d60*/  @!P1 ST.E.128 desc[UR60][R12.64], R24 ;  /* 0x000000180c009985 */ /* 0x0007e8000c101d3c */
[----:B------:R3:W-:Y:S02]  /*15d70*/  @!P2 ST.E.128 desc[UR60][R40.64], R32 ;  /* 0x000000202800a985 */ /* 0x0007e4000c101d3c */
.L_x_543:
[----:B------:R-:W-:Y:S05]  /*15d80*/  BSYNC B1 ;  /* 0x0000000000017941 */ /* 0x000fea0003800000 */
.L_x_542:
[----:B------:R-:W-:-:S03]  /*15d90*/  UMOV UR4, 0xffffffff ;  /* 0xffffffff00047882 */ /* 0x000fc60000000000 */
[----:B------:R-:W-:Y:S05]  /*15da0*/  BRA.DIV UR4, `(.L_x_544) ;  /* 0x000000a2044c7947 */ /* 0x000fea000b800000 */
[----:B-1----:R1:W4:Y:S04]  /*15db0*/  SHFL.IDX PT, R3, R2, 0x1, 0x1c1f ;  /* 0x003c1f0002037f89 */ /* 0x00232800000e0000 */
[----:B--2---:R1:W2:Y:S02]  /*15dc0*/  SHFL.IDX PT, R14, R0, 0x1, 0x1c1f ;  /* 0x003c1f00000e7f89 */ /* 0x0042a400000e0000 */
.L_x_749:
[----:B---3-5:R-:W-:-:S05]  /*15dd0*/  VIADD R5, R9, 0x60 ;  /* 0x0000006009057836 */ /* 0x028fca0000000000 */
[----:B------:R-:W-:-:S13]  /*15de0*/  ISETP.GE.AND P0, PT, R5, R76, PT ;  /* 0x0000004c0500720c */ /* 0x000fda0003f06270 */
[----:B------:R-:W-:Y:S05]  /*15df0*/  @P0 BRA `(.L_x_545) ;  /* 0x0000001800480947 */ /* 0x000fea0003800000 */
[----:B------:R-:W-:Y:S02]  /*15e00*/  ULDC UR4, c[0x0][0xac8] ;  /* 0x0002b20000047ab9 */ /* 0x000fe40000000800 */
[----:B------:R-:W-:Y:S02]  /*15e10*/  ISETP.GE.AND P1, PT, R8, UR4, PT ;  /* 0x0000000408007c0c */ /* 0x000fe4000bf26270 */
[----:B------:R-:W-:-:S11]  /*15e20*/  ISETP.GE.AND P2, PT, R42, UR4, PT ;  /* 0x000000042a007c0c */ /* 0x000fd6000bf46270 */
[----:B012---:R-:W-:Y:S02]  /*15e30*/  @!P1 IMAD.MOV.U32 R2, RZ, RZ, R14 ;  /* 0x000000ffff029224 */ /* 0x007fe400078e000e */
[----:B------:R-:W-:Y:S02]  /*15e40*/  @!P2 LEA R4, P0, R42, R14, 0x1 ;  /* 0x0000000e2a04a211 */ /* 0x000fe400078008ff */
[----:B----4-:R-:W-:Y:S02]  /*15e50*/  @!P1 IMAD.WIDE R8, R8, 0x2, R2 ;  /* 0x0000000208089825 */ /* 0x010fe400078e0202 */
[----:B------:R-:W-:Y:S02]  /*15e60*/  @!P2 LEA.HI.X R5, R42, R3, R43, 0x1, P0 ;  /* 0x000000032a05a211 */ /* 0x000fe400000f0c2b */
[----:B------:R-:W-:Y:S01]  /*15e70*/  ISETP.GE.AND P0, PT, R44, UR4, PT ;  /* 0x000000042c007c0c */ /* 0x000fe2000bf06270 */
[----:B------:R0:W-:Y:S04]  /*15e80*/  @!P1 ST.E.128 desc[UR60][R8.64], R20 ;  /* 0x0000001408009985 */ /* 0x0001e8000c101d3c */
[----:B------:R0:W-:Y:S08]  /*15e90*/  @!P2 ST.E.128 desc[UR60][R4.64], R28 ;  /* 0x0000001c0400a985 */ /* 0x0001f0000c101d3c */
[----:B------:R-:W-:Y:S05]  /*15ea0*/  @P0 BRA `(.L_x_545) ;  /* 0x00000018001c0947 */ /* 0x000fea0003800000 */
[----:B------:R-:W-:-:S04]  /*15eb0*/  LEA R14, P0, R44, R14, 0x1 ;  /* 0x0000000e2c0e7211 */ /* 0x000fc800078008ff */
[----:B------:R-:W-:-:S05]  /*15ec0*/  LEA.HI.X R15, R44, R3, R45, 0x1, P0 ;  /* 0x000000032c0f7211 */ /* 0x000fca00000f0c2d */
[----:B------:R1:W-:Y:S01]  /*15ed0*/  ST.E.128 desc[UR60][R14.64], R36 ;  /* 0x000000240e007985 */ /* 0x0003e2000c101d3c */
[----:B------:R-:W-:Y:S05]  /*15ee0*/  BRA `(.L_x_545) ;  /* 0x00000018000c7947 */ /* 0x000fea0003800000 */
.L_x_540:
[----:B------:R-:W-:Y:S01]  /*15ef0*/  ULDC.64 UR4, c[0x0][0xb08] ;  /* 0x0002c20000047ab9 */ /* 0x000fe20000000a00 */
[----:B0-----:R-:W0:Y:S01]  /*15f00*/  @P1 LDC R12, c[0x0][0xbec] ;  /* 0x0002fb00ff0c1b82 */ /* 0x001e220000000800 */
[----:B------:R-:W-:Y:S02]  /*15f10*/  IMAD R0, R77, UR4, RZ ;  /* 0x000000044d007c24 */ /* 0x000fe4000f8e02ff */
[----:B------:R-:W-:-:S04]  /*15f20*/  IMAD.WIDE.U32 R10, R3, UR4, RZ ;  /* 0x00000004030a7c25 */ /* 0x000fc8000f8e00ff */
[----:B------:R-:W-:Y:S01]  /*15f30*/  IMAD R3, R3, UR5, R0 ;  /* 0x0000000503037c24 */ /* 0x000fe2000f8e0200 */
[----:B------:R-:W1:Y:S01]  /*15f40*/  @P1 LDC R15, c[0x0][0xbf0] ;  /* 0x0002fc00ff0f1b82 */ /* 0x000e620000000800 */
[----:B------:R-:W-:Y:S01]  /*15f50*/  ULDC.64 UR4, c[0x0][0xb38] ;  /* 0x0002ce0000047ab9 */ /* 0x000fe20000000a00 */
[----:B------:R-:W-:Y:S01]  /*15f60*/  SHF.R.S32.HI R0, RZ, 0x1f, R75 ;  /* 0x0000001fff007819 */ /* 0x000fe2000001144b */
[----:B------:R-:W-:Y:S02]  /*15f70*/  IMAD.IADD R11, R11, 0x1, R3 ;  /* 0x000000010b0b7824 */ /* 0x000fe400078e0203 */
[----:B------:R-:W-:-:S04]  /*15f80*/  IMAD.WIDE.U32 R2, R80, UR4, R10 ;  /* 0x0000000450027c25 */ /* 0x000fc8000f8e000a */
[----:B------:R-:W-:Y:S01]  /*15f90*/  IMAD R3, R80, UR5, R3 ;  /* 0x0000000550037c24 */ /* 0x000fe2000f8e0203 */
[----:B------:R-:W-:Y:S01]  /*15fa0*/  ULDC.64 UR4, c[0x0][0xb40] ;  /* 0x0002d00000047ab9 */ /* 0x000fe20000000a00 */
[----:B------:R-:W-:Y:S02]  /*15fb0*/  IMAD.MOV.U32 R11, RZ, RZ, R27 ;  /* 0x000000ffff0b7224 */ /* 0x000fe400078e001b */
[----:B------:R-:W-:Y:S02]  /*15fc0*/  IMAD R0, R0, UR4, RZ ;  /* 0x0000000400007c24 */ /* 0x000fe4000f8e02ff */
[----:B------:R-:W-:-:S04]  /*15fd0*/  IMAD.WIDE.U32 R2, R75, UR4, R2 ;  /* 0x000000044b027c25 */ /* 0x000fc8000f8e0002 */
[----:B------:R-:W-:Y:S01]  /*15fe0*/  IMAD R13, R75, UR5, R0 ;  /* 0x000000054b0d7c24 */ /* 0x000fe2000f8e0200 */
[----:B------:R-:W-:Y:S01]  /*15ff0*/  ULDC.64 UR4, c[0x0][0xb48] ;  /* 0x0002d20000047ab9 */ /* 0x000fe20000000a00 */
[----:B0-----:R-:W-:-:S04]  /*16000*/  @P1 IMAD.HI.U32 R12, R27, R12, RZ ;  /* 0x0000000c1b0c1227 */ /* 0x001fc800078e00ff */
[----:B------:R-:W-:Y:S01]  /*16010*/  IMAD.IADD R3, R3, 0x1, R13 ;  /* 0x0000000103037824 */ /* 0x000fe200078e020d */
[----:B-1----:R-:W-:Y:S01]  /*16020*/  @P1 SHF.R.U32.HI R11, RZ, R15, R12 ;  /* 0x0000000fff0b1219 */ /* 0x002fe2000001160c */
[----:B------:R-:W-:Y:S02]  /*16030*/  VIADD R10, R16, 0x31c20 ;  /* 0x00031c20100a7836 */ /* 0x000fe40000000000 */
[C---:B------:R-:W-:Y:S01]  /*16040*/  IMAD.WIDE.U32 R2, R78.reuse, UR4, R2 ;  /* 0x000000044e027c25 */ /* 0x040fe2000f8e0002 */
[--C-:B------:R-:W-:Y:S02]  /*16050*/  SHF.R.S32.HI R0, RZ, 0x1f, R11.reuse ;  /* 0x0000001fff007819 */ /* 0x100fe4000001140b */
[----:B------:R-:W-:Y:S01]  /*16060*/  PRMT R10, RZ, 0x654, R10 ;  /* 0x00000654ff0a7816 */ /* 0x000fe2000000000a */
[----:B------:R-:W-:Y:S02]  /*16070*/  IMAD.MOV R13, RZ, RZ, -R11 ;  /* 0x000000ffff0d7224 */ /* 0x000fe400078e0a0b */
[----:B------:R-:W-:Y:S01]  /*16080*/  IMAD R3, R78, UR5, R3 ;  /* 0x000000054e037c24 */ /* 0x000fe2000f8e0203 */
[----:B------:R-:W-:Y:S01]  /*16090*/  ULDC.64 UR4, c[0x0][0xb30] ;  /* 0x0002cc0000047ab9 */ /* 0x000fe20000000a00 */
[----:B------:R-:W-:Y:S01]  /*160a0*/  IMAD R13, R74, R13, R27 ;  /* 0x0000000d4a0d7224 */ /* 0x000fe200078e021b */
[----:B------:R0:W-:Y:S01]  /*160b0*/  SYNCS.ARRIVE.TRANS64.RED.A1T0 RZ, [R10+URZ], RZ ;  /* 0x000000ff0aff79a7 */ /* 0x0001e2000810043f */
[----:B------:R-:W-:-:S02]  /*160c0*/  IMAD R0, R0, UR4, RZ ;  /* 0x0000000400007c24 */ /* 0x000fc4000f8e02ff */
[----:B------:R-:W-:-:S04]  /*160d0*/  IMAD.WIDE.U32 R2, R11, UR4, R2 ;  /* 0x000000040b027c25 */ /* 0x000fc8000f8e0002 */
[----:B------:R-:W-:Y:S01]  /*160e0*/  IMAD R15, R11, UR5, R0 ;  /* 0x000000050b0f7c24 */ /* 0x000fe2000f8e0200 */
[----:B------:R-:W-:Y:S01]  /*160f0*/  SHF.R.S32.HI R0, RZ, 0x1f, R13 ;  /* 0x0000001fff007819 */ /* 0x000fe2000001140d */
[----:B------:R-:W-:Y:S02]  /*16100*/  ULDC.64 UR4, c[0x0][0xb28] ;  /* 0x0002ca0000047ab9 */ /* 0x000fe40000000a00 */
[----:B------:R-:W-:Y:S02]  /*16110*/  IMAD.IADD R3, R3, 0x1, R15 ;  /* 0x0000000103037824 */ /* 0x000fe400078e020f */
[----:B------:R-:W-:Y:S02]  /*16120*/  IMAD R0, R0, UR4, RZ ;  /* 0x0000000400007c24 */ /* 0x000fe4000f8e02ff */
[----:B------:R-:W-:-:S04]  /*16130*/  IMAD.WIDE.U32 R2, R13, UR4, R2 ;  /* 0x000000040d027c25 */ /* 0x000fc8000f8e0002 */
[----:B------:R-:W-:Y:S01]  /*16140*/  IMAD R13, R13, UR5, R0 ;  /* 0x000000050d0d7c24 */ /* 0x000fe2000f8e0200 */
[----:B------:R-:W-:Y:S02]  /*16150*/  ULDC.64 UR4, c[0x0][0xb00] ;  /* 0x0002c00000047ab9 */ /* 0x000fe40000000a00 */
[----:B------:R-:W-:Y:S01]  /*16160*/  LEA R0, P0, R2, UR4, 0x2 ;  /* 0x0000000402007c11 */ /* 0x000fe2000f8010ff */
[----:B------:R-:W-:Y:S01]  /*16170*/  IMAD.IADD R3, R3, 0x1, R13 ;  /* 0x0000000103037824 */ /* 0x000fe200078e020d */
[----:B------:R-:W-:-:S04]  /*16180*/  UMOV UR4, 0xffffffff ;  /* 0xffffffff00047882 */ /* 0x000fc80000000000 */
[----:B------:R-:W-:Y:S01]  /*16190*/  LEA.HI.X R2, R2, UR5, R3, 0x2, P0 ;  /* 0x0000000502027c11 */ /* 0x000fe200080f1403 */
[----:B0-----:R-:W-:Y:S06]  /*161a0*/  BRA.DIV UR4, `(.L_x_546) ;  /* 0x0000009e04947947 */ /* 0x001fec000b800000 */
[----:B------:R0:W1:Y:S04]  /*161b0*/  SHFL.IDX PT, R3, R2, RZ, 0x1c1f ;  /* 0x001c1fff02037589 */ /* 0x00006800000e0000 */
[----:B------:R0:W2:Y:S02]  /*161c0*/  SHFL.IDX PT, R14, R0, RZ, 0x1c1f ;  /* 0x001c1fff000e7589 */ /* 0x0000a400000e0000 */
.L_x_752:
[----:B------:R-:W-:Y:S01]  /*161d0*/  ISETP.GE.AND P0, PT, R23, R76, PT ;  /* 0x0000004c1700720c */ /* 0x000fe20003f06270 */
[----:B------:R-:W-:-:S12]  /*161e0*/  BSSY B1, `(.L_x_547) ;  /* 0x000004a000017945 */ /* 0x000fd80003800000 */
[----:B------:R-:W-:Y:S05]  /*161f0*/  @P0 BRA `(.L_x_548) ;  /* 0x0000000400200947 */ /* 0x000fea0003800000 */
[----:B------:R-:W3:Y:S01]  /*16200*/  LDL R35, [R1+0x8c] ;  /* 0x00008c0001237983 */ /* 0x000ee20000100800 */
[----:B------:R-:W-:-:S03]  /*16210*/  ULDC UR4, c[0x0][0xac8] ;  /* 0x0002b20000047ab9 */ /* 0x000fc60000000800 */
[----:B------:R-:W4:Y:S04]  /*16220*/  LDL R33, [R1+0xc0] ;  /* 0x0000c00001217983 */ /* 0x000f280000100800 */
[----:B------:R-:W5:Y:S04]  /*16230*/  LDL R27, [R1+0xbc] ;  /* 0x0000bc00011b7983 */ /* 0x000f680000100800 */
[----:B------:R-:W2:Y:S04]  /*16240*/  LDL R20, [R1+0xb8] ;  /* 0x0000b80001147983 */ /* 0x000ea80000100800 */
[----:B------:R-:W2:Y:S04]  /*16250*/  LDL R34, [R1+0xdc] ;  /* 0x0000dc0001227983 */ /* 0x000ea80000100800 */
[----:B------:R-:W2:Y:S04]  /*16260*/  LDL R32, [R1+0xd8] ;  /* 0x0000d80001207983 */ /* 0x000ea80000100800 */
[----:B------:R-:W2:Y:S04]  /*16270*/  LDL R75, [R1+0xb4] ;  /* 0x0000b400014b7983 */ /* 0x000ea80000100800 */
[----:B------:R-:W2:Y:S04]  /*16280*/  LDL R74, [R1+0xac] ;  /* 0x0000ac00014a7983 */ /* 0x000ea80000100800 */
[----:B------:R-:W2:Y:S04]  /*16290*/  LDL R26, [R1+0xd4] ;  /* 0x0000d400011a7983 */ /* 0x000ea80000100800 */
[----:B------:R-:W2:Y:S01]  /*162a0*/  LDL R77, [R1+0xd0] ;  /* 0x0000d000014d7983 */ /* 0x000ea20000100800 */
[----:B---3--:R-:W-:-:S02]  /*162b0*/  ISETP.GE.AND P1, PT, R35, UR4, PT ;  /* 0x0000000423007c0c */ /* 0x008fc4000bf26270 */
[----:B----4-:R-:W-:Y:S02]  /*162c0*/  ISETP.GE.AND P0, PT, R33, UR4, PT ;  /* 0x0000000421007c0c */ /* 0x010fe4000bf06270 */
[----:B-----5:R-:W-:-:S09]  /*162d0*/  ISETP.GE.AND P3, PT, R27, UR4, PT ;  /* 0x000000041b007c0c */ /* 0x020fd2000bf66270 */
[----:B-1----:R-:W-:Y:S01]  /*162e0*/  @!P1 IMAD.MOV.U32 R15, RZ, RZ, R3 ;  /* 0x000000ffff0f9224 */ /* 0x002fe200078e0003 */
[----:B--2---:R-:W-:Y:S01]  /*162f0*/  ISETP.GE.AND P4, PT, R20, UR4, PT ;  /* 0x0000000414007c0c */ /* 0x004fe2000bf86270 */
[----:B------:R-:W-:Y:S01]  /*16300*/  @!P1 IMAD.WIDE R10, R35, 0x4, R14 ;  /* 0x00000004230a9825 */ /* 0x000fe200078e020e */
[----:B------:R-:W-:-:S04]  /*16310*/  @!P0 LEA R12, P2, R33, R14, 0x2 ;  /* 0x0000000e210c8211 */ /* 0x000fc800078410ff */
[----:B------:R1:W-:Y:S01]  /*16320*/  @!P1 ST.E.64 desc[UR60][R10.64], R4 ;  /* 0x000000040a009985 */ /* 0x0003e2000c101b3c */
[-C--:B------:R-:W-:Y:S02]  /*16330*/  @!P3 LEA R22, P1, R27, R14.reuse, 0x2 ;  /* 0x0000000e1b16b211 */ /* 0x080fe400078210ff */
[-C--:B------:R-:W-:Y:S02]  /*16340*/  @!P0 LEA.HI.X R13, R33, R3.reuse, R34, 0x2, P2 ;  /* 0x00000003210d8211 */ /* 0x080fe400010f1422 */
[----:B------:R-:W-:Y:S02]  /*16350*/  ISETP.GE.AND P2, PT, R75, UR4, PT ;  /* 0x000000044b007c0c */ /* 0x000fe4000bf46270 */
[----:B------:R-:W-:Y:S02]  /*16360*/  @!P3 LEA.HI.X R23, R27, R3, R32, 0x2, P1 ;  /* 0x000000031b17b211 */ /* 0x000fe400008f1420 */
[----:B------:R-:W-:Y:S02]  /*16370*/  ISETP.GE.AND P1, PT, R74, UR4, PT ;  /* 0x000000044a007c0c */ /* 0x000fe4000bf26270 */
[----:B------:R-:W-:Y:S01]  /*16380*/  @!P4 LEA R24, P5, R20, R14, 0x2 ;  /* 0x0000000e1418c211 */ /* 0x000fe200078a10ff */
[----:B------:R-:W-:-:S02]  /*16390*/  VIADD R15, R35, 0x30 ;  /* 0x00000030230f7836 */ /* 0x000fc40000000000 */
[----:B------:R-:W-:Y:S01]  /*163a0*/  VIADD R33, R35, 0x38 ;  /* 0x0000003823217836 */ /* 0x000fe20000000000 */
[----:B------:R-:W-:Y:S01]  /*163b0*/  @!P4 LEA.HI.X R25, R20, R3, R26, 0x2, P5 ;  /* 0x000000031419c211 */ /* 0x000fe200028f141a */
[----:B------:R2:W-:Y:S01]  /*163c0*/  @!P0 ST.E.64 desc[UR60][R12.64], R6 ;  /* 0x000000060c008985 */ /* 0x0005e2000c101b3c */
[----:B------:R-:W-:-:S03]  /*163d0*/  ISETP.GE.AND P0, PT, R15, UR4, PT ;  /* 0x000000040f007c0c */ /* 0x000fc6000bf06270 */
[----:B------:R3:W-:Y:S01]  /*163e0*/  @!P3 ST.E.64 desc[UR60][R22.64], R8 ;  /* 0x000000081600b985 */ /* 0x0007e2000c101b3c */
[----:B------:R-:W-:Y:S01]  /*163f0*/  ISETP.GE.AND P3, PT, R33, UR4, PT ;  /* 0x0000000421007c0c */ /* 0x000fe2000bf66270 */
[----:B------:R-:W-:Y:S01]  /*16400*/  VIADD R34, R35, 0x40 ;  /* 0x0000004023227836 */ /* 0x000fe20000000000 */
[CC--:B-1----:R-:W-:Y:S01]  /*16410*/  @!P2 LEA R10, P5, R75.reuse, R14.reuse, 0x2 ;  /* 0x0000000e4b0aa211 */ /* 0x0c2fe200078a10ff */
[----:B------:R-:W-:Y:S01]  /*16420*/  @!P4 ST.E.64 desc[UR60][R24.64], R28 ;  /* 0x0000001c1800c985 */ /* 0x000fe2000c101b3c */
[----:B------:R-:W-:Y:S02]  /*16430*/  SHF.R.S32.HI R20, RZ, 0x1f, R74 ;  /* 0x0000001fff147819 */ /* 0x000fe4000001144a */
[CC--:B------:R-:W-:Y:S02]  /*16440*/  @!P1 LEA R26, P4, R74.reuse, R14.reuse, 0x2 ;  /* 0x0000000e4a1a9211 */ /* 0x0c0fe400078810ff */
[-C--:B------:R-:W-:Y:S02]  /*16450*/  @!P2 LEA.HI.X R11, R75, R3.reuse, R77, 0x2, P5 ;  /* 0x000000034b0ba211 */ /* 0x080fe400028f144d */
[----:B------:R-:W-:Y:S01]  /*16460*/  @!P1 LEA.HI.X R27, R74, R3, R20, 0x2, P4 ;  /* 0x000000034a1b9211 */ /* 0x000fe200020f1414 */
[C---:B------:R-:W-:Y:S01]  /*16470*/  VIADD R20, R35.reuse, 0x48 ;  /* 0x0000004823147836 */ /* 0x040fe20000000000 */
[----:B------:R-:W-:Y:S01]  /*16480*/  ISETP.GE.AND P4, PT, R34, UR4, PT ;  /* 0x0000000422007c0c */ /* 0x000fe2000bf86270 */
[----:B------:R1:W-:Y:S01]  /*16490*/  @!P2 ST.E.64 desc[UR60][R10.64], R36 ;  /* 0x000000240a00a985 */ /* 0x0003e2000c101b3c */
[----:B------:R-:W-:Y:S01]  /*164a0*/  SHF.R.S32.HI R32, RZ, 0x1f, R15 ;  /* 0x0000001fff207819 */ /* 0x000fe2000001140f */
[----:B--2---:R-:W-:Y:S01]  /*164b0*/  VIADD R13, R35, 0x50 ;  /* 0x00000050230d7836 */ /* 0x004fe20000000000 */
[----:B------:R-:W-:Y:S01]  /*164c0*/  @!P0 LEA R4, P5, R15, R14, 0x2 ;  /* 0x0000000e0f048211 */ /* 0x000fe200078a10ff */
[----:B------:R4:W-:Y:S01]  /*164d0*/  @!P1 ST.E.64 desc[UR60][R26.64], R40 ;  /* 0x000000281a009985 */ /* 0x0009e2000c101b3c */
[----:B------:R-:W-:-:S02]  /*164e0*/  ISETP.GE.AND P2, PT, R20, UR4, PT ;  /* 0x0000000414007c0c */ /* 0x000fc4000bf46270 */
[----:B------:R-:W-:Y:S02]  /*164f0*/  SHF.R.S32.HI R12, RZ, 0x1f, R33 ;  /* 0x0000001fff0c7819 */ /* 0x000fe40000011421 */
[----:B---3--:R-:W-:Y:S02]  /*16500*/  @!P3 LEA R8, P1, R33, R14, 0x2 ;  /* 0x0000000e2108b211 */ /* 0x008fe400078210ff */
[-C--:B------:R-:W-:Y:S01]  /*16510*/  @!P0 LEA.HI.X R5, R15, R3.reuse, R32, 0x2, P5 ;  /* 0x000000030f058211 */ /* 0x080fe200028f1420 */
[----:B------:R-:W-:Y:S01]  /*16520*/  VIADD R15, R35, 0x58 ;  /* 0x00000058230f7836 */ /* 0x000fe20000000000 */
[----:B------:R-:W-:Y:S02]  /*16530*/  @!P3 LEA.HI.X R9, R33, R3, R12, 0x2, P1 ;  /* 0x000000032109b211 */ /* 0x000fe400008f140c */
[----:B------:R-:W-:Y:S01]  /*16540*/  ISETP.GE.AND P1, PT, R13, UR4, PT ;  /* 0x000000040d007c0c */ /* 0x000fe2000bf26270 */
[----:B------:R4:W-:Y:S01]  /*16550*/  @!P0 ST.E.64 desc[UR60][R4.64], R44 ;  /* 0x0000002c04008985 */ /* 0x0009e2000c101b3c */
[----:B------:R-:W-:-:S02]  /*16560*/  SHF.R.S32.HI R7, RZ, 0x1f, R34 ;  /* 0x0000001fff077819 */ /* 0x000fc40000011422 */
[CC--:B------:R-:W-:Y:S02]  /*16570*/  @!P4 LEA R6, P5, R34.reuse, R14.reuse, 0x2 ;  /* 0x0000000e2206c211 */ /* 0x0c0fe400078a10ff */
[----:B------:R-:W-:Y:S02]  /*16580*/  ISETP.GE.AND P0, PT, R15, UR4, PT ;  /* 0x000000040f007c0c */ /* 0x000fe4000bf06270 */
[----:B------:R-:W-:Y:S02]  /*16590*/  @!P4 LEA.HI.X R7, R34, R3, R7, 0x2, P5 ;  /* 0x000000032207c211 */ /* 0x000fe400028f1407 */
[----:B-1----:R-:W-:Y:S02]  /*165a0*/  SHF.R.S32.HI R11, RZ, 0x1f, R20 ;  /* 0x0000001fff0b7819 */ /* 0x002fe40000011414 */
[----:B------:R-:W-:-:S04]  /*165b0*/  @!P2 LEA R10, P5, R20, R14, 0x2 ;  /* 0x0000000e140aa211 */ /* 0x000fc800078a10ff */
[----:B------:R-:W-:Y:S02]  /*165c0*/  @!P2 LEA.HI.X R11, R20, R3, R11, 0x2, P5 ;  /* 0x00000003140ba211 */ /* 0x000fe400028f140b */
[----:B------:R-:W-:Y:S02]  /*165d0*/  SHF.R.S32.HI R20, RZ, 0x1f, R13 ;  /* 0x0000001fff147819 */ /* 0x000fe4000001140d */
[----:B------:R-:W-:-:S04]  /*165e0*/  @!P1 LEA R12, P5, R13, R14, 0x2 ;  /* 0x0000000e0d0c9211 */ /* 0x000fc800078a10ff */
[-C--:B------:R-:W-:Y:S02]  /*165f0*/  @!P1 LEA.HI.X R13, R13, R3.reuse, R20, 0x2, P5 ;  /* 0x000000030d0d9211 */ /* 0x080fe400028f1414 */
[----:B------:R-:W-:Y:S02]  /*16600*/  SHF.R.S32.HI R20, RZ, 0x1f, R15 ;  /* 0x0000001fff147819 */ /* 0x000fe4000001140f */
[C---:B------:R-:W-:Y:S01]  /*16610*/  @!P0 LEA R14, P5, R15.reuse, R14, 0x2 ;  /* 0x0000000e0f0e8211 */ /* 0x040fe200078a10ff */
[----:B------:R4:W-:Y:S03]  /*16620*/  @!P3 ST.E.64 desc[UR60][R8.64], R48 ;  /* 0x000000300800b985 */ /* 0x0009e6000c101b3c */
[----:B------:R-:W-:Y:S01]  /*16630*/  @!P0 LEA.HI.X R15, R15, R3, R20, 0x2, P5 ;  /* 0x000000030f0f8211 */ /* 0x000fe200028f1414 */
[----:B------:R4:W-:Y:S04]  /*16640*/  @!P4 ST.E.64 desc[UR60][R6.64], R52 ;  /* 0x000000340600c985 */ /* 0x0009e8000c101b3c */
[----:B------:R4:W-:Y:S04]  /*16650*/  @!P2 ST.E.64 desc[UR60][R10.64], R56 ;  /* 0x000000380a00a985 */ /* 0x0009e8000c101b3c */
[----:B------:R4:W-:Y:S04]  /*16660*/  @!P1 ST.E.64 desc[UR60][R12.64], R60 ;  /* 0x0000003c0c009985 */ /* 0x0009e8000c101b3c */
[----:B------:R4:W-:Y:S02]  /*16670*/  @!P0 ST.E.64 desc[UR60][R14.64], R64 ;  /* 0x000000400e008985 */ /* 0x0009e4000c101b3c */
.L_x_548:
[----:B------:R-:W-:Y:S05]  /*16680*/  BSYNC B1 ;  /* 0x0000000000017941 */ /* 0x000fea0003800000 */
.L_x_547:
[----:B------:R-:W-:-:S03]  /*16690*/  UMOV UR4, 0xffffffff ;  /* 0xffffffff00047882 */ /* 0x000fc60000000000 */
[----:B------:R-:W-:Y:S05]  /*166a0*/  BRA.DIV UR4, `(.L_x_549) ;  /* 0x0000009a04887947 */ /* 0x000fea000b800000 */
[----:B-1----:R1:W3:Y:S04]  /*166b0*/  SHFL.IDX PT, R3, R2, 0x1, 0x1c1f ;  /* 0x003c1f0002037f89 */ /* 0x0022e800000e0000 */
[----:B--2-4-:R1:W2:Y:S02]  /*166c0*/  SHFL.IDX PT, R14, R0, 0x1, 0x1c1f ;  /* 0x003c1f00000e7f89 */ /* 0x0142a400000e0000 */
.L_x_756:
[----:B------:R-:W-:-:S13]  /*166d0*/  ISETP.GE.AND P0, PT, R21, R76, PT ;  /* 0x0000004c1500720c */ /* 0x000fda0003f06270 */
[----:B------:R-:W-:Y:S05]  /*166e0*/  @P0 BRA `(.L_x_545) ;  /* 0x00000010000c0947 */ /* 0x000fea0003800000 */
[----:B------:R-:W4:Y:S01]  /*166f0*/  LDL R8, [R1+0xc0] ;  /* 0x0000c00001087983 */ /* 0x000f220000100800 */
[----:B------:R-:W-:-:S03]  /*16700*/  ULDC UR4, c[0x0][0xac8] ;  /* 0x0002b20000047ab9 */ /* 0x000fc60000000800 */
[----:B------:R-:W5:Y:S04]  /*16710*/  LDL R23, [R1+0x8c] ;  /* 0x00008c0001177983 */ /* 0x000f680000100800 */
[----:B------:R-:W3:Y:S04]  /*16720*/  LDL R12, [R1+0xbc] ;  /* 0x0000bc00010c7983 */ /* 0x000ee80000100800 */
[----:B------:R-:W2:Y:S04]  /*16730*/  LDL R9, [R1+0xdc] ;  /* 0x0000dc0001097983 */ /* 0x000ea80000100800 */
[----:B------:R-:W2:Y:S04]  /*16740*/  LDL R22, [R1+0xb8] ;  /* 0x0000b80001167983 */ /* 0x000ea80000100800 */
[----:B01----:R-:W2:Y:S04]  /*16750*/  LDL R0, [R1+0xb4] ;  /* 0x0000b40001007983 */ /* 0x003ea80000100800 */
[----:B------:R-:W2:Y:S04]  /*16760*/  LDL R13, [R1+0xd8] ;  /* 0x0000d800010d7983 */ /* 0x000ea80000100800 */
[----:B------:R-:W2:Y:S04]  /*16770*/  LDL R24, [R1+0xac] ;  /* 0x0000ac0001187983 */ /* 0x000ea80000100800 */
[----:B------:R-:W2:Y:S04]  /*16780*/  LDL R25, [R1+0xd4] ;  /* 0x0000d40001197983 */ /* 0x000ea80000100800 */
[----:B------:R-:W2:Y:S01]  /*16790*/  LDL R20, [R1+0xd0] ;  /* 0x0000d00001147983 */ /* 0x000ea20000100800 */
[----:B----4-:R-:W-:-:S02]  /*167a0*/  ISETP.GE.AND P1, PT, R8, UR4, PT ;  /* 0x0000000408007c0c */ /* 0x010fc4000bf26270 */
[----:B-----5:R-:W-:Y:S02]  /*167b0*/  ISETP.GE.AND P5, PT, R23, UR4, PT ;  /* 0x0000000417007c0c */ /* 0x020fe4000bfa6270 */
[----:B---3--:R-:W-:-:S09]  /*167c0*/  ISETP.GE.AND P0, PT, R12, UR4, PT ;  /* 0x000000040c007c0c */ /* 0x008fd2000bf06270 */
[-C--:B--2---:R-:W-:Y:S02]  /*167d0*/  @!P1 LEA R6, P2, R8, R14.reuse, 0x2 ;  /* 0x0000000e08069211 */ /* 0x084fe400078410ff */
[----:B------:R-:W-:Y:S01]  /*167e0*/  ISETP.GE.AND P3, PT, R22, UR4, PT ;  /* 0x0000000416007c0c */ /* 0x000fe2000bf66270 */
[----:B------:R-:W-:Y:S01]  /*167f0*/  @!P5 IMAD.MOV.U32 R2, RZ, RZ, R14 ;  /* 0x000000ffff02d224 */ /* 0x000fe200078e000e */
[----:B------:R-:W-:Y:S02]  /*16800*/  @!P1 LEA.HI.X R7, R8, R3, R9, 0x2, P2 ;  /* 0x0000000308079211 */ /* 0x000fe400010f1409 */
[----:B------:R-:W-:Y:S02]  /*16810*/  ISETP.GE.AND P4, PT, R0, UR4, PT ;  /* 0x0000000400007c0c */ /* 0x000fe4000bf86270 */
[----:B------:R-:W-:Y:S01]  /*16820*/  @!P0 LEA R8, P2, R12, R14, 0x2 ;  /* 0x0000000e0c088211 */ /* 0x000fe200078410ff */
[----:B------:R-:W-:-:S03]  /*16830*/  @!P5 IMAD.WIDE R4, R23, 0x4, R2 ;  /* 0x000000041704d825 */ /* 0x000fc600078e0202 */
[----:B------:R-:W-:Y:S01]  /*16840*/  @!P0 LEA.HI.X R9, R12, R3, R13, 0x2, P2 ;  /* 0x000000030c098211 */ /* 0x000fe200010f140d */
[----:B------:R-:W-:Y:S01]  /*16850*/  VIADD R2, R23, 0x30 ;  /* 0x0000003017027836 */ /* 0x000fe20000000000 */
[----:B------:R0:W-:Y:S04]  /*16860*/  @!P5 ST.E.64 desc[UR60][R4.64], R68 ;  /* 0x000000440400d985 */ /* 0x0001e8000c101b3c */
[----:B------:R1:W-:Y:S01]  /*16870*/  @!P1 ST.E.64 desc[UR60][R6.64], R30 ;  /* 0x0000001e06009985 */ /* 0x0003e2000c101b3c */
[----:B------:R-:W-:-:S03]  /*16880*/  ISETP.GE.AND P1, PT, R24, UR4, PT ;  /* 0x0000000418007c0c */ /* 0x000fc6000bf26270 */
[----:B------:R2:W-:Y:S01]  /*16890*/  @!P0 ST.E.64 desc[UR60][R8.64], R72 ;  /* 0x0000004808008985 */ /* 0x0005e2000c101b3c */
[----:B------:R-:W-:Y:S01]  /*168a0*/  ISETP.GE.AND P0, PT, R2, UR4, PT ;  /* 0x0000000402007c0c */ /* 0x000fe2000bf06270 */
[C---:B------:R-:W-:Y:S01]  /*168b0*/  VIADD R15, R23.reuse, 0x38 ;  /* 0x00000038170f7836 */ /* 0x040fe20000000000 */
[-C--:B------:R-:W-:Y:S02]  /*168c0*/  @!P3 LEA R10, P5, R22, R14.reuse, 0x2 ;  /* 0x0000000e160ab211 */ /* 0x080fe400078a10ff */
[-C--:B------:R-:W-:Y:S02]  /*168d0*/  @!P4 LEA R12, P2, R0, R14.reuse, 0x2 ;  /* 0x0000000e000cc211 */ /* 0x080fe400078410ff */
[-C--:B------:R-:W-:Y:S01]  /*168e0*/  @!P3 LEA.HI.X R11, R22, R3.reuse, R25, 0x2, P5 ;  /* 0x00000003160bb211 */ /* 0x080fe200028f1419 */
[----:B------:R-:W-:Y:S01]  /*168f0*/  VIADD R21, R23, 0x40 ;  /* 0x0000004017157836 */ /* 0x000fe20000000000 */
[----:B------:R-:W-:Y:S02]  /*16900*/  @!P4 LEA.HI.X R13, R0, R3, R20, 0x2, P2 ;  /* 0x00000003000dc211 */ /* 0x000fe400010f1414 */
[----:B------:R-:W-:Y:S01]  /*16910*/  ISETP.GE.AND P2, PT, R15, UR4, PT ;  /* 0x000000040f007c0c */ /* 0x000fe2000bf46270 */
[----:B------:R-:W-:Y:S01]  /*16920*/  @!P3 ST.E.64 desc[UR60][R10.64], R38 ;  /* 0x000000260a00b985 */ /* 0x000fe2000c101b3c */
[----:B------:R-:W-:Y:S01]  /*16930*/  SHF.R.S32.HI R22, RZ, 0x1f, R24 ;  /* 0x0000001fff167819 */ /* 0x000fe20000011418 */
[----:B------:R-:W-:Y:S01]  /*16940*/  VIADD R0, R23, 0x48 ;  /* 0x0000004817007836 */ /* 0x000fe20000000000 */
[----:B------:R-:W-:Y:S01]  /*16950*/  ISETP.GE.AND P3, PT, R21, UR4, PT ;  /* 0x0000000415007c0c */ /* 0x000fe2000bf66270 */
[----:B------:R3:W-:Y:S01]  /*16960*/  @!P4 ST.E.64 desc[UR60][R12.64], R42 ;  /* 0x0000002a0c00c985 */ /* 0x0007e2000c101b3c */
[----:B0-----:R-:W-:-:S02]  /*16970*/  @!P1 LEA R4, P4, R24, R14, 0x2 ;  /* 0x0000000e18049211 */ /* 0x001fc400078810ff */
[----:B-1----:R-:W-:Y:S02]  /*16980*/  SHF.R.S32.HI R7, RZ, 0x1f, R2 ;  /* 0x0000001fff077819 */ /* 0x002fe40000011402 */
[----:B------:R-:W-:Y:S02]  /*16990*/  @!P0 LEA R6, P5, R2, R14, 0x2 ;  /* 0x0000000e02068211 */ /* 0x000fe400078a10ff */
[-C--:B------:R-:W-:Y:S02]  /*169a0*/  @!P1 LEA.HI.X R5, R24, R3.reuse, R22, 0x2, P4 ;  /* 0x0000000318059211 */ /* 0x080fe400020f1416 */
[----:B------:R-:W-:Y:S01]  /*169b0*/  @!P0 LEA.HI.X R7, R2, R3, R7, 0x2, P5 ;  /* 0x0000000302078211 */ /* 0x000fe200028f1407 */
[----:B------:R-:W-:Y:S01]  /*169c0*/  VIADD R2, R23, 0x50 ;  /* 0x0000005017027836 */ /* 0x000fe20000000000 */
[----:B------:R-:W-:Y:S01]  /*169d0*/  ISETP.GE.AND P5, PT, R0, UR4, PT ;  /* 0x0000000400007c0c */ /* 0x000fe2000bfa6270 */
[----:B------:R0:W-:Y:S01]  /*169e0*/  @!P1 ST.E.64 desc[UR60][R4.64], R46 ;  /* 0x0000002e04009985 */ /* 0x0001e2000c101b3c */
[----:B------:R-:W-:-:S02]  /*169f0*/  SHF.R.S32.HI R20, RZ, 0x1f, R15 ;  /* 0x0000001fff147819 */ /* 0x000fc4000001140f */
[CC--:B--2---:R-:W-:Y:S02]  /*16a00*/  @!P2 LEA R8, P4, R15.reuse, R14.reuse, 0x2 ;  /* 0x0000000e0f08a211 */ /* 0x0c4fe400078810ff */
[----:B------:R-:W-:Y:S02]  /*16a10*/  ISETP.GE.AND P1, PT, R2, UR4, PT ;  /* 0x0000000402007c0c */ /* 0x000fe4000bf26270 */
[----:B------:R-:W-:Y:S02]  /*16a20*/  @!P2 LEA.HI.X R9, R15, R3, R20, 0x2, P4 ;  /* 0x000000030f09a211 */ /* 0x000fe400020f1414 */
[----:B---3--:R-:W-:Y:S02]  /*16a30*/  SHF.R.S32.HI R12, RZ, 0x1f, R21 ;  /* 0x0000001fff0c7819 */ /* 0x008fe40000011415 */
[----:B------:R-:W-:Y:S02]  /*16a40*/  @!P3 LEA R10, P4, R21, R14, 0x2 ;  /* 0x0000000e150ab211 */ /* 0x000fe400078810ff */
[----:B------:R-:W-:-:S02]  /*16a50*/  SHF.R.S32.HI R13, RZ, 0x1f, R0 ;  /* 0x0000001fff0d7819 */ /* 0x000fc40000011400 */
[----:B------:R-:W-:Y:S02]  /*16a60*/  @!P3 LEA.HI.X R11, R21, R3, R12, 0x2, P4 ;  /* 0x00000003150bb211 */ /* 0x000fe400020f140c */
[----:B------:R-:W-:-:S04]  /*16a70*/  @!P5 LEA R12, P4, R0, R14, 0x2 ;  /* 0x0000000e000cd211 */ /* 0x000fc800078810ff */
[-C--:B------:R-:W-:Y:S02]  /*16a80*/  @!P5 LEA.HI.X R13, R0, R3.reuse, R13, 0x2, P4 ;  /* 0x00000003000dd211 */ /* 0x080fe400020f140d */
[----:B------:R-:W-:Y:S02]  /*16a90*/  SHF.R.S32.HI R0, RZ, 0x1f, R2 ;  /* 0x0000001fff007819 */ /* 0x000fe40000011402 */
[C---:B------:R-:W-:Y:S01]  /*16aa0*/  @!P1 LEA R20, P4, R2.reuse, R14, 0x2 ;  /* 0x0000000e02149211 */ /* 0x040fe200078810ff */
[----:B------:R0:W-:Y:S03]  /*16ab0*/  @!P0 ST.E.64 desc[UR60][R6.64], R50 ;  /* 0x0000003206008985 */ /* 0x0001e6000c101b3c */
[----:B------:R-:W-:Y:S01]  /*16ac0*/  @!P1 LEA.HI.X R21, R2, R3, R0, 0x2, P4 ;  /* 0x0000000302159211 */ /* 0x000fe200020f1400 */
[----:B------:R0:W-:Y:S01]  /*16ad0*/  @!P2 ST.E.64 desc[UR60][R8.64], R54 ;  /* 0x000000360800a985 */ /* 0x0001e2000c101b3c */
[----:B------:R-:W-:-:S03]  /*16ae0*/  VIADD R0, R23, 0x58 ;  /* 0x0000005817007836 */ /* 0x000fc60000000000 */
[----:B------:R0:W-:Y:S04]  /*16af0*/  @!P3 ST.E.64 desc[UR60][R10.64], R58 ;  /* 0x0000003a0a00b985 */ /* 0x0001e8000c101b3c */
[----:B------:R0:W-:Y:S04]  /*16b00*/  @!P5 ST.E.64 desc[UR60][R12.64], R62 ;  /* 0x0000003e0c00d985 */ /* 0x0001e8000c101b3c */
[----:B------:R0:W-:Y:S01]  /*16b10*/  @!P1 ST.E.64 desc[UR60][R20.64], R66 ;  /* 0x0000004214009985 */ /* 0x0001e2000c101b3c */
[----:B------:R-:W-:-:S13]  /*16b20*/  ISETP.GE.AND P0, PT, R0, UR4, PT ;  /* 0x0000000400007c0c */ /* 0x000fda000bf06270 */
[----:B0-----:R-:W-:Y:S05]  /*16b30*/  @P0 BRA `(.L_x_545) ;  /* 0x0000000800f80947 */ /* 0x001fea0003800000 */
[----:B------:R-:W-:Y:S02]  /*16b40*/  LEA R14, P0, R0, R14, 0x2 ;  /* 0x0000000e000e7211 */ /* 0x000fe400078010ff */
[----:B------:R-:W-:-:S04]  /*16b50*/  SHF.R.S32.HI R2, RZ, 0x1f, R0 ;  /* 0x0000001fff027819 */ /* 0x000fc80000011400 */
[----:B------:R-:W-:-:S05]  /*16b60*/  LEA.HI.X R15, R0, R3, R2, 0x2, P0 ;  /* 0x00000003000f7211 */ /* 0x000fca00000f1402 */
[----:B------:R0:W-:Y:S01]  /*16b70*/  ST.E.64 desc[UR60][R14.64], R70 ;  /* 0x000000460e007985 */ /* 0x0001e2000c101b3c */
[----:B------:R-:W-:Y:S05]  /*16b80*/  BRA `(.L_x_545) ;  /* 0x0000000800e47947 */ /* 0x000fea0003800000 */
.L_x_538:
[----:B------:R-:W3:Y:S01]  /*16b90*/  LDL.LU R4, [R1+0x9c] ;  /* 0x00009c0001047983 */ /* 0x000ee20000300800 */
[----:B------:R-:W-:Y:S01]  /*16ba0*/  ULDC.64 UR6, c[0x0][0xc08] ;  /* 0x0003020000067ab9 */ /* 0x000fe20000000a00 */
[----:B------:R-:W-:Y:S02]  /*16bb0*/  ULDC.64 UR4, c[0x0][0xc00] ;  /* 0x0003000000047ab9 */ /* 0x000fe40000000a00 */
[----:B------:R-:W4:Y:S04]  /*16bc0*/  LDL.LU R0, [R1+0xa0] ;  /* 0x0000a00001007983 */ /* 0x000f280000300800 */
[----:B------:R-:W2:Y:S01]  /*16bd0*/  LDL R8, [R1+0x94] ;  /* 0x0000940001087983 */ /* 0x000ea20000100800 */
[----:B------:R-:W-:Y:S01]  /*16be0*/  ISETP.NE.U32.AND P1, PT, RZ, UR6, PT ;  /* 0x00000006ff007c0c */ /* 0x000fe2000bf25070 */
[----:B------:R-:W-:Y:S01]  /*16bf0*/  IMAD.MOV.U32 R7, RZ, RZ, RZ ;  /* 0x000000ffff077224 */ /* 0x000fe200078e00ff */
[----:B------:R-:W-:-:S02]  /*16c00*/  ISETP.NE.U32.AND P0, PT, RZ, UR4, PT ;  /* 0x00000004ff007c0c */ /* 0x000fc4000bf05070 */
[----:B------:R-:W-:Y:S02]  /*16c10*/  ISETP.NE.AND.EX P1, PT, RZ, UR7, PT, P1 ;  /* 0x00000007ff007c0c */ /* 0x000fe4000bf25310 */
[----:B------:R-:W-:Y:S01]  /*16c20*/  ISETP.NE.AND.EX P0, PT, RZ, UR5, PT, P0 ;  /* 0x00000005ff007c0c */ /* 0x000fe2000bf05300 */
[----:B------:R-:W1:Y:S01]  /*16c30*/  S2R R9, SR_TID.X ;  /* 0x0000000000097919 */ /* 0x000e620000002100 */
[----:B---3--:R-:W-:Y:S01]  /*16c40*/  IADD3 R2, P2, R4, UR4, RZ ;  /* 0x0000000404027c10 */ /* 0x008fe2000ff5e0ff */
[----:B------:R-:W-:-:S03]  /*16c50*/  ULDC UR4, c[0x0][0xa88] ;  /* 0x0002a20000047ab9 */ /* 0x000fc60000000800 */
[----:B----4-:R-:W-:-:S05]  /*16c60*/  IADD3.X R3, R0, UR5, RZ, P2, !PT ;  /* 0x0000000500037c10 */ /* 0x010fca00097fe4ff */
[----:B------:R-:W-:Y:S01]  /*16c70*/  @P1 IADD3 R4, P2, R4, UR6, RZ ;  /* 0x0000000604041c10 */ /* 0x000fe2000ff5e0ff */
[----:B------:R-:W-:Y:S01]  /*16c80*/  IMAD.U32 R6, RZ, RZ, UR4 ;  /* 0x00000004ff067e24 */ /* 0x000fe2000f8e00ff */
[----:B------:R3:W5:Y:S02]  /*16c90*/  @P0 LDG.E R7, desc[UR60][R2.64] ;  /* 0x0000003c02070981 */ /* 0x000764000c1e1900 */
[----:B------:R-:W-:-:S05]  /*16ca0*/  @P1 IADD3.X R5, R0, UR7, RZ, P2, !PT ;  /* 0x0000000700051c10 */ /* 0x000fca00097fe4ff */
[----:B------:R3:W5:Y:S01]  /*16cb0*/  @P1 LDG.E R6, desc[UR60][R4.64] ;  /* 0x0000003c04061981 */ /* 0x000762000c1e1900 */
[----:B--2---:R-:W-:Y:S01]  /*16cc0*/  ISETP.NE.AND P2, PT, R8, RZ, PT ;  /* 0x000000ff0800720c */ /* 0x004fe20003f45270 */
[----:B-1----:R-:W-:-:S05]  /*16cd0*/  VIADD R26, R9, 0xffffff80 ;  /* 0xffffff80091a7836 */ /* 0x002fca0000000000 */
[----:B------:R-:W-:-:S07]  /*16ce0*/  ISETP.GT.AND P3, PT, R26, 0xbf, PT ;  /* 0x000000bf1a00780c */ /* 0x000fce0003f64270 */
[----:B------:R-:W1:Y:S02]  /*16cf0*/  @!P2 LDC R8, c[0x0][0xad4] ;  /* 0x0002b500ff08ab82 */ /* 0x000e640000000800 */
[----:B-1----:R3:W-:Y:S01]  /*16d00*/  @!P2 STL [R1+0x94], R8 ;  /* 0x000094080100a387 */ /* 0x0027e20000100800 */
[----:B------:R-:W-:Y:S01]  /*16d10*/  ISETP.GT.AND P2, PT, R8, 0x1, PT ;  /* 0x000000010800780c */ /* 0x000fe20003f44270 */
[----:B------:R-:W-:-:S12]  /*16d20*/  @P1 BRA `(.L_x_550) ;  /* 0x0000000000101947 */ /* 0x000fd80003800000 */
[----:B------:R-:W-:Y:S05]  /*16d30*/  @!P0 BRA `(.L_x_550) ;  /* 0x00000000000c8947 */ /* 0x000fea0003800000 */
[----:B---3--:R-:W2:Y:S04]  /*16d40*/  LDG.E R5, desc[UR60][R2.64] ;  /* 0x0000003c02057981 */ /* 0x008ea8000c1e1900 */
[----:B-----5:R-:W2:Y:S02]  /*16d50*/  LDG.E R6, desc[UR60][R2.64+0x4] ;  /* 0x0000043c02067981 */ /* 0x020ea4000c1e1900 */
[----:B--2---:R-:W-:-:S07]  /*16d60*/  IMAD.IADD R6, R6, 0x1, -R5 ;  /* 0x0000000106067824 */ /* 0x004fce00078e0a05 */
.L_x_550:
[----:B------:R-:W2:Y:S04]  /*16d70*/  LDL.LU R0, [R1+0xc4] ;  /* 0x0000c40001007983 */ /* 0x000ea80000300800 */
[----:B---3--:R-:W3:Y:S01]  /*16d80*/  LDL.LU R2, [R1+0x98] ;  /* 0x0000980001027983 */ /* 0x008ee20000300800 */
[----:B------:R-:W-:Y:S01]  /*16d90*/  BSSY B1, `(.L_x_551) ;  /* 0x0000039000017945 */ /* 0x000fe20003800000 */
[----:B-----5:R-:W-:Y:S02]  /*16da0*/  SHF.R.S32.HI R22, RZ, 0x1f, R7 ;  /* 0x0000001fff167819 */ /* 0x020fe40000011407 */
[----:B--2---:R-:W-:Y:S02]  /*16db0*/  SEL R24, R0, RZ, !P0 ;  /* 0x000000ff00187207 */ /* 0x004fe40004000000 */
[----:B---3--:R-:W-:Y:S01]  /*16dc0*/  SEL R27, R2, RZ, !P0 ;  /* 0x000000ff021b7207 */ /* 0x008fe20004000000 */
[----:B------:R-:W-:Y:S06]  /*16dd0*/  @P3 BRA `(.L_x_552) ;  /* 0x0000000000d03947 */ /* 0x000fec0003800000 */
[----:B------:R-:W2:Y:S01]  /*16de0*/  LDL R0, [R1+0xa8] ;  /* 0x0000a80001007983 */ /* 0x000ea20000100800 */
[----:B------:R-:W1:Y:S02]  /*16df0*/  LDC R31, c[0x0][0xbe8] ;  /* 0x0002fa00ff1f7b82 */ /* 0x000e640000000800 */
[----:B-1----:R-:W-:Y:S02]  /*16e00*/  IMAD R2, R6, R31, RZ ;  /* 0x0000001f06027224 */ /* 0x002fe400078e02ff */
[----:B--2---:R-:W-:-:S04]  /*16e10*/  IMAD R0, R0, 0xc0, R9 ;  /* 0x000000c000007824 */ /* 0x004fc800078e0209 */
[----:B------:R-:W-:-:S05]  /*16e20*/  VIADD R29, R0, 0xffffff80 ;  /* 0xffffff80001d7836 */ /* 0x000fca0000000000 */
[----:B------:R-:W-:-:S13]  /*16e30*/  ISETP.GE.AND P0, PT, R29, R2, PT ;  /* 0x000000021d00720c */ /* 0x000fda0003f06270 */
[----:B------:R-:W-:Y:S05]  /*16e40*/  @P0 BRA `(.L_x_552) ;  /* 0x0000000000b40947 */ /* 0x000fea0003800000 */
[----:B------:R-:W2:Y:S01]  /*16e50*/  LDL R14, [R1+0x90] ;  /* 0x00009000010e7983 */ /* 0x000ea20000100800 */
[----:B------:R-:W-:Y:S01]  /*16e60*/  IMAD.MOV.U32 R20, RZ, RZ, 0x9b8 ;  /* 0x000009b8ff147424 */ /* 0x000fe200078e00ff */
[----:B------:R-:W-:Y:S01]  /*16e70*/  ISETP.GT.AND P0, PT, R8, 0x1, PT ;  /* 0x000000010800780c */ /* 0x000fe20003f04270 */
[----:B------:R-:W1:Y:S01]  /*16e80*/  LDC.64 R2, c[0x0][0xba8] ;  /* 0x0002ea00ff027b82 */ /* 0x000e620000000a00 */
[----:B------:R-:W3:Y:S01]  /*16e90*/  LDL.LU R28, [R1+0xb0] ;  /* 0x0000b000011c7983 */ /* 0x000ee20000300800 */
[----:B------:R-:W-:Y:S01]  /*16ea0*/  ISETP.NE.AND P1, PT, R31, 0x1, PT ;  /* 0x000000011f00780c */ /* 0x000fe20003f25270 */
[----:B------:R-:W-:Y:S01]  /*16eb0*/  IMAD.MOV.U32 R21, RZ, RZ, R29 ;  /* 0x000000ffff157224 */ /* 0x000fe200078e001d */
[----:B------:R-:W-:-:S04]  /*16ec0*/  SEL R20, R20, 0x978, P0 ;  /* 0x0000097814147807 */ /* 0x000fc80000000000 */
[----:B------:R-:W4:Y:S08]  /*16ed0*/  LDC.64 R10, c[0x0][R20+0x220] ;  /* 0x00008800140a7b82 */ /* 0x000f300000000a00 */
[----:B------:R-:W2:Y:S08]  /*16ee0*/  LDC.64 R8, c[0x0][R20+0x218] ;  /* 0x0000860014087b82 */ /* 0x000eb00000000a00 */
[----:B------:R-:W5:Y:S08]  /*16ef0*/  LDC.64 R12, c[0x0][R20+0x228] ;  /* 0x00008a00140c7b82 */ /* 0x000f700000000a00 */
[----:B------:R-:W0:Y:S08]  /*16f00*/  @P1 LDC R0, c[0x0][0xbec] ;  /* 0x0002fb00ff001b82 */ /* 0x000e300000000800 */
[----:B------:R-:W5:Y:S08]  /*16f10*/  LDC.64 R4, c[0x0][R20+0x210] ;  /* 0x0000840014047b82 */ /* 0x000f700000000a00 */
[----:B------:R-:W5:Y:S01]  /*16f20*/  @P1 LDC R25, c[0x0][0xbf0] ;  /* 0x0002fc00ff191b82 */ /* 0x000f620000000800 */
[----:B0-----:R-:W-:-:S07]  /*16f30*/  @P1 IMAD.HI.U32 R0, R29, R0, RZ ;  /* 0x000000001d001227 */ /* 0x001fce00078e00ff */
[----:B-1----:R-:W0:Y:S01]  /*16f40*/  @!P0 LDC R2, c[0x0][0xb50] ;  /* 0x0002d400ff028b82 */ /* 0x002e220000000800 */
[----:B----4-:R-:W-:-:S07]  /*16f50*/  IMAD R11, R11, R27, RZ ;  /* 0x0000001b0b0b7224 */ /* 0x010fce00078e02ff */
[----:B------:R-:W1:Y:S01]  /*16f60*/  @!P0 LDC R3, c[0x0][0xb54] ;  /* 0x0002d500ff038b82 */ /* 0x000e620000000800 */
[----:B-----5:R-:W-:Y:S01]  /*16f70*/  @P1 SHF.R.U32.HI R21, RZ, R25, R0 ;  /* 0x00000019ff151219 */ /* 0x020fe20000011600 */
[----:B------:R-:W-:Y:S02]  /*16f80*/  IMAD R25, R10, R24, R11 ;  /* 0x000000180a197224 */ /* 0x000fe400078e020b */
[-C--:B--2---:R-:W-:Y:S02]  /*16f90*/  IMAD R23, R9, R14.reuse, RZ ;  /* 0x0000000e09177224 */ /* 0x084fe400078e02ff */
[----:B------:R-:W-:Y:S01]  /*16fa0*/  IMAD.WIDE.U32 R8, R8, R14, RZ ;  /* 0x0000000e08087225 */ /* 0x000fe200078e00ff */
[----:B---3--:R-:W-:-:S03]  /*16fb0*/  SEL R11, R28, RZ, P0 ;  /* 0x000000ff1c0b7207 */ /* 0x008fc60000000000 */
[----:B------:R-:W-:-:S04]  /*16fc0*/  IMAD.WIDE.U32 R14, R10, R27, RZ ;  /* 0x0000001b0a0e7225 */ /* 0x000fc800078e00ff */
[----:B------:R-:W-:Y:S01]  /*16fd0*/  IMAD.IADD R23, R9, 0x1, R23 ;  /* 0x0000000109177824 */ /* 0x000fe200078e0217 */
[----:B------:R-:W-:Y:S01]  /*16fe0*/  IADD3 R0, P1, P3, R14, R8, R7 ;  /* 0x000000080e007210 */ /* 0x000fe20007b3e007 */
[----:B------:R-:W-:Y:S02]  /*16ff0*/  IMAD.MOV R10, RZ, RZ, -R21 ;  /* 0x000000ffff0a7224 */ /* 0x000fe400078e0a15 */
[----:B------:R-:W-:Y:S02]  /*17000*/  IMAD.IADD R25, R15, 0x1, R25 ;  /* 0x000000010f197824 */ /* 0x000fe400078e0219 */
[----:B------:R-:W-:-:S04]  /*17010*/  IMAD.WIDE.U32 R8, R12, R11, RZ ;  /* 0x0000000b0c087225 */ /* 0x000fc800078e00ff */
[----:B------:R-:W-:Y:S02]  /*17020*/  IMAD R13, R13, R11, RZ ;  /* 0x0000000b0d0d7224 */ /* 0x000fe400078e02ff */
[----:B------:R-:W-:Y:S01]  /*17030*/  IMAD R11, R31, R10, R29 ;  /* 0x0000000a1f0b7224 */ /* 0x000fe200078e021d */
[----:B------:R-:W-:Y:S01]  /*17040*/  IADD3.X R10, R25, R23, R22, P1, P3 ;  /* 0x00000017190a7210 */ /* 0x000fe20000fe6416 */
[----:B------:R-:W-:Y:S01]  /*17050*/  IMAD.IADD R13, R9, 0x1, R13 ;  /* 0x00000001090d7824 */ /* 0x000fe200078e020d */
[----:B------:R-:W-:Y:S01]  /*17060*/  IADD3 R8, P0, P1, R21, R0, R8 ;  /* 0x0000000015087210 */ /* 0x000fe2000791e008 */
[----:B------:R-:W-:Y:S01]  /*17070*/  IMAD R0, R5, R11, RZ ;  /* 0x0000000b05007224 */ /* 0x000fe200078e02ff */
[----:B------:R-:W-:-:S04]  /*17080*/  SHF.R.S32.HI R21, RZ, 0x1f, R21 ;  /* 0x0000001fff157819 */ /* 0x000fc80000011415 */
[----:B------:R-:W-:Y:S02]  /*17090*/  IADD3.X R9, R21, R10, R13, P0, P1 ;  /* 0x0000000a15097210 */ /* 0x000fe400007e240d */
[----:B------:R-:W-:-:S05]  /*170a0*/  SHF.R.S32.HI R13, RZ, 0x1f, R11 ;  /* 0x0000001fff0d7819 */ /* 0x000fca000001140b */
[C---:B------:R-:W-:Y:S02]  /*170b0*/  IMAD R13, R4.reuse, R13, R0 ;  /* 0x0000000d040d7224 */ /* 0x040fe400078e0200 */
[----:B------:R-:W-:-:S04]  /*170c0*/  IMAD.WIDE.U32 R4, R4, R11, R8 ;  /* 0x0000000b04047225 */ /* 0x000fc800078e0008 */
[----:B------:R-:W-:Y:S01]  /*170d0*/  IMAD.IADD R0, R5, 0x1, R13 ;  /* 0x0000000105007824 */ /* 0x000fe200078e020d */
[----:B0-----:R-:W-:Y:S01]  /*170e0*/  LEA R2, P0, R4, R2, 0x2 ;  /* 0x0000000204027211 */ /* 0x001fe200078010ff */
[----:B------:R-:W-:-:S03]  /*170f0*/  IMAD.MOV.U32 R5, RZ, RZ, -0x800000 ;  /* 0xff800000ff057424 */ /* 0x000fc600078e00ff */
[----:B-1----:R-:W-:-:S05]  /*17100*/  LEA.HI.X R3, R4, R3, R0, 0x2, P0 ;  /* 0x0000000304037211 */ /* 0x002fca00000f1400 */
[----:B------:R1:W-:Y:S04]  /*17110*/  STG.E desc[UR60][R2.64], R5 ;  /* 0x0000000502007986 */ /* 0x0003e8000c10193c */
.L_x_552:
[----:B------:R-:W-:Y:S05]  /*17120*/  BSYNC B1 ;  /* 0x0000000000017941 */ /* 0x000fea0003800000 */
.L_x_551:
[----:B------:R-:W-:Y:S05]  /*17130*/  @P2 BRA `(.L_x_545) ;  /* 0x0000000400782947 */ /* 0x000fea0003800000 */
[----:B------:R-:W2:Y:S01]  /*17140*/  LDL.LU R10, [R1+0x90] ;  /* 0x00009000010a7983 */ /* 0x000ea20000300800 */
[----:B------:R-:W3:Y:S01]  /*17150*/  LDC R21, c[0x0][0xbe8] ;  /* 0x0002fa00ff157b82 */ /* 0x000ee20000000800 */
[----:B-1----:R-:W-:Y:S01]  /*17160*/  SHF.R.S32.HI R3, RZ, 0x1f, R26 ;  /* 0x0000001fff037819 */ /* 0x002fe2000001141a */
[----:B------:R-:W-:Y:S01]  /*17170*/  ULDC.64 UR4, c[0x0][0xaa0] ;  /* 0x0002a80000047ab9 */ /* 0x000fe20000000a00 */
[----:B------:R-:W4:Y:S01]  /*17180*/  LDL R20, [R1+0xa8] ;  /* 0x0000a80001147983 */ /* 0x000f220000100800 */
[----:B------:R-:W-:Y:S01]  /*17190*/  IMAD R0, R22, UR4, RZ ;  /* 0x0000000416007c24 */ /* 0x000fe2000f8e02ff */
[----:B------:R-:W-:Y:S01]  /*171a0*/  LEA.HI R4, R3, R26, RZ, 0x2 ;  /* 0x0000001a03047211 */ /* 0x000fe200078f10ff */
[C---:B------:R-:W-:Y:S01]  /*171b0*/  IMAD.WIDE.U32 R2, R7.reuse, UR4, RZ ;  /* 0x0000000407027c25 */ /* 0x040fe2000f8e00ff */
[----:B------:R-:W-:Y:S02]  /*171c0*/  ULDC.64 UR6, c[0x0][0xaf0] ;  /* 0x0002bc0000067ab9 */ /* 0x000fe40000000a00 */
[----:B------:R-:W-:Y:S01]  /*171d0*/  LOP3.LUT R9, R4, 0xfffffffc, RZ, 0xc0, !PT ;  /* 0xfffffffc04097812 */ /* 0x000fe200078ec0ff */
[----:B------:R-:W-:Y:S01]  /*171e0*/  IMAD R5, R7, UR5, R0 ;  /* 0x0000000507057c24 */ /* 0x000fe2000f8e0200 */
[----:B------:R-:W-:Y:S01]  /*171f0*/  SHF.R.S32.HI R23, RZ, 0x2, R4 ;  /* 0x00000002ff177819 */ /* 0x000fe20000011404 */
[----:B------:R-:W-:Y:S01]  /*17200*/  ULDC.64 UR4, c[0x0][0xae8] ;  /* 0x0002ba0000047ab9 */ /* 0x000fe20000000a00 */
[----:B------:R-:W-:-:S02]  /*17210*/  IMAD R4, R24, UR6, RZ ;  /* 0x0000000618047c24 */ /* 0x000fc4000f8e02ff */
[----:B------:R-:W-:Y:S02]  /*17220*/  IMAD.IADD R26, R26, 0x1, -R9 ;  /* 0x000000011a1a7824 */ /* 0x000fe400078e0a09 */
[----:B------:R-:W-:Y:S02]  /*17230*/  IMAD.IADD R3, R3, 0x1, R5 ;  /* 0x0000000103037824 */ /* 0x000fe400078e0205 */
[----:B------:R-:W-:Y:S02]  /*17240*/  IMAD R0, R26, 0x60, R23 ;  /* 0x000000601a007824 */ /* 0x000fe400078e0217 */
[----:B------:R-:W-:Y:S01]  /*17250*/  IMAD R7, R27, UR7, R4 ;  /* 0x000000071b077c24 */ /* 0x000fe2000f8e0204 */
[----:B---3--:R-:W-:-:S13]  /*17260*/  ISETP.NE.AND P0, PT, R21, 0x1, PT ;  /* 0x000000011500780c */ /* 0x008fda0003f05270 */
[----:B------:R-:W1:Y:S08]  /*17270*/  @P0 LDC R8, c[0x0][0xbec] ;  /* 0x0002fb00ff080b82 */ /* 0x000e700000000800 */
[----:B------:R-:W3:Y:S01]  /*17280*/  @P0 LDC R11, c[0x0][0xbf0] ;  /* 0x0002fc00ff0b0b82 */ /* 0x000ee20000000800 */
[----:B--2---:R-:W-:-:S04]  /*17290*/  IMAD.WIDE.U32 R2, R10, UR4, R2 ;  /* 0x000000040a027c25 */ /* 0x004fc8000f8e0002 */
[----:B----4-:R-:W-:Y:S02]  /*172a0*/  IMAD R9, R20, 0xc0, R0 ;  /* 0x000000c014097824 */ /* 0x010fe400078e0200 */
[----:B------:R-:W-:Y:S01]  /*172b0*/  IMAD R3, R10, UR5, R3 ;  /* 0x000000050a037c24 */ /* 0x000fe2000f8e0203 */
[----:B------:R-:W-:Y:S01]  /*172c0*/  ULDC.64 UR4, c[0x0][0xae0] ;  /* 0x0002b80000047ab9 */ /* 0x000fe20000000a00 */
[----:B-1----:R-:W-:-:S04]  /*172d0*/  @P0 IMAD.HI.U32 R0, R9, R8, RZ ;  /* 0x0000000809000227 */ /* 0x002fc800078e00ff */
[----:B------:R-:W-:Y:S01]  /*172e0*/  IMAD.MOV.U32 R5, RZ, RZ, R9 ;  /* 0x000000ffff057224 */ /* 0x000fe200078e0009 */
[----:B---3--:R-:W-:Y:S01]  /*172f0*/  @P0 SHF.R.U32.HI R5, RZ, R11, R0 ;  /* 0x0000000bff050219 */ /* 0x008fe20000011600 */
[----:B------:R-:W-:-:S03]  /*17300*/  IMAD.WIDE.U32 R2, R27, UR6, R2 ;  /* 0x000000061b027c25 */ /* 0x000fc6000f8e0002 */
[--C-:B------:R-:W-:Y:S01]  /*17310*/  SHF.R.S32.HI R0, RZ, 0x1f, R5.reuse ;  /* 0x0000001fff007819 */ /* 0x100fe20000011405 */
[----:B------:R-:W-:Y:S02]  /*17320*/  IMAD.MOV R4, RZ, RZ, -R5 ;  /* 0x000000ffff047224 */ /* 0x000fe400078e0a05 */
[----:B------:R-:W-:Y:S02]  /*17330*/  IMAD.IADD R3, R3, 0x1, R7 ;  /* 0x0000000103037824 */ /* 0x000fe400078e0207 */
[----:B------:R-:W-:Y:S02]  /*17340*/  IMAD R0, R0, UR4, RZ ;  /* 0x0000000400007c24 */ /* 0x000fe4000f8e02ff */
[----:B------:R-:W-:Y:S02]  /*17350*/  IMAD R7, R21, R4, R9 ;  /* 0x0000000415077224 */ /* 0x000fe400078e0209 */
[C---:B------:R-:W-:Y:S02]  /*17360*/  IMAD R9, R5.reuse, UR5, R0 ;  /* 0x0000000505097c24 */ /* 0x040fe4000f8e0200 */
[----:B------:R-:W-:Y:S01]  /*17370*/  IMAD.WIDE.U32 R2, R5, UR4, R2 ;  /* 0x0000000405027c25 */ /* 0x000fe2000f8e0002 */
[----:B------:R-:W-:Y:S01]  /*17380*/  SHF.R.S32.HI R0, RZ, 0x1f, R7 ;  /* 0x0000001fff007819 */ /* 0x000fe20000011407 */
[----:B------:R-:W-:-:S02]  /*17390*/  ULDC.64 UR4, c[0x0][0xad8] ;  /* 0x0002b60000047ab9 */ /* 0x000fc40000000a00 */
[----:B------:R-:W-:Y:S02]  /*173a0*/  IMAD.IADD R3, R3, 0x1, R9 ;  /* 0x0000000103037824 */ /* 0x000fe400078e0209 */
[----:B------:R-:W-:Y:S02]  /*173b0*/  IMAD R0, R0, UR4, RZ ;  /* 0x0000000400007c24 */ /* 0x000fe4000f8e02ff */
[----:B------:R-:W-:-:S04]  /*173c0*/  IMAD.WIDE.U32 R2, R7, UR4, R2 ;  /* 0x0000000407027c25 */ /* 0x000fc8000f8e0002 */
[----:B------:R-:W-:Y:S01]  /*173d0*/  IMAD R7, R7, UR5, R0 ;  /* 0x0000000507077c24 */ /* 0x000fe2000f8e0200 */
[----:B------:R-:W-:Y:S01]  /*173e0*/  ULDC.64 UR4, c[0x0][0xa80] ;  /* 0x0002a00000047ab9 */ /* 0x000fe20000000a00 */
[----:B------:R-:W-:Y:S01]  /*173f0*/  IMAD.SHL.U32 R5, R26, 0x8, RZ ;  /* 0x000000081a057824 */ /* 0x000fe200078e00ff */
[C---:B------:R-:W-:Y:S01]  /*17400*/  LEA R0, P0, R2.reuse, UR4, 0x1 ;  /* 0x0000000402007c11 */ /* 0x040fe2000f8008ff */
[----:B------:R-:W-:Y:S01]  /*17410*/  IMAD.IADD R3, R3, 0x1, R7 ;  /* 0x0000000103037824 */ /* 0x000fe200078e0207 */
[----:B------:R-:W-:Y:S01]  /*17420*/  UMOV UR4, 0xffffffff ;  /* 0xffffffff00047882 */ /* 0x000fe20000000000 */
[C---:B------:R-:W-:Y:S02]  /*17430*/  VIADD R9, R5.reuse, 0x40 ;  /* 0x0000004005097836 */ /* 0x040fe40000000000 */
[----:B------:R-:W-:Y:S01]  /*17440*/  VIADD R8, R5, 0x20 ;  /* 0x0000002005087836 */ /* 0x000fe20000000000 */
[----:B------:R-:W-:Y:S02]  /*17450*/  LEA.HI.X R2, R2, UR5, R3, 0x1, P0 ;  /* 0x0000000502027c11 */ /* 0x000fe400080f0c03 */
[----:B------:R-:W-:-:S02]  /*17460*/  SHF.R.S32.HI R10, RZ, 0x1f, R9 ;  /* 0x0000001fff0a7819 */ /* 0x000fc40000011409 */
[----:B------:R-:W-:Y:S01]  /*17470*/  SHF.R.S32.HI R7, RZ, 0x1f, R8 ;  /* 0x0000001fff077819 */ /* 0x000fe20000011408 */
[----:B------:R-:W-:Y:S06]  /*17480*/  BRA.DIV UR4, `(.L_x_553) ;  /* 0x0000008e04587947 */ /* 0x000fec000b800000 */
[----:B------:R1:W2:Y:S04]  /*17490*/  SHFL.IDX PT, R3, R2, RZ, 0x1c1f ;  /* 0x001c1fff02037589 */ /* 0x0002a800000e0000 */
[----:B------:R1:W3:Y:S02]  /*174a0*/  SHFL.IDX PT, R14, R0, RZ, 0x1c1f ;  /* 0x001c1fff000e7589 */ /* 0x0002e400000e0000 */
.L_x_759:
[----:B------:R-:W-:Y:S01]  /*174b0*/  IMAD R21, R6, R21, RZ ;  /* 0x0000001506157224 */ /* 0x000fe200078e02ff */
[----:B------:R-:W-:Y:S01]  /*174c0*/  BSSY B1, `(.L_x_554) ;  /* 0x0000011000017945 */ /* 0x000fe20003800000 */
[----:B------:R-:W-:-:S05]  /*174d0*/  IMAD R4, R20, 0xc0, R23 ;  /* 0x000000c014047824 */ /* 0x000fca00078e0217 */
[----:B------:R-:W-:-:S13]  /*174e0*/  ISETP.GE.AND P0, PT, R4, R21, PT ;  /* 0x000000150400720c */ /* 0x000fda0003f06270 */
[----:B------:R-:W-:Y:S05]  /*174f0*/  @P0 BRA `(.L_x_555) ;  /* 0x0000000000340947 */ /* 0x000fea0003800000 */
[----:B------:R-:W-:Y:S02]  /*17500*/  ULDC UR4, c[0x0][0xac8] ;  /* 0x0002b20000047ab9 */ /* 0x000fe40000000800 */
[----:B------:R-:W-:Y:S02]  /*17510*/  ISETP.GE.AND P2, PT, R5, UR4, PT ;  /* 0x0000000405007c0c */ /* 0x000fe4000bf46270 */
[----:B------:R-:W-:Y:S02]  /*17520*/  ISETP.GE.AND P3, PT, R8, UR4, PT ;  /* 0x0000000408007c0c */ /* 0x000fe4000bf66270 */
[----:B------:R-:W-:-:S09]  /*17530*/  ISETP.GE.AND P4, PT, R9, UR4, PT ;  /* 0x0000000409007c0c */ /* 0x000fd2000bf86270 */
[----:B--2---:R-:W-:Y:S02]  /*17540*/  @!P2 IMAD.MOV.U32 R15, RZ, RZ, R3 ;  /* 0x000000ffff0fa224 */ /* 0x004fe400078e0003 */
[CC--:B---3--:R-:W-:Y:S02]  /*17550*/  @!P3 LEA R22, P0, R8.reuse, R14.reuse, 0x1 ;  /* 0x0000000e0816b211 */ /* 0x0c8fe400078008ff */
[----:B------:R-:W-:Y:S01]  /*17560*/  @!P4 LEA R24, P1, R9, R14, 0x1 ;  /* 0x0000000e0918c211 */ /* 0x000fe200078208ff */
[----:B------:R-:W-:Y:S01]  /*17570*/  @!P2 IMAD.WIDE R12, R5, 0x2, R14 ;  /* 0x00000002050ca825 */ /* 0x000fe200078e020e */
[-C--:B------:R-:W-:Y:S02]  /*17580*/  @!P3 LEA.HI.X R23, R8, R3.reuse, R7, 0x1, P0 ;  /* 0x000000030817b211 */ /* 0x080fe400000f0c07 */
[----:B------:R-:W-:Y:S02]  /*17590*/  @!P4 LEA.HI.X R25, R9, R3, R10, 0x1, P1 ;  /* 0x000000030919c211 */ /* 0x000fe400008f0c0a */
[----:B------:R4:W-:Y:S04]  /*175a0*/  @!P2 ST.E.128 desc[UR60][R12.64], RZ ;  /* 0x000000ff0c00a985 */ /* 0x0009e8000c101d3c */
[----:B------:R4:W-:Y:S04]  /*175b0*/  @!P3 ST.E.128 desc[UR60][R22.64], RZ ;  /* 0x000000ff1600b985 */ /* 0x0009e8000c101d3c */
[----:B------:R4:W-:Y:S02]  /*175c0*/  @!P4 ST.E.128 desc[UR60][R24.64], RZ ;  /* 0x000000ff1800c985 */ /* 0x0009e4000c101d3c */
.L_x_555:
[----:B------:R-:W-:Y:S05]  /*175d0*/  BSYNC B1 ;  /* 0x0000000000017941 */ /* 0x000fea0003800000 */
.L_x_554:
[----:B------:R-:W-:-:S03]  /*175e0*/  UMOV UR4, 0xffffffff ;  /* 0xffffffff00047882 */ /* 0x000fc60000000000 */
[----:B------:R-:W-:Y:S05]  /*175f0*/  BRA.DIV UR4, `(.L_x_556) ;  /* 0x0000008e04307947 */ /* 0x000fea000b800000 */
[----:B--2---:R2:W0:Y:S04]  /*17600*/  SHFL.IDX PT, R3, R2, 0x1, 0x1c1f ;  /* 0x003c1f0002037f89 */ /* 0x00442800000e0000 */
[----:B---3--:R2:W3:Y:S02]  /*17610*/  SHFL.IDX PT, R14, R0, 0x1, 0x1c1f ;  /* 0x003c1f00000e7f89 */ /* 0x0084e400000e0000 */
.L_x_763:
[----:B-12---:R-:W-:-:S05]  /*17620*/  VIADD R0, R4, 0x60 ;  /* 0x0000006004007836 */ /* 0x006fca0000000000 */
[----:B------:R-:W-:-:S13]  /*17630*/  ISETP.GE.AND P0, PT, R0, R21, PT ;  /* 0x000000150000720c */ /* 0x000fda0003f06270 */
[----:B------:R-:W-:Y:S05]  /*17640*/  @P0 BRA `(.L_x_545) ;  /* 0x0000000000340947 */ /* 0x000fea0003800000 */
[----:B------:R-:W-:Y:S02]  /*17650*/  ULDC UR4, c[0x0][0xac8] ;  /* 0x0002b20000047ab9 */ /* 0x000fe40000000800 */
[----:B------:R-:W-:Y:S02]  /*17660*/  ISETP.GE.AND P2, PT, R5, UR4, PT ;  /* 0x0000000405007c0c */ /* 0x000fe4000bf46270 */
[----:B------:R-:W-:Y:S02]  /*17670*/  ISETP.GE.AND P3, PT, R8, UR4, PT ;  /* 0x0000000408007c0c */ /* 0x000fe4000bf66270 */
[----:B------:R-:W-:-:S09]  /*17680*/  ISETP.GE.AND P4, PT, R9, UR4, PT ;  /* 0x0000000409007c0c */ /* 0x000fd2000bf86270 */
[----:B0-----:R-:W-:Y:S02]  /*17690*/  @!P2 IMAD.MOV.U32 R15, RZ, RZ, R3 ;  /* 0x000000ffff0fa224 */ /* 0x001fe400078e0003 */
        /* <DEDUP_REMOVED lines=8> */
.L_x_545:
[----:B------:R-:W-:Y:S05]  /*17720*/  BSYNC B0 ;  /* 0x0000000000007941 */ /* 0x000fea0003800000 */
.L_x_537:
[----:B------:R-:W-:Y:S02]  /*17730*/  ULDC UR4, c[0x0][0xc3c] ;  /* 0x00030f0000047ab9 */ /* 0x000fe40000000800 */
[----:B------:R-:W-:-:S13]  /*17740*/  ISETP.GE.AND P0, PT, R111, UR4, PT ;  /* 0x000000046f007c0c */ /* 0x000fda000bf06270 */
[----:B------:R-:W-:Y:S05]  /*17750*/  @!P0 BRA `(.L_x_557) ;  /* 0xfffffe9800fc8947 */ /* 0x000fea000383ffff */
[----:B------:R-:W-:Y:S05]  /*17760*/  BRA `(.L_x_410) ;  /* 0x0000007c00c47947 */ /* 0x000fea0003800000 */
.L_x_408:
[----:B------:R-:W-:-:S08]  /*17770*/  NOP ;  /* 0x0000000000007918 */ /* 0x000fd00000000000 */
[----:B--2---:R-:W0:-:S00]  /*17780*/  USETMAXREG.DEALLOC.CTAPOOL 0x20 ;  /* 0x00000020000079c8 */ /* 0x004e0000080e0500 */
[----:B0-----:R-:W2:Y:S01]  /*17790*/  LDL.LU R2, [R1+0x50] ;  /* 0x0000500001027983 */ /* 0x001ea20000300800 */
[----:B------:R-:W-:Y:S01]  /*177a0*/  LOP3.LUT R0, R0, 0x3, RZ, 0xc0, !PT ;  /* 0x0000000300007812 */ /* 0x000fe200078ec0ff */
[----:B------:R-:W-:-:S05]  /*177b0*/  IMAD.MOV.U32 R6, RZ, RZ, RZ ;  /* 0x000000ffff067224 */ /* 0x000fca00078e00ff */
[----:B------:R-:W0:Y:S02]  /*177c0*/  SHFL.IDX PT, R0, R0, RZ, 0x1f ;  /* 0x00001fff00007589 */ /* 0x000e2400000e0000 */
[----:B0-----:R-:W-:Y:S02]  /*177d0*/  ISETP.NE.AND P0, PT, R0, RZ, PT ;  /* 0x000000ff0000720c */ /* 0x001fe40003f05270 */
[----:B--2---:R-:W-:-:S11]  /*177e0*/  LOP3.LUT R2, R2, 0xfffffffd, RZ, 0xc0, !PT ;  /* 0xfffffffd02027812 */ /* 0x004fd600078ec0ff */
[----:B------:R-:W-:-:S05]  /*177f0*/  @P0 LOP3.LUT R2, R2, 0x2, RZ, 0xfc, !PT ;  /* 0x0000000202020812 */ /* 0x000fca00078efcff */
[----:B------:R0:W-:Y:S01]  /*17800*/  STL [R1+0x50], R2 ;  /* 0x0000500201007387 */ /* 0x0001e20000100800 */
[----:B------:R-:W-:Y:S05]  /*17810*/  @!P0 BRA `(.L_x_558) ;  /* 0x00000000001c8947 */ /* 0x000fea0003800000 */
[----:B------:R-:W1:Y:S08]  /*17820*/  S2UR UR5, SR_CgaCtaId ;  /* 0x00000000000579c3 */ /* 0x000e700000008800 */
[----:B------:R-:W-:Y:S06]  /*17830*/  BAR.SYNC.DEFER_BLOCKING 0x5, 0x200 ;  /* 0x0148000000007b1d */ /* 0x000fec0000010000 */
[----:B------:R-:W-:-:S02]  /*17840*/  UMOV UR4, 0x400 ;  /* 0x0000040000047882 */ /* 0x000fc40000000000 */
[----:B-1----:R-:W-:-:S09]  /*17850*/  ULEA UR4, UR5, UR4, 0x18 ;  /* 0x0000000405047291 */ /* 0x002fd2000f8ec03f */
[----:B------:R-:W1:Y:S01]  /*17860*/  LDS.128 R24, [UR4+0x31cd0] ;  /* 0x031cd004ff187984 */ /* 0x000e620008000c00 */
[----:B------:R-:W-:Y:S06]  /*17870*/  BAR.ARV 0x4, 0x200 ;  /* 0x0108000000007b1d */ /* 0x000fec0000002000 */
[----:B------:R-:W-:Y:S05]  /*17880*/  BRA `(.L_x_559) ;  /* 0x0000000800887947 */ /* 0x000fea0003800000 */
.L_x_558:
[----:B------:R-:W1:Y:S01]  /*17890*/  S2R R0, SR_TID.X ;  /* 0x0000000000007919 */ /* 0x000e620000002100 */
[----:B------:R-:W-:Y:S01]  /*178a0*/  ULDC UR4, c[0x0][0xc3c] ;  /* 0x00030f0000047ab9 */ /* 0x000fe20000000800 */
[----:B------:R-:W-:Y:S01]  /*178b0*/  IMAD.MOV.U32 R7, RZ, RZ, RZ ;  /* 0x000000ffff077224 */ /* 0x000fe200078e00ff */
[----:B------:R-:W2:Y:S01]  /*178c0*/  S2UR UR6, SR_CTAID.X ;  /* 0x00000000000679c3 */ /* 0x000ea20000002500 */
[----:B------:R-:W-:Y:S01]  /*178d0*/  ULDC UR5, c[0x0][0xc38] ;  /* 0x00030e0000057ab9 */ /* 0x000fe20000000800 */
[----:B-1----:R-:W-:-:S04]  /*178e0*/  LOP3.LUT R0, R0, 0x1f, RZ, 0xc0, !PT ;  /* 0x0000001f00007812 */ /* 0x002fc800078ec0ff */
[----:B------:R-:W-:-:S04]  /*178f0*/  ISETP.NE.AND P0, PT, R0, 0x1f, PT ;  /* 0x0000001f0000780c */ /* 0x000fc80003f05270 */
[----:B------:R-:W-:-:S13]  /*17900*/  ISETP.GE.OR P1, PT, R0, UR4, !P0 ;  /* 0x0000000400007c0c */ /* 0x000fda000c726670 */
[----:B------:R-:W1:Y:S08]  /*17910*/  @!P1 LDC.64 R4, c[0x0][0xc80] ;  /* 0x00032000ff049b82 */ /* 0x000e700000000a00 */
[----:B0-----:R-:W0:Y:S01]  /*17920*/  @!P1 LDC.64 R2, c[0x0][0xc78] ;  /* 0x00031e00ff029b82 */ /* 0x001e220000000a00 */
[----:B-1----:R-:W-:-:S05]  /*17930*/  @!P1 IMAD.WIDE.U32 R4, R0, 0x4, R4 ;  /* 0x0000000400049825 */ /* 0x002fca00078e0004 */
[----:B------:R-:W3:Y:S01]  /*17940*/  @!P1 LDG.E R6, desc[UR60][R4.64] ;  /* 0x0000003c04069981 */ /* 0x000ee2000c1e1900 */
[----:B0-----:R-:W-:-:S05]  /*17950*/  @!P1 IMAD.WIDE.U32 R2, R0, 0x4, R2 ;  /* 0x0000000400029825 */ /* 0x001fca00078e0002 */
[----:B------:R-:W3:Y:S01]  /*17960*/  @!P1 LDG.E R7, desc[UR60][R2.64] ;  /* 0x0000003c02079981 */ /* 0x000ee2000c1e1900 */
[C---:B------:R-:W-:Y:S02]  /*17970*/  ISETP.NE.AND P1, PT, R0.reuse, RZ, PT ;  /* 0x000000ff0000720c */ /* 0x040fe40003f25270 */
[C---:B------:R-:W-:Y:S02]  /*17980*/  ISETP.GE.U32.AND P2, PT, R0.reuse, 0x2, PT ;  /* 0x000000020000780c */ /* 0x040fe40003f46070 */
[C---:B------:R-:W-:Y:S02]  /*17990*/  ISETP.GE.U32.AND P3, PT, R0.reuse, 0x4, PT ;  /* 0x000000040000780c */ /* 0x040fe40003f66070 */
[C---:B------:R-:W-:Y:S02]  /*179a0*/  ISETP.GE.U32.AND P4, PT, R0.reuse, 0x8, PT ;  /* 0x000000080000780c */ /* 0x040fe40003f86070 */
[----:B------:R-:W-:Y:S01]  /*179b0*/  ISETP.GE.U32.AND P5, PT, R0, 0x10, PT ;  /* 0x000000100000780c */ /* 0x000fe20003fa6070 */
[----:B------:R-:W-:Y:S01]  /*179c0*/  UMOV UR4, URZ ;  /* 0x0000003f00047c82 */ /* 0x000fe20008000000 */
[----:B---3--:R-:W-:-:S05]  /*179d0*/  IMAD R8, R6, R7, RZ ;  /* 0x0000000706087224 */ /* 0x008fca00078e02ff */
        /* <DEDUP_REMOVED lines=16> */
[----:B0-----:R-:W-:-:S05]  /*17ae0*/  IMAD R8, R8, UR5, RZ ;  /* 0x0000000508087c24 */ /* 0x001fca000f8e02ff */
[----:B--2---:R-:W-:Y:S01]  /*17af0*/  ISETP.GT.AND P6, PT, R8, UR6, PT ;  /* 0x0000000608007c0c */ /* 0x004fe2000bfc4270 */
[----:B------:R-:W-:-:S12]  /*17b00*/  IMAD.MOV.U32 R3, RZ, RZ, R8 ;  /* 0x000000ffff037224 */ /* 0x000fd800078e0008 */
[----:B------:R-:W-:Y:S05]  /*17b10*/  @P6 BRA `(.L_x_560) ;  /* 0x00000000009c6947 */ /* 0x000fea0003800000 */
[----:B------:R-:W-:Y:S01]  /*17b20*/  IMAD.MOV.U32 R8, RZ, RZ, R3 ;  /* 0x000000ffff087224 */ /* 0x000fe200078e0003 */
[----:B------:R-:W-:Y:S01]  /*17b30*/  UMOV UR4, URZ ;  /* 0x0000003f00047c82 */ /* 0x000fe20008000000 */
[----:B------:R-:W-:-:S05]  /*17b40*/  ULDC UR5, c[0x0][0xc38] ;  /* 0x00030e0000057ab9 */ /* 0x000fca0000000800 */
.L_x_562:
[----:B------:R-:W0:Y:S01]  /*17b50*/  LDC R2, c[0x0][0xc3c] ;  /* 0x00030f00ff027b82 */ /* 0x000e220000000800 */
[----:B------:R-:W-:Y:S01]  /*17b60*/  UIADD3 UR4, UR4, 0x1f, URZ ;  /* 0x0000001f04047890 */ /* 0x000fe2000fffe03f */
[----:B------:R-:W-:Y:S02]  /*17b70*/  ULDC UR7, c[0x0][0xc3c] ;  /* 0x00030f0000077ab9 */ /* 0x000fe40000000800 */
[----:B------:R-:W-:-:S03]  /*17b80*/  IMAD.U32 R27, RZ, RZ, UR7 ;  /* 0x00000007ff1b7e24 */ /* 0x000fc6000f8e00ff */
[----:B0-----:R-:W-:-:S13]  /*17b90*/  ISETP.LE.AND P6, PT, R2, UR4, PT ;  /* 0x0000000402007c0c */ /* 0x001fda000bfc3270 */
[----:B------:R-:W-:Y:S05]  /*17ba0*/  @P6 BRA `(.L_x_561) ;  /* 0x00000004009c6947 */ /* 0x000fea0003800000 */
[----:B------:R-:W-:-:S05]  /*17bb0*/  VIADD R7, R0, UR4 ;  /* 0x0000000400077c36 */ /* 0x000fca0008000000 */
        /* <DEDUP_REMOVED lines=29> */
.L_x_560:
        /* <DEDUP_REMOVED lines=19> */
.L_x_563:
[----:B0-----:R-:W-:Y:S02]  /*17ec0*/  IMAD.MOV.U32 R5, RZ, RZ, R10 ;  /* 0x000000ffff057224 */ /* 0x001fe400078e000a */
[----:B-1----:R-:W-:Y:S02]  /*17ed0*/  IMAD R24, R24, UR5, R9 ;  /* 0x0000000518187c24 */ /* 0x002fe4000f8e0209 */
[----:B------:R-:W0:Y:S01]  /*17ee0*/  I2F.RP R8, R5 ;  /* 0x0000000500087306 */ /* 0x000e220000209400 */
[----:B------:R-:W-:Y:S02]  /*17ef0*/  IMAD R9, R11, R4, RZ ;  /* 0x000000040b097224 */ /* 0x000fe400078e02ff */
[----:B------:R-:W-:Y:S01]  /*17f00*/  IMAD.MOV.U32 R2, RZ, RZ, RZ ;  /* 0x000000ffff027224 */ /* 0x000fe200078e00ff */
[----:B------:R-:W-:Y:S01]  /*17f10*/  IADD3 R25, -R24, UR6, RZ ;  /* 0x0000000618197c10 */ /* 0x000fe2000fffe1ff */
[----:B------:R-:W-:Y:S02]  /*17f20*/  VIADD R27, R27, UR4 ;  /* 0x000000041b1b7c36 */ /* 0x000fe40008000000 */
[----:B------:R-:W-:Y:S01]  /*17f30*/  IMAD.HI.U32 R2, R3, R9, R2 ;  /* 0x0000000903027227 */ /* 0x000fe200078e0002 */
[----:B------:R-:W-:-:S02]  /*17f40*/  IABS R3, R6 ;  /* 0x0000000600037213 */ /* 0x000fc40000000000 */
[----:B------:R-:W-:-:S03]  /*17f50*/  IABS R9, R25 ;  /* 0x0000001900097213 */ /* 0x000fc60000000000 */
[----:B------:R-:W-:Y:S02]  /*17f60*/  IMAD.MOV R3, RZ, RZ, -R3 ;  /* 0x000000ffff037224 */ /* 0x000fe400078e0a03 */
[----:B------:R-:W-:Y:S01]  /*17f70*/  IMAD.HI.U32 R2, R2, R9, RZ ;  /* 0x0000000902027227 */ /* 0x000fe200078e00ff */
[----:B0-----:R-:W0:Y:S03]  /*17f80*/  MUFU.RCP R8, R8 ;  /* 0x0000000800087308 */ /* 0x001e260000001000 */
[----:B------:R-:W-:-:S05]  /*17f90*/  IMAD R9, R2, R3, R9 ;  /* 0x0000000302097224 */ /* 0x000fca00078e0209 */
[----:B------:R-:W-:Y:S01]  /*17fa0*/  ISETP.GT.U32.AND P1, PT, R4, R9, PT ;  /* 0x000000090400720c */ /* 0x000fe20003f24070 */
[----:B0-----:R-:W-:-:S12]  /*17fb0*/  VIADD R3, R8, 0xffffffe ;  /* 0x0ffffffe08037836 */ /* 0x001fd80000000000 */
[----:B------:R-:W-:Y:S01]  /*17fc0*/  @!P1 IMAD.IADD R9, R9, 0x1, -R4 ;  /* 0x0000000109099824 */ /* 0x000fe200078e0a04 */
[----:B------:R-:W0:Y:S01]  /*17fd0*/  F2I.FTZ.U32.TRUNC.NTZ R3, R3 ;  /* 0x0000000300037305 */ /* 0x000e22000021f000 */
[----:B------:R-:W-:Y:S01]  /*17fe0*/  @!P1 VIADD R2, R2, 0x1 ;  /* 0x0000000102029836 */ /* 0x000fe20000000000 */
[----:B------:R-:W-:Y:S02]  /*17ff0*/  ISETP.NE.AND P1, PT, R6, RZ, PT ;  /* 0x000000ff0600720c */ /* 0x000fe40003f25270 */
[----:B------:R-:W-:Y:S02]  /*18000*/  ISETP.GE.U32.AND P0, PT, R9, R4, PT ;  /* 0x000000040900720c */ /* 0x000fe40003f06070 */
[----:B------:R-:W-:-:S04]  /*18010*/  LOP3.LUT R4, R25, R6, RZ, 0x3c, !PT ;  /* 0x0000000619047212 */ /* 0x000fc800078e3cff */
[----:B------:R-:W-:Y:S01]  /*18020*/  ISETP.GE.AND P2, PT, R4, RZ, PT ;  /* 0x000000ff0400720c */ /* 0x000fe20003f46270 */
[----:B0-----:R-:W-:-:S06]  /*18030*/  IMAD.MOV R8, RZ, RZ, -R3 ;  /* 0x000000ffff087224 */ /* 0x001fcc00078e0a03 */
[----:B------:R-:W-:-:S04]  /*18040*/  @P0 VIADD R2, R2, 0x1 ;  /* 0x0000000102020836 */ /* 0x000fc80000000000 */
[----:B------:R-:W-:Y:S02]  /*18050*/  IMAD.MOV.U32 R4, RZ, RZ, R2 ;  /* 0x000000ffff047224 */ /* 0x000fe400078e0002 */
[----:B------:R-:W-:Y:S01]  /*18060*/  IMAD.MOV.U32 R2, RZ, RZ, R8 ;  /* 0x000000ffff027224 */ /* 0x000fe200078e0008 */
[----:B------:R-:W-:Y:S01]  /*18070*/  IABS R8, R7 ;  /* 0x0000000700087213 */ /* 0x000fe20000000000 */
[----:B------:R-:W-:Y:S01]  /*18080*/  @!P2 IMAD.MOV R4, RZ, RZ, -R4 ;  /* 0x000000ffff04a224 */ /* 0x000fe200078e0a04 */
[----:B------:R-:W-:Y:S01]  /*18090*/  @!P1 LOP3.LUT R4, RZ, R6, RZ, 0x33, !PT ;  /* 0x00000006ff049212 */ /* 0x000fe200078e33ff */
[----:B------:R-:W-:Y:S02]  /*180a0*/  IMAD R9, R2, R5, RZ ;  /* 0x0000000502097224 */ /* 0x000fe400078e02ff */
[----:B------:R-:W-:Y:S02]  /*180b0*/  IMAD.MOV.U32 R2, RZ, RZ, RZ ;  /* 0x000000ffff027224 */ /* 0x000fe400078e00ff */
[----:B------:R-:W-:-:S02]  /*180c0*/  IMAD.MOV R8, RZ, RZ, -R8 ;  /* 0x000000ffff087224 */ /* 0x000fc400078e0a08 */
[----:B------:R-:W-:Y:S01]  /*180d0*/  IMAD.HI.U32 R2, R3, R9, R2 ;  /* 0x0000000903027227 */ /* 0x000fe200078e0002 */
[----:B------:R-:W-:-:S03]  /*180e0*/  IABS R3, R4 ;  /* 0x0000000400037213 */ /* 0x000fc60000000000 */
[----:B------:R-:W-:Y:S02]  /*180f0*/  IMAD R6, R6, R4, RZ ;  /* 0x0000000406067224 */ /* 0x000fe400078e02ff */
        /* <DEDUP_REMOVED lines=18> */
.L_x_561:
[----:B------:R-:W-:Y:S02]  /*18220*/  IMAD.MOV.U32 R25, RZ, RZ, RZ ;  /* 0x000000ffff197224 */ /* 0x000fe400078e00ff */
[----:B------:R-:W-:Y:S02]  /*18230*/  IMAD.U32 R24, RZ, RZ, UR6 ;  /* 0x00000006ff187e24 */ /* 0x000fe4000f8e00ff */
[----:B------:R-:W-:-:S07]  /*18240*/  IMAD.MOV.U32 R26, RZ, RZ, RZ ;  /* 0x000000ffff1a7224 */ /* 0x000fce00078e00ff */
.L_x_564:
[----:B------:R-:W-:-:S13]  /*18250*/  ISETP.NE.AND P0, PT, R0, RZ, PT ;  /* 0x000000ff0000720c */ /* 0x000fda0003f05270 */
[----:B------:R-:W0:Y:S01]  /*18260*/  @!P0 S2R R3, SR_CgaCtaId ;  /* 0x0000000000038919 */ /* 0x000e220000008800 */
[----:B------:R-:W-:-:S04]  /*18270*/  @!P0 MOV R0, 0x400 ;  /* 0x0000040000008802 */ /* 0x000fc80000000f00 */
[----:B0-----:R-:W-:-:S05]  /*18280*/  @!P0 LEA R0, R3, R0, 0x18 ;  /* 0x0000000003008211 */ /* 0x001fca00078ec0ff */
[----:B------:R2:W-:Y:S01]  /*18290*/  @!P0 STS.128 [R0+0x31cd0], R24 ;  /* 0x031cd01800008388 */ /* 0x0005e20000000c00 */
[----:B------:R-:W-:Y:S06]  /*182a0*/  BAR.ARV 0x5, 0x200 ;  /* 0x0148000000007b1d */ /* 0x000fec0000002000 */
.L_x_559:
[----:B------:R3:W-:Y:S01]  /*182b0*/  STL [R1+0x34], RZ ;  /* 0x000034ff01007387 */ /* 0x0007e20000100800 */
[----:B------:R-:W-:Y:S01]  /*182c0*/  ULDC UR4, c[0x0][0xc3c] ;  /* 0x00030f0000047ab9 */ /* 0x000fe20000000800 */
[----:B------:R-:W-:Y:S01]  /*182d0*/  IMAD.MOV.U32 R28, RZ, RZ, 0x1 ;  /* 0x00000001ff1c7424 */ /* 0x000fe200078e00ff */
[----:B-1----:R-:W-:Y:S01]  /*182e0*/  ISETP.GE.AND P0, PT, R27, UR4, PT ;  /* 0x000000041b007c0c */ /* 0x002fe2000bf06270 */
[----:B------:R-:W-:-:S12]  /*182f0*/  IMAD.MOV.U32 R18, RZ, RZ, RZ ;  /* 0x000000ffff127224 */ /* 0x000fd800078e00ff */
[----:B---3--:R-:W-:Y:S05]  /*18300*/  @P0 BRA `(.L_x_565) ;  /* 0x0000007000000947 */ /* 0x008fea0003800000 */
[----:B------:R-:W1:Y:S01]  /*18310*/  S2R R6, SR_TID.X ;  /* 0x0000000000067919 */ /* 0x000e620000002100 */
[----:B------:R-:W3:Y:S01]  /*18320*/  S2UR UR5, SR_CgaCtaId ;  /* 0x00000000000579c3 */ /* 0x000ee20000008800 */
[----:B------:R-:W-:Y:S01]  /*18330*/  UMOV UR4, 0x400 ;  /* 0x0000040000047882 */ /* 0x000fe20000000000 */
[----:B------:R-:W-:Y:S01]  /*18340*/  BSSY B8, `(.L_x_565) ;  /* 0x00006fc000087945 */ /* 0x000fe20003800000 */
[----:B------:R-:W-:Y:S01]  /*18350*/  STL [R1+0x34], RZ ;  /* 0x000034ff01007387 */ /* 0x000fe20000100800 */
[----:B------:R-:W-:Y:S01]  /*18360*/  IMAD.MOV.U32 R29, RZ, RZ, RZ ;  /* 0x000000ffff1d7224 */ /* 0x000fe200078e00ff */
[----:B------:R-:W-:Y:S01]  /*18370*/  ULDC.64 UR36, c[0x0][0x198] ;  /* 0x0000660000247ab9 */ /* 0x000fe20000000a00 */
[----:B------:R-:W-:Y:S01]  /*18380*/  IMAD.MOV.U32 R18, RZ, RZ, RZ ;  /* 0x000000ffff127224 */ /* 0x000fe200078e00ff */
[----:B------:R-:W-:Y:S01]  /*18390*/  ULDC UR38, c[0x0][0xc] ;  /* 0x0000030000267ab9 */ /* 0x000fe20000000800 */
[----:B------:R-:W-:Y:S01]  /*183a0*/  IMAD.MOV.U32 R28, RZ, RZ, 0x1 ;  /* 0x00000001ff1c7424 */ /* 0x000fe200078e00ff */
[----:B---3--:R-:W-:-:S06]  /*183b0*/  ULEA UR4, UR5, UR4, 0x18 ;  /* 0x0000000405047291 */ /* 0x008fcc000f8ec03f */
[----:B------:R-:W-:Y:S01]  /*183c0*/  IMAD.U32 R16, RZ, RZ, UR4 ;  /* 0x00000004ff107e24 */ /* 0x000fe2000f8e00ff */
[C---:B-1----:R-:W-:Y:S01]  /*183d0*/  LOP3.LUT R5, R6.reuse, 0x7f, RZ, 0xc0, !PT ;  /* 0x0000007f06057812 */ /* 0x042fe200078ec0ff */
[----:B--2---:R-:W-:-:S04]  /*183e0*/  IMAD.SHL.U32 R0, R6, 0x8, RZ ;  /* 0x0000000806007824 */ /* 0x004fc800078e00ff */
[----:B------:R-:W-:Y:S01]  /*183f0*/  IMAD.SHL.U32 R4, R5, 0x8, RZ ;  /* 0x0000000805047824 */ /* 0x000fe200078e00ff */
[C---:B------:R-:W-:Y:S02]  /*18400*/  LOP3.LUT R3, R0.reuse, 0x20, RZ, 0xc0, !PT ;  /* 0x0000002000037812 */ /* 0x040fe400078ec0ff */
[----:B0-----:R-:W-:Y:S02]  /*18410*/  LOP3.LUT R2, R0, 0xd8, RZ, 0xc0, !PT ;  /* 0x000000d800027812 */ /* 0x001fe400078ec0ff */
[----:B------:R-:W-:Y:S02]  /*18420*/  LOP3.LUT R3, R3, 0x300, R4, 0xf8, !PT ;  /* 0x0000030003037812 */ /* 0x000fe400078ef804 */
[----:B------:R-:W-:Y:S02]  /*18430*/  LOP3.LUT R2, R2, 0x18, R6, 0x78, !PT ;  /* 0x0000001802027812 */ /* 0x000fe400078e7806 */
[----:B------:R-:W-:Y:S01]  /*18440*/  SHF.R.U32.HI R4, RZ, 0x2, R5 ;  /* 0x00000002ff047819 */ /* 0x000fe20000011605 */
[----:B------:R-:W-:Y:S01]  /*18450*/  IMAD.MOV.U32 R5, RZ, RZ, 0x1 ;  /* 0x00000001ff057424 */ /* 0x000fe200078e00ff */
[----:B------:R-:W-:Y:S01]  /*18460*/  LOP3.LUT R3, R3, R2, RZ, 0xfc, !PT ;  /* 0x0000000203037212 */ /* 0x000fe200078efcff */
[----:B------:R-:W-:Y:S01]  /*18470*/  IMAD.SHL.U32 R2, R6, 0x20, RZ ;  /* 0x0000002006027824 */ /* 0x000fe200078e00ff */
[----:B------:R-:W-:-:S02]  /*18480*/  LOP3.LUT R0, R0, 0x18, RZ, 0xc0, !PT ;  /* 0x0000001800007812 */ /* 0x000fc400078ec0ff */
[----:B------:R-:W-:Y:S02]  /*18490*/  STL [R1], R5 ;  /* 0x0000000501007387 */ /* 0x000fe40000100800 */
[----:B------:R-:W-:Y:S01]  /*184a0*/  LOP3.LUT R4, R4, 0x60, R2, 0xf8, !PT ;  /* 0x0000006004047812 */ /* 0x000fe200078ef802 */
[----:B------:R-:W-:-:S05]  /*184b0*/  IMAD R2, R3, 0x2, R16 ;  /* 0x0000000203027824 */ /* 0x000fca00078e0210 */
[----:B------:R0:W-:Y:S02]  /*184c0*/  STL [R1+0xc], R2 ;  /* 0x00000c0201007387 */ /* 0x0001e40000100800 */
[C---:B0-----:R-:W-:Y:S02]  /*184d0*/  LOP3.LUT R2, R0.reuse, 0x20, RZ, 0xfc, !PT ;  /* 0x0000002000027812 */ /* 0x041fe400078efcff */
[----:B------:R-:W-:-:S07]  /*184e0*/  LOP3.LUT R0, R0, 0x40, RZ, 0xfc, !PT ;  /* 0x0000004000007812 */ /* 0x000fce00078efcff */
.L_x_711:
[----:B------:R-:W0:Y:S02]  /*184f0*/  LDC.64 R2, c[0x0][0xc88] ;  /* 0x00032200ff027b82 */ /* 0x000e240000000a00 */
[----:B0-----:R-:W-:-:S05]  /*18500*/  IMAD.WIDE R2, R27, 0x4, R2 ;  /* 0x000000041b027825 */ /* 0x001fca00078e0202 */
[----:B--2---:R-:W2:Y:S01]  /*18510*/  LDG.E R13, desc[UR60][R2.64] ;  /* 0x0000003c020d7981 */ /* 0x004ea2000c1e1900 */
[----:B------:R-:W-:Y:S05]  /*18520*/  YIELD ;  /* 0x0000000000007946 */ /* 0x000fea0003800000 */
[----:B------:R-:W-:Y:S01]  /*18530*/  ULDC.64 UR4, c[0x0][0xa28] ;  /* 0x00028a0000047ab9 */ /* 0x000fe20000000a00 */
[----:B------:R-:W-:Y:S02]  /*18540*/  CS2R R8, SRZ ;  /* 0x0000000000087805 */ /* 0x000fe4000001ff00 */
[----:B------:R-:W-:Y:S01]  /*18550*/  ISETP.NE.U32.AND P0, PT, RZ, UR4, PT ;  /* 0x00000004ff007c0c */ /* 0x000fe2000bf05070 */
[----:B------:R-:W-:-:S03]  /*18560*/  ULDC.64 UR6, c[0x0][0xa00] ;  /* 0x0002800000067ab9 */ /* 0x000fc60000000a00 */
[----:B------:R-:W-:Y:S02]  /*18570*/  ISETP.NE.AND.EX P0, PT, RZ, UR5, PT, P0 ;  /* 0x00000005ff007c0c */ /* 0x000fe4000bf05300 */
[----:B--2---:R-:W-:Y:S01]  /*18580*/  SHF.R.S32.HI R0, RZ, 0x1f, R13 ;  /* 0x0000001fff007819 */ /* 0x004fe2000001140d */
[----:B------:R-:W-:-:S10]  /*18590*/  IMAD.SHL.U32 R19, R13, 0x4, RZ ;  /* 0x000000040d137824 */ /* 0x000fd400078e00ff */
[C---:B------:R-:W-:Y:S01]  /*185a0*/  @P0 LEA R4, P1, R13.reuse, UR4, 0x2 ;  /* 0x000000040d040c11 */ /* 0x040fe2000f8210ff */
[----:B------:R-:W-:Y:S01]  /*185b0*/  STL [R1+0x10], R13 ;  /* 0x0000100d01007387 */ /* 0x000fe20000100800 */
[C-C-:B------:R-:W-:Y:S02]  /*185c0*/  SHF.L.U64.HI R22, R13.reuse, 0x2, R0.reuse ;  /* 0x000000020d167819 */ /* 0x140fe40000010200 */
[----:B-1-3--:R-:W-:Y:S01]  /*185d0*/  @P0 LEA.HI.X R5, R13, UR5, R0, 0x2, P1 ;  /* 0x000000050d050c11 */ /* 0x00afe200088f1400 */
[----:B------:R-:W-:Y:S01]  /*185e0*/  ULDC.64 UR4, c[0x0][0xa08] ;  /* 0x0002820000047ab9 */ /* 0x000fe20000000a00 */
[----:B------:R-:W-:Y:S01]  /*185f0*/  ISETP.NE.U32.AND P1, PT, RZ, UR6, PT ;  /* 0x00000006ff007c0c */ /* 0x000fe2000bf25070 */
[----:B------:R0:W-:Y:S01]  /*18600*/  STL [R1+0x30], R0 ;  /* 0x0000300001007387 */ /* 0x0001e20000100800 */
[----:B------:R-:W-:-:S03]  /*18610*/  IADD3 R2, P2, R19, UR6, RZ ;  /* 0x0000000613027c10 */ /* 0x000fc6000ff5e0ff */
[----:B------:R1:W5:Y:S01]  /*18620*/  @P0 LDG.E R9, desc[UR60][R4.64] ;  /* 0x0000003c04090981 */ /* 0x000362000c1e1900 */
[----:B------:R-:W-:Y:S01]  /*18630*/  ISETP.NE.AND.EX P0, PT, RZ, UR7, PT, P1 ;  /* 0x00000007ff007c0c */ /* 0x000fe2000bf05310 */
[----:B------:R-:W-:Y:S01]  /*18640*/  IMAD.MOV.U32 R12, RZ, RZ, RZ ;  /* 0x000000ffff0c7224 */ /* 0x000fe200078e00ff */
[C---:B------:R-:W-:Y:S01]  /*18650*/  IADD3.X R3, R22.reuse, UR7, RZ, P2, !PT ;  /* 0x0000000716037c10 */ /* 0x040fe200097fe4ff */
[----:B------:R-:W-:Y:S01]  /*18660*/  ULDC.64 UR6, c[0x0][0xa10] ;  /* 0x0002840000067ab9 */ /* 0x000fe20000000a00 */
[----:B------:R-:W-:Y:S01]  /*18670*/  ISETP.NE.U32.AND P1, PT, RZ, UR4, PT ;  /* 0x00000004ff007c0c */ /* 0x000fe2000bf25070 */
[----:B0-----:R-:W-:Y:S01]  /*18680*/  IMAD.MOV.U32 R0, RZ, RZ, RZ ;  /* 0x000000ffff007224 */ /* 0x001fe200078e00ff */
[C---:B------:R-:W-:Y:S02]  /*18690*/  IADD3 R6, P3, R19.reuse, UR4, RZ ;  /* 0x0000000413067c10 */ /* 0x040fe4000ff7e0ff */
[----:B------:R-:W-:Y:S02]  /*186a0*/  ISETP.NE.AND.EX P1, PT, RZ, UR5, PT, P1 ;  /* 0x00000005ff007c0c */ /* 0x000fe4000bf25310 */
[----:B------:R-:W-:Y:S01]  /*186b0*/  IADD3.X R7, R22, UR5, RZ, P3, !PT ;  /* 0x0000000516077c10 */ /* 0x000fe20009ffe4ff */
[----:B------:R-:W-:Y:S01]  /*186c0*/  ULDC.64 UR4, c[0x0][0xa18] ;  /* 0x0002860000047ab9 */ /* 0x000fe20000000a00 */
[----:B-1----:R-:W-:Y:S01]  /*186d0*/  IADD3 R4, P4, R19, UR6, RZ ;  /* 0x0000000613047c10 */ /* 0x002fe2000ff9e0ff */
[----:B------:R-:W2:Y:S01]  /*186e0*/  @P0 LDG.E R8, desc[UR60][R2.64] ;  /* 0x0000003c02080981 */ /* 0x000ea2000c1e1900 */
[----:B------:R-:W-:-:S02]  /*186f0*/  ISETP.NE.U32.AND P3, PT, RZ, UR4, PT ;  /* 0x00000004ff007c0c */ /* 0x000fc4000bf65070 */
[----:B------:R-:W-:Y:S02]  /*18700*/  IADD3.X R5, R22, UR7, RZ, P4, !PT ;  /* 0x0000000716057c10 */ /* 0x000fe4000a7fe4ff */
[----:B------:R-:W-:Y:S02]  /*18710*/  ISETP.NE.AND.EX P3, PT, RZ, UR5, PT, P3 ;  /* 0x00000005ff007c0c */ /* 0x000fe4000bf65330 */
[----:B------:R-:W-:Y:S01]  /*18720*/  ISETP.NE.U32.AND P2, PT, RZ, UR6, PT ;  /* 0x00000006ff007c0c */ /* 0x000fe2000bf45070 */
[----:B------:R-:W5:Y:S03]  /*18730*/  @P1 LDG.E R12, desc[UR60][R6.64] ;  /* 0x0000003c060c1981 */ /* 0x000f66000c1e1900 */
[----:B------:R-:W-:-:S07]  /*18740*/  ISETP.NE.AND.EX P2, PT, RZ, UR7, PT, P2 ;  /* 0x00000007ff007c0c */ /* 0x000fce000bf45320 */
[----:B------:R-:W-:Y:S01]  /*18750*/  @P3 IADD3 R10, P4, R19, UR4, RZ ;  /* 0x00000004130a3c10 */ /* 0x000fe2000ff9e0ff */
[----:B------:R-:W-:-:S03]  /*18760*/  ULDC UR4, c[0x0][0x288] ;  /* 0x0000a20000047ab9 */ /* 0x000fc60000000800 */
[----:B------:R-:W-:Y:S02]  /*18770*/  @P3 IADD3.X R11, R22, UR5, RZ, P4, !PT ;  /* 0x00000005160b3c10 */ /* 0x000fe4000a7fe4ff */
[----:B------:R-:W5:Y:S04]  /*18780*/  @P2 LDG.E R0, desc[UR60][R4.64] ;  /* 0x0000003c04002981 */ /* 0x000f68000c1e1900 */
[----:B--2---:R0:W-:Y:S02]  /*18790*/  STL [R1+0x18], R8 ;  /* 0x0000180801007387 */ /* 0x0041e40000100800 */
[----:B0-----:R-:W-:Y:S01]  /*187a0*/  IMAD.U32 R8, RZ, RZ, UR4 ;  /* 0x00000004ff087e24 */ /* 0x001fe2000f8e00ff */
[----:B------:R-:W-:-:S05]  /*187b0*/  ULDC.64 UR4, c[0x0][0x418] ;  /* 0x0001060000047ab9 */ /* 0x000fca0000000a00 */
[----:B------:R0:W2:Y:S01]  /*187c0*/  @P3 LDG.E R8, desc[UR60][R10.64] ;  /* 0x0000003c0a083981 */ /* 0x0000a2000c1e1900 */
[----:B------:R-:W-:-:S03]  /*187d0*/  UISETP.NE.U32.AND UP0, UPT, UR4, URZ, UPT ;  /* 0x0000003f0400728c */ /* 0x000fc6000bf05070 */
[----:B------:R-:W-:Y:S01]  /*187e0*/  ULDC UR4, c[0x0][0x424] ;  /* 0x0001090000047ab9 */ /* 0x000fe20000000800 */
[----:B------:R-:W-:-:S03]  /*187f0*/  UISETP.NE.AND.EX UP0, UPT, UR5, URZ, UPT, UP0 ;  /* 0x0000003f0500728c */ /* 0x000fc6000bf05300 */
[----:B------:R-:W-:Y:S01]  /*18800*/  ULDC UR5, c[0x0][0x2f0] ;  /* 0x0000bc0000057ab9 */ /* 0x000fe20000000800 */
[----:B------:R-:W-:-:S04]  /*18810*/  USEL UR4, UR4, 0x1, UP0 ;  /* 0x0000000104047887 */ /* 0x000fc80008000000 */
[----:B------:R-:W-:-:S03]  /*18820*/  UIMAD UR4, UR4, UR5, URZ ;  /* 0x00000005040472a4 */ /* 0x000fc6000f8e023f */
[----:B------:R-:W-:-:S03]  /*18830*/  ULDC UR5, c[0x0][0x348] ;  /* 0x0000d20000057ab9 */ /* 0x000fc60000000800 */
[----:B0-----:R-:W-:Y:S01]  /*18840*/  IMAD.U32 R10, RZ, RZ, UR4 ;  /* 0x00000004ff0a7e24 */ /* 0x001fe2000f8e00ff */
[----:B--2---:R0:W-:Y:S02]  /*18850*/  STL [R1+0x38], R8 ;  /* 0x0000380801007387 */ /* 0x0041e40000100800 */
[----:B0-----:R-:W-:Y:S01]  /*18860*/  IMAD.U32 R8, RZ, RZ, UR5 ;  /* 0x00000005ff087e24 */ /* 0x001fe2000f8e00ff */
[----:B----4-:R-:W-:Y:S06]  /*18870*/  @P3 BRA `(.L_x_566) ;  /* 0x0000000000143947 */ /* 0x010fec0003800000 */
[----:B------:R-:W-:Y:S05]  /*18880*/  @!P0 BRA `(.L_x_566) ;  /* 0x0000000000108947 */ /* 0x000fea0003800000 */
[----:B------:R-:W2:Y:S04]  /*18890*/  LDG.E R11, desc[UR60][R2.64] ;  /* 0x0000003c020b7981 */ /* 0x000ea8000c1e1900 */
[----:B------:R-:W2:Y:S02]  /*188a0*/  LDG.E R2, desc[UR60][R2.64+0x4] ;  /* 0x0000043c02027981 */ /* 0x000ea4000c1e1900 */
[----:B--2---:R-:W-:-:S05]  /*188b0*/  IMAD.IADD R2, R2, 0x1, -R11 ;  /* 0x0000000102027824 */ /* 0x004fca00078e0a0b */
[----:B------:R0:W-:Y:S02]  /*188c0*/  STL [R1+0x38], R2 ;  /* 0x0000380201007387 */ /* 0x0001e40000100800 */
.L_x_566:
[----:B------:R-:W-:Y:S01]  /*188d0*/  ULDC.64 UR4, c[0x0][0xa20] ;  /* 0x0002880000047ab9 */ /* 0x000fe20000000a00 */
[C---:B------:R-:W-:Y:S01]  /*188e0*/  LOP3.LUT R11, R26.reuse, 0xff000000, RZ, 0xc0, !PT ;  /* 0xff0000001a0b7812 */ /* 0x040fe200078ec0ff */
[----:B------:R-:W-:Y:S01]  /*188f0*/  IMAD.MOV.U32 R23, RZ, RZ, R13 ;  /* 0x000000ffff177224 */ /* 0x000fe200078e000d */
[----:B------:R-:W-:Y:S02]  /*18900*/  ISETP.NE.U32.AND P0, PT, RZ, UR4, PT ;  /* 0x00000004ff007c0c */ /* 0x000fe4000bf05070 */
[----:B------:R-:W-:Y:S02]  /*18910*/  SHF.R.U32.HI R11, RZ, 0x8, R11 ;  /* 0x00000008ff0b7819 */ /* 0x000fe4000001160b */
[----:B------:R-:W-:Y:S02]  /*18920*/  ISETP.NE.AND.EX P0, PT, RZ, UR5, PT, P0 ;  /* 0x00000005ff007c0c */ /* 0x000fe4000bf05300 */
[C---:B0-----:R-:W-:Y:S02]  /*18930*/  LOP3.LUT R2, R26.reuse, 0xff0000, RZ, 0xc0, !PT ;  /* 0x00ff00001a027812 */ /* 0x041fe400078ec0ff */
[----:B------:R-:W-:Y:S01]  /*18940*/  LOP3.LUT R17, R26, 0xffff, RZ, 0xc0, !PT ;  /* 0x0000ffff1a117812 */ /* 0x000fe200078ec0ff */
[----:B-----5:R-:W-:Y:S01]  /*18950*/  IMAD.IADD R26, R12, 0x1, R9 ;  /* 0x000000010c1a7824 */ /* 0x020fe200078e0209 */
[----:B------:R-:W-:-:S07]  /*18960*/  LEA.HI R11, R2, R11, RZ, 0x10 ;  /* 0x0000000b020b7211 */ /* 0x000fce00078f80ff */
[----:B------:R-:W-:Y:S05]  /*18970*/  @!P0 BRA `(.L_x_567) ;  /* 0x0000000000108947 */ /* 0x000fea0003800000 */
[----:B------:R-:W-:-:S04]  /*18980*/  IADD3 R2, P0, R19, UR4, RZ ;  /* 0x0000000413027c10 */ /* 0x000fc8000ff1e0ff */
[----:B------:R-:W-:-:S05]  /*18990*/  IADD3.X R3, R22, UR5, RZ, P0, !PT ;  /* 0x0000000516037c10 */ /* 0x000fca00087fe4ff */
[----:B------:R0:W5:Y:S01]  /*189a0*/  LDG.E R10, desc[UR60][R2.64] ;  /* 0x0000003c020a7981 */ /* 0x000162000c1e1900 */
[----:B------:R-:W-:Y:S05]  /*189b0*/  BRA `(.L_x_568) ;  /* 0x0000000000107947 */ /* 0x000fea0003800000 */
.L_x_567:
[----:B------:R-:W-:Y:S05]  /*189c0*/  @!P1 BRA `(.L_x_568) ;  /* 0x00000000000c9947 */ /* 0x000fea0003800000 */
[----:B------:R-:W2:Y:S04]  /*189d0*/  LDG.E R10, desc[UR60][R6.64] ;  /* 0x0000003c060a7981 */ /* 0x000ea8000c1e1900 */
[----:B------:R-:W2:Y:S02]  /*189e0*/  LDG.E R6, desc[UR60][R6.64+0x4] ;  /* 0x0000043c06067981 */ /* 0x000ea4000c1e1900 */
[----:B--2---:R-:W-:-:S07]  /*189f0*/  IMAD.IADD R10, R6, 0x1, -R10 ;  /* 0x00000001060a7824 */ /* 0x004fce00078e0a0a */
.L_x_568:
[----:B0-----:R-:W2:Y:S01]  /*18a00*/  @P2 LDG.E R2, desc[UR60][R4.64] ;  /* 0x0000003c04022981 */ /* 0x001ea2000c1e1900 */
[----:B-----5:R-:W-:-:S03]  /*18a10*/  IMAD.IADD R10, R10, 0x1, -R9 ;  /* 0x000000010a0a7824 */ /* 0x020fc600078e0a09 */
[----:B------:R-:W2:Y:S01]  /*18a20*/  @P2 LDG.E R4, desc[UR60][R4.64+0x4] ;  /* 0x0000043c04042981 */ /* 0x000ea2000c1e1900 */
[----:B------:R-:W-:Y:S01]  /*18a30*/  LOP3.LUT R13, R11, 0xff, RZ, 0xc0, !PT ;  /* 0x000000ff0b0d7812 */ /* 0x000fe200078ec0ff */
[----:B------:R-:W-:Y:S01]  /*18a40*/  BSSY B0, `(.L_x_569) ;  /* 0x000002b000007945 */ /* 0x000fe20003800000 */
[----:B--2---:R-:W-:-:S04]  /*18a50*/  @P2 IMAD.IADD R8, R4, 0x1, -R2 ;  /* 0x0000000104082824 */ /* 0x004fc800078e0a02 */
[----:B------:R-:W-:-:S04]  /*18a60*/  IMAD.IADD R2, R10, 0x1, R8 ;  /* 0x000000010a027824 */ /* 0x000fc800078e0208 */
[----:B------:R-:W-:-:S04]  /*18a70*/  VIADD R3, R2, 0x8f ;  /* 0x0000008f02037836 */ /* 0x000fc80000000000 */
[----:B------:R-:W-:Y:S01]  /*18a80*/  IMAD.HI R3, R3, 0x38e38e39, RZ ;  /* 0x38e38e3903037827 */ /* 0x000fe200078e02ff */
[----:B------:R-:W-:-:S04]  /*18a90*/  ISETP.GE.AND P1, PT, R2, 0x1, PT ;  /* 0x000000010200780c */ /* 0x000fc80003f26270 */
[----:B------:R-:W-:-:S04]  /*18aa0*/  SHF.R.U32.HI R2, RZ, 0x1f, R3 ;  /* 0x0000001fff027819 */ /* 0x000fc80000011603 */
[----:B------:R-:W-:-:S05]  /*18ab0*/  LEA.HI.SX32 R12, R3, R2, 0x1b ;  /* 0x00000002030c7211 */ /* 0x000fca00078fdaff */
[----:B------:R0:W-:Y:S04]  /*18ac0*/  STL [R1+0x14], R12 ;  /* 0x0000140c01007387 */ /* 0x0001e80000100800 */
[----:B------:R0:W-:Y:S01]  /*18ad0*/  STL [R1+0x3c], R13 ;  /* 0x00003c0d01007387 */ /* 0x0001e20000100800 */
[----:B------:R-:W-:Y:S01]  /*18ae0*/  SHF.R.U32.HI R4, RZ, 0x10, R11 ;  /* 0x00000010ff047819 */ /* 0x000fe2000001160b */
[----:B------:R-:W-:Y:S01]  /*18af0*/  IMAD.MOV.U32 R3, RZ, RZ, RZ ;  /* 0x000000ffff037224 */ /* 0x000fe200078e00ff */
[----:B------:R-:W-:Y:S06]  /*18b00*/  @!P1 BRA `(.L_x_570) ;  /* 0x0000000000789947 */ /* 0x000fec0003800000 */
[----:B------:R-:W-:Y:S01]  /*18b10*/  ISETP.NE.AND P0, PT, R4, RZ, PT ;  /* 0x000000ff0400720c */ /* 0x000fe20003f05270 */
[----:B------:R-:W-:-:S03]  /*18b20*/  ULDC UR4, c[0x0][0x9f0] ;  /* 0x00027c0000047ab9 */ /* 0x000fc60000000800 */
[----:B------:R-:W-:-:S04]  /*18b30*/  SEL R5, R4, UR4, P0 ;  /* 0x0000000404057c07 */ /* 0x000fc80008000000 */
[----:B------:R-:W-:Y:S02]  /*18b40*/  IABS R6, R5 ;  /* 0x0000000500067213 */ /* 0x000fe40000000000 */
[----:B------:R-:W-:Y:S02]  /*18b50*/  IADD3 R7, R5, -0x1, R12 ;  /* 0xffffffff05077810 */ /* 0x000fe40007ffe00c */
[----:B------:R-:W1:Y:S08]  /*18b60*/  I2F.RP R2, R6 ;  /* 0x0000000600027306 */ /* 0x000e700000209400 */
[----:B-1----:R-:W1:Y:S02]  /*18b70*/  MUFU.RCP R2, R2 ;  /* 0x0000000200027308 */ /* 0x002e640000001000 */
[----:B-1----:R-:W-:-:S06]  /*18b80*/  VIADD R2, R2, 0xffffffe ;  /* 0x0ffffffe02027836 */ /* 0x002fcc0000000000 */
[----:B------:R1:W2:Y:S02]  /*18b90*/  F2I.FTZ.U32.TRUNC.NTZ R3, R2 ;  /* 0x0000000200037305 */ /* 0x0002a4000021f000 */
[----:B-1----:R-:W-:-:S04]  /*18ba0*/  LOP3.LUT R2, R7, R5, RZ, 0x3c, !PT ;  /* 0x0000000507027212 */ /* 0x002fc800078e3cff */
[----:B------:R-:W-:Y:S01]  /*18bb0*/  ISETP.GE.AND P4, PT, R2, RZ, PT ;  /* 0x000000ff0200720c */ /* 0x000fe20003f86270 */
[----:B--2---:R-:W-:-:S04]  /*18bc0*/  IMAD.MOV R2, RZ, RZ, -R3 ;  /* 0x000000ffff027224 */ /* 0x004fc800078e0a03 */
[----:B------:R-:W-:Y:S02]  /*18bd0*/  IMAD R9, R2, R6, RZ ;  /* 0x0000000602097224 */ /* 0x000fe400078e02ff */
[----:B------:R-:W-:-:S04]  /*18be0*/  IMAD.MOV.U32 R2, RZ, RZ, RZ ;  /* 0x000000ffff027224 */ /* 0x000fc800078e00ff */
[----:B------:R-:W-:Y:S01]  /*18bf0*/  IMAD.HI.U32 R9, R3, R9, R2 ;  /* 0x0000000903097227 */ /* 0x000fe200078e0002 */
[----:B------:R-:W-:Y:S02]  /*18c00*/  IABS R2, R5 ;  /* 0x0000000500027213 */ /* 0x000fe40000000000 */
[----:B------:R-:W-:-:S03]  /*18c10*/  IABS R3, R7 ;  /* 0x0000000700037213 */ /* 0x000fc60000000000 */
[----:B------:R-:W-:-:S04]  /*18c20*/  IMAD.MOV R2, RZ, RZ, -R2 ;  /* 0x000000ffff027224 */ /* 0x000fc800078e0a02 */
        /* <DEDUP_REMOVED lines=12> */
.L_x_570:
[----:B------:R-:W-:Y:S05]  /*18cf0*/  BSYNC B0 ;  /* 0x0000000000007941 */ /* 0x000fea0003800000 */
.L_x_569:
[-C--:B------:R-:W-:Y:S01]  /*18d00*/  IMAD R2, R13, R3.reuse, RZ ;  /* 0x000000030d027224 */ /* 0x080fe200078e02ff */
[----:B------:R-:W-:Y:S04]  /*18d10*/  BSSY B0, `(.L_x_571) ;  /* 0x0000157000007945 */ /* 0x000fe80003800000 */
[C---:B------:R-:W-:Y:S01]  /*18d20*/  VIADDMNMX R3, R2.reuse, R3, R12, PT ;  /* 0x0000000302037246 */ /* 0x040fe2000380010c */
[----:B------:R-:W-:-:S04]  /*18d30*/  IMAD R2, R2, 0x90, -R10 ;  /* 0x0000009002027824 */ /* 0x000fc800078e0a0a */
[----:B------:R-:W-:Y:S01]  /*18d40*/  IMAD R3, R3, 0x90, -R10 ;  /* 0x0000009003037824 */ /* 0x000fe200078e0a0a */
[----:B------:R-:W-:-:S04]  /*18d50*/  VIMNMX R2, RZ, R2, !PT ;  /* 0x00000002ff027248 */ /* 0x000fc80007fe0100 */
[----:B------:R-:W-:-:S04]  /*18d60*/  VIMNMX R3, R3, R8, PT ;  /* 0x0000000803037248 */ /* 0x000fc80003fe0100 */
[----:B------:R-:W-:-:S13]  /*18d70*/  ISETP.GT.AND P0, PT, R3, R2, PT ;  /* 0x000000020300720c */ /* 0x000fda0003f04270 */
[----:B------:R-:W-:Y:S02]  /*18d80*/  @P0 VIADD R5, R3, 0x8f ;  /* 0x0000008f03050836 */ /* 0x000fe40000000000 */
[----:B------:R-:W-:-:S04]  /*18d90*/  IMAD.WIDE.U32 R2, R2, 0x38e38e39, RZ ;  /* 0x38e38e3902027825 */ /* 0x000fc800078e00ff */
[----:B------:R-:W-:Y:S01]  /*18da0*/  @P0 IMAD.HI R2, R5, 0x38e38e39, RZ ;  /* 0x38e38e3905020827 */ /* 0x000fe200078e02ff */
[----:B------:R-:W-:-:S04]  /*18db0*/  SHF.R.U32.HI R3, RZ, 0x5, R3 ;  /* 0x00000005ff037819 */ /* 0x000fc80000011603 */
[----:B------:R-:W-:Y:S01]  /*18dc0*/  @P0 SHF.R.U32.HI R6, RZ, 0x1f, R2 ;  /* 0x0000001fff060819 */ /* 0x000fe20000011602 */
[----:B------:R-:W-:-:S03]  /*18dd0*/  IMAD.MOV.U32 R5, RZ, RZ, R3 ;  /* 0x000000ffff057224 */ /* 0x000fc600078e0003 */
[----:B------:R-:W-:Y:S02]  /*18de0*/  @P0 LEA.HI.SX32 R5, R2, R6, 0x1b ;  /* 0x0000000602050211 */ /* 0x000fe400078fdaff */
[----:B------:R-:W-:Y:S02]  /*18df0*/  PLOP3.LUT P0, PT, PT, PT, PT, 0x80, 0x0 ;  /* 0x000000000000781c */ /* 0x000fe40003f0f070 */
[----:B------:R-:W-:-:S13]  /*18e00*/  ISETP.GT.AND P3, PT, R5, R3, PT ;  /* 0x000000030500720c */ /* 0x000fda0003f64270 */
[----:B------:R-:W-:Y:S05]  /*18e10*/  @!P3 BRA `(.L_x_572) ;  /* 0x000000140018b947 */ /* 0x000fea0003800000 */
[----:B------:R-:W-:Y:S01]  /*18e20*/  UMOV UR4, 0xffffffff ;  /* 0xffffffff00047882 */ /* 0x000fe20000000000 */
[----:B------:R-:W-:Y:S02]  /*18e30*/  SEL R2, R23, RZ, !P2 ;  /* 0x000000ff17027207 */ /* 0x000fe40005000000 */
[----:B------:R-:W-:Y:S05]  /*18e40*/  BRA.DIV UR4, `(.L_x_573) ;  /* 0x0000007604647947 */ /* 0x000fea000b800000 */
[----:B------:R-:W1:Y:S02]  /*18e50*/  S2R R6, SR_TID.X ;  /* 0x0000000000067919 */ /* 0x000e640000002100 */
[----:B-1----:R-:W-:-:S04]  /*18e60*/  SHF.R.U32.HI R6, RZ, 0x5, R6 ;  /* 0x00000005ff067819 */ /* 0x002fc80000011606 */
[----:B------:R-:W-:-:S05]  /*18e70*/  LOP3.LUT R6, R6, 0x3, RZ, 0xc0, !PT ;  /* 0x0000000306067812 */ /* 0x000fca00078ec0ff */
[----:B------:R1:W2:Y:S02]  /*18e80*/  SHFL.IDX PT, R14, R6, RZ, 0x1f ;  /* 0x00001fff060e7589 */ /* 0x0002a400000e0000 */
.L_x_766:
[----:B--2---:R-:W-:Y:S02]  /*18e90*/  ISETP.NE.AND P0, PT, R14, RZ, PT ;  /* 0x000000ff0e00720c */ /* 0x004fe40003f05270 */
[----:B------:R-:W-:-:S11]  /*18ea0*/  PLOP3.LUT P6, PT, PT, PT, PT, 0x8, 0x0 ;  /* 0x000000000000781c */ /* 0x000fd60003fce170 */
[----:B------:R-:W-:Y:S05]  /*18eb0*/  @P0 BRA `(.L_x_574) ;  /* 0x00000000000c0947 */ /* 0x000fea0003800000 */
[----:B------:R-:W-:-:S03]  /*18ec0*/  UMOV UR4, 0xffffffff ;  /* 0xffffffff00047882 */ /* 0x000fc60000000000 */
[----:B------:R-:W-:Y:S05]  /*18ed0*/  BRA.DIV UR4, `(.L_x_575) ;  /* 0x0000007604747947 */ /* 0x000fea000b800000 */
[----:B------:R-:W-:-:S13]  /*18ee0*/  ELECT P6, URZ, PT ;  /* 0x00000000003f782f */ /* 0x000fda00038c0000 */
.L_x_574:
[----:B-1----:R-:W2:Y:S01]  /*18ef0*/  LDL R6, [R1+0x34] ;  /* 0x0000340001067983 */ /* 0x002ea20000100800 */
[----:B------:R-:W-:Y:S01]  /*18f00*/  BSSY B1, `(.L_x_576) ;  /* 0x0000008000017945 */ /* 0x000fe20003800000 */
[----:B--2---:R-:W-:-:S05]  /*18f10*/  VIADD R6, R6, 0x1 ;  /* 0x0000000106067836 */ /* 0x004fca0000000000 */
[----:B------:R-:W-:-:S04]  /*18f20*/  LEA.HI R7, R6, R6, RZ, 0x1 ;  /* 0x0000000606077211 */ /* 0x000fc800078f08ff */
[----:B------:R-:W-:-:S05]  /*18f30*/  LOP3.LUT R7, R7, 0xfffffffe, RZ, 0xc0, !PT ;  /* 0xfffffffe07077812 */ /* 0x000fca00078ec0ff */
[----:B------:R-:W-:-:S05]  /*18f40*/  IMAD.IADD R6, R6, 0x1, -R7 ;  /* 0x0000000106067824 */ /* 0x000fca00078e0a07 */
[----:B------:R-:W-:-:S04]  /*18f50*/  SHF.L.U32 R6, R6, 0x1f, RZ ;  /* 0x0000001f06067819 */ /* 0x000fc800000006ff */
[----:B------:R-:W1:Y:S02]  /*18f60*/  SYNCS.PHASECHK.TRANS64.TRYWAIT P0, [R16+URZ+0x31c20], R6 ;  /* 0x031c2006100075a7 */ /* 0x000e64000800017f */
[----:B-1----:R-:W-:Y:S05]  /*18f70*/  @!P0 BRA `(.L_x_577) ;  /* 0x00000074006c8947 */ /* 0x002fea0003800000 */
.L_x_769:
[----:B------:R-:W-:Y:S05]  /*18f80*/  BSYNC B1 ;  /* 0x0000000000017941 */ /* 0x000fea0003800000 */
.L_x_576:
[----:B------:R-:W-:Y:S04]  /*18f90*/  BSSY B1, `(.L_x_578) ;  /* 0x000008c000017945 */ /* 0x000fe80003800000 */
[----:B------:R-:W-:Y:S05]  /*18fa0*/  @!P6 BRA `(.L_x_579) ;  /* 0x000000080028e947 */ /* 0x000fea0003800000 */
[----:B------:R-:W2:Y:S01]  /*18fb0*/  LDL R8, [R1] ;  /* 0x0000000001087983 */ /* 0x000ea20000100800 */
[----:B------:R-:W-:Y:S01]  /*18fc0*/  IMAD R9, R29, 0x8, R16 ;  /* 0x000000081d097824 */ /* 0x000fe200078e0210 */
[----:B------:R-:W3:Y:S01]  /*18fd0*/  S2R R7, SR_TID.X ;  /* 0x0000000000077919 */ /* 0x000ee20000002100 */
[----:B------:R-:W-:Y:S01]  /*18fe0*/  BSSY B2, `(.L_x_580) ;  /* 0x0000006000027945 */ /* 0x000fe20003800000 */
[----:B---3--:R-:W-:-:S04]  /*18ff0*/  LOP3.LUT R7, R7, 0x7f, RZ, 0xc0, !PT ;  /* 0x0000007f07077812 */ /* 0x008fc800078ec0ff */
[----:B------:R-:W-:Y:S02]  /*19000*/  ISETP.NE.AND P2, PT, R7, RZ, PT ;  /* 0x000000ff0700720c */ /* 0x000fe40003f45270 */
[----:B--2---:R-:W-:-:S04]  /*19010*/  SHF.L.U32 R11, R8, 0x1f, RZ ;  /* 0x0000001f080b7819 */ /* 0x004fc800000006ff */
[----:B------:R-:W2:Y:S02]  /*19020*/  SYNCS.PHASECHK.TRANS64.TRYWAIT P0, [R9+URZ+0x31ca0], R11 ;  /* 0x031ca00b090075a7 */ /* 0x000ea4000800017f */
[----:B--2---:R-:W-:Y:S05]  /*19030*/  @!P0 BRA `(.L_x_581) ;  /* 0x0000007400508947 */ /* 0x004fea0003800000 */
.L_x_770:
[----:B------:R-:W-:Y:S05]  /*19040*/  BSYNC B2 ;  /* 0x0000000000027941 */ /* 0x000fea0003800000 */
.L_x_580:
[----:B------:R-:W-:Y:S04]  /*19050*/  BSSY B2, `(.L_x_582) ;  /* 0x0000009000027945 */ /* 0x000fe80003800000 */
[----:B------:R-:W-:Y:S05]  /*19060*/  @P2 BRA `(.L_x_583) ;  /* 0x00000000001c2947 */ /* 0x000fea0003800000 */
[----:B-1----:R-:W1:Y:S02]  /*19070*/  S2R R6, SR_TID.X ;  /* 0x0000000000067919 */ /* 0x002e640000002100 */
[----:B-1----:R-:W-:Y:S01]  /*19080*/  LOP3.LUT R7, R6, 0x1f, RZ, 0xc0, !PT ;  /* 0x0000001f06077812 */ /* 0x002fe200078ec0ff */
[----:B------:R-:W-:-:S03]  /*19090*/  IMAD.MOV.U32 R6, RZ, RZ, 0x6c00 ;  /* 0x00006c00ff067424 */ /* 0x000fc600078e00ff */
[----:B------:R-:W-:Y:S01]  /*190a0*/  ISETP.NE.AND P0, PT, R7, RZ, PT ;  /* 0x000000ff0700720c */ /* 0x000fe20003f05270 */
[----:B------:R3:W-:-:S12]  /*190b0*/  SYNCS.ARRIVE.TRANS64 RZ, [R9+URZ+0x31c90], R6 ;  /* 0x031c900609ff79a7 */ /* 0x0007d8000800003f */
[----:B---3--:R-:W-:Y:S05]  /*190c0*/  @!P0 BRA `(.L_x_583) ;  /* 0x0000000000048947 */ /* 0x008fea0003800000 */
[----:B------:R-:W-:Y:S01]  /*190d0*/  BPT.TRAP 0x1 ;  /* 0x000000040000795c */ /* 0x000fe20000300000 */
.L_x_583:
[----:B------:R-:W-:Y:S05]  /*190e0*/  BSYNC B2 ;  /* 0x0000000000027941 */ /* 0x000fea0003800000 */
.L_x_582:
[----:B------:R-:W-:Y:S01]  /*190f0*/  IMAD.MOV.U32 R14, RZ, RZ, RZ ;  /* 0x000000ffff0e7224 */ /* 0x000fe200078e00ff */
[----:B------:R-:W-:Y:S01]  /*19100*/  UIADD3 UR4, UP0, UR36, 0x570, URZ ;  /* 0x0000057024047890 */ /* 0x000fe2000ff1e03f */
[----:B------:R-:W-:Y:S01]  /*19110*/  IMAD R7, R5, 0x90, R0 ;  /* 0x0000009005077824 */ /* 0x000fe200078e0200 */
[----:B------:R-:W-:Y:S01]  /*19120*/  PLOP3.LUT P0, PT, PT, PT, PT, 0x80, 0x0 ;  /* 0x000000000000781c */ /* 0x000fe20003f0f070 */
[----:B------:R-:W-:Y:S01]  /*19130*/  IMAD R8, R29, 0x6c00, R16 ;  /* 0x00006c001d087824 */ /* 0x000fe200078e0210 */
[----:B------:R-:W-:Y:S01]  /*19140*/  R2UR UR10, R14 ;  /* 0x000000000e0a72ca */ /* 0x000fe200000e0000 */
[----:B------:R-:W-:Y:S01]  /*19150*/  VIADD R7, R7, 0xffffff70 ;  /* 0xffffff7007077836 */ /* 0x000fe20000000000 */
[----:B------:R-:W-:Y:S01]  /*19160*/  UIADD3.X UR5, URZ, UR37, URZ, UP0, !UPT ;  /* 0x000000253f057290 */ /* 0x000fe200087fe43f */
[----:B-1----:R-:W-:Y:S01]  /*19170*/  VIADD R6, R9, 0x31c90 ;  /* 0x00031c9009067836 */ /* 0x002fe20000000000 */
[----:B------:R-:W-:Y:S01]  /*19180*/  UMOV UR6, 0x0 ;  /* 0x0000000000067882 */ /* 0x000fe20000000000 */
[----:B------:R-:W-:Y:S01]  /*19190*/  VIADD R10, R8, 0x16a00 ;  /* 0x00016a00080a7836 */ /* 0x000fe20000000000 */
[----:B------:R-:W-:-:S09]  /*191a0*/  UMOV UR7, 0x12f00000 ;  /* 0x12f0000000077882 */ /* 0x000fd20000000000 */
.L_x_584:
        /* <DEDUP_REMOVED lines=10> */
[----:B0-----:R-:W-:Y:S01]  /*19250*/  IMAD.MOV.U32 R13, RZ, RZ, 0x20 ;  /* 0x00000020ff0d7424 */ /* 0x001fe200078e00ff */
[----:B------:R-:W-:Y:S01]  /*19260*/  PLOP3.LUT P0, PT, PT, PT, PT, 0x80, 0x0 ;  /* 0x000000000000781c */ /* 0x000fe20003f0f070 */
[----:B------:R-:W-:Y:S01]  /*19270*/  VIADD R10, R8, 0x18e00 ;  /* 0x00018e00080a7836 */ /* 0x000fe20000000000 */
[----:B------:R-:W-:Y:S01]  /*19280*/  UMOV UR6, 0x0 ;  /* 0x0000000000067882 */ /* 0x000fe20000000000 */
[----:B------:R-:W-:Y:S01]  /*19290*/  UMOV UR7, 0x12f00000 ;  /* 0x12f0000000077882 */ /* 0x000fe20000000000 */
[----:B------:R-:W-:-:S15]  /*192a0*/  R2UR UR10, R13 ;  /* 0x000000000d0a72ca */ /* 0x000fde00000e0000 */
.L_x_585:
        /* <DEDUP_REMOVED lines=16> */
.L_x_586:
        /* <DEDUP_REMOVED lines=10> */
[----:B------:R-:W0:Y:S01]  /*19450*/  SYNCS.PHASECHK.TRANS64.TRYWAIT P0, [R9+URZ+0x31cc0], R11 ;  /* 0x031cc00b090075a7 */ /* 0x000e22000800017f */
[----:B------:R-:W-:Y:S04]  /*19460*/  BSSY B2, `(.L_x_587) ;  /* 0x0000002000027945 */ /* 0x000fe80003800000 */
[----:B0-----:R-:W-:Y:S05]  /*19470*/  @!P0 BRA `(.L_x_588) ;  /* 0x0000007000548947 */ /* 0x001fea0003800000 */
.L_x_771:
[----:B------:R-:W-:Y:S05]  /*19480*/  BSYNC B2 ;  /* 0x0000000000027941 */ /* 0x000fea0003800000 */
.L_x_587:
[----:B------:R-:W-:Y:S01]  /*19490*/  BSSY B2, `(.L_x_589) ;  /* 0x000000b000027945 */ /* 0x000fe20003800000 */
[----:B------:R-:W-:Y:S02]  /*194a0*/  IMAD.MOV.U32 R10, RZ, RZ, 0x0 ;  /* 0x00000000ff0a7424 */ /* 0x000fe400078e00ff */
[----:B0-2---:R-:W-:Y:S01]  /*194b0*/  IMAD.MOV.U32 R11, RZ, RZ, 0x12f00000 ;  /* 0x12f00000ff0b7424 */ /* 0x005fe200078e00ff */
        /* <DEDUP_REMOVED lines=8> */
.L_x_590:
[----:B------:R-:W-:Y:S05]  /*19540*/  BSYNC B2 ;  /* 0x0000000000027941 */ /* 0x000fea0003800000 */
.L_x_589:
[----:B------:R-:W-:Y:S01]  /*19550*/  R2UR UR10, R14 ;  /* 0x000000000e0a72ca */ /* 0x000fe200000e0000 */
[----:B------:R-:W-:Y:S01]  /*19560*/  UIADD3 UR4, UP0, UR36, 0x670, URZ ;  /* 0x0000067024047890 */ /* 0x000fe2000ff1e03f */
[----:B------:R-:W-:Y:S01]  /*19570*/  R2UR UR6, R10 ;  /* 0x000000000a0672ca */ /* 0x000fe200000e0000 */
[----:B------:R-:W-:Y:S01]  /*19580*/  VIADD R9, R9, 0x31cb0 ;  /* 0x00031cb009097836 */ /* 0x000fe20000000000 */
[----:B------:R-:W-:Y:S01]  /*19590*/  R2UR UR7, R11 ;  /* 0x000000000b0772ca */ /* 0x000fe200000e0000 */
[----:B------:R-:W-:Y:S01]  /*195a0*/  VIADD R6, R8, 0x200 ;  /* 0x0000020008067836 */ /* 0x000fe20000000000 */
[----:B------:R-:W-:Y:S01]  /*195b0*/  PLOP3.LUT P0, PT, PT, PT, PT, 0x80, 0x0 ;  /* 0x000000000000781c */ /* 0x000fe20003f0f070 */
[----:B------:R-:W-:-:S12]  /*195c0*/  UIADD3.X UR5, URZ, UR37, URZ, UP0, !UPT ;  /* 0x000000253f057290 */ /* 0x000fd800087fe43f */
.L_x_591:
        /* <DEDUP_REMOVED lines=15> */
.L_x_592:
        /* <DEDUP_REMOVED lines=15> */
.L_x_593:
        /* <DEDUP_REMOVED lines=9> */
[----:B--2---:R-:W-:Y:S05]  /*19840*/  @P0 BRA.U.ANY `(.L_x_593) ;  /* 0xfffffffd00d80947 */ /* 0x004fea000393ffff */
.L_x_579:
[----:B------:R-:W-:Y:S05]  /*19850*/  BSYNC B1 ;  /* 0x0000000000017941 */ /* 0x000fea0003800000 */
.L_x_578:
[----:B-1----:R-:W2:Y:S01]  /*19860*/  LDL.LU R6, [R1] ;  /* 0x0000000001067983 */ /* 0x002ea20000300800 */
[----:B------:R-:W-:Y:S01]  /*19870*/  VIADD R29, R29, 0x1 ;  /* 0x000000011d1d7836 */ /* 0x000fe20000000000 */
[----:B------:R-:W-:Y:S01]  /*19880*/  PLOP3.LUT P0, PT, PT, PT, PT, 0x8, 0x0 ;  /* 0x000000000000781c */ /* 0x000fe20003f0e170 */
[----:B------:R-:W-:-:S03]  /*19890*/  VIADD R10, R5, 0xfffffffe ;  /* 0xfffffffe050a7836 */ /* 0x000fc60000000000 */
[C---:B------:R-:W-:Y:S02]  /*198a0*/  ISETP.NE.AND P2, PT, R29.reuse, 0x2, PT ;  /* 0x000000021d00780c */ /* 0x040fe40003f45270 */
[----:B------:R-:W-:Y:S02]  /*198b0*/  ISETP.GE.AND P3, PT, R10, R3, PT ;  /* 0x000000030a00720c */ /* 0x000fe40003f66270 */
[----:B------:R-:W-:Y:S02]  /*198c0*/  SEL R5, RZ, 0x1, P2 ;  /* 0x00000001ff057807 */ /* 0x000fe40001000000 */
[----:B------:R-:W-:Y:S02]  /*198d0*/  SEL R29, R29, RZ, P2 ;  /* 0x000000ff1d1d7207 */ /* 0x000fe40001000000 */
[----:B--2---:R-:W-:-:S05]  /*198e0*/  LOP3.LUT R6, R6, R5, RZ, 0x3c, !PT ;  /* 0x0000000506067212 */ /* 0x004fca00078e3cff */
[----:B------:R1:W-:Y:S02]  /*198f0*/  STL [R1], R6 ;  /* 0x0000000601007387 */ /* 0x0003e40000100800 */
[----:B------:R-:W-:Y:S05]  /*19900*/  @!P3 BRA `(.L_x_572) ;  /* 0x00000008005cb947 */ /* 0x000fea0003800000 */
.L_x_610:
[----:B------:R-:W-:Y:S05]  /*19910*/  YIELD ;  /* 0x0000000000007946 */ /* 0x000fea0003800000 */
[----:B------:R-:W-:Y:S04]  /*19920*/  BSSY B1, `(.L_x_594) ;  /* 0x000008b000017945 */ /* 0x000fe80003800000 */
[----:B--2---:R-:W-:Y:S05]  /*19930*/  @!P6 BRA `(.L_x_595) ;  /* 0x000000080024e947 */ /* 0x004fea0003800000 */
[----:B-1----:R-:W2:Y:S01]  /*19940*/  LDL R6, [R1] ;  /* 0x0000000001067983 */ /* 0x002ea20000100800 */
[----:B------:R-:W-:Y:S01]  /*19950*/  IMAD R9, R29, 0x8, R16 ;  /* 0x000000081d097824 */ /* 0x000fe200078e0210 */
[----:B------:R-:W1:Y:S01]  /*19960*/  S2R R5, SR_TID.X ;  /* 0x0000000000057919 */ /* 0x000e620000002100 */
[----:B------:R-:W-:Y:S01]  /*19970*/  BSSY B2, `(.L_x_596) ;  /* 0x0000006000027945 */ /* 0x000fe20003800000 */
[----:B-1----:R-:W-:-:S04]  /*19980*/  LOP3.LUT R5, R5, 0x7f, RZ, 0xc0, !PT ;  /* 0x0000007f05057812 */ /* 0x002fc800078ec0ff */
[----:B------:R-:W-:Y:S02]  /*19990*/  ISETP.NE.AND P3, PT, R5, RZ, PT ;  /* 0x000000ff0500720c */ /* 0x000fe40003f65270 */
[----:B--2---:R-:W-:-:S04]  /*199a0*/  SHF.L.U32 R8, R6, 0x1f, RZ ;  /* 0x0000001f06087819 */ /* 0x004fc800000006ff */
[----:B------:R-:W1:Y:S02]  /*199b0*/  SYNCS.PHASECHK.TRANS64.TRYWAIT P2, [R9+URZ+0x31ca0], R8 ;  /* 0x031ca008090075a7 */ /* 0x000e64000804017f */
[----:B-1----:R-:W-:Y:S05]  /*199c0*/  @!P2 BRA `(.L_x_597) ;  /* 0x0000006c0014a947 */ /* 0x002fea0003800000 */
.L_x_772:
[----:B------:R-:W-:Y:S05]  /*199d0*/  BSYNC B2 ;  /* 0x0000000000027941 */ /* 0x000fea0003800000 */
.L_x_596:
[----:B------:R-:W-:Y:S04]  /*199e0*/  BSSY B2, `(.L_x_598) ;  /* 0x0000009000027945 */ /* 0x000fe80003800000 */
[----:B------:R-:W-:Y:S05]  /*199f0*/  @P3 BRA `(.L_x_599) ;  /* 0x00000000001c3947 */ /* 0x000fea0003800000 */
[----:B------:R-:W2:Y:S02]  /*19a00*/  S2R R5, SR_TID.X ;  /* 0x0000000000057919 */ /* 0x000ea40000002100 */
[----:B--2---:R-:W-:Y:S01]  /*19a10*/  LOP3.LUT R6, R5, 0x1f, RZ, 0xc0, !PT ;  /* 0x0000001f05067812 */ /* 0x004fe200078ec0ff */
[----:B------:R-:W-:-:S03]  /*19a20*/  IMAD.MOV.U32 R5, RZ, RZ, 0x6c00 ;  /* 0x00006c00ff057424 */ /* 0x000fc600078e00ff */
[----:B------:R-:W-:Y:S01]  /*19a30*/  ISETP.NE.AND P2, PT, R6, RZ, PT ;  /* 0x000000ff0600720c */ /* 0x000fe20003f45270 */
[----:B------:R2:W-:-:S12]  /*19a40*/  SYNCS.ARRIVE.TRANS64 RZ, [R9+URZ+0x31c90], R5 ;  /* 0x031c900509ff79a7 */ /* 0x0005d8000800003f */
[----:B--2---:R-:W-:Y:S05]  /*19a50*/  @!P2 BRA `(.L_x_599) ;  /* 0x000000000004a947 */ /* 0x004fea0003800000 */
[----:B------:R-:W-:Y:S01]  /*19a60*/  BPT.TRAP 0x1 ;  /* 0x000000040000795c */ /* 0x000fe20000300000 */
.L_x_599:
[----:B------:R-:W-:Y:S05]  /*19a70*/  BSYNC B2 ;  /* 0x0000000000027941 */ /* 0x000fea0003800000 */
.L_x_598:
        /* <DEDUP_REMOVED lines=8> */
[----:B------:R-:W-:Y:S01]  /*19b00*/  VIADD R11, R7, 0x16a00 ;  /* 0x00016a00070b7836 */ /* 0x000fe20000000000 */
[----:B------:R-:W-:Y:S01]  /*19b10*/  UMOV UR6, 0x0 ;  /* 0x0000000000067882 */ /* 0x000fe20000000000 */
[----:B------:R-:W-:-:S10]  /*19b20*/  UMOV UR7, 0x12f00000 ;  /* 0x12f0000000077882 */ /* 0x000fd40000000000 */
.L_x_600:
        /* <DEDUP_REMOVED lines=10> */
[----:B------:R-:W-:Y:S01]  /*19bd0*/  IMAD.MOV.U32 R20, RZ, RZ, 0x20 ;  /* 0x00000020ff147424 */ /* 0x000fe200078e00ff */
[----:B------:R-:W-:Y:S01]  /*19be0*/  PLOP3.LUT P2, PT, PT, PT, PT, 0x80, 0x0 ;  /* 0x000000000000781c */ /* 0x000fe20003f4f070 */
[----:B------:R-:W-:Y:S01]  /*19bf0*/  VIADD R11, R7, 0x18e00 ;  /* 0x00018e00070b7836 */ /* 0x000fe20000000000 */
[----:B------:R-:W-:Y:S01]  /*19c00*/  UMOV UR6, 0x0 ;  /* 0x0000000000067882 */ /* 0x000fe20000000000 */
[----:B------:R-:W-:Y:S01]  /*19c10*/  UMOV UR7, 0x12f00000 ;  /* 0x12f0000000077882 */ /* 0x000fe20000000000 */
[----:B------:R-:W-:-:S15]  /*19c20*/  R2UR UR10, R20 ;  /* 0x00000000140a72ca */ /* 0x000fde00000e0000 */
.L_x_601:
        /* <DEDUP_REMOVED lines=16> */
.L_x_602:
        /* <DEDUP_REMOVED lines=10> */
[----:B------:R-:W2:Y:S01]  /*19dd0*/  SYNCS.PHASECHK.TRANS64.TRYWAIT P2, [R9+URZ+0x31cc0], R8 ;  /* 0x031cc008090075a7 */ /* 0x000ea2000804017f */
[----:B------:R-:W-:Y:S04]  /*19de0*/  BSSY B2, `(.L_x_603) ;  /* 0x0000002000027945 */ /* 0x000fe80003800000 */
[----:B--2---:R-:W-:Y:S05]  /*19df0*/  @!P2 BRA `(.L_x_604) ;  /* 0x00000068001ca947 */ /* 0x004fea0003800000 */
.L_x_773:
[----:B------:R-:W-:Y:S05]  /*19e00*/  BSYNC B2 ;  /* 0x0000000000027941 */ /* 0x000fea0003800000 */
.L_x_603:
        /* <DEDUP_REMOVED lines=11> */
.L_x_606:
[----:B------:R-:W-:Y:S05]  /*19ec0*/  BSYNC B2 ;  /* 0x0000000000027941 */ /* 0x000fea0003800000 */
.L_x_605:
[----:B------:R-:W-:Y:S01]  /*19ed0*/  R2UR UR10, R14 ;  /* 0x000000000e0a72ca */ /* 0x000fe200000e0000 */
[----:B------:R-:W-:Y:S01]  /*19ee0*/  UIADD3 UR4, UP0, UR36, 0x670, URZ ;  /* 0x0000067024047890 */ /* 0x000fe2000ff1e03f */
[----:B------:R-:W-:Y:S01]  /*19ef0*/  R2UR UR6, R12 ;  /* 0x000000000c0672ca */ /* 0x000fe200000e0000 */
[----:B-12---:R-:W-:Y:S01]  /*19f00*/  VIADD R9, R9, 0x31cb0 ;  /* 0x00031cb009097836 */ /* 0x006fe20000000000 */
[----:B------:R-:W-:Y:S01]  /*19f10*/  R2UR UR7, R13 ;  /* 0x000000000d0772ca */ /* 0x000fe200000e0000 */
[----:B------:R-:W-:Y:S01]  /*19f20*/  VIADD R5, R7, 0x200 ;  /* 0x0000020007057836 */ /* 0x000fe20000000000 */
[----:B------:R-:W-:Y:S01]  /*19f30*/  PLOP3.LUT P2, PT, PT, PT, PT, 0x80, 0x0 ;  /* 0x000000000000781c */ /* 0x000fe20003f4f070 */
[----:B------:R-:W-:-:S12]  /*19f40*/  UIADD3.X UR5, URZ, UR37, URZ, UP0, !UPT ;  /* 0x000000253f057290 */ /* 0x000fd800087fe43f */
.L_x_607:
        /* <DEDUP_REMOVED lines=15> */
.L_x_608:
        /* <DEDUP_REMOVED lines=15> */
.L_x_609:
        /* <DEDUP_REMOVED lines=10> */
.L_x_595:
[----:B------:R-:W-:Y:S05]  /*1a1d0*/  BSYNC B1 ;  /* 0x0000000000017941 */ /* 0x000fea0003800000 */
.L_x_594:
[----:B------:R-:W2:Y:S01]  /*1a1e0*/  LDL.LU R8, [R1] ;  /* 0x0000000001087983 */ /* 0x000ea20000300800 */
[----:B------:R-:W-:Y:S01]  /*1a1f0*/  VIADD R29, R29, 0x1 ;  /* 0x000000011d1d7836 */ /* 0x000fe20000000000 */
[C---:B------:R-:W-:Y:S01]  /*1a200*/  ISETP.GT.AND P3, PT, R10.reuse, R3, PT ;  /* 0x000000030a00720c */ /* 0x040fe20003f64270 */
[----:B------:R-:W-:-:S03]  /*1a210*/  VIADD R10, R10, 0xffffffff ;  /* 0xffffffff0a0a7836 */ /* 0x000fc60000000000 */
[----:B------:R-:W-:-:S04]  /*1a220*/  ISETP.NE.AND P2, PT, R29, 0x2, PT ;  /* 0x000000021d00780c */ /* 0x000fc80003f45270 */
[----:B------:R-:W-:Y:S02]  /*1a230*/  SEL R5, RZ, 0x1, P2 ;  /* 0x00000001ff057807 */ /* 0x000fe40001000000 */
[----:B------:R-:W-:Y:S02]  /*1a240*/  SEL R29, R29, RZ, P2 ;  /* 0x000000ff1d1d7207 */ /* 0x000fe40001000000 */
[----:B--2---:R-:W-:-:S05]  /*1a250*/  LOP3.LUT R8, R8, R5, RZ, 0x3c, !PT ;  /* 0x0000000508087212 */ /* 0x004fca00078e3cff */
[----:B------:R2:W-:Y:S01]  /*1a260*/  STL [R1], R8 ;  /* 0x0000000801007387 */ /* 0x0005e20000100800 */
[----:B------:R-:W-:Y:S05]  /*1a270*/  @P3 BRA `(.L_x_610) ;  /* 0xfffffff400a43947 */ /* 0x000fea000383ffff */
.L_x_572:
[----:B------:R-:W-:Y:S05]  /*1a280*/  BSYNC B0 ;  /* 0x0000000000007941 */ /* 0x000fea0003800000 */
.L_x_571:
[----:B------:R3:W5:Y:S01]  /*1a290*/  LDL R7, [R1+0x14] ;  /* 0x0000140001077983 */ /* 0x0007620000100800 */
[----:B------:R-:W-:Y:S05]  /*1a2a0*/  @!P0 WARPSYNC.ALL ;  /* 0x0000000000008948 */ /* 0x000fea0003800000 */
[----:B------:R3:W-:Y:S01]  /*1a2b0*/  STL [R1+0x20], RZ ;  /* 0x000020ff01007387 */ /* 0x0007e20000100800 */
[----:B------:R-:W-:Y:S01]  /*1a2c0*/  BSSY B0, `(.L_x_611) ;  /* 0x000001f000007945 */ /* 0x000fe20003800000 */
[----:B------:R-:W-:Y:S06]  /*1a2d0*/  @!P0 BAR.SYNC.DEFER_BLOCKING 0xc, 0x200 ;  /* 0x0308000000008b1d */ /* 0x000fec0000010000 */
[----:B---3--:R-:W-:Y:S05]  /*1a2e0*/  @!P1 BRA `(.L_x_612) ;  /* 0x0000000000709947 */ /* 0x008fea0003800000 */
[----:B------:R-:W-:-:S13]  /*1a2f0*/  ISETP.NE.AND P0, PT, R4, RZ, PT ;  /* 0x000000ff0400720c */ /* 0x000fda0003f05270 */
[----:B------:R-:W3:Y:S02]  /*1a300*/  @!P0 LDC R4, c[0x0][0x9f0] ;  /* 0x00027c00ff048b82 */ /* 0x000ee40000000800 */
[-C--:B---3--:R-:W-:Y:S02]  /*1a310*/  IABS R0, R4.reuse ;  /* 0x0000000400007213 */ /* 0x088fe40000000000 */
[----:B-1----:R-:W-:Y:S02]  /*1a320*/  IABS R6, R4 ;  /* 0x0000000400067213 */ /* 0x002fe40000000000 */
[----:B------:R-:W1:Y:S03]  /*1a330*/  I2F.RP R2, R0 ;  /* 0x0000000000027306 */ /* 0x000e660000209400 */
[----:B------:R-:W-:-:S05]  /*1a340*/  IMAD.MOV R6, RZ, RZ, -R6 ;  /* 0x000000ffff067224 */ /* 0x000fca00078e0a06 */
[----:B-1----:R-:W1:Y:S02]  /*1a350*/  MUFU.RCP R2, R2 ;  /* 0x0000000200027308 */ /* 0x002e640000001000 */
[----:B-1----:R-:W-:-:S06]  /*1a360*/  VIADD R2, R2, 0xffffffe ;  /* 0x0ffffffe02027836 */ /* 0x002fcc0000000000 */
[----:B------:R-:W1:Y:S02]  /*1a370*/  F2I.FTZ.U32.TRUNC.NTZ R3, R2 ;  /* 0x0000000200037305 */ /* 0x000e64000021f000 */
[----:B-1----:R-:W-:-:S04]  /*1a380*/  IMAD.MOV R2, RZ, RZ, -R3 ;  /* 0x000000ffff027224 */ /* 0x002fc800078e0a03 */
[----:B------:R-:W-:Y:S02]  /*1a390*/  IMAD R5, R2, R0, RZ ;  /* 0x0000000002057224 */ /* 0x000fe400078e02ff */
[----:B------:R-:W-:-:S04]  /*1a3a0*/  IMAD.MOV.U32 R2, RZ, RZ, RZ ;  /* 0x000000ffff027224 */ /* 0x000fc800078e00ff */
[----:B------:R-:W-:Y:S01]  /*1a3b0*/  IMAD.HI.U32 R5, R3, R5, R2 ;  /* 0x0000000503057227 */ /* 0x000fe200078e0002 */
[----:B-----5:R-:W-:-:S04]  /*1a3c0*/  IADD3 R3, R7, -0x1, R4 ;  /* 0xffffffff07037810 */ /* 0x020fc80007ffe004 */
        /* <DEDUP_REMOVED lines=13> */
[----:B------:R3:W-:Y:S02]  /*1a4a0*/  STL [R1+0x20], R5 ;  /* 0x0000200501007387 */ /* 0x0007e40000100800 */
.L_x_612:
[----:B------:R-:W-:Y:S05]  /*1a4b0*/  BSYNC B0 ;  /* 0x0000000000007941 */ /* 0x000fea0003800000 */
.L_x_611:
[----:B------:R-:W4:Y:S04]  /*1a4c0*/  LDL R0, [R1+0x20] ;  /* 0x0000200001007983 */ /* 0x000f280000100800 */
[----:B------:R-:W4:Y:S01]  /*1a4d0*/  LDL R2, [R1+0x3c] ;  /* 0x00003c0001027983 */ /* 0x000f220000100800 */
[----:B------:R-:W-:Y:S01]  /*1a4e0*/  BSSY B7, `(.L_x_613) ;  /* 0x000041e000077945 */ /* 0x000fe20003800000 */
[----:B----4-:R-:W-:-:S05]  /*1a4f0*/  IMAD R2, R2, R0, RZ ;  /* 0x0000000002027224 */ /* 0x010fca00078e02ff */
[----:B-----5:R-:W-:Y:S01]  /*1a500*/  VIADDMNMX R0, R2, R0, R7, PT ;  /* 0x0000000002007246 */ /* 0x020fe20003800107 */
[----:B------:R4:W-:Y:S03]  /*1a510*/  STL [R1+0x8], R2 ;  /* 0x0000080201007387 */ /* 0x0009e60000100800 */
[----:B------:R-:W-:Y:S01]  /*1a520*/  ISETP.GT.AND P0, PT, R0, R2, PT ;  /* 0x000000020000720c */ /* 0x000fe20003f04270 */
[----:B------:R4:W-:-:S12]  /*1a530*/  STL [R1+0x1c], R0 ;  /* 0x00001c0001007387 */ /* 0x0009d80000100800 */
[----:B----4-:R-:W-:Y:S05]  /*1a540*/  @P0 BRA `(.L_x_614) ;  /* 0x0000000000440947 */ /* 0x010fea0003800000 */
[----:B------:R-:W4:Y:S02]  /*1a550*/  S2R R0, SR_TID.X ;  /* 0x0000000000007919 */ /* 0x000f240000002100 */
[----:B----4-:R-:W-:-:S04]  /*1a560*/  LOP3.LUT R0, R0, 0x7f, RZ, 0xc0, !PT ;  /* 0x0000007f00007812 */ /* 0x010fc800078ec0ff */
[----:B------:R-:W-:-:S13]  /*1a570*/  ISETP.NE.AND P0, PT, R0, RZ, PT ;  /* 0x000000ff0000720c */ /* 0x000fda0003f05270 */
[----:B------:R-:W-:Y:S05]  /*1a580*/  @P0 BRA `(.L_x_615) ;  /* 0x00000040004c0947 */ /* 0x000fea0003800000 */
[----:B---3--:R-:W3:Y:S01]  /*1a590*/  S2R R5, SR_LANEID ;  /* 0x0000000000057919 */ /* 0x008ee20000000000 */
[----:B------:R-:W-:Y:S01]  /*1a5a0*/  VOTEU.ANY UR4, UPT, PT ;  /* 0x0000000000047886 */ /* 0x000fe200038e0100 */
[----:B------:R-:W4:Y:S01]  /*1a5b0*/  LDC.64 R2, c[0x0][0xc60] ;  /* 0x00031800ff027b82 */ /* 0x000f220000000a00 */
[----:B------:R-:W3:Y:S02]  /*1a5c0*/  FLO.U32 R0, UR4 ;  /* 0x0000000400007d00 */ /* 0x000ee400080e0000 */
[----:B---3--:R-:W-:-:S06]  /*1a5d0*/  ISETP.EQ.U32.AND P0, PT, R0, R5, PT ;  /* 0x000000050000720c */ /* 0x008fcc0003f02070 */
[----:B------:R-:W4:Y:S07]  /*1a5e0*/  POPC R5, UR4 ;  /* 0x0000000400057d09 */ /* 0x000f2e0008000000 */
[----:B----4-:R-:W3:Y:S01]  /*1a5f0*/  @P0 ATOMG.E.ADD.STRONG.GPU PT, R3, desc[UR60][R2.64], R5 ;  /* 0x00000005020309a8 */ /* 0x010ee200081ee1fc */
[----:B------:R-:W4:Y:S02]  /*1a600*/  S2R R4, SR_LTMASK ;  /* 0x0000000000047919 */ /* 0x000f240000003900 */
[----:B----4-:R-:W-:-:S04]  /*1a610*/  LOP3.LUT R4, R4, UR4, RZ, 0xc0, !PT ;  /* 0x0000000404047c12 */ /* 0x010fc8000f8ec0ff */
[----:B------:R-:W4:Y:S01]  /*1a620*/  POPC R7, R4 ;  /* 0x0000000400077309 */ /* 0x000f220000000000 */
[----:B---3--:R-:W4:Y:S02]  /*1a630*/  SHFL.IDX PT, R0, R3, R0, 0x1f ;  /* 0x00001f0003007589 */ /* 0x008f2400000e0000 */
[----:B----4-:R-:W-:Y:S01]  /*1a640*/  IADD3 R24, R0, UR38, R7 ;  /* 0x0000002600187c10 */ /* 0x010fe2000fffe007 */
[----:B------:R-:W-:Y:S06]  /*1a650*/  BRA `(.L_x_615) ;  /* 0x0000004000187947 */ /* 0x000fec0003800000 */
.L_x_614:
        /* <DEDUP_REMOVED lines=9> */
[----:B------:R-:W4:Y:S01]  /*1a6f0*/  LDC.64 R2, c[0x4][R2] ;  /* 0x0100000002027b82 */ /* 0x000f220000000a00 */
[----:B---3--:R-:W-:Y:S02]  /*1a700*/  IMAD.U32 R5, RZ, RZ, UR7 ;  /* 0x00000007ff057e24 */ /* 0x008fe4000f8e00ff */
[----:B-1----:R-:W-:Y:S02]  /*1a710*/  IMAD.U32 R6, RZ, RZ, UR8 ;  /* 0x00000008ff067e24 */ /* 0x002fe4000f8e00ff */
[----:B------:R-:W-:-:S02]  /*1a720*/  IMAD.U32 R7, RZ, RZ, UR9 ;  /* 0x00000009ff077e24 */ /* 0x000fc4000f8e00ff */
[----:B------:R-:W-:Y:S02]  /*1a730*/  IMAD.U32 R10, RZ, RZ, UR4 ;  /* 0x00000004ff0a7e24 */ /* 0x000fe4000f8e00ff */
[----:B------:R-:W-:Y:S02]  /*1a740*/  IMAD.U32 R11, RZ, RZ, UR5 ;  /* 0x00000005ff0b7e24 */ /* 0x000fe4000f8e00ff */
[----:B--2---:R-:W-:Y:S02]  /*1a750*/  IMAD.MOV.U32 R8, RZ, RZ, 0x70 ;  /* 0x00000070ff087424 */ /* 0x004fe400078e00ff */
[----:B0-----:R-:W-:Y:S02]  /*1a760*/  IMAD.MOV.U32 R12, RZ, RZ, 0x1 ;  /* 0x00000001ff0c7424 */ /* 0x001fe400078e00ff */
[----:B------:R-:W-:-:S07]  /*1a770*/  IMAD.MOV.U32 R13, RZ, RZ, RZ ;  /* 0x000000ffff0d7224 */ /* 0x000fce00078e00ff */
[----:B------:R-:W-:-:S07]  /*1a780*/  LEPC R20, `(.L_x_617) ;  /* 0x000000001014794e */ /* 0x000fce0000000000 */
[----:B----4-:R-:W-:Y:S05]  /*1a790*/  CALL.ABS.NOINC R2 ;  /* 0x0000000002007343 */ /* 0x010fea0003c00000 */
.L_x_617:
[----:B------:R-:W-:Y:S05]  /*1a7a0*/  BSYNC B6 ;  /* 0x0000000000067941 */ /* 0x000fea0003800000 */
.L_x_616:
        /* <DEDUP_REMOVED lines=8> */
[----:B------:R4:W4:Y:S01]  /*1a830*/  LDC.64 R2, c[0x4][R0] ;  /* 0x0100000000027b82 */ /* 0x0009220000000a00 */
[----:B------:R-:W-:Y:S02]  /*1a840*/  IMAD.U32 R4, RZ, RZ, UR6 ;  /* 0x00000006ff047e24 */ /* 0x000fe4000f8e00ff */
        /* <DEDUP_REMOVED lines=10> */
.L_x_620:
        /* <DEDUP_REMOVED lines=16> */
.L_x_619:
[----:B------:R-:W-:Y:S05]  /*1a9f0*/  BSYNC B6 ;  /* 0x0000000000067941 */ /* 0x000fea0003800000 */
.L_x_618:
[----:B------:R-:W-:Y:S01]  /*1aa00*/  ULDC.64 UR4, c[0x0][0x9f8] ;  /* 0x00027e0000047ab9 */ /* 0x000fe20000000a00 */
[----:B------:R-:W4:Y:S01]  /*1aa10*/  LDL R20, [R1+0x1c] ;  /* 0x00001c0001147983 */ /* 0x000f220000100800 */
[----:B------:R-:W-:-:S04]  /*1aa20*/  ISETP.NE.U32.AND P0, PT, RZ, UR4, PT ;  /* 0x00000004ff007c0c */ /* 0x000fc8000bf05070 */
[----:B------:R-:W-:-:S13]  /*1aa30*/  ISETP.NE.AND.EX P0, PT, RZ, UR5, PT, P0 ;  /* 0x00000005ff007c0c */ /* 0x000fda000bf05300 */
[----:B------:R-:W-:-:S04]  /*1aa40*/  @P0 IADD3 R2, P1, R19, UR4, RZ ;  /* 0x0000000413020c10 */ /* 0x000fc8000ff3e0ff */
[----:B------:R-:W-:Y:S01]  /*1aa50*/  @P0 IADD3.X R3, R22, UR5, RZ, P1, !PT ;  /* 0x0000000516030c10 */ /* 0x000fe20008ffe4ff */
[----:B------:R-:W-:-:S04]  /*1aa60*/  ULDC.64 UR4, c[0x0][0xa08] ;  /* 0x0002820000047ab9 */ /* 0x000fc80000000a00 */
[----:B------:R5:W2:Y:S02]  /*1aa70*/  @P0 LDG.E R23, desc[UR60][R2.64] ;  /* 0x0000003c02170981 */ /* 0x000aa4000c1e1900 */
[----:B-----5:R-:W5:Y:S02]  /*1aa80*/  LDC.64 R2, c[0x0][0x418] ;  /* 0x00010600ff027b82 */ /* 0x020f640000000a00 */
[----:B-----5:R-:W-:Y:S01]  /*1aa90*/  LOP3.LUT P0, RZ, R2, UR4, RZ, 0xfc, !PT ;  /* 0x0000000402ff7c12 */ /* 0x020fe2000f80fcff */
[----:B------:R-:W-:-:S03]  /*1aaa0*/  UMOV UR4, 0xffffffff ;  /* 0xffffffff00047882 */ /* 0x000fc60000000000 */
[----:B------:R-:W-:Y:S01]  /*1aab0*/  LOP3.LUT P0, RZ, R3, UR5, RZ, 0xfc, P0 ;  /* 0x0000000503ff7c12 */ /* 0x000fe2000800fcff */
[----:B----4-:R-:W-:Y:S01]  /*1aac0*/  VIADD R22, R20, 0xffffffff ;  /* 0xffffffff14167836 */ /* 0x010fe20000000000 */
[----:B--2---:R-:W-:Y:S02]  /*1aad0*/  SHF.R.S32.HI R7, RZ, 0x1f, R23 ;  /* 0x0000001fff077819 */ /* 0x004fe40000011417 */
[----:B------:R-:W-:-:S03]  /*1aae0*/  SEL R19, R23, RZ, !P0 ;  /* 0x000000ff17137207 */ /* 0x000fc60004000000 */
[----:B------:R2:W-:Y:S01]  /*1aaf0*/  STL [R1+0x4], R7 ;  /* 0x0000040701007387 */ /* 0x0005e20000100800 */
[----:B------:R-:W-:Y:S05]  /*1ab00*/  BRA.DIV UR4, `(.L_x_621) ;  /* 0x0000005a04ec7947 */ /* 0x000fea000b800000 */
[----:B------:R-:W4:Y:S02]  /*1ab10*/  S2R R0, SR_TID.X ;  /* 0x0000000000007919 */ /* 0x000f240000002100 */
[----:B----4-:R-:W-:-:S04]  /*1ab20*/  SHF.R.U32.HI R0, RZ, 0x5, R0 ;  /* 0x00000005ff007819 */ /* 0x010fc80000011600 */
[----:B------:R-:W-:-:S05]  /*1ab30*/  LOP3.LUT R0, R0, 0x3, RZ, 0xc0, !PT ;  /* 0x0000000300007812 */ /* 0x000fca00078ec0ff */
[----:B------:R4:W0:Y:S02]  /*1ab40*/  SHFL.IDX PT, R14, R0, RZ, 0x1f ;  /* 0x00001fff000e7589 */ /* 0x00082400000e0000 */
.L_x_776:
[----:B----4-:R-:W4:Y:S01]  /*1ab50*/  LDL.LU R0, [R1+0x50] ;  /* 0x0000500001007983 */ /* 0x010f220000300800 */
[----:B------:R-:W-:Y:S02]  /*1ab60*/  PLOP3.LUT P1, PT, PT, PT, PT, 0x8, 0x0 ;  /* 0x000000000000781c */ /* 0x000fe40003f2e170 */
[----:B0-----:R-:W-:Y:S02]  /*1ab70*/  ISETP.NE.AND P0, PT, R14, RZ, PT ;  /* 0x000000ff0e00720c */ /* 0x001fe40003f05270 */
[----:B----4-:R-:W-:-:S09]  /*1ab80*/  LOP3.LUT R0, R0, 0xfffffffe, RZ, 0xc0, !PT ;  /* 0xfffffffe00007812 */ /* 0x010fd200078ec0ff */
[----:B------:R-:W-:-:S05]  /*1ab90*/  @P1 LOP3.LUT R0, R0, 0x1, RZ, 0xfc, !PT ;  /* 0x0000000100001812 */ /* 0x000fca00078efcff */
[----:B------:R0:W-:Y:S01]  /*1aba0*/  STL [R1+0x50], R0 ;  /* 0x0000500001007387 */ /* 0x0001e20000100800 */
[----:B------:R-:W-:Y:S05]  /*1abb0*/  @P0 BRA `(.L_x_622) ;  /* 0x0000000400240947 */ /* 0x000fea0003800000 */
[----:B------:R-:W-:-:S03]  /*1abc0*/  UMOV UR4, 0xffffffff ;  /* 0xffffffff00047882 */ /* 0x000fc60000000000 */
[----:B------:R-:W-:Y:S05]  /*1abd0*/  BRA.DIV UR4, `(.L_x_623) ;  /* 0x0000005a04ec7947 */ /* 0x000fea000b800000 */
[----:B------:R-:W-:-:S13]  /*1abe0*/  ELECT P6, URZ, PT ;  /* 0x00000000003f782f */ /* 0x000fda00038c0000 */
.L_x_779:
[----:B------:R-:W-:Y:S05]  /*1abf0*/  @!P6 BRA `(.L_x_622) ;  /* 0x000000040014e947 */ /* 0x000fea0003800000 */
[----:B------:R-:W-:-:S04]  /*1ac00*/  ISETP.NE.U32.AND P0, PT, R2, RZ, PT ;  /* 0x000000ff0200720c */ /* 0x000fc80003f05070 */
[----:B------:R-:W-:-:S13]  /*1ac10*/  ISETP.NE.AND.EX P0, PT, R3, RZ, PT, P0 ;  /* 0x000000ff0300720c */ /* 0x000fda0003f05300 */
[----:B------:R-:W-:Y:S05]  /*1ac20*/  @!P0 BRA `(.L_x_624) ;  /* 0x0000000000488947 */ /* 0x000fea0003800000 */
[----:B-1----:R-:W1:Y:S01]  /*1ac30*/  LDC R6, c[0x0][0x43c] ;  /* 0x00010f00ff067b82 */ /* 0x002e620000000800 */
[----:B0-----:R-:W-:Y:S01]  /*1ac40*/  IMAD.MOV.U32 R0, RZ, RZ, R22 ;  /* 0x000000ffff007224 */ /* 0x001fe200078e0016 */
[----:B------:R-:W-:Y:S01]  /*1ac50*/  ULDC.64 UR4, c[0x0][0x428] ;  /* 0x00010a0000047ab9 */ /* 0x000fe20000000a00 */
[----:B-1----:R-:W-:-:S13]  /*1ac60*/  ISETP.NE.AND P0, PT, R6, 0x1, PT ;  /* 0x000000010600780c */ /* 0x002fda0003f05270 */
[----:B---3--:R-:W0:Y:S02]  /*1ac70*/  @P0 LDC.64 R4, c[0x0][0x440] ;  /* 0x00011000ff040b82 */ /* 0x008e240000000a00 */
[----:B0-----:R-:W-:-:S05]  /*1ac80*/  @P0 IMAD.HI.U32 R4, R22, R4, RZ ;  /* 0x0000000416040227 */ /* 0x001fca00078e00ff */
        /* <DEDUP_REMOVED lines=12> */
.L_x_624:
[----:B0-----:R-:W-:Y:S01]  /*1ad50*/  IMAD R0, R18, 0x8, R16 ;  /* 0x0000000812007824 */ /* 0x001fe200078e0210 */
[----:B----4-:R-:W-:-:S04]  /*1ad60*/  SHF.L.U32 R2, R28, 0x1f, RZ ;  /* 0x0000001f1c027819 */ /* 0x010fc800000006ff */
[----:B------:R-:W0:Y:S02]  /*1ad70*/  SYNCS.PHASECHK.TRANS64.TRYWAIT P0, [R0+URZ+0x31c40], R2 ;  /* 0x031c4002000075a7 */ /* 0x000e24000800017f */
[----:B0-----:R-:W-:Y:S05]  /*1ad80*/  @!P0 BRA `(.L_x_625) ;  /* 0x0000005800a08947 */ /* 0x001fea0003800000 */
.L_x_780:
[----:B------:R-:W4:Y:S02]  /*1ad90*/  S2R R3, SR_TID.X ;  /* 0x0000000000037919 */ /* 0x000f240000002100 */
[----:B----4-:R-:W-:-:S04]  /*1ada0*/  LOP3.LUT R3, R3, 0x7f, RZ, 0xc0, !PT ;  /* 0x0000007f03037812 */ /* 0x010fc800078ec0ff */
[----:B------:R-:W-:-:S13]  /*1adb0*/  ISETP.NE.AND P0, PT, R3, RZ, PT ;  /* 0x000000ff0300720c */ /* 0x000fda0003f05270 */
[----:B------:R-:W-:Y:S05]  /*1adc0*/  @P0 BRA `(.L_x_626) ;  /* 0x00000000001c0947 */ /* 0x000fea0003800000 */
[----:B------:R-:W4:Y:S01]  /*1add0*/  S2R R3, SR_TID.X ;  /* 0x0000000000037919 */ /* 0x000f220000002100 */
[----:B0-----:R-:W-:-:S04]  /*1ade0*/  IMAD.MOV.U32 R2, RZ, RZ, 0x6c00 ;  /* 0x00006c00ff027424 */ /* 0x001fc800078e00ff */
[----:B------:R0:W-:Y:S01]  /*1adf0*/  SYNCS.ARRIVE.TRANS64 RZ, [R0+URZ+0x31c30], R2 ;  /* 0x031c300200ff79a7 */ /* 0x0001e2000800003f */
[----:B----4-:R-:W-:-:S04]  /*1ae00*/  LOP3.LUT R3, R3, 0x1f, RZ, 0xc0, !PT ;  /* 0x0000001f03037812 */ /* 0x010fc800078ec0ff */
[----:B------:R-:W-:-:S13]  /*1ae10*/  ISETP.NE.AND P0, PT, R3, RZ, PT ;  /* 0x000000ff0300720c */ /* 0x000fda0003f05270 */
[----:B0-----:R-:W-:Y:S05]  /*1ae20*/  @!P0 BRA `(.L_x_626) ;  /* 0x0000000000048947 */ /* 0x001fea0003800000 */
[----:B------:R-:W-:Y:S01]  /*1ae30*/  BPT.TRAP 0x1 ;  /* 0x000000040000795c */ /* 0x000fe20000300000 */
.L_x_626:
[----:B0-----:R-:W4:Y:S01]  /*1ae40*/  LDL.LU R2, [R1+0x50] ;  /* 0x0000500001027983 */ /* 0x001f220000300800 */
[----:B------:R-:W-:Y:S01]  /*1ae50*/  R2UR UR9, R0 ;  /* 0x00000000000972ca */ /* 0x000fe200000e0000 */
[----:B------:R-:W-:Y:S01]  /*1ae60*/  IMAD R0, R18, 0x6c00, R16 ;  /* 0x00006c0012007824 */ /* 0x000fe200078e0210 */
        /* <DEDUP_REMOVED lines=11> */
[----:B------:R-:W-:-:S04]  /*1af20*/  UIADD3 UR9, UR9, 0x31c30, URZ ;  /* 0x00031c3009097890 */ /* 0x000fc8000fffe03f */
[----:B------:R-:W-:Y:S02]  /*1af30*/  UIMAD UR11, UR11, 0x90, UR5 ;  /* 0x000000900b0b78a4 */ /* 0x000fe4000f8e0205 */
[----:B------:R-:W-:Y:S02]  /*1af40*/  UIADD3 UR14, UR8, 0x16a00, URZ ;  /* 0x00016a00080e7890 */ /* 0x000fe4000fffe03f */
[----:B------:R-:W-:Y:S02]  /*1af50*/  UIADD3.X UR5, URZ, UR37, URZ, UP0, !UPT ;  /* 0x000000253f057290 */ /* 0x000fe400087fe43f */
[----:B------:R-:W-:Y:S02]  /*1af60*/  UIADD3 UR15, UR8, 0x18e00, URZ ;  /* 0x00018e00080f7890 */ /* 0x000fe4000fffe03f */
[----:B------:R-:W-:-:S03]  /*1af70*/  UIADD3 UR16, UR8, 0x1b200, URZ ;  /* 0x0001b20008107890 */ /* 0x000fc6000fffe03f */
[----:B------:R-:W-:Y:S01]  /*1af80*/  UMOV UR8, UR14 ;  /* 0x0000000e00087c82 */ /* 0x000fe20008000000 */
[----:B------:R-:W-:Y:S01]  /*1af90*/  UMOV UR14, 0x40 ;  /* 0x00000040000e7882 */ /* 0x000fe20000000000 */
[----:B------:R0:W-:Y:S02]  /*1afa0*/  UTMALDG.4D [UR8], [UR4], desc[UR6] ;  /* 0x00000608040075b4 */ /* 0x0001e40008019000 */
[----:B0-----:R-:W-:Y:S01]  /*1afb0*/  UMOV UR8, UR15 ;  /* 0x0000000f00087c82 */ /* 0x001fe20008000000 */
[----:B------:R-:W-:Y:S02]  /*1afc0*/  UMOV UR10, UR17 ;  /* 0x00000011000a7c82 */ /* 0x000fe40008000000 */
[----:B------:R0:W-:Y:S02]  /*1afd0*/  UTMALDG.4D [UR8], [UR4], desc[UR6] ;  /* 0x00000608040075b4 */ /* 0x0001e40008019000 */
[----:B0-----:R-:W-:Y:S01]  /*1afe0*/  UMOV UR8, UR16 ;  /* 0x0000001000087c82 */ /* 0x001fe20008000000 */
[----:B------:R-:W-:-:S02]  /*1aff0*/  UMOV UR10, UR14 ;  /* 0x0000000e000a7c82 */ /* 0x000fc40008000000 */
[----:B------:R0:W-:Y:S01]  /*1b000*/  UTMALDG.4D [UR8], [UR4], desc[UR6] ;  /* 0x00000608040075b4 */ /* 0x0001e20008019000 */
[----:B----4-:R-:W-:-:S04]  /*1b010*/  LOP3.LUT R2, R2, 0xfffffffe, RZ, 0xc0, !PT ;  /* 0xfffffffe02027812 */ /* 0x010fc800078ec0ff */
[----:B------:R-:W-:-:S05]  /*1b020*/  @P0 LOP3.LUT R2, R2, 0x1, RZ, 0xfc, !PT ;  /* 0x0000000102020812 */ /* 0x000fca00078efcff */
[----:B------:R0:W-:Y:S01]  /*1b030*/  STL [R1+0x50], R2 ;  /* 0x0000500201007387 */ /* 0x0001e20000100800 */
[----:B------:R-:W-:Y:S01]  /*1b040*/  NOP ;  /* 0x0000000000007918 */ /* 0x000fe20000000000 */
.L_x_622:
[----:B------:R-:W4:Y:S04]  /*1b050*/  LDL.LU R4, [R1+0x18] ;  /* 0x0000180001047983 */ /* 0x000f280000300800 */
[----:B-1----:R-:W5:Y:S04]  /*1b060*/  LDL.LU R6, [R1+0x10] ;  /* 0x0000100001067983 */ /* 0x002f680000300800 */
[----:B------:R-:W2:Y:S01]  /*1b070*/  LDL.LU R3, [R1+0x30] ;  /* 0x0000300001037983 */ /* 0x000ea20000300800 */
[----:B------:R-:W-:Y:S05]  /*1b080*/  WARPSYNC.ALL ;  /* 0x0000000000007948 */ /* 0x000fea0003800000 */
[----:B0-----:R-:W-:Y:S01]  /*1b090*/  ULDC.64 UR6, c[0x0][0xa00] ;  /* 0x0002800000067ab9 */ /* 0x001fe20000000a00 */
[----:B------:R-:W-:Y:S01]  /*1b0a0*/  ULDC.64 UR4, c[0x0][0x298] ;  /* 0x0000a60000047ab9 */ /* 0x000fe20000000a00 */
[----:B------:R-:W-:Y:S01]  /*1b0b0*/  VIADD R0, R16, 0xda00 ;  /* 0x0000da0010007836 */ /* 0x000fe20000000000 */
[----:B------:R-:W-:Y:S01]  /*1b0c0*/  BAR.SYNC.DEFER_BLOCKING 0x8, 0x200 ;  /* 0x0208000000007b1d */ /* 0x000fe20000010000 */
[----:B------:R-:W-:-:S03]  /*1b0d0*/  ISETP.NE.U32.AND P0, PT, RZ, UR6, PT ;  /* 0x00000006ff007c0c */ /* 0x000fc6000bf05070 */
[----:B------:R-:W-:Y:S02]  /*1b0e0*/  LOP3.LUT P1, RZ, R0, 0x1bf, RZ, 0xc0, !PT ;  /* 0x000001bf00ff7812 */ /* 0x000fe4000782c0ff */
[----:B------:R-:W-:Y:S01]  /*1b0f0*/  ISETP.NE.AND.EX P0, PT, RZ, UR7, PT, P0 ;  /* 0x00000007ff007c0c */ /* 0x000fe2000bf05300 */
[----:B------:R-:W-:Y:S01]  /*1b100*/  BSSY B6, `(.L_x_627) ;  /* 0x000001d000067945 */ /* 0x000fe20003800000 */
[----:B----4-:R-:W-:Y:S02]  /*1b110*/  SHF.R.S32.HI R2, RZ, 0x1f, R4 ;  /* 0x0000001fff027819 */ /* 0x010fe40000011404 */
[----:B-----5:R-:W-:-:S03]  /*1b120*/  SEL R6, R6, RZ, !P0 ;  /* 0x000000ff06067207 */ /* 0x020fc60004000000 */
[----:B------:R-:W-:-:S04]  /*1b130*/  IMAD R2, R2, UR4, RZ ;  /* 0x0000000402027c24 */ /* 0x000fc8000f8e02ff */
[C---:B------:R-:W-:Y:S01]  /*1b140*/  IMAD R0, R4.reuse, UR5, R2 ;  /* 0x0000000504007c24 */ /* 0x040fe2000f8e0202 */
[----:B--2---:R-:W-:Y:S01]  /*1b150*/  SEL R2, R3, RZ, !P0 ;  /* 0x000000ff03027207 */ /* 0x004fe20004000000 */
[----:B---3--:R-:W-:-:S04]  /*1b160*/  IMAD.WIDE.U32 R4, R4, UR4, RZ ;  /* 0x0000000404047c25 */ /* 0x008fc8000f8e00ff */
[----:B------:R-:W-:Y:S01]  /*1b170*/  IMAD.IADD R0, R5, 0x1, R0 ;  /* 0x0000000105007824 */ /* 0x000fe200078e0200 */
[----:B------:R0:W-:Y:S04]  /*1b180*/  STL.64 [R1+0x28], R4 ;  /* 0x0000280401007387 */ /* 0x0001e80000100a00 */
[----:B------:R0:W-:Y:S04]  /*1b190*/  STL [R1+0x10], R6 ;  /* 0x0000100601007387 */ /* 0x0001e80000100800 */
[----:B------:R0:W-:Y:S04]  /*1b1a0*/  STL [R1+0x30], R2 ;  /* 0x0000300201007387 */ /* 0x0001e80000100800 */
[----:B------:R0:W-:Y:S01]  /*1b1b0*/  STL [R1+0x18], R0 ;  /* 0x0000180001007387 */ /* 0x0001e20000100800 */
[----:B------:R-:W-:Y:S05]  /*1b1c0*/  @!P1 BRA `(.L_x_628) ;  /* 0x0000000000409947 */ /* 0x000fea0003800000 */
[----:B0-----:R-:W-:Y:S01]  /*1b1d0*/  MOV R2, 0x0 ;  /* 0x0000000000027802 */ /* 0x001fe20000000f00 */
        /* <DEDUP_REMOVED lines=15> */
.L_x_628:
[----:B------:R-:W-:Y:S05]  /*1b2d0*/  BSYNC B6 ;  /* 0x0000000000067941 */ /* 0x000fea0003800000 */
.L_x_627:
[----:B------:R-:W2:Y:S01]  /*1b2e0*/  LDL.LU R20, [R1+0x18] ;  /* 0x0000180001147983 */ /* 0x000ea20000300800 */
[----:B------:R-:W1:Y:S01]  /*1b2f0*/  LDC R10, c[0x0][0x448] ;  /* 0x00011200ff0a7b82 */ /* 0x000e620000000800 */
[----:B------:R-:W-:Y:S01]  /*1b300*/  ULDC.64 UR4, c[0x0][0x2d8] ;  /* 0x0000b60000047ab9 */ /* 0x000fe20000000a00 */
[----:B------:R-:W-:Y:S01]  /*1b310*/  ULDC.64 UR6, c[0x0][0x2e0] ;  /* 0x0000b80000067ab9 */ /* 0x000fe20000000a00 */
[----:B0-----:R-:W2:Y:S01]  /*1b320*/  LDL.LU.64 R2, [R1+0x28] ;  /* 0x0000280001027983 */ /* 0x001ea20000300a00 */
[----:B------:R-:W-:-:S03]  /*1b330*/  ULDC.64 UR8, c[0x0][0x280] ;  /* 0x0000a00000087ab9 */ /* 0x000fc60000000a00 */
[----:B------:R-:W3:Y:S04]  /*1b340*/  LDL.LU R21, [R1+0x30] ;  /* 0x0000300001157983 */ /* 0x000ee80000300800 */
[----:B------:R-:W4:Y:S01]  /*1b350*/  LDL.LU R4, [R1+0x10] ;  /* 0x0000100001047983 */ /* 0x000f220000300800 */
[----:B------:R-:W0:Y:S01]  /*1b360*/  S2R R12, SR_TID.X ;  /* 0x00000000000c7919 */ /* 0x000e220000002100 */
[----:B------:R-:W0:Y:S01]  /*1b370*/  S2R R11, SR_TID.X ;  /* 0x00000000000b7919 */ /* 0x000e220000002100 */
[----:B-1----:R-:W-:-:S13]  /*1b380*/  ISETP.NE.AND P0, PT, R10, 0x1, PT ;  /* 0x000000010a00780c */ /* 0x002fda0003f05270 */
[----:B------:R-:W1:Y:S01]  /*1b390*/  @P0 LDC R5, c[0x0][0x450] ;  /* 0x00011400ff050b82 */ /* 0x000e620000000800 */
[----:B--2---:R-:W-:Y:S02]  /*1b3a0*/  IMAD.MOV.U32 R3, RZ, RZ, R20 ;  /* 0x000000ffff037224 */ /* 0x004fe400078e0014 */
[----:B------:R-:W2:Y:S01]  /*1b3b0*/  S2R R20, SR_TID.X ;  /* 0x0000000000147919 */ /* 0x000ea20000002100 */
[----:B------:R-:W-:-:S04]  /*1b3c0*/  IMAD.WIDE.U32 R2, R17, UR4, R2 ;  /* 0x0000000411027c25 */ /* 0x000fc8000f8e0002 */
[----:B------:R-:W-:Y:S01]  /*1b3d0*/  IMAD R3, R17, UR5, R3 ;  /* 0x0000000511037c24 */ /* 0x000fe2000f8e0203 */
[----:B------:R-:W-:Y:S01]  /*1b3e0*/  ULDC.64 UR4, c[0x0][0x2d0] ;  /* 0x0000b40000047ab9 */ /* 0x000fe20000000a00 */
[----:B---3--:R-:W-:Y:S02]  /*1b3f0*/  IMAD R0, R21, UR6, RZ ;  /* 0x0000000615007c24 */ /* 0x008fe4000f8e02ff */
[----:B----4-:R-:W-:-:S04]  /*1b400*/  IMAD.WIDE.U32 R2, R4, UR6, R2 ;  /* 0x0000000604027c25 */ /* 0x010fc8000f8e0002 */
[----:B------:R-:W-:Y:S01]  /*1b410*/  IMAD R0, R4, UR7, R0 ;  /* 0x0000000704007c24 */ /* 0x000fe2000f8e0200 */
[----:B------:R-:W-:Y:S01]  /*1b420*/  ULDC.64 UR6, c[0x0][0x2c8] ;  /* 0x0000b20000067ab9 */ /* 0x000fe20000000a00 */
[----:B------:R-:W3:Y:S02]  /*1b430*/  @P0 LDC R4, c[0x0][0x44c] ;  /* 0x00011300ff040b82 */ /* 0x000ee40000000800 */
[----:B------:R-:W-:Y:S01]  /*1b440*/  IMAD.IADD R3, R3, 0x1, R0 ;  /* 0x0000000103037824 */ /* 0x000fe200078e0200 */
[C---:B--2---:R-:W-:Y:S01]  /*1b450*/  LOP3.LUT R21, R20.reuse, 0x7f, RZ, 0xc0, !PT ;  /* 0x0000007f14157812 */ /* 0x044fe200078ec0ff */
[----:B------:R-:W-:-:S03]  /*1b460*/  IMAD.SHL.U32 R20, R20, 0x20, RZ ;  /* 0x0000002014147824 */ /* 0x000fc600078e00ff */
[----:B------:R-:W-:-:S04]  /*1b470*/  SHF.R.U32.HI R21, RZ, 0x2, R21 ;  /* 0x00000002ff157819 */ /* 0x000fc80000011615 */
[----:B------:R-:W-:Y:S01]  /*1b480*/  LOP3.LUT R20, R21, 0x60, R20, 0xf8, !PT ;  /* 0x0000006015147812 */ /* 0x000fe200078ef814 */
[----:B0-----:R-:W-:-:S04]  /*1b490*/  IMAD.SHL.U32 R21, R12, 0x8, RZ ;  /* 0x000000080c157824 */ /* 0x001fc800078e00ff */
[----:B------:R-:W-:Y:S01]  /*1b4a0*/  IMAD R8, R25, 0xc0, R20 ;  /* 0x000000c019087824 */ /* 0x000fe200078e0214 */
[----:B------:R-:W-:Y:S01]  /*1b4b0*/  LOP3.LUT R21, R21, 0x18, RZ, 0xc0, !PT ;  /* 0x0000001815157812 */ /* 0x000fe200078ec0ff */
[----:B------:R-:W-:Y:S02]  /*1b4c0*/  IMAD.SHL.U32 R20, R11, 0x8, RZ ;  /* 0x000000080b147824 */ /* 0x000fe400078e00ff */
[----:B---3--:R-:W-:Y:S01]  /*1b4d0*/  @P0 IMAD.HI.U32 R0, R8, R4, RZ ;  /* 0x0000000408000227 */ /* 0x008fe200078e00ff */
[C---:B------:R-:W-:Y:S02]  /*1b4e0*/  LOP3.LUT R13, R21.reuse, 0x20, RZ, 0xfc, !PT ;  /* 0x00000020150d7812 */ /* 0x040fe400078efcff */
[----:B------:R-:W-:Y:S01]  /*1b4f0*/  LOP3.LUT R20, R20, 0x18, RZ, 0xc0, !PT ;  /* 0x0000001814147812 */ /* 0x000fe200078ec0ff */
[----:B------:R-:W-:Y:S01]  /*1b500*/  IMAD.MOV.U32 R4, RZ, RZ, R8 ;  /* 0x000000ffff047224 */ /* 0x000fe200078e0008 */
[----:B-1----:R-:W-:Y:S02]  /*1b510*/  @P0 SHF.R.U32.HI R4, RZ, R5, R0 ;  /* 0x00000005ff040219 */ /* 0x002fe40000011600 */
[----:B------:R-:W-:-:S02]  /*1b520*/  LOP3.LUT R12, R21, 0x40, RZ, 0xfc, !PT ;  /* 0x00000040150c7812 */ /* 0x000fc400078efcff */
[--C-:B------:R-:W-:Y:S01]  /*1b530*/  SHF.R.S32.HI R0, RZ, 0x1f, R4.reuse ;  /* 0x0000001fff007819 */ /* 0x100fe20000011404 */
[----:B------:R-:W-:-:S04]  /*1b540*/  IMAD.MOV R6, RZ, RZ, -R4 ;  /* 0x000000ffff067224 */ /* 0x000fc800078e0a04 */
[----:B------:R-:W-:-:S04]  /*1b550*/  IMAD R0, R0, UR4, RZ ;  /* 0x0000000400007c24 */ /* 0x000fc8000f8e02ff */
[C---:B------:R-:W-:Y:S02]  /*1b560*/  IMAD R0, R4.reuse, UR5, R0 ;  /* 0x0000000504007c24 */ /* 0x040fe4000f8e0200 */
[----:B------:R-:W-:-:S04]  /*1b570*/  IMAD.WIDE.U32 R4, R4, UR4, R2 ;  /* 0x0000000404047c25 */ /* 0x000fc8000f8e0002 */
[----:B------:R-:W-:Y:S02]  /*1b580*/  IMAD.IADD R5, R5, 0x1, R0 ;  /* 0x0000000105057824 */ /* 0x000fe400078e0200 */
[----:B------:R-:W-:Y:S02]  /*1b590*/  IMAD R0, R10, R6, R8 ;  /* 0x000000060a007224 */ /* 0x000fe400078e0208 */
[----:B------:R-:W-:-:S03]  /*1b5a0*/  VIADD R8, R8, 0x80 ;  /* 0x0000008008087836 */ /* 0x000fc60000000000 */
[----:B------:R-:W-:-:S05]  /*1b5b0*/  SHF.R.S32.HI R6, RZ, 0x1f, R0 ;  /* 0x0000001fff067819 */ /* 0x000fca0000011400 */
[----:B------:R-:W-:Y:S02]  /*1b5c0*/  IMAD R9, R6, UR6, RZ ;  /* 0x0000000606097c24 */ /* 0x000fe4000f8e02ff */
[C---:B------:R-:W-:Y:S02]  /*1b5d0*/  IMAD.WIDE.U32 R6, R0.reuse, UR6, R4 ;  /* 0x0000000600067c25 */ /* 0x040fe4000f8e0004 */
[----:B------:R-:W0:Y:S02]  /*1b5e0*/  @P0 LDC R5, c[0x0][0x44c] ;  /* 0x00011300ff050b82 */ /* 0x000e240000000800 */
[----:B------:R-:W-:Y:S01]  /*1b5f0*/  IMAD R0, R0, UR7, R9 ;  /* 0x0000000700007c24 */ /* 0x000fe2000f8e0209 */
[----:B------:R-:W-:Y:S01]  /*1b600*/  LEA R4, P1, R6, UR8, 0x1 ;  /* 0x0000000806047c11 */ /* 0x000fe2000f8208ff */
[----:B------:R1:W5:Y:S02]  /*1b610*/  LDL R9, [R1+0xc] ;  /* 0x00000c0001097983 */ /* 0x0003640000100800 */
[----:B------:R-:W-:-:S02]  /*1b620*/  IMAD.IADD R0, R7, 0x1, R0 ;  /* 0x0000000107007824 */ /* 0x000fc400078e0200 */
[----:B------:R-:W2:Y:S03]  /*1b630*/  @P0 LDC R7, c[0x0][0x450] ;  /* 0x00011400ff070b82 */ /* 0x000ea60000000800 */
[----:B------:R-:W-:Y:S01]  /*1b640*/  LEA.HI.X R0, R6, UR9, R0, 0x1, P1 ;  /* 0x0000000906007c11 */ /* 0x000fe200088f0c00 */
[----:B------:R-:W-:Y:S02]  /*1b650*/  IMAD.MOV.U32 R6, RZ, RZ, R8 ;  /* 0x000000ffff067224 */ /* 0x000fe400078e0008 */
[----:B0-----:R-:W-:-:S05]  /*1b660*/  @P0 IMAD.HI.U32 R5, R8, R5, RZ ;  /* 0x0000000508050227 */ /* 0x001fca00078e00ff */
[----:B--2---:R-:W-:-:S04]  /*1b670*/  @P0 SHF.R.U32.HI R6, RZ, R7, R5 ;  /* 0x00000007ff060219 */ /* 0x004fc80000011605 */
[--C-:B------:R-:W-:Y:S01]  /*1b680*/  SHF.R.S32.HI R7, RZ, 0x1f, R6.reuse ;  /* 0x0000001fff077819 */ /* 0x100fe20000011406 */
[----:B------:R-:W-:Y:S02]  /*1b690*/  IMAD.MOV R5, RZ, RZ, -R6 ;  /* 0x000000ffff057224 */ /* 0x000fe400078e0a06 */
[----:B------:R-:W-:-:S04]  /*1b6a0*/  IMAD.WIDE.U32 R2, R6, UR4, R2 ;  /* 0x0000000406027c25 */ /* 0x000fc8000f8e0002 */
[----:B------:R-:W-:Y:S02]  /*1b6b0*/  IMAD R5, R10, R5, R8 ;  /* 0x000000050a057224 */ /* 0x000fe400078e0208 */
[----:B------:R-:W-:Y:S01]  /*1b6c0*/  IMAD R7, R7, UR4, RZ ;  /* 0x0000000407077c24 */ /* 0x000fe2000f8e02ff */
[----:B------:R-:W-:Y:S02]  /*1b6d0*/  ULDC UR4, c[0x0][0x2b8] ;  /* 0x0000ae0000047ab9 */ /* 0x000fe40000000800 */
[----:B------:R-:W-:Y:S01]  /*1b6e0*/  ISETP.GE.AND P2, PT, R20, UR4, PT ;  /* 0x0000000414007c0c */ /* 0x000fe2000bf46270 */
[----:B------:R-:W-:Y:S01]  /*1b6f0*/  IMAD R7, R6, UR5, R7 ;  /* 0x0000000506077c24 */ /* 0x000fe2000f8e0207 */
[----:B------:R-:W-:Y:S02]  /*1b700*/  SHF.R.S32.HI R6, RZ, 0x1f, R5 ;  /* 0x0000001fff067819 */ /* 0x000fe40000011405 */
[----:B------:R-:W-:Y:S01]  /*1b710*/  ISETP.GE.AND P1, PT, R13, UR4, PT ;  /* 0x000000040d007c0c */ /* 0x000fe2000bf26270 */
[----:B------:R-:W-:Y:S01]  /*1b720*/  IMAD.IADD R3, R3, 0x1, R7 ;  /* 0x0000000103037824 */ /* 0x000fe200078e0207 */
[----:B------:R-:W-:Y:S01]  /*1b730*/  ISETP.GE.AND P0, PT, R12, UR4, PT ;  /* 0x000000040c007c0c */ /* 0x000fe2000bf06270 */
[----:B------:R-:W-:-:S02]  /*1b740*/  IMAD R6, R6, UR6, RZ ;  /* 0x0000000606067c24 */ /* 0x000fc4000f8e02ff */
        /* <DEDUP_REMOVED lines=8> */
[----:B-1----:R-:W-:Y:S06]  /*1b7d0*/  BRA.DIV UR4, `(.L_x_629) ;  /* 0x0000005204207947 */ /* 0x002fec000b800000 */
[----:B------:R-:W2:Y:S01]  /*1b7e0*/  LDL.LU R3, [R1+0x38] ;  /* 0x0000380001037983 */ /* 0x000ea20000300800 */
[----:B------:R-:W-:-:S03]  /*1b7f0*/  IMAD R25, R25, 0xc0, R21 ;  /* 0x000000c019197824 */ /* 0x000fc600078e0215 */
[----:B------:R-:W0:Y:S01]  /*1b800*/  SHFL.IDX PT, R2, R4, RZ, 0x1c1f ;  /* 0x001c1fff04027589 */ /* 0x000e2200000e0000 */
[----:B--2---:R-:W-:-:S03]  /*1b810*/  IMAD R5, R3, R10, RZ ;  /* 0x0000000a03057224 */ /* 0x004fc600078e02ff */
[----:B------:R-:W1:Y:S02]  /*1b820*/  SHFL.IDX PT, R3, R0, RZ, 0x1c1f ;  /* 0x001c1fff00037589 */ /* 0x000e6400000e0000 */
[----:B------:R-:W-:-:S13]  /*1b830*/  ISETP.GE.AND P4, PT, R25, R5, PT ;  /* 0x000000051900720c */ /* 0x000fda0003f86270 */
[----:B0-----:R-:W-:-:S05]  /*1b840*/  @!P4 LEA R2, P3, R20, R2, 0x1 ;  /* 0x000000021402c211 */ /* 0x001fca00078608ff */
[----:B-1----:R-:W-:-:S05]  /*1b850*/  @!P4 IMAD.X R3, RZ, RZ, R3, P3 ;  /* 0x000000ffff03c224 */ /* 0x002fca00018e0603 */
        /* <DEDUP_REMOVED lines=29> */
[----:B0-----:R-:W0:Y:S01]  /*1ba30*/  SHFL.IDX PT, R2, R4, 0x3, 0x1c1f ;  /* 0x007c1f0004027f89 */ /* 0x001e2200000e0000 */
[----:B------:R-:W-:-:S03]  /*1ba40*/  VIADD R3, R25, 0x80 ;  /* 0x0000008019037836 */ /* 0x000fc60000000000 */
[----:B------:R-:W-:Y:S02]  /*1ba50*/  SHFL.IDX PT, R4, R6, RZ, 0x1c1f ;  /* 0x001c1fff06047589 */ /* 0x000fe400000e0000 */
[-C--:B------:R-:W-:Y:S01]  /*1ba60*/  ISETP.GE.AND P3, PT, R3, R5.reuse, PT ;  /* 0x000000050300720c */ /* 0x080fe20003f66270 */
[----:B------:R-:W-:Y:S01]  /*1ba70*/  VIADD R3, R25, 0x60 ;  /* 0x0000006019037836 */ /* 0x000fe20000000000 */
[----:B------:R-:W-:Y:S04]  /*1ba80*/  SHFL.IDX PT, R6, R6, 0x1, 0x1c1f ;  /* 0x003c1f0006067f89 */ /* 0x000fe800000e0000 */
[----:B------:R-:W-:-:S13]  /*1ba90*/  ISETP.GE.AND P4, PT, R3, R5, PT ;  /* 0x000000050300720c */ /* 0x000fda0003f86270 */
[----:B0-----:R-:W-:-:S05]  /*1baa0*/  @!P4 LEA R2, P5, R20, R2, 0x1 ;  /* 0x000000021402c211 */ /* 0x001fca00078a08ff */
        /* <DEDUP_REMOVED lines=13> */
.L_x_793:
[----:B------:R-:W-:Y:S02]  /*1bb80*/  VIADD R25, R25, 0xa0 ;  /* 0x000000a019197836 */ /* 0x000fe40000000000 */
        /* <DEDUP_REMOVED lines=12> */
.L_x_630:
        /* <DEDUP_REMOVED lines=18> */
.L_x_794:
[----:B------:R-:W-:Y:S05]  /*1bd70*/  BSYNC B0 ;  /* 0x0000000000007941 */ /* 0x000fea0003800000 */
.L_x_631:
        /* <DEDUP_REMOVED lines=9> */
[----:B------:R-:W-:Y:S01]  /*1be10*/  LOP3.LUT R9, RZ, R3, RZ, 0x33, !PT ;  /* 0x00000003ff097212 */ /* 0x000fe200078e33ff */
        /* <DEDUP_REMOVED lines=10> */
[----:B------:R-:W2:Y:S01]  /*1bec0*/  LDL R3, [R1+0x50] ;  /* 0x0000500001037983 */ /* 0x000ea20000100800 */
[----:B------:R-:W-:Y:S01]  /*1bed0*/  VIADD R5, R18, 0x1 ;  /* 0x0000000112057836 */ /* 0x000fe20000000000 */
[----:B------:R-:W-:Y:S04]  /*1bee0*/  BSSY B1, `(.L_x_637) ;  /* 0x00000ae000017945 */ /* 0x000fe80003800000 */
[----:B------:R-:W-:-:S04]  /*1bef0*/  ISETP.NE.AND P0, PT, R5, 0x2, PT ;  /* 0x000000020500780c */ /* 0x000fc80003f05270 */
[----:B------:R-:W-:Y:S02]  /*1bf00*/  SEL R10, RZ, 0x1, P0 ;  /* 0x00000001ff0a7807 */ /* 0x000fe40000000000 */
[----:B------:R-:W-:Y:S02]  /*1bf10*/  SEL R5, R5, RZ, P0 ;  /* 0x000000ff05057207 */ /* 0x000fe40000000000 */
[----:B------:R-:W-:Y:S02]  /*1bf20*/  LOP3.LUT R10, R28, R10, RZ, 0x3c, !PT ;  /* 0x0000000a1c0a7212 */ /* 0x000fe400078e3cff */
[----:B--2---:R-:W-:-:S13]  /*1bf30*/  LOP3.LUT P1, RZ, R3, 0x1, RZ, 0xc0, !PT ;  /* 0x0000000103ff7812 */ /* 0x004fda000782c0ff */
[----:B------:R-:W-:Y:S05]  /*1bf40*/  @!P1 BRA `(.L_x_638) ;  /* 0x00000008009c9947 */ /* 0x000fea0003800000 */
[----:B------:R-:W-:Y:S01]  /*1bf50*/  ULDC.64 UR4, c[0x0][0x418] ;  /* 0x0001060000047ab9 */ /* 0x000fe20000000a00 */
[----:B0-----:R-:W-:Y:S01]  /*1bf60*/  IMAD.MOV.U32 R7, RZ, RZ, R19 ;  /* 0x000000ffff077224 */ /* 0x001fe200078e0013 */
[----:B------:R-:W-:-:S04]  /*1bf70*/  ISETP.NE.U32.AND P0, PT, RZ, UR4, PT ;  /* 0x00000004ff007c0c */ /* 0x000fc8000bf05070 */
[----:B------:R-:W-:-:S13]  /*1bf80*/  ISETP.NE.AND.EX P0, PT, RZ, UR5, PT, P0 ;  /* 0x00000005ff007c0c */ /* 0x000fda000bf05300 */
[----:B------:R-:W-:Y:S05]  /*1bf90*/  @!P0 BRA `(.L_x_639) ;  /* 0x0000000000488947 */ /* 0x000fea0003800000 */
[----:B------:R-:W2:Y:S01]  /*1bfa0*/  LDL R11, [R1+0x4] ;  /* 0x00000400010b7983 */ /* 0x000ea20000100800 */
[----:B------:R-:W0:Y:S01]  /*1bfb0*/  LDC R7, c[0x0][0x43c] ;  /* 0x00010f00ff077b82 */ /* 0x000e220000000800 */
        /* <DEDUP_REMOVED lines=16> */
.L_x_639:
[----:B------:R-:W-:Y:S01]  /*1c0c0*/  IMAD R3, R5, 0x8, R16 ;  /* 0x0000000805037824 */ /* 0x000fe200078e0210 */
[----:B------:R-:W-:Y:S01]  /*1c0d0*/  SHF.L.U32 R2, R10, 0x1f, RZ ;  /* 0x0000001f0a027819 */ /* 0x000fe200000006ff */
[----:B------:R-:W-:Y:S03]  /*1c0e0*/  BSSY B3, `(.L_x_640) ;  /* 0x0000003000037945 */ /* 0x000fe60003800000 */
[----:B------:R-:W1:Y:S02]  /*1c0f0*/  SYNCS.PHASECHK.TRANS64.TRYWAIT P0, [R3+URZ+0x31c40], R2 ;  /* 0x031c4002030075a7 */ /* 0x000e64000800017f */
[----:B-1----:R-:W-:Y:S05]  /*1c100*/  @!P0 BRA `(.L_x_641) ;  /* 0x0000004c00ec8947 */ /* 0x002fea0003800000 */
.L_x_795:
[----:B------:R-:W-:Y:S05]  /*1c110*/  BSYNC B3 ;  /* 0x0000000000037941 */ /* 0x000fea0003800000 */
.L_x_640:
        /* <DEDUP_REMOVED lines=12> */
.L_x_643:
[----:B------:R-:W-:Y:S05]  /*1c1e0*/  BSYNC B3 ;  /* 0x0000000000037941 */ /* 0x000fea0003800000 */
.L_x_642:
        /* <DEDUP_REMOVED lines=11> */
.L_x_644:
        /* <DEDUP_REMOVED lines=16> */
.L_x_645:
        /* <DEDUP_REMOVED lines=16> */
.L_x_646:
        /* <DEDUP_REMOVED lines=15> */
.L_x_796:
[----:B------:R-:W-:Y:S05]  /*1c590*/  BSYNC B3 ;  /* 0x0000000000037941 */ /* 0x000fea0003800000 */
.L_x_647:
        /* <DEDUP_REMOVED lines=12> */
.L_x_650:
[----:B------:R-:W-:Y:S05]  /*1c660*/  BSYNC B3 ;  /* 0x0000000000037941 */ /* 0x000fea0003800000 */
.L_x_649:
        /* <DEDUP_REMOVED lines=11> */
.L_x_651:
        /* <DEDUP_REMOVED lines=15> */
.L_x_652:
        /* <DEDUP_REMOVED lines=15> */
.L_x_653:
        /* <DEDUP_REMOVED lines=12> */
.L_x_638:
[----:B------:R-:W-:Y:S05]  /*1c9c0*/  BSYNC B1 ;  /* 0x0000000000017941 */ /* 0x000fea0003800000 */
.L_x_637:
[----:B------:R-:W2:Y:S01]  /*1c9d0*/  LDL.LU R0, [R1+0x1c] ;  /* 0x00001c0001007983 */ /* 0x000ea20000300800 */
[----:B------:R-:W-:Y:S02]  /*1c9e0*/  IMAD.MOV.U32 R18, RZ, RZ, R5 ;  /* 0x000000ffff127224 */ /* 0x000fe400078e0005 */
[----:B------:R-:W-:Y:S02]  /*1c9f0*/  IMAD.MOV.U32 R28, RZ, RZ, R10 ;  /* 0x000000ffff1c7224 */ /* 0x000fe400078e000a */
[----:B--2---:R-:W-:-:S07]  /*1ca00*/  VIADD R0, R0, 0xfffffffd ;  /* 0xfffffffd00007836 */ /* 0x004fce0000000000 */
.L_x_636:
[----:B------:R-:W-:Y:S05]  /*1ca10*/  BSYNC B2 ;  /* 0x0000000000027941 */ /* 0x000fea0003800000 */
.L_x_635:
[----:B------:R-:W-:Y:S01]  /*1ca20*/  VIADD R9, R9, 0xfffffffe ;  /* 0xfffffffe09097836 */ /* 0x000fe20000000000 */
[----:B------:R-:W-:-:S04]  /*1ca30*/  LOP3.LUT R4, RZ, R4, RZ, 0x33, !PT ;  /* 0x00000004ff047212 */ /* 0x000fc800078e33ff */
[----:B------:R-:W-:-:S13]  /*1ca40*/  ISETP.NE.AND P0, PT, R9, R4, PT ;  /* 0x000000040900720c */ /* 0x000fda0003f05270 */
[----:B------:R-:W-:Y:S05]  /*1ca50*/  @!P0 BRA `(.L_x_634) ;  /* 0x0000001400988947 */ /* 0x000fea0003800000 */
[----:B------:R-:W-:-:S07]  /*1ca60*/  IMAD.MOV.U32 R4, RZ, RZ, R19 ;  /* 0x000000ffff047224 */ /* 0x000fce00078e0013 */
.L_x_688:
[----:B------:R-:W2:Y:S01]  /*1ca70*/  LDL R2, [R1+0x50] ;  /* 0x0000500001027983 */ /* 0x000ea20000100800 */
[----:B------:R-:W-:Y:S01]  /*1ca80*/  VIADD R6, R18, 0x1 ;  /* 0x0000000112067836 */ /* 0x000fe20000000000 */
[----:B------:R-:W-:Y:S05]  /*1ca90*/  YIELD ;  /* 0x0000000000007946 */ /* 0x000fea0003800000 */
[----:B------:R-:W-:Y:S01]  /*1caa0*/  ISETP.NE.AND P0, PT, R6, 0x2, PT ;  /* 0x000000020600780c */ /* 0x000fe20003f05270 */
[----:B------:R-:W-:Y:S03]  /*1cab0*/  BSSY B1, `(.L_x_654) ;  /* 0x00000ab000017945 */ /* 0x000fe60003800000 */
[----:B0-----:R-:W-:-:S02]  /*1cac0*/  SEL R7, RZ, 0x1, P0 ;  /* 0x00000001ff077807 */ /* 0x001fc40000000000 */
[----:B------:R-:W-:Y:S02]  /*1cad0*/  SEL R6, R6, RZ, P0 ;  /* 0x000000ff06067207 */ /* 0x000fe40000000000 */
[----:B------:R-:W-:Y:S02]  /*1cae0*/  LOP3.LUT R7, R28, R7, RZ, 0x3c, !PT ;  /* 0x000000071c077212 */ /* 0x000fe400078e3cff */
[----:B--2---:R-:W-:-:S13]  /*1caf0*/  LOP3.LUT P1, RZ, R2, 0x1, RZ, 0xc0, !PT ;  /* 0x0000000102ff7812 */ /* 0x004fda000782c0ff */
[----:B------:R-:W-:Y:S05]  /*1cb00*/  @!P1 BRA `(.L_x_655) ;  /* 0x0000000800949947 */ /* 0x000fea0003800000 */
[----:B------:R-:W-:Y:S01]  /*1cb10*/  ULDC.64 UR4, c[0x0][0x418] ;  /* 0x0001060000047ab9 */ /* 0x000fe20000000a00 */
[----:B------:R-:W-:Y:S01]  /*1cb20*/  IMAD.MOV.U32 R9, RZ, RZ, R0 ;  /* 0x000000ffff097224 */ /* 0x000fe200078e0000 */
        /* <DEDUP_REMOVED lines=21> */
.L_x_656:
[----:B------:R-:W-:Y:S01]  /*1cc80*/  IMAD R3, R6, 0x8, R16 ;  /* 0x0000000806037824 */ /* 0x000fe200078e0210 */
[----:B------:R-:W-:Y:S01]  /*1cc90*/  SHF.L.U32 R2, R7, 0x1f, RZ ;  /* 0x0000001f07027819 */ /* 0x000fe200000006ff */
[----:B------:R-:W-:Y:S03]  /*1cca0*/  BSSY B2, `(.L_x_657) ;  /* 0x0000003000027945 */ /* 0x000fe60003800000 */
[----:B------:R-:W1:Y:S02]  /*1ccb0*/  SYNCS.PHASECHK.TRANS64.TRYWAIT P0, [R3+URZ+0x31c40], R2 ;  /* 0x031c4002030075a7 */ /* 0x000e64000800017f */
[----:B-1----:R-:W-:Y:S05]  /*1ccc0*/  @!P0 BRA `(.L_x_658) ;  /* 0x0000004400248947 */ /* 0x002fea0003800000 */
.L_x_797:
[----:B------:R-:W-:Y:S05]  /*1ccd0*/  BSYNC B2 ;  /* 0x0000000000027941 */ /* 0x000fea0003800000 */
.L_x_657:
        /* <DEDUP_REMOVED lines=12> */
.L_x_660:
[----:B------:R-:W-:Y:S05]  /*1cda0*/  BSYNC B2 ;  /* 0x0000000000027941 */ /* 0x000fea0003800000 */
.L_x_659:
        /* <DEDUP_REMOVED lines=11> */
.L_x_661:
        /* <DEDUP_REMOVED lines=16> */
.L_x_662:
        /* <DEDUP_REMOVED lines=16> */
.L_x_663:
        /* <DEDUP_REMOVED lines=15> */
.L_x_798:
[----:B------:R-:W-:Y:S05]  /*1d150*/  BSYNC B2 ;  /* 0x0000000000027941 */ /* 0x000fea0003800000 */
.L_x_664:
        /* <DEDUP_REMOVED lines=11> */
.L_x_667:
[----:B------:R-:W-:Y:S05]  /*1d210*/  BSYNC B2 ;  /* 0x0000000000027941 */ /* 0x000fea0003800000 */
.L_x_666:
        /* <DEDUP_REMOVED lines=10> */
.L_x_668:
        /* <DEDUP_REMOVED lines=15> */
.L_x_669:
        /* <DEDUP_REMOVED lines=15> */
.L_x_670:
        /* <DEDUP_REMOVED lines=12> */
.L_x_655:
[----:B------:R-:W-:Y:S05]  /*1d560*/  BSYNC B1 ;  /* 0x0000000000017941 */ /* 0x000fea0003800000 */
.L_x_654:
[----:B------:R-:W2:Y:S01]  /*1d570*/  LDL R2, [R1+0x50] ;  /* 0x0000500001027983 */ /* 0x000ea20000100800 */
[----:B------:R-:W-:Y:S01]  /*1d580*/  VIADD R18, R6, 0x1 ;  /* 0x0000000106127836 */ /* 0x000fe20000000000 */
[----:B------:R-:W-:Y:S01]  /*1d590*/  BSSY B1, `(.L_x_671) ;  /* 0x00000ae000017945 */ /* 0x000fe20003800000 */
[----:B------:R-:W-:-:S03]  /*1d5a0*/  VIADD R9, R0, 0xffffffff ;  /* 0xffffffff00097836 */ /* 0x000fc60000000000 */
[----:B------:R-:W-:-:S04]  /*1d5b0*/  ISETP.NE.AND P0, PT, R18, 0x2, PT ;  /* 0x000000021200780c */ /* 0x000fc80003f05270 */
[----:B------:R-:W-:Y:S02]  /*1d5c0*/  SEL R28, RZ, 0x1, P0 ;  /* 0x00000001ff1c7807 */ /* 0x000fe40000000000 */
        /* <DEDUP_REMOVED lines=27> */
.L_x_673:
[----:B------:R-:W-:Y:S01]  /*1d780*/  IMAD R2, R18, 0x8, R16 ;  /* 0x0000000812027824 */ /* 0x000fe200078e0210 */
[----:B------:R-:W-:Y:S01]  /*1d790*/  SHF.L.U32 R3, R28, 0x1f, RZ ;  /* 0x0000001f1c037819 */ /* 0x000fe200000006ff */
[----:B------:R-:W-:Y:S03]  /*1d7a0*/  BSSY B2, `(.L_x_674) ;  /* 0x0000003000027945 */ /* 0x000fe60003800000 */
[----:B------:R-:W1:Y:S02]  /*1d7b0*/  SYNCS.PHASECHK.TRANS64.TRYWAIT P0, [R2+URZ+0x31c40], R3 ;  /* 0x031c4003020075a7 */ /* 0x000e64000800017f */
[----:B-1----:R-:W-:Y:S05]  /*1d7c0*/  @!P0 BRA `(.L_x_675) ;  /* 0x00000038008c8947 */ /* 0x002fea0003800000 */
.L_x_799:
[----:B------:R-:W-:Y:S05]  /*1d7d0*/  BSYNC B2 ;  /* 0x0000000000027941 */ /* 0x000fea0003800000 */
.L_x_674:
        /* <DEDUP_REMOVED lines=12> */
.L_x_677:
[----:B------:R-:W-:Y:S05]  /*1d8a0*/  BSYNC B2 ;  /* 0x0000000000027941 */ /* 0x000fea0003800000 */
.L_x_676:
        /* <DEDUP_REMOVED lines=12> */
.L_x_678:
        /* <DEDUP_REMOVED lines=16> */
.L_x_679:
        /* <DEDUP_REMOVED lines=16> */
.L_x_680:
        /* <DEDUP_REMOVED lines=15> */
.L_x_800:
[----:B------:R-:W-:Y:S05]  /*1dc60*/  BSYNC B2 ;  /* 0x0000000000027941 */ /* 0x000fea0003800000 */
.L_x_681:
        /* <DEDUP_REMOVED lines=11> */
.L_x_684:
[----:B------:R-:W-:Y:S05]  /*1dd20*/  BSYNC B2 ;  /* 0x0000000000027941 */ /* 0x000fea0003800000 */
.L_x_683:
        /* <DEDUP_REMOVED lines=10> */
.L_x_685:
        /* <DEDUP_REMOVED lines=15> */
.L_x_686:
        /* <DEDUP_REMOVED lines=15> */
.L_x_687:
        /* <DEDUP_REMOVED lines=12> */
.L_x_672:
[----:B------:R-:W-:Y:S05]  /*1e070*/  BSYNC B1 ;  /* 0x0000000000017941 */ /* 0x000fea0003800000 */
.L_x_671:
[----:B------:R-:W2:Y:S01]  /*1e080*/  LDL R2, [R1+0x8] ;  /* 0x0000080001027983 */ /* 0x000ea20000100800 */
[----:B------:R-:W-:Y:S01]  /*1e090*/  VIADD R0, R0, 0xfffffffe ;  /* 0xfffffffe00007836 */ /* 0x000fe20000000000 */
[----:B--2---:R-:W-:-:S13]  /*1e0a0*/  ISETP.GT.AND P0, PT, R9, R2, PT ;  /* 0x000000020900720c */ /* 0x004fda0003f04270 */
[----:B------:R-:W-:Y:S05]  /*1e0b0*/  @P0 BRA `(.L_x_688) ;  /* 0xffffffe8006c0947 */ /* 0x000fea000383ffff */
.L_x_634:
[----:B------:R-:W-:Y:S05]  /*1e0c0*/  BSYNC B0 ;  /* 0x0000000000007941 */ /* 0x000fea0003800000 */
.L_x_633:
        /* <DEDUP_REMOVED lines=8> */
[----:B------:R-:W1:Y:S02]  /*1e150*/  FLO.U32 R0, UR4 ;  /* 0x0000000400007d00 */ /* 0x000e6400080e0000 */
        /* <DEDUP_REMOVED lines=8> */
.L_x_690:
[----:B------:R-:W-:Y:S05]  /*1e1e0*/  BSYNC B0 ;  /* 0x0000000000007941 */ /* 0x000fea0003800000 */
.L_x_689:
[----:B------:R-:W2:Y:S01]  /*1e1f0*/  LDL R0, [R1+0x50] ;  /* 0x0000500001007983 */ /* 0x000ea20000100800 */
[----:B------:R-:W-:Y:S01]  /*1e200*/  BSSY B0, `(.L_x_691) ;  /* 0x0000046000007945 */ /* 0x000fe20003800000 */
[----:B--2---:R-:W-:-:S13]  /*1e210*/  LOP3.LUT P0, RZ, R0, 0x1, RZ, 0xc0, !PT ;  /* 0x0000000100ff7812 */ /* 0x004fda000780c0ff */
[----:B------:R-:W-:Y:S05]  /*1e220*/  @!P0 BRA `(.L_x_692) ;  /* 0x00000004000c8947 */ /* 0x000fea0003800000 */
[----:B------:R-:W-:Y:S01]  /*1e230*/  IMAD R3, R18, 0x8, R16 ;  /* 0x0000000812037824 */ /* 0x000fe200078e0210 */
[----:B------:R-:W-:Y:S01]  /*1e240*/  SHF.L.U32 R0, R28, 0x1f, RZ ;  /* 0x0000001f1c007819 */ /* 0x000fe200000006ff */
[----:B------:R-:W-:Y:S01]  /*1e250*/  BSSY B1, `(.L_x_693) ;  /* 0x0000004000017945 */ /* 0x000fe20003800000 */
[----:B------:R-:W-:Y:S02]  /*1e260*/  ISETP.NE.AND P1, PT, R6, RZ, PT ;  /* 0x000000ff0600720c */ /* 0x000fe40003f25270 */
[----:B------:R-:W1:Y:S02]  /*1e270*/  SYNCS.PHASECHK.TRANS64.TRYWAIT P0, [R3+URZ+0x31c60], R0 ;  /* 0x031c6000030075a7 */ /* 0x000e64000800017f */
[----:B-1----:R-:W-:Y:S09]  /*1e280*/  @!P0 BRA `(.L_x_694) ;  /* 0x0000003000048947 */ /* 0x002ff20003800000 */
.L_x_801:
[----:B------:R-:W-:Y:S05]  /*1e290*/  BSYNC B1 ;  /* 0x0000000000017941 */ /* 0x000fea0003800000 */
.L_x_693:
        /* <DEDUP_REMOVED lines=9> */
.L_x_696:
[----:B------:R-:W-:Y:S05]  /*1e330*/  BSYNC B1 ;  /* 0x0000000000017941 */ /* 0x000fea0003800000 */
.L_x_695:
        /* <DEDUP_REMOVED lines=10> */
.L_x_697:
        /* <DEDUP_REMOVED lines=15> */
.L_x_698:
        /* <DEDUP_REMOVED lines=15> */
.L_x_699:
        /* <DEDUP_REMOVED lines=10> */
.L_x_692:
[----:B------:R-:W-:Y:S05]  /*1e660*/  BSYNC B0 ;  /* 0x0000000000007941 */ /* 0x000fea0003800000 */
.L_x_691:
[----:B------:R-:W-:-:S05]  /*1e670*/  VIADD R18, R18, 0x1 ;  /* 0x0000000112127836 */ /* 0x000fca0000000000 */
[----:B------:R-:W-:-:S04]  /*1e680*/  ISETP.NE.AND P0, PT, R18, 0x2, PT ;  /* 0x000000021200780c */ /* 0x000fc80003f05270 */
[----:B------:R-:W-:Y:S02]  /*1e690*/  SEL R3, RZ, 0x1, P0 ;  /* 0x00000001ff037807 */ /* 0x000fe40000000000 */
[----:B------:R-:W-:Y:S02]  /*1e6a0*/  SEL R18, R18, RZ, P0 ;  /* 0x000000ff12127207 */ /* 0x000fe40000000000 */
[----:B------:R-:W-:-:S07]  /*1e6b0*/  LOP3.LUT R28, R28, R3, RZ, 0x3c, !PT ;  /* 0x000000031c1c7212 */ /* 0x000fce00078e3cff */
.L_x_615:
[----:B------:R-:W-:Y:S05]  /*1e6c0*/  BSYNC B7 ;  /* 0x0000000000077941 */ /* 0x000fea0003800000 */
.L_x_613:
[----:B------:R-:W4:Y:S02]  /*1e6d0*/  LDL R0, [R1+0x50] ;  /* 0x0000500001007983 */ /* 0x000f240000100800 */
[----:B----4-:R-:W-:-:S13]  /*1e6e0*/  LOP3.LUT P0, RZ, R0, 0x2, RZ, 0xc0, !PT ;  /* 0x0000000200ff7812 */ /* 0x010fda000780c0ff */
[----:B------:R-:W-:Y:S05]  /*1e6f0*/  @!P0 BRA `(.L_x_700) ;  /* 0x0000000000248947 */ /* 0x000fea0003800000 */
[----:B------:R-:W-:Y:S05]  /*1e700*/  WARPSYNC.ALL ;  /* 0x0000000000007948 */ /* 0x000fea0003800000 */
[----:B------:R-:W4:Y:S08]  /*1e710*/  S2UR UR5, SR_CgaCtaId ;  /* 0x00000000000579c3 */ /* 0x000f300000008800 */
[----:B------:R-:W-:Y:S06]  /*1e720*/  BAR.SYNC.DEFER_BLOCKING 0x5, 0x200 ;  /* 0x0148000000007b1d */ /* 0x000fec0000010000 */
[----:B------:R-:W-:-:S02]  /*1e730*/  UMOV UR4, 0x400 ;  /* 0x0000040000047882 */ /* 0x000fc40000000000 */
[----:B----4-:R-:W-:-:S06]  /*1e740*/  ULEA UR4, UR5, UR4, 0x18 ;  /* 0x0000000405047291 */ /* 0x010fcc000f8ec03f */
[----:B------:R-:W-:-:S05]  /*1e750*/  IMAD.U32 R16, RZ, RZ, UR4 ;  /* 0x00000004ff107e24 */ /* 0x000fca000f8e00ff */
[----:B------:R4:W0:Y:S01]  /*1e760*/  LDS.128 R24, [R16+0x31cd0] ;  /* 0x031cd00010187984 */ /* 0x0008220000000c00 */
[----:B------:R-:W-:Y:S06]  /*1e770*/  BAR.ARV 0x4, 0x200 ;  /* 0x0108000000007b1d */ /* 0x000fec0000002000 */
[----:B------:R-:W-:Y:S05]  /*1e780*/  BRA `(.L_x_701) ;  /* 0x0000000800d07947 */ /* 0x000fea0003800000 */
.L_x_700:
[----:B------:R-:W4:Y:S01]  /*1e790*/  S2R R0, SR_TID.X ;  /* 0x0000000000007919 */ /* 0x000f220000002100 */
[----:B------:R-:W-:Y:S01]  /*1e7a0*/  UMOV UR4, 0xffffffff ;  /* 0xffffffff00047882 */ /* 0x000fe20000000000 */
[----:B----4-:R-:W-:-:S04]  /*1e7b0*/  LOP3.LUT R9, R0, 0x1f, RZ, 0xc0, !PT ;  /* 0x0000001f00097812 */ /* 0x010fc800078ec0ff */
[----:B------:R-:W-:Y:S01]  /*1e7c0*/  ISETP.NE.AND P0, PT, R9, 0x1f, PT ;  /* 0x0000001f0900780c */ /* 0x000fe20003f05270 */
[----:B------:R-:W-:-:S12]  /*1e7d0*/  BRA.DIV UR4, `(.L_x_702) ;  /* 0x0000002a04c47947 */ /* 0x000fd8000b800000 */
[----:B0-----:R-:W-:Y:S01]  /*1e7e0*/  IMAD.IADD R7, R27, 0x1, R9 ;  /* 0x000000011b077824 */ /* 0x001fe200078e0209 */
[----:B------:R-:W-:-:S04]  /*1e7f0*/  ULDC UR4, c[0x0][0xc3c] ;  /* 0x00030f0000047ab9 */ /* 0x000fc80000000800 */
[----:B------:R-:W-:-:S13]  /*1e800*/  ISETP.GE.OR P1, PT, R7, UR4, !P0 ;  /* 0x0000000407007c0c */ /* 0x000fda000c726670 */
[----:B------:R-:W0:Y:S08]  /*1e810*/  @!P1 LDC.64 R2, c[0x0][0xc80] ;  /* 0x00032000ff029b82 */ /* 0x000e300000000a00 */
[----:B---3--:R-:W3:Y:S01]  /*1e820*/  @!P1 LDC.64 R4, c[0x0][0xc78] ;  /* 0x00031e00ff049b82 */ /* 0x008ee20000000a00 */
[----:B0-----:R-:W-:-:S05]  /*1e830*/  @!P1 IMAD.WIDE R2, R7, 0x4, R2 ;  /* 0x0000000407029825 */ /* 0x001fca00078e0202 */
[----:B--2---:R3:W2:Y:S02]  /*1e840*/  @!P1 LDG.E R8, desc[UR60][R2.64] ;  /* 0x0000003c02089981 */ /* 0x0046a4000c1e1900 */
[----:B---3--:R-:W-:-:S05]  /*1e850*/  @!P1 IMAD.WIDE R2, R7, 0x4, R4 ;  /* 0x0000000407029825 */ /* 0x008fca00078e0204 */
        /* <DEDUP_REMOVED lines=8> */
[----:B-1----:R0:W-:Y:S02]  /*1e8e0*/  SHFL.IDX PT, R6, R24, 0x1, 0x1f ;  /* 0x00201f0018067f89 */ /* 0x0021e400000e0000 */
        /* <DEDUP_REMOVED lines=21> */
.L_x_811:
[----:B------:R-:W-:Y:S02]  /*1ea40*/  ULDC UR4, c[0x0][0xc38] ;  /* 0x00030e0000047ab9 */ /* 0x000fe40000000800 */
[----:B------:R-:W-:-:S04]  /*1ea50*/  IMAD.U32 R2, RZ, RZ, UR4 ;  /* 0x00000004ff027e24 */ /* 0x000fc8000f8e00ff */
[----:B-1----:R-:W-:-:S04]  /*1ea60*/  IMAD R5, R14, R2, RZ ;  /* 0x000000020e057224 */ /* 0x002fc800078e02ff */
[----:B------:R-:W-:-:S05]  /*1ea70*/  IMAD.IADD R6, R6, 0x1, R5 ;  /* 0x0000000106067824 */ /* 0x000fca00078e0205 */
[----:B------:R-:W-:-:S13]  /*1ea80*/  ISETP.GT.AND P6, PT, R6, R0, PT ;  /* 0x000000000600720c */ /* 0x000fda0003fc4270 */
[----:B------:R-:W-:Y:S05]  /*1ea90*/  @P6 BRA `(.L_x_703) ;  /* 0x0000000000a46947 */ /* 0x000fea0003800000 */
.L_x_706:
[----:B------:R-:W1:Y:S01]  /*1eaa0*/  LDC R2, c[0x0][0xc3c] ;  /* 0x00030f00ff027b82 */ /* 0x000e620000000800 */
[----:B------:R-:W-:-:S05]  /*1eab0*/  VIADD R27, R27, 0x1f ;  /* 0x0000001f1b1b7836 */ /* 0x000fca0000000000 */
[----:B-1----:R-:W-:-:S13]  /*1eac0*/  ISETP.GE.AND P6, PT, R27, R2, PT ;  /* 0x000000021b00720c */ /* 0x002fda0003fc6270 */
[----:B------:R-:W-:Y:S05]  /*1ead0*/  @P6 BRA `(.L_x_704) ;  /* 0x0000000400b86947 */ /* 0x000fea0003800000 */
[----:B0-----:R-:W0:Y:S01]  /*1eae0*/  S2R R3, SR_TID.X ;  /* 0x0000000000037919 */ /* 0x001e220000002100 */
[----:B------:R-:W-:Y:S01]  /*1eaf0*/  IMAD.MOV.U32 R7, RZ, RZ, RZ ;  /* 0x000000ffff077224 */ /* 0x000fe200078e00ff */
        /* <DEDUP_REMOVED lines=29> */
.L_x_819:
[----:B------:R-:W-:Y:S02]  /*1ecd0*/  ULDC UR4, c[0x0][0xc38] ;  /* 0x00030e0000047ab9 */ /* 0x000fe40000000800 */
[----:B------:R-:W-:-:S04]  /*1ece0*/  IMAD.U32 R2, RZ, RZ, UR4 ;  /* 0x00000004ff027e24 */ /* 0x000fc8000f8e00ff */
[----:B-1----:R-:W-:-:S04]  /*1ecf0*/  IMAD R5, R14, R2, RZ ;  /* 0x000000020e057224 */ /* 0x002fc800078e02ff */
[----:B------:R-:W-:-:S05]  /*1ed00*/  IMAD.IADD R6, R5, 0x1, R6 ;  /* 0x0000000105067824 */ /* 0x000fca00078e0206 */
[----:B------:R-:W-:-:S13]  /*1ed10*/  ISETP.GT.AND P6, PT, R6, R0, PT ;  /* 0x000000000600720c */ /* 0x000fda0003fc4270 */
[----:B------:R-:W-:Y:S05]  /*1ed20*/  @!P6 BRA `(.L_x_706) ;  /* 0xfffffffc005ce947 */ /* 0x000fea000383ffff */
.L_x_703:
        /* <DEDUP_REMOVED lines=9> */
.L_x_824:
[----:B------:R-:W-:-:S13]  /*1edc0*/  ISETP.NE.AND P0, PT, R8, RZ, PT ;  /* 0x000000ff0800720c */ /* 0x000fda0003f05270 */
[----:B------:R-:W-:Y:S05]  /*1edd0*/  @!P0 BRA `(.L_x_708) ;  /* 0x0000000000108947 */ /* 0x000fea0003800000 */
[----:B------:R-:W-:Y:S01]  /*1ede0*/  UMOV UR4, 0xffffffff ;  /* 0xffffffff00047882 */ /* 0x000fe20000000000 */
[----:B------:R-:W-:Y:S02]  /*1edf0*/  VIADD R12, R5, 0xffffffff ;  /* 0xffffffff050c7836 */ /* 0x000fe40000000000 */
[----:B------:R-:W-:Y:S05]  /*1ee00*/  BRA.DIV UR4, `(.L_x_709) ;  /* 0x0000002e04887947 */ /* 0x000fea000b800000 */
[----:B------:R4:W0:Y:S02]  /*1ee10*/  SHFL.IDX PT, R24, R3, R12, 0x1f ;  /* 0x00001f0c03187589 */ /* 0x00082400000e0000 */
.L_x_708:
[-C--:B--2---:R-:W-:Y:S01]  /*1ee20*/  IABS R8, R7.reuse ;  /* 0x0000000700087213 */ /* 0x084fe20000000000 */
[----:B0-----:R-:W-:Y:S01]  /*1ee30*/  IMAD R24, R24, R2, R6 ;  /* 0x0000000218187224 */ /* 0x001fe200078e0206 */
[----:B------:R-:W-:Y:S01]  /*1ee40*/  IABS R6, R7 ;  /* 0x0000000700067213 */ /* 0x000fe20000000000 */
[----:B------:R-:W-:Y:S01]  /*1ee50*/  IMAD.MOV.U32 R2, RZ, RZ, RZ ;  /* 0x000000ffff027224 */ /* 0x000fe200078e00ff */
[----:B------:R-:W0:Y:S01]  /*1ee60*/  I2F.RP R9, R8 ;  /* 0x0000000800097306 */ /* 0x000e220000209400 */
[----:B------:R-:W-:Y:S02]  /*1ee70*/  IMAD.IADD R0, R0, 0x1, -R24 ;  /* 0x0000000100007824 */ /* 0x000fe400078e0a18 */
[----:B------:R-:W-:Y:S02]  /*1ee80*/  IMAD.MOV R6, RZ, RZ, -R6 ;  /* 0x000000ffff067224 */ /* 0x000fe400078e0a06 */
[----:B------:R-:W-:-:S03]  /*1ee90*/  IMAD.IADD R27, R5, 0x1, R27 ;  /* 0x00000001051b7824 */ /* 0x000fc600078e021b */
[----:B0-----:R-:W4:Y:S02]  /*1eea0*/  MUFU.RCP R9, R9 ;  /* 0x0000000900097308 */ /* 0x001f240000001000 */
[----:B----4-:R-:W-:-:S06]  /*1eeb0*/  VIADD R3, R9, 0xffffffe ;  /* 0x0ffffffe09037836 */ /* 0x010fcc0000000000 */
[----:B------:R-:W0:Y:S02]  /*1eec0*/  F2I.FTZ.U32.TRUNC.NTZ R3, R3 ;  /* 0x0000000300037305 */ /* 0x000e24000021f000 */
[----:B0-----:R-:W-:-:S04]  /*1eed0*/  IMAD.MOV R11, RZ, RZ, -R3 ;  /* 0x000000ffff0b7224 */ /* 0x001fc800078e0a03 */
[----:B------:R-:W-:-:S04]  /*1eee0*/  IMAD R11, R11, R8, RZ ;  /* 0x000000080b0b7224 */ /* 0x000fc800078e02ff */
[----:B------:R-:W-:Y:S01]  /*1eef0*/  IMAD.HI.U32 R2, R3, R11, R2 ;  /* 0x0000000b03027227 */ /* 0x000fe200078e0002 */
[----:B------:R-:W-:-:S05]  /*1ef00*/  IABS R3, R0 ;  /* 0x0000000000037213 */ /* 0x000fca0000000000 */
[----:B------:R-:W-:-:S04]  /*1ef10*/  IMAD.HI.U32 R9, R2, R3, RZ ;  /* 0x0000000302097227 */ /* 0x000fc800078e00ff */
[----:B------:R-:W-:Y:S01]  /*1ef20*/  IMAD R3, R9, R6, R3 ;  /* 0x0000000609037224 */ /* 0x000fe200078e0203 */
[----:B---3--:R-:W-:Y:S01]  /*1ef30*/  IABS R6, R4 ;  /* 0x0000000400067213 */ /* 0x008fe20000000000 */
[----:B------:R-:W-:-:S03]  /*1ef40*/  IMAD.MOV.U32 R2, RZ, RZ, RZ ;  /* 0x000000ffff027224 */ /* 0x000fc600078e00ff */
[----:B------:R-:W-:-:S13]  /*1ef50*/  ISETP.GT.U32.AND P1, PT, R8, R3, PT ;  /* 0x000000030800720c */ /* 0x000fda0003f24070 */
[----:B------:R-:W-:Y:S02]  /*1ef60*/  @!P1 IMAD.IADD R3, R3, 0x1, -R8 ;  /* 0x0000000103039824 */ /* 0x000fe400078e0a08 */
[----:B------:R-:W-:Y:S01]  /*1ef70*/  @!P1 VIADD R9, R9, 0x1 ;  /* 0x0000000109099836 */ /* 0x000fe20000000000 */
[----:B------:R-:W-:Y:S02]  /*1ef80*/  ISETP.NE.AND P1, PT, R7, RZ, PT ;  /* 0x000000ff0700720c */ /* 0x000fe40003f25270 */
[----:B------:R-:W-:Y:S02]  /*1ef90*/  ISETP.GE.U32.AND P0, PT, R3, R8, PT ;  /* 0x000000080300720c */ /* 0x000fe40003f06070 */
[----:B------:R-:W0:Y:S11]  /*1efa0*/  I2F.RP R8, R6 ;  /* 0x0000000600087306 */ /* 0x000e360000209400 */
[----:B------:R-:W-:Y:S01]  /*1efb0*/  @P0 VIADD R9, R9, 0x1 ;  /* 0x0000000109090836 */ /* 0x000fe20000000000 */
[----:B0-----:R-:W0:Y:S02]  /*1efc0*/  MUFU.RCP R8, R8 ;  /* 0x0000000800087308 */ /* 0x001e240000001000 */
[----:B0-----:R-:W-:Y:S01]  /*1efd0*/  VIADD R10, R8, 0xffffffe ;  /* 0x0ffffffe080a7836 */ /* 0x001fe20000000000 */
[----:B------:R-:W-:-:S05]  /*1efe0*/  IABS R8, R4 ;  /* 0x0000000400087213 */ /* 0x000fca0000000000 */
[----:B------:R-:W0:Y:S01]  /*1eff0*/  F2I.FTZ.U32.TRUNC.NTZ R3, R10 ;  /* 0x0000000a00037305 */ /* 0x000e22000021f000 */
[----:B------:R-:W-:Y:S02]  /*1f000*/  IMAD.MOV R8, RZ, RZ, -R8 ;  /* 0x000000ffff087224 */ /* 0x000fe400078e0a08 */
[----:B0-----:R-:W-:-:S04]  /*1f010*/  IMAD.MOV R11, RZ, RZ, -R3 ;  /* 0x000000ffff0b7224 */ /* 0x001fc800078e0a03 */
[----:B------:R-:W-:-:S04]  /*1f020*/  IMAD R11, R11, R6, RZ ;  /* 0x000000060b0b7224 */ /* 0x000fc800078e02ff */
[----:B------:R-:W-:Y:S01]  /*1f030*/  IMAD.HI.U32 R2, R3, R11, R2 ;  /* 0x0000000b03027227 */ /* 0x000fe200078e0002 */
[----:B------:R-:W-:-:S04]  /*1f040*/  LOP3.LUT R3, R0, R7, RZ, 0x3c, !PT ;  /* 0x0000000700037212 */ /* 0x000fc800078e3cff */
        /* <DEDUP_REMOVED lines=23> */
.L_x_704:
[----:B------:R-:W-:Y:S01]  /*1f1c0*/  UMOV UR4, URZ ;  /* 0x0000003f00047c82 */ /* 0x000fe20008000000 */
[----:B------:R-:W-:Y:S01]  /*1f1d0*/  UMOV UR5, URZ ;  /* 0x0000003f00057c82 */ /* 0x000fe20008000000 */
[----:B------:R-:W-:Y:S01]  /*1f1e0*/  ULDC UR6, c[0x0][0xc3c] ;  /* 0x00030f0000067ab9 */ /* 0x000fe20000000800 */
[----:B------:R-:W-:Y:S02]  /*1f1f0*/  IMAD.MOV.U32 R24, RZ, RZ, R0 ;  /* 0x000000ffff187224 */ /* 0x000fe400078e0000 */
[----:B------:R-:W-:Y:S02]  /*1f200*/  IMAD.U32 R25, RZ, RZ, UR4 ;  /* 0x00000004ff197e24 */ /* 0x000fe4000f8e00ff */
[----:B------:R-:W-:Y:S02]  /*1f210*/  IMAD.U32 R26, RZ, RZ, UR5 ;  /* 0x00000005ff1a7e24 */ /* 0x000fe4000f8e00ff */
[----:B------:R-:W-:-:S07]  /*1f220*/  IMAD.U32 R27, RZ, RZ, UR6 ;  /* 0x00000006ff1b7e24 */ /* 0x000fce000f8e00ff */
.L_x_710:
        /* <DEDUP_REMOVED lines=10> */
.L_x_701:
[----:B------:R-:W-:Y:S02]  /*1f2d0*/  ULDC UR4, c[0x0][0xc3c] ;  /* 0x00030f0000047ab9 */ /* 0x000fe40000000800 */
[----:B0-----:R-:W-:-:S13]  /*1f2e0*/  ISETP.GE.AND P0, PT, R27, UR4, PT ;  /* 0x000000041b007c0c */ /* 0x001fda000bf06270 */
[----:B------:R-:W-:Y:S05]  /*1f2f0*/  @!P0 BRA `(.L_x_711) ;  /* 0xffffff90007c8947 */ /* 0x000fea000383ffff */
[----:B------:R-:W-:Y:S05]  /*1f300*/  BSYNC B8 ;  /* 0x0000000000087941 */ /* 0x000fea0003800000 */
.L_x_565:
[----:B--2---:R-:W2:Y:S01]  /*1f310*/  LDL.LU R0, [R1+0x34] ;  /* 0x0000340001007983 */ /* 0x004ea20000300800 */
[----:B------:R-:W-:Y:S01]  /*1f320*/  BSSY B0, `(.L_x_712) ;  /* 0x000000b000007945 */ /* 0x000fe20003800000 */
[----:B-1-3--:R-:W1:Y:S01]  /*1f330*/  S2R R5, SR_CgaCtaId ;  /* 0x0000000000057919 */ /* 0x00ae620000008800 */
[----:B--2---:R-:W-:-:S05]  /*1f340*/  VIADD R0, R0, 0x1 ;  /* 0x0000000100007836 */ /* 0x004fca0000000000 */
[----:B0-----:R-:W-:-:S04]  /*1f350*/  LEA.HI R2, R0, R0, RZ, 0x1 ;  /* 0x0000000000027211 */ /* 0x001fc800078f08ff */
[----:B------:R-:W-:Y:S02]  /*1f360*/  LOP3.LUT R3, R2, 0xfffffffe, RZ, 0xc0, !PT ;  /* 0xfffffffe02037812 */ /* 0x000fe400078ec0ff */
[----:B------:R-:W-:-:S03]  /*1f370*/  MOV R2, 0x400 ;  /* 0x0000040000027802 */ /* 0x000fc60000000f00 */
[----:B------:R-:W-:Y:S01]  /*1f380*/  IMAD.IADD R0, R0, 0x1, -R3 ;  /* 0x0000000100007824 */ /* 0x000fe200078e0a03 */
[----:B-1----:R-:W-:-:S04]  /*1f390*/  LEA R9, R5, R2, 0x18 ;  /* 0x0000000205097211 */ /* 0x002fc800078ec0ff */
[----:B------:R-:W-:-:S04]  /*1f3a0*/  SHF.L.U32 R0, R0, 0x1f, RZ ;  /* 0x0000001f00007819 */ /* 0x000fc800000006ff */
[----:B------:R-:W0:Y:S02]  /*1f3b0*/  SYNCS.PHASECHK.TRANS64.TRYWAIT P0, [R9+URZ+0x31c20], R0 ;  /* 0x031c2000090075a7 */ /* 0x000e24000800017f */
[----:B0-----:R-:W-:Y:S05]  /*1f3c0*/  @!P0 BRA `(.L_x_713) ;  /* 0x0000002800408947 */ /* 0x001fea0003800000 */
.L_x_827:
[----:B------:R-:W-:Y:S05]  /*1f3d0*/  BSYNC B0 ;  /* 0x0000000000007941 */ /* 0x000fea0003800000 */
.L_x_712:
[----:B------:R-:W-:-:S03]  /*1f3e0*/  UMOV UR4, 0xffffffff ;  /* 0xffffffff00047882 */ /* 0x000fc60000000000 */
[----:B------:R-:W-:Y:S05]  /*1f3f0*/  BRA.DIV UR4, `(.L_x_714) ;  /* 0x0000002a04487947 */ /* 0x000fea000b800000 */
[----:B0-----:R-:W0:Y:S02]  /*1f400*/  S2R R0, SR_TID.X ;  /* 0x0000000000007919 */ /* 0x001e240000002100 */
[----:B0-----:R-:W-:-:S04]  /*1f410*/  SHF.R.U32.HI R0, RZ, 0x5, R0 ;  /* 0x00000005ff007819 */ /* 0x001fc80000011600 */
[----:B------:R-:W-:-:S05]  /*1f420*/  LOP3.LUT R0, R0, 0x3, RZ, 0xc0, !PT ;  /* 0x0000000300007812 */ /* 0x000fca00078ec0ff */
[----:B------:R0:W1:Y:S02]  /*1f430*/  SHFL.IDX PT, R14, R0, RZ, 0x1f ;  /* 0x00001fff000e7589 */ /* 0x00006400000e0000 */
.L_x_830:
[----:B-1----:R-:W-:-:S13]  /*1f440*/  ISETP.NE.AND P0, PT, R14, RZ, PT ;  /* 0x000000ff0e00720c */ /* 0x002fda0003f05270 */
[----:B------:R-:W-:Y:S05]  /*1f450*/  @P0 BRA `(.L_x_410) ;  /* 0x0000000000880947 */ /* 0x000fea0003800000 */
[----:B------:R-:W-:-:S03]  /*1f460*/  UMOV UR4, 0xffffffff ;  /* 0xffffffff00047882 */ /* 0x000fc60000000000 */
[----:B------:R-:W-:Y:S05]  /*1f470*/  BRA.DIV UR4, `(.L_x_715) ;  /* 0x0000002a045c7947 */ /* 0x000fea000b800000 */
[----:B------:R-:W-:-:S13]  /*1f480*/  ELECT P6, URZ, PT ;  /* 0x00000000003f782f */ /* 0x000fda00038c0000 */
.L_x_833:
[----:B------:R-:W-:Y:S05]  /*1f490*/  @!P6 BRA `(.L_x_410) ;  /* 0x000000000078e947 */ /* 0x000fea0003800000 */
[----:B0-----:R-:W2:Y:S02]  /*1f4a0*/  LDL.LU R0, [R1+0x58] ;  /* 0x0000580001007983 */ /* 0x001ea40000300800 */
[----:B--2---:R-:W-:-:S04]  /*1f4b0*/  LOP3.LUT R0, R0, 0x2, RZ, 0xfc, !PT ;  /* 0x0000000200007812 */ /* 0x004fc800078efcff */
[----:B------:R-:W-:-:S13]  /*1f4c0*/  ISETP.NE.AND P2, PT, R0, 0x3, PT ;  /* 0x000000030000780c */ /* 0x000fda0003f45270 */
[----:B------:R-:W-:Y:S05]  /*1f4d0*/  @!P2 BRA `(.L_x_716) ;  /* 0x000000000004a947 */ /* 0x000fea0003800000 */
[----:B------:R-:W-:Y:S01]  /*1f4e0*/  BPT.TRAP 0x1 ;  /* 0x000000040000795c */ /* 0x000fe20000300000 */
.L_x_716:
[----:B------:R-:W-:Y:S01]  /*1f4f0*/  VIADD R3, R9, 0x31c40 ;  /* 0x00031c4009037836 */ /* 0x000fe20000000000 */
[----:B------:R-:W-:Y:S01]  /*1f500*/  SHF.L.U32 R2, R28, 0x1f, RZ ;  /* 0x0000001f1c027819 */ /* 0x000fe200000006ff */
[C---:B------:R-:W-:Y:S02]  /*1f510*/  VIADD R0, R18.reuse, 0x1 ;  /* 0x0000000112007836 */ /* 0x040fe40000000000 */
        /* <DEDUP_REMOVED lines=9> */
.L_x_834:
[----:B------:R-:W1:Y:S02]  /*1f5b0*/  SYNCS.PHASECHK.TRANS64.TRYWAIT P0, [R3+URZ], R0 ;  /* 0x00000000030075a7 */ /* 0x000e64000800017f */
[----:B-1----:R-:W-:Y:S05]  /*1f5c0*/  @!P0 BRA `(.L_x_718) ;  /* 0x00000028003c8947 */ /* 0x002fea0003800000 */
.L_x_835:
[----:B------:R-:W-:Y:S05]  /*1f5d0*/  @!P2 BRA `(.L_x_719) ;  /* 0x000000000004a947 */ /* 0x000fea0003800000 */
[----:B------:R-:W-:Y:S01]  /*1f5e0*/  BPT.TRAP 0x1 ;  /* 0x000000040000795c */ /* 0x000fe20000300000 */
.L_x_719:
[----:B-1----:R-:W-:-:S04]  /*1f5f0*/  VIADD R3, R9, 0x31c60 ;  /* 0x00031c6009037836 */ /* 0x002fc80000000000 */
[----:B------:R-:W-:-:S04]  /*1f600*/  IMAD R5, R18, 0x8, R3 ;  /* 0x0000000812057824 */ /* 0x000fc800078e0203 */
[----:B------:R-:W1:Y:S02]  /*1f610*/  SYNCS.PHASECHK.TRANS64.TRYWAIT P0, [R5+URZ], R2 ;  /* 0x00000002050075a7 */ /* 0x000e64000800017f */
[----:B-1----:R-:W-:Y:S05]  /*1f620*/  @!P0 BRA `(.L_x_720) ;  /* 0x0000002800388947 */ /* 0x002fea0003800000 */
.L_x_836:
[----:B------:R-:W-:-:S07]  /*1f630*/  IMAD R3, R4, 0x8, R3 ;  /* 0x0000000804037824 */ /* 0x000fce00078e0203 */
.L_x_721:
[----:B--2---:R2:W3:Y:S02]  /*1f640*/  SYNCS.PHASECHK.TRANS64.TRYWAIT P0, [R3+URZ], R0 ;  /* 0x00000000030075a7 */ /* 0x0044e4000800017f */
[----:B---3--:R-:W-:Y:S05]  /*1f650*/  @!P0 NANOSLEEP.SYNCS 0x989680 ;  /* 0x009896800000895d */ /* 0x008fea0003900000 */
[----:B------:R-:W3:Y:S02]  /*1f660*/  @!P0 SYNCS.PHASECHK.TRANS64 P0, [R3+URZ], R0 ;  /* 0x00000000030085a7 */ /* 0x000ee4000800007f */
[----:B---3--:R-:W-:Y:S05]  /*1f670*/  @!P0 BRA `(.L_x_721) ;  /* 0xfffffffc00f08947 */ /* 0x008fea000383ffff */
.L_x_410:
[----:B------:R-:W-:Y:S05]  /*1f680*/  BSYNC B9 ;  /* 0x0000000000097941 */ /* 0x000fea0003800000 */
.L_x_407:
[----:B------:R-:W-:Y:S05]  /*1f690*/  EXIT ;  /* 0x000000000000794d */ /* 0x000fea0003800000 */
.L_x_428:
[----:B0-----:R0:W1:Y:S02]  /*1f6a0*/  SYNCS.PHASECHK.TRANS64.TRYWAIT P5, [R20+URZ+0x31c90], R87 ;  /* 0x031c9057140075a7 */ /* 0x00106400080a017f */
[----:B-1----:R-:W-:Y:S05]  /*1f6b0*/  @!P5 NANOSLEEP.SYNCS 0x989680 ;  /* 0x009896800000d95d */ /* 0x002fea0003900000 */
[----:B------:R-:W1:Y:S02]  /*1f6c0*/  @!P5 SYNCS.PHASECHK.TRANS64 P5, [R20+URZ+0x31c90], R87 ;  /* 0x031c90571400d5a7 */ /* 0x000e6400080a007f */
[----:B-1----:R-:W-:Y:S05]  /*1f6d0*/  @!P5 BRA `(.L_x_428) ;  /* 0xfffffffc00f0d947 */ /* 0x002fea000383ffff */
[----:B------:R-:W-:Y:S05]  /*1f6e0*/  BRA `(.L_x_722) ;  /* 0xfffffe3c00247947 */ /* 0x000fea000383ffff */
.L_x_456:
[----:B0-----:R0:W1:Y:S02]  /*1f6f0*/  SYNCS.PHASECHK.TRANS64.TRYWAIT P5, [R20+URZ+0x31c90], R87 ;  /* 0x031c9057140075a7 */ /* 0x00106400080a017f */
[----:B-1----:R-:W-:Y:S05]  /*1f700*/  @!P5 NANOSLEEP.SYNCS 0x989680 ;  /* 0x009896800000d95d */ /* 0x002fea0003900000 */
[----:B------:R-:W1:Y:S02]  /*1f710*/  @!P5 SYNCS.PHASECHK.TRANS64 P5, [R20+URZ+0x31c90], R87 ;  /* 0x031c90571400d5a7 */ /* 0x000e6400080a007f */
[----:B-1----:R-:W-:Y:S05]  /*1f720*/  @!P5 BRA `(.L_x_456) ;  /* 0xfffffffc00f0d947 */ /* 0x002fea000383ffff */
[----:B------:R-:W-:Y:S05]  /*1f730*/  BRA `(.L_x_723) ;  /* 0xfffffe5400947947 */ /* 0x000fea000383ffff */
.L_x_469:
[----:B0-----:R0:W1:Y:S02]  /*1f740*/  SYNCS.PHASECHK.TRANS64.TRYWAIT P4, [R20+URZ+0x31c90], R87 ;  /* 0x031c9057140075a7 */ /* 0x001064000808017f */
[----:B-1----:R-:W-:Y:S05]  /*1f750*/  @!P4 NANOSLEEP.SYNCS 0x989680 ;  /* 0x009896800000c95d */ /* 0x002fea0003900000 */
[----:B------:R-:W1:Y:S02]  /*1f760*/  @!P4 SYNCS.PHASECHK.TRANS64 P4, [R20+URZ+0x31c90], R87 ;  /* 0x031c90571400c5a7 */ /* 0x000e64000808007f */
[----:B-1----:R-:W-:Y:S05]  /*1f770*/  @!P4 BRA `(.L_x_469) ;  /* 0xfffffffc00f0c947 */ /* 0x002fea000383ffff */
[----:B------:R-:W-:Y:S05]  /*1f780*/  BRA `(.L_x_724) ;  /* 0xfffffe70000c7947 */ /* 0x000fea000383ffff */
.L_x_473:
[----:B--2---:R2:W3:Y:S02]  /*1f790*/  SYNCS.PHASECHK.TRANS64.TRYWAIT P3, [R20+URZ+0x31cb0], R87 ;  /* 0x031cb057140075a7 */ /* 0x0044e4000806017f */
[----:B---3--:R-:W-:Y:S05]  /*1f7a0*/  @!P3 NANOSLEEP.SYNCS 0x989680 ;  /* 0x009896800000b95d */ /* 0x008fea0003900000 */
[----:B------:R-:W3:Y:S02]  /*1f7b0*/  @!P3 SYNCS.PHASECHK.TRANS64 P3, [R20+URZ+0x31cb0], R87 ;  /* 0x031cb0571400b5a7 */ /* 0x000ee4000806007f */
[----:B---3--:R-:W-:Y:S05]  /*1f7c0*/  @!P3 BRA `(.L_x_473) ;  /* 0xfffffffc00f0b947 */ /* 0x008fea000383ffff */
[----:B------:R-:W-:Y:S05]  /*1f7d0*/  BRA `(.L_x_725) ;  /* 0xfffffe7000a47947 */ /* 0x000fea000383ffff */
.L_x_481:
[----:B------:R-:W-:Y:S01]  /*1f7e0*/  BSSY B0, `(.L_x_726) ;  /* 0x0000007000007945 */ /* 0x000fe20003800000 */
[----:B------:R-:W-:Y:S02]  /*1f7f0*/  IMAD.MOV.U32 R12, RZ, RZ, RZ ;  /* 0x000000ffff0c7224 */ /* 0x000fe400078e00ff */
[----:B------:R-:W-:Y:S02]  /*1f800*/  IMAD.MOV.U32 R11, RZ, RZ, 0x1f ;  /* 0x0000001fff0b7424 */ /* 0x000fe400078e00ff */
[----:B------:R-:W-:-:S07]  /*1f810*/  IMAD.MOV.U32 R15, RZ, RZ, -0x1 ;  /* 0xffffffffff0f7424 */ /* 0x000fce00078e00ff */
[----:B-1---5:R-:W-:Y:S05]  /*1f820*/  WARPSYNC.COLLECTIVE R15, `(.L_x_727) ;  /* 0x000000000f087348 */ /* 0x022fea0003c00000 */
[----:B------:R0:W2:Y:S02]  /*1f830*/  SHFL.IDX P6, R14, R13, R12, R11 ;  /* 0x0000000c0d0e7389 */ /* 0x0000a400000c000b */
[----:B012--5:R-:W-:Y:S01]  /*1f840*/  ENDCOLLECTIVE ;  /* 0x000000000000791b */ /* 0x027fe20003800000 */
.L_x_727:
[----:B------:R-:W-:Y:S05]  /*1f850*/  BSYNC B0 ;  /* 0x0000000000007941 */ /* 0x000fea0003800000 */
.L_x_726:
[----:B------:R2:W-:Y:S01]  /*1f860*/  STL [R1+0x7c], R14 ;  /* 0x00007c0e01007387 */ /* 0x0005e20000100800 */
[----:B------:R-:W-:Y:S05]  /*1f870*/  BRA `(.L_x_728) ;  /* 0xfffffe7800a47947 */ /* 0x000fea000383ffff */
.L_x_492:
[----:B------:R-:W-:Y:S01]  /*1f880*/  BSSY B1, `(.L_x_729) ;  /* 0x0000008000017945 */ /* 0x000fe20003800000 */
[----:B------:R-:W-:Y:S02]  /*1f890*/  IMAD.MOV.U32 R13, RZ, RZ, R23 ;  /* 0x000000ffff0d7224 */ /* 0x000fe400078e0017 */
[----:B------:R-:W-:Y:S02]  /*1f8a0*/  IMAD.MOV.U32 R12, RZ, RZ, RZ ;  /* 0x000000ffff0c7224 */ /* 0x000fe400078e00ff */
[----:B------:R-:W-:Y:S02]  /*1f8b0*/  IMAD.MOV.U32 R11, RZ, RZ, 0x1e1f ;  /* 0x00001e1fff0b7424 */ /* 0x000fe400078e00ff */
[----:B------:R-:W-:-:S07]  /*1f8c0*/  IMAD.MOV.U32 R15, RZ, RZ, -0x1 ;  /* 0xffffffffff0f7424 */ /* 0x000fce00078e00ff */
[----:B-12---:R-:W-:Y:S05]  /*1f8d0*/  WARPSYNC.COLLECTIVE R15, `(.L_x_730) ;  /* 0x000000000f087348 */ /* 0x006fea0003c00000 */
[----:B--2---:R0:W2:Y:S02]  /*1f8e0*/  SHFL.IDX P6, R14, R13, R12, R11 ;  /* 0x0000000c0d0e7389 */ /* 0x0040a400000c000b */
[----:B012---:R-:W-:Y:S01]  /*1f8f0*/  ENDCOLLECTIVE ;  /* 0x000000000000791b */ /* 0x007fe20003800000 */
.L_x_730:
[----:B------:R-:W-:Y:S05]  /*1f900*/  BSYNC B1 ;  /* 0x0000000000017941 */ /* 0x000fea0003800000 */
.L_x_729:
[----:B------:R-:W-:Y:S02]  /*1f910*/  IMAD.MOV.U32 R13, RZ, RZ, R22 ;  /* 0x000000ffff0d7224 */ /* 0x000fe400078e0016 */
[----:B------:R-:W-:Y:S02]  /*1f920*/  IMAD.MOV.U32 R12, RZ, RZ, RZ ;  /* 0x000000ffff0c7224 */ /* 0x000fe400078e00ff */
[----:B------:R-:W-:Y:S02]  /*1f930*/  IMAD.MOV.U32 R11, RZ, RZ, 0x1e1f ;  /* 0x00001e1fff0b7424 */ /* 0x000fe400078e00ff */
[----:B------:R-:W-:Y:S02]  /*1f940*/  IMAD.MOV.U32 R15, RZ, RZ, -0x1 ;  /* 0xffffffffff0f7424 */ /* 0x000fe400078e00ff */
[----:B------:R-:W-:-:S07]  /*1f950*/  IMAD.MOV.U32 R3, RZ, RZ, R14 ;  /* 0x000000ffff037224 */ /* 0x000fce00078e000e */
[----:B------:R-:W-:Y:S05]  /*1f960*/  WARPSYNC.COLLECTIVE R15, `(.L_x_731) ;  /* 0x000000000f087348 */ /* 0x000fea0003c00000 */
[----:B------:R0:W1:Y:S02]  /*1f970*/  SHFL.IDX P6, R14, R13, R12, R11 ;  /* 0x0000000c0d0e7389 */ /* 0x00006400000c000b */
[----:B01----:R-:W-:Y:S01]  /*1f980*/  ENDCOLLECTIVE ;  /* 0x000000000000791b */ /* 0x003fe20003800000 */
.L_x_731:
[----:B------:R-:W-:Y:S02]  /*1f990*/  IMAD.MOV.U32 R13, RZ, RZ, R25 ;  /* 0x000000ffff0d7224 */ /* 0x000fe400078e0019 */
[----:B------:R-:W-:-:S07]  /*1f9a0*/  IMAD.MOV.U32 R0, RZ, RZ, R14 ;  /* 0x000000ffff007224 */ /* 0x000fce00078e000e */
[----:B------:R-:W-:Y:S05]  /*1f9b0*/  WARPSYNC.COLLECTIVE R15, `(.L_x_732) ;  /* 0x000000000f087348 */ /* 0x000fea0003c00000 */
[----:B------:R0:W1:Y:S02]  /*1f9c0*/  SHFL.IDX P6, R14, R13, R12, R11 ;  /* 0x0000000c0d0e7389 */ /* 0x00006400000c000b */
[----:B01----:R-:W-:Y:S01]  /*1f9d0*/  ENDCOLLECTIVE ;  /* 0x000000000000791b */ /* 0x003fe20003800000 */
.L_x_732:
[----:B------:R-:W-:Y:S02]  /*1f9e0*/  IMAD.MOV.U32 R13, RZ, RZ, R24 ;  /* 0x000000ffff0d7224 */ /* 0x000fe400078e0018 */
[----:B------:R-:W-:-:S07]  /*1f9f0*/  IMAD.MOV.U32 R5, RZ, RZ, R14 ;  /* 0x000000ffff057224 */ /* 0x000fce00078e000e */
[----:B------:R-:W-:Y:S05]  /*1fa00*/  WARPSYNC.COLLECTIVE R15, `(.L_x_733) ;  /* 0x000000000f087348 */ /* 0x000fea0003c00000 */
[----:B------:R0:W1:Y:S02]  /*1fa10*/  SHFL.IDX P6, R14, R13, R12, R11 ;  /* 0x0000000c0d0e7389 */ /* 0x00006400000c000b */
[----:B01----:R-:W-:Y:S01]  /*1fa20*/  ENDCOLLECTIVE ;  /* 0x000000000000791b */ /* 0x003fe20003800000 */
.L_x_733:
[----:B------:R-:W-:Y:S01]  /*1fa30*/  IMAD.MOV.U32 R4, RZ, RZ, R14 ;  /* 0x000000ffff047224 */ /* 0x000fe200078e000e */
[----:B------:R-:W-:Y:S06]  /*1fa40*/  BRA `(.L_x_734) ;  /* 0xfffffe7c00ac7947 */ /* 0x000fec000383ffff */
.L_x_496:
[----:B0-----:R0:W1:Y:S02]  /*1fa50*/  SYNCS.PHASECHK.TRANS64.TRYWAIT P1, [R16+URZ+0x31c00], R3 ;  /* 0x031c0003100075a7 */ /* 0x001064000802017f */
[----:B-1----:R-:W-:Y:S05]  /*1fa60*/  @!P1 NANOSLEEP.SYNCS 0x989680 ;  /* 0x009896800000995d */ /* 0x002fea0003900000 */
[----:B------:R-:W1:Y:S02]  /*1fa70*/  @!P1 SYNCS.PHASECHK.TRANS64 P1, [R16+URZ+0x31c00], R3 ;  /* 0x031c0003100095a7 */ /* 0x000e64000802007f */
[----:B-1----:R-:W-:Y:S05]  /*1fa80*/  @!P1 BRA `(.L_x_496) ;  /* 0xfffffffc00f09947 */ /* 0x002fea000383ffff */
[----:B------:R-:W-:Y:S05]  /*1fa90*/  BRA `(.L_x_735) ;  /* 0xfffffe8400d47947 */ /* 0x000fea000383ffff */
.L_x_508:
        /* <DEDUP_REMOVED lines=8> */
.L_x_737:
[----:B------:R-:W-:Y:S05]  /*1fb20*/  BSYNC B1 ;  /* 0x0000000000017941 */ /* 0x000fea0003800000 */
.L_x_736:
        /* <DEDUP_REMOVED lines=8> */
.L_x_738:
[----:B------:R-:W-:Y:S02]  /*1fbb0*/  IMAD.MOV.U32 R33, RZ, RZ, R3 ;  /* 0x000000ffff217224 */ /* 0x000fe400078e0003 */
[----:B------:R-:W-:Y:S02]  /*1fbc0*/  IMAD.MOV.U32 R13, RZ, RZ, R25 ;  /* 0x000000ffff0d7224 */ /* 0x000fe400078e0019 */
[----:B------:R-:W-:-:S07]  /*1fbd0*/  IMAD.MOV.U32 R0, RZ, RZ, R14 ;  /* 0x000000ffff007224 */ /* 0x000fce00078e000e */
[----:B------:R-:W-:Y:S05]  /*1fbe0*/  WARPSYNC.COLLECTIVE R15, `(.L_x_739) ;  /* 0x000000000f087348 */ /* 0x000fea0003c00000 */
[----:B------:R0:W1:Y:S02]  /*1fbf0*/  SHFL.IDX P6, R14, R13, R12, R11 ;  /* 0x0000000c0d0e7389 */ /* 0x00006400000c000b */
[----:B01----:R-:W-:Y:S01]  /*1fc00*/  ENDCOLLECTIVE ;  /* 0x000000000000791b */ /* 0x003fe20003800000 */
.L_x_739:
[----:B------:R-:W-:Y:S02]  /*1fc10*/  IMAD.MOV.U32 R32, RZ, RZ, R0 ;  /* 0x000000ffff207224 */ /* 0x000fe400078e0000 */
[----:B------:R-:W-:Y:S02]  /*1fc20*/  IMAD.MOV.U32 R13, RZ, RZ, R24 ;  /* 0x000000ffff0d7224 */ /* 0x000fe400078e0018 */
[----:B------:R-:W-:-:S07]  /*1fc30*/  IMAD.MOV.U32 R5, RZ, RZ, R14 ;  /* 0x000000ffff057224 */ /* 0x000fce00078e000e */
[----:B------:R-:W-:Y:S05]  /*1fc40*/  WARPSYNC.COLLECTIVE R15, `(.L_x_740) ;  /* 0x000000000f087348 */ /* 0x000fea0003c00000 */
[----:B------:R0:W1:Y:S02]  /*1fc50*/  SHFL.IDX P6, R14, R13, R12, R11 ;  /* 0x0000000c0d0e7389 */ /* 0x00006400000c000b */
[----:B01----:R-:W-:Y:S01]  /*1fc60*/  ENDCOLLECTIVE ;  /* 0x000000000000791b */ /* 0x003fe20003800000 */
.L_x_740:
[----:B------:R-:W-:Y:S05]  /*1fc70*/  BRA `(.L_x_741) ;  /* 0xfffffe98001c7947 */ /* 0x000fea000383ffff */
.L_x_512:
[----:B0-----:R0:W1:Y:S02]  /*1fc80*/  SYNCS.PHASECHK.TRANS64.TRYWAIT P1, [R16+URZ+0x31c00], R3 ;  /* 0x031c0003100075a7 */ /* 0x001064000802017f */
[----:B-1----:R-:W-:Y:S05]  /*1fc90*/  @!P1 NANOSLEEP.SYNCS 0x989680 ;  /* 0x009896800000995d */ /* 0x002fea0003900000 */
[----:B------:R-:W1:Y:S02]  /*1fca0*/  @!P1 SYNCS.PHASECHK.TRANS64 P1, [R16+URZ+0x31c00], R3 ;  /* 0x031c0003100095a7 */ /* 0x000e64000802007f */
[----:B-1----:R-:W-:Y:S05]  /*1fcb0*/  @!P1 BRA `(.L_x_512) ;  /* 0xfffffffc00f09947 */ /* 0x002fea000383ffff */
[----:B------:R-:W-:Y:S05]  /*1fcc0*/  BRA `(.L_x_742) ;  /* 0xfffffe9c00d47947 */ /* 0x000fea000383ffff */
.L_x_520:
[----:B--2---:R2:W4:Y:S02]  /*1fcd0*/  SYNCS.PHASECHK.TRANS64.TRYWAIT P1, [R0+URZ+0x31c30], R5 ;  /* 0x031c3005000075a7 */ /* 0x004524000802017f */
[----:B----4-:R-:W-:Y:S05]  /*1fce0*/  @!P1 NANOSLEEP.SYNCS 0x989680 ;  /* 0x009896800000995d */ /* 0x010fea0003900000 */
[----:B------:R-:W4:Y:S02]  /*1fcf0*/  @!P1 SYNCS.PHASECHK.TRANS64 P1, [R0+URZ+0x31c30], R5 ;  /* 0x031c3005000095a7 */ /* 0x000f24000802007f */
[----:B----4-:R-:W-:Y:S05]  /*1fd00*/  @!P1 BRA `(.L_x_520) ;  /* 0xfffffffc00f09947 */ /* 0x010fea000383ffff */
[----:B------:R-:W-:Y:S05]  /*1fd10*/  BRA `(.L_x_519) ;  /* 0xfffffeb400707947 */ /* 0x000fea000383ffff */
.L_x_526:
[----:B-1----:R1:W2:Y:S02]  /*1fd20*/  SYNCS.PHASECHK.TRANS64.TRYWAIT P3, [R14+URZ+0x31c30], R15 ;  /* 0x031c300f0e0075a7 */ /* 0x0022a4000806017f */
[----:B--2---:R-:W-:Y:S05]  /*1fd30*/  @!P3 NANOSLEEP.SYNCS 0x989680 ;  /* 0x009896800000b95d */ /* 0x004fea0003900000 */
[----:B------:R-:W2:Y:S02]  /*1fd40*/  @!P3 SYNCS.PHASECHK.TRANS64 P3, [R14+URZ+0x31c30], R15 ;  /* 0x031c300f0e00b5a7 */ /* 0x000ea4000806007f */
[----:B--2---:R-:W-:Y:S05]  /*1fd50*/  @!P3 BRA `(.L_x_526) ;  /* 0xfffffffc00f0b947 */ /* 0x004fea000383ffff */
[----:B------:R-:W-:Y:S05]  /*1fd60*/  BRA `(.L_x_525) ;  /* 0xfffffef800407947 */ /* 0x000fea000383ffff */
.L_x_531:
[----:B-1----:R1:W2:Y:S02]  /*1fd70*/  SYNCS.PHASECHK.TRANS64.TRYWAIT P2, [R15+URZ+0x31c50], R14 ;  /* 0x031c500e0f0075a7 */ /* 0x0022a4000804017f */
[----:B--2---:R-:W-:Y:S05]  /*1fd80*/  @!P2 NANOSLEEP.SYNCS 0x989680 ;  /* 0x009896800000a95d */ /* 0x004fea0003900000 */
[----:B------:R-:W2:Y:S02]  /*1fd90*/  @!P2 SYNCS.PHASECHK.TRANS64 P2, [R15+URZ+0x31c50], R14 ;  /* 0x031c500e0f00a5a7 */ /* 0x000ea4000804007f */
[----:B--2---:R-:W-:Y:S05]  /*1fda0*/  @!P2 BRA `(.L_x_531) ;  /* 0xfffffffc00f0a947 */ /* 0x004fea000383ffff */
[----:B------:R-:W-:Y:S05]  /*1fdb0*/  BRA `(.L_x_530) ;  /* 0xffffff1c00c47947 */ /* 0x000fea000383ffff */
.L_x_536:
[----:B--2---:R2:W3:Y:S02]  /*1fdc0*/  SYNCS.PHASECHK.TRANS64.TRYWAIT P0, [R0+URZ+0x31c50], R3 ;  /* 0x031c5003000075a7 */ /* 0x0044e4000800017f */
[----:B---3--:R-:W-:Y:S05]  /*1fdd0*/  @!P0 NANOSLEEP.SYNCS 0x989680 ;  /* 0x009896800000895d */ /* 0x008fea0003900000 */
[----:B------:R-:W3:Y:S02]  /*1fde0*/  @!P0 SYNCS.PHASECHK.TRANS64 P0, [R0+URZ+0x31c50], R3 ;  /* 0x031c5003000085a7 */ /* 0x000ee4000800007f */
[----:B---3--:R-:W-:Y:S05]  /*1fdf0*/  @!P0 BRA `(.L_x_536) ;  /* 0xfffffffc00f08947 */ /* 0x008fea000383ffff */
[----:B------:R-:W-:Y:S05]  /*1fe00*/  BRA `(.L_x_535) ;  /* 0xffffff4000607947 */ /* 0x000fea000383ffff */
.L_x_541:
[----:B------:R-:W-:Y:S02]  /*1fe10*/  IMAD.MOV.U32 R13, RZ, RZ, R2 ;  /* 0x000000ffff0d7224 */ /* 0x000fe400078e0002 */
[----:B------:R-:W-:Y:S02]  /*1fe20*/  IMAD.MOV.U32 R12, RZ, RZ, RZ ;  /* 0x000000ffff0c7224 */ /* 0x000fe400078e00ff */
[----:B------:R-:W-:Y:S02]  /*1fe30*/  IMAD.MOV.U32 R11, RZ, RZ, 0x1c1f ;  /* 0x00001c1fff0b7424 */ /* 0x000fe400078e00ff */
[----:B------:R-:W-:-:S07]  /*1fe40*/  IMAD.MOV.U32 R15, RZ, RZ, -0x1 ;  /* 0xffffffffff0f7424 */ /* 0x000fce00078e00ff */
[----:B-----5:R-:W-:Y:S05]  /*1fe50*/  WARPSYNC.COLLECTIVE R15, `(.L_x_743) ;  /* 0x000000000f087348 */ /* 0x020fea0003c00000 */
[----:B------:R0:W1:Y:S02]  /*1fe60*/  SHFL.IDX P6, R14, R13, R12, R11 ;  /* 0x0000000c0d0e7389 */ /* 0x00006400000c000b */
[----:B01---5:R-:W-:Y:S01]  /*1fe70*/  ENDCOLLECTIVE ;  /* 0x000000000000791b */ /* 0x023fe20003800000 */
.L_x_743:
[----:B------:R-:W-:Y:S02]  /*1fe80*/  IMAD.MOV.U32 R13, RZ, RZ, R0 ;  /* 0x000000ffff0d7224 */ /* 0x000fe400078e0000 */
[----:B------:R-:W-:-:S07]  /*1fe90*/  IMAD.MOV.U32 R3, RZ, RZ, R14 ;  /* 0x000000ffff037224 */ /* 0x000fce00078e000e */
[----:B------:R-:W-:Y:S05]  /*1fea0*/  WARPSYNC.COLLECTIVE R15, `(.L_x_744) ;  /* 0x000000000f087348 */ /* 0x000fea0003c00000 */
[----:B------:R0:W1:Y:S02]  /*1feb0*/  SHFL.IDX P6, R14, R13, R12, R11 ;  /* 0x0000000c0d0e7389 */ /* 0x00006400000c000b */
[----:B01----:R-:W-:Y:S01]  /*1fec0*/  ENDCOLLECTIVE ;  /* 0x000000000000791b */ /* 0x003fe20003800000 */
.L_x_744:
[----:B------:R-:W-:Y:S05]  /*1fed0*/  BRA `(.L_x_745) ;  /* 0xffffff5c00647947 */ /* 0x000fea000383ffff */
.L_x_544:
[----:B------:R-:W-:Y:S01]  /*1fee0*/  BSSY B1, `(.L_x_746) ;  /* 0x0000008000017945 */ /* 0x000fe20003800000 */
[----:B---3--:R-:W-:Y:S02]  /*1fef0*/  IMAD.MOV.U32 R13, RZ, RZ, R2 ;  /* 0x000000ffff0d7224 */ /* 0x008fe400078e0002 */
[----:B------:R-:W-:Y:S02]  /*1ff00*/  IMAD.MOV.U32 R12, RZ, RZ, 0x1 ;  /* 0x00000001ff0c7424 */ /* 0x000fe400078e00ff */
[----:B------:R-:W-:Y:S02]  /*1ff10*/  IMAD.MOV.U32 R11, RZ, RZ, 0x1c1f ;  /* 0x00001c1fff0b7424 */ /* 0x000fe400078e00ff */
[----:B------:R-:W-:-:S07]  /*1ff20*/  IMAD.MOV.U32 R15, RZ, RZ, -0x1 ;  /* 0xffffffffff0f7424 */ /* 0x000fce00078e00ff */
[----:B012--5:R-:W-:Y:S05]  /*1ff30*/  WARPSYNC.COLLECTIVE R15, `(.L_x_747) ;  /* 0x000000000f087348 */ /* 0x027fea0003c00000 */
[----:B--2---:R2:W3:Y:S02]  /*1ff40*/  SHFL.IDX P6, R14, R13, R12, R11 ;  /* 0x0000000c0d0e7389 */ /* 0x0044e400000c000b */
[----:B0123-5:R-:W-:Y:S01]  /*1ff50*/  ENDCOLLECTIVE ;  /* 0x000000000000791b */ /* 0x02ffe20003800000 */
.L_x_747:
[----:B------:R-:W-:Y:S05]  /*1ff60*/  BSYNC B1 ;  /* 0x0000000000017941 */ /* 0x000fea0003800000 */
.L_x_746:
[----:B------:R-:W-:Y:S02]  /*1ff70*/  IMAD.MOV.U32 R13, RZ, RZ, R0 ;  /* 0x000000ffff0d7224 */ /* 0x000fe400078e0000 */
[----:B------:R-:W-:Y:S02]  /*1ff80*/  IMAD.MOV.U32 R12, RZ, RZ, 0x1 ;  /* 0x00000001ff0c7424 */ /* 0x000fe400078e00ff */
[----:B------:R-:W-:Y:S02]  /*1ff90*/  IMAD.MOV.U32 R11, RZ, RZ, 0x1c1f ;  /* 0x00001c1fff0b7424 */ /* 0x000fe400078e00ff */
[----:B------:R-:W-:Y:S02]  /*1ffa0*/  IMAD.MOV.U32 R15, RZ, RZ, -0x1 ;  /* 0xffffffffff0f7424 */ /* 0x000fe400078e00ff */
[----:B------:R-:W-:-:S07]  /*1ffb0*/  IMAD.MOV.U32 R3, RZ, RZ, R14 ;  /* 0x000000ffff037224 */ /* 0x000fce00078e000e */
[----:B------:R-:W-:Y:S05]  /*1ffc0*/  WARPSYNC.COLLECTIVE R15, `(.L_x_748) ;  /* 0x000000000f087348 */ /* 0x000fea0003c00000 */
[----:B------:R0:W1:Y:S02]  /*1ffd0*/  SHFL.IDX P6, R14, R13, R12, R11 ;  /* 0x0000000c0d0e7389 */ /* 0x00006400000c000b */
[----:B01----:R-:W-:Y:S01]  /*1ffe0*/  ENDCOLLECTIVE ;  /* 0x000000000000791b */ /* 0x003fe20003800000 */
.L_x_748:
[----:B------:R-:W-:Y:S05]  /*1fff0*/  BRA `(.L_x_749) ;  /* 0xffffff5c00747947 */ /* 0x000fea000383ffff */
.L_x_546:
[----:B------:R-:W-:Y:S02]  /*20000*/  IMAD.MOV.U32 R13, RZ, RZ, R2 ;  /* 0x000000ffff0d7224 */ /* 0x000fe400078e0002 */
[----:B------:R-:W-:Y:S02]  /*20010*/  IMAD.MOV.U32 R12, RZ, RZ, RZ ;  /* 0x000000ffff0c7224 */ /* 0x000fe400078e00ff */
[----:B------:R-:W-:Y:S02]  /*20020*/  IMAD.MOV.U32 R11, RZ, RZ, 0x1c1f ;  /* 0x00001c1fff0b7424 */ /* 0x000fe400078e00ff */
[----:B------:R-:W-:-:S07]  /*20030*/  IMAD.MOV.U32 R15, RZ, RZ, -0x1 ;  /* 0xffffffffff0f7424 */ /* 0x000fce00078e00ff */
[----:B------:R-:W-:Y:S05]  /*20040*/  WARPSYNC.COLLECTIVE R15, `(.L_x_750) ;  /* 0x000000000f087348 */ /* 0x000fea0003c00000 */
[----:B------:R0:W1:Y:S02]  /*20050*/  SHFL.IDX P6, R14, R13, R12, R11 ;  /* 0x0000000c0d0e7389 */ /* 0x00006400000c000b */
[----:B01----:R-:W-:Y:S01]  /*20060*/  ENDCOLLECTIVE ;  /* 0x000000000000791b */ /* 0x003fe20003800000 */
.L_x_750:
[----:B------:R-:W-:Y:S02]  /*20070*/  IMAD.MOV.U32 R13, RZ, RZ, R0 ;  /* 0x000000ffff0d7224 */ /* 0x000fe400078e0000 */
[----:B------:R-:W-:-:S07]  /*20080*/  IMAD.MOV.U32 R3, RZ, RZ, R14 ;  /* 0x000000ffff037224 */ /* 0x000fce00078e000e */
[----:B------:R-:W-:Y:S05]  /*20090*/  WARPSYNC.COLLECTIVE R15, `(.L_x_751) ;  /* 0x000000000f087348 */ /* 0x000fea0003c00000 */
[----:B------:R0:W1:Y:S02]  /*200a0*/  SHFL.IDX P6, R14, R13, R12, R11 ;  /* 0x0000000c0d0e7389 */ /* 0x00006400000c000b */
[----:B01----:R-:W-:Y:S01]  /*200b0*/  ENDCOLLECTIVE ;  /* 0x000000000000791b */ /* 0x003fe20003800000 */
.L_x_751:
[----:B------:R-:W-:Y:S05]  /*200c0*/  BRA `(.L_x_752) ;  /* 0xffffff6000407947 */ /* 0x000fea000383ffff */
.L_x_549:
[----:B------:R-:W-:Y:S01]  /*200d0*/  BSSY B1, `(.L_x_753) ;  /* 0x0000008000017945 */ /* 0x000fe20003800000 */
[----:B----4-:R-:W-:Y:S02]  /*200e0*/  IMAD.MOV.U32 R13, RZ, RZ, R2 ;  /* 0x000000ffff0d7224 */ /* 0x010fe400078e0002 */
[----:B------:R-:W-:Y:S02]  /*200f0*/  IMAD.MOV.U32 R12, RZ, RZ, 0x1 ;  /* 0x00000001ff0c7424 */ /* 0x000fe400078e00ff */
[----:B------:R-:W-:Y:S02]  /*20100*/  IMAD.MOV.U32 R11, RZ, RZ, 0x1c1f ;  /* 0x00001c1fff0b7424 */ /* 0x000fe400078e00ff */
[----:B------:R-:W-:-:S07]  /*20110*/  IMAD.MOV.U32 R15, RZ, RZ, -0x1 ;  /* 0xffffffffff0f7424 */ /* 0x000fce00078e00ff */
[----:B012---:R-:W-:Y:S05]  /*20120*/  WARPSYNC.COLLECTIVE R15, `(.L_x_754) ;  /* 0x000000000f087348 */ /* 0x007fea0003c00000 */
[----:B--2---:R2:W3:Y:S02]  /*20130*/  SHFL.IDX P6, R14, R13, R12, R11 ;  /* 0x0000000c0d0e7389 */ /* 0x0044e400000c000b */
[----:B0123--:R-:W-:Y:S01]  /*20140*/  ENDCOLLECTIVE ;  /* 0x000000000000791b */ /* 0x00ffe20003800000 */
.L_x_754:
[----:B------:R-:W-:Y:S05]  /*20150*/  BSYNC B1 ;  /* 0x0000000000017941 */ /* 0x000fea0003800000 */
.L_x_753:
        /* <DEDUP_REMOVED lines=8> */
.L_x_755:
[----:B------:R-:W-:Y:S05]  /*201e0*/  BRA `(.L_x_756) ;  /* 0xffffff6400387947 */ /* 0x000fea000383ffff */
.L_x_553:
[----:B------:R-:W-:Y:S02]  /*201f0*/  IMAD.MOV.U32 R13, RZ, RZ, R2 ;  /* 0x000000ffff0d7224 */ /* 0x000fe400078e0002 */
[----:B------:R-:W-:Y:S02]  /*20200*/  IMAD.MOV.U32 R12, RZ, RZ, RZ ;  /* 0x000000ffff0c7224 */ /* 0x000fe400078e00ff */
[----:B------:R-:W-:Y:S02]  /*20210*/  IMAD.MOV.U32 R11, RZ, RZ, 0x1c1f ;  /* 0x00001c1fff0b7424 */ /* 0x000fe400078e00ff */
[----:B------:R-:W-:-:S07]  /*20220*/  IMAD.MOV.U32 R15, RZ, RZ, -0x1 ;  /* 0xffffffffff0f7424 */ /* 0x000fce00078e00ff */
[----:B0-----:R-:W-:Y:S05]  /*20230*/  WARPSYNC.COLLECTIVE R15, `(.L_x_757) ;  /* 0x000000000f087348 */ /* 0x001fea0003c00000 */
[----:B------:R1:W2:Y:S02]  /*20240*/  SHFL.IDX P6, R14, R13, R12, R11 ;  /* 0x0000000c0d0e7389 */ /* 0x0002a400000c000b */
[----:B012---:R-:W-:Y:S01]  /*20250*/  ENDCOLLECTIVE ;  /* 0x000000000000791b */ /* 0x007fe20003800000 */
.L_x_757:
[----:B------:R-:W-:Y:S02]  /*20260*/  IMAD.MOV.U32 R13, RZ, RZ, R0 ;  /* 0x000000ffff0d7224 */ /* 0x000fe400078e0000 */
[----:B------:R-:W-:-:S07]  /*20270*/  IMAD.MOV.U32 R3, RZ, RZ, R14 ;  /* 0x000000ffff037224 */ /* 0x000fce00078e000e */
[----:B------:R-:W-:Y:S05]  /*20280*/  WARPSYNC.COLLECTIVE R15, `(.L_x_758) ;  /* 0x000000000f087348 */ /* 0x000fea0003c00000 */
[----:B------:R0:W1:Y:S02]  /*20290*/  SHFL.IDX P6, R14, R13, R12, R11 ;  /* 0x0000000c0d0e7389 */ /* 0x00006400000c000b */
[----:B01----:R-:W-:Y:S01]  /*202a0*/  ENDCOLLECTIVE ;  /* 0x000000000000791b */ /* 0x003fe20003800000 */
.L_x_758:
[----:B------:R-:W-:Y:S05]  /*202b0*/  BRA `(.L_x_759) ;  /* 0xffffff70007c7947 */ /* 0x000fea000383ffff */
.L_x_556:
[----:B------:R-:W-:Y:S01]  /*202c0*/  BSSY B1, `(.L_x_760) ;  /* 0x0000008000017945 */ /* 0x000fe20003800000 */
[----:B----4-:R-:W-:Y:S02]  /*202d0*/  IMAD.MOV.U32 R13, RZ, RZ, R2 ;  /* 0x000000ffff0d7224 */ /* 0x010fe400078e0002 */
[----:B------:R-:W-:Y:S02]  /*202e0*/  IMAD.MOV.U32 R12, RZ, RZ, 0x1 ;  /* 0x00000001ff0c7424 */ /* 0x000fe400078e00ff */
[----:B------:R-:W-:Y:S02]  /*202f0*/  IMAD.MOV.U32 R11, RZ, RZ, 0x1c1f ;  /* 0x00001c1fff0b7424 */ /* 0x000fe400078e00ff */
[----:B------:R-:W-:-:S07]  /*20300*/  IMAD.MOV.U32 R15, RZ, RZ, -0x1 ;  /* 0xffffffffff0f7424 */ /* 0x000fce00078e00ff */
[----:B0123--:R-:W-:Y:S05]  /*20310*/  WARPSYNC.COLLECTIVE R15, `(.L_x_761) ;  /* 0x000000000f087348 */ /* 0x00ffea0003c00000 */
[----:B---3--:R3:W4:Y:S02]  /*20320*/  SHFL.IDX P6, R14, R13, R12, R11 ;  /* 0x0000000c0d0e7389 */ /* 0x00872400000c000b */
[----:B01234-:R-:W-:Y:S01]  /*20330*/  ENDCOLLECTIVE ;  /* 0x000000000000791b */ /* 0x01ffe20003800000 */
.L_x_761:
[----:B------:R-:W-:Y:S05]  /*20340*/  BSYNC B1 ;  /* 0x0000000000017941 */ /* 0x000fea0003800000 */
.L_x_760:
        /* <DEDUP_REMOVED lines=8> */
.L_x_762:
[----:B------:R-:W-:Y:S05]  /*203d0*/  BRA `(.L_x_763) ;  /* 0xffffff7000907947 */ /* 0x000fea000383ffff */
.L_x_573:
[----:B------:R-:W1:Y:S01]  /*203e0*/  S2R R7, SR_TID.X ;  /* 0x0000000000077919 */ /* 0x000e620000002100 */
[----:B------:R-:W-:Y:S01]  /*203f0*/  BSSY B1, `(.L_x_764) ;  /* 0x000000a000017945 */ /* 0x000fe20003800000 */
[----:B0-----:R-:W-:Y:S02]  /*20400*/  IMAD.MOV.U32 R12, RZ, RZ, RZ ;  /* 0x000000ffff0c7224 */ /* 0x001fe400078e00ff */
[----:B------:R-:W-:Y:S02]  /*20410*/  IMAD.MOV.U32 R11, RZ, RZ, 0x1f ;  /* 0x0000001fff0b7424 */ /* 0x000fe400078e00ff */
[----:B------:R-:W-:Y:S01]  /*20420*/  IMAD.MOV.U32 R15, RZ, RZ, -0x1 ;  /* 0xffffffffff0f7424 */ /* 0x000fe200078e00ff */
[----:B-1----:R-:W-:-:S04]  /*20430*/  SHF.R.U32.HI R7, RZ, 0x5, R7 ;  /* 0x00000005ff077819 */ /* 0x002fc80000011607 */
[----:B------:R-:W-:-:S05]  /*20440*/  LOP3.LUT R7, R7, 0x3, RZ, 0xc0, !PT ;  /* 0x0000000307077812 */ /* 0x000fca00078ec0ff */
[----:B------:R-:W-:-:S07]  /*20450*/  IMAD.MOV.U32 R13, RZ, RZ, R7 ;  /* 0x000000ffff0d7224 */ /* 0x000fce00078e0007 */
[----:B------:R-:W-:Y:S05]  /*20460*/  WARPSYNC.COLLECTIVE R15, `(.L_x_765) ;  /* 0x000000000f087348 */ /* 0x000fea0003c00000 */
[----:B------:R0:W1:Y:S02]  /*20470*/  SHFL.IDX P6, R14, R13, R12, R11 ;  /* 0x0000000c0d0e7389 */ /* 0x00006400000c000b */
[----:B01----:R-:W-:Y:S01]  /*20480*/  ENDCOLLECTIVE ;  /* 0x000000000000791b */ /* 0x003fe20003800000 */
.L_x_765:
[----:B------:R-:W-:Y:S05]  /*20490*/  BSYNC B1 ;  /* 0x0000000000017941 */ /* 0x000fea0003800000 */
.L_x_764:
[----:B------:R-:W-:Y:S05]  /*204a0*/  BRA `(.L_x_766) ;  /* 0xffffff8800787947 */ /* 0x000fea000383ffff */
.L_x_575:
[----:B------:R-:W-:Y:S01]  /*204b0*/  BSSY B1, `(.L_x_767) ;  /* 0x0000006000017945 */ /* 0x000fe20003800000 */
[----:B------:R-:W-:-:S07]  /*204c0*/  IMAD.MOV.U32 R15, RZ, RZ, -0x1 ;  /* 0xffffffffff0f7424 */ /* 0x000fce00078e00ff */
[----:B01----:R-:W-:Y:S05]  /*204d0*/  WARPSYNC.COLLECTIVE R15, `(.L_x_768) ;  /* 0x000000000f0c7348 */ /* 0x003fea0003c00000 */
[----:B------:R-:W-:Y:S02]  /*204e0*/  ELECT P6, UR62, PT ;  /* 0x00000000003e782f */ /* 0x000fe400038c0000 */
[----:B------:R-:W-:Y:S01]  /*204f0*/  MOV R14, UR62 ;  /* 0x0000003e000e7c02 */ /* 0x000fe20008000f00 */
[----:B01----:R-:W-:Y:S10]  /*20500*/  ENDCOLLECTIVE ;  /* 0x000000000000791b */ /* 0x003ff40003800000 */
.L_x_768:
[----:B------:R-:W-:Y:S05]  /*20510*/  BSYNC B1 ;  /* 0x0000000000017941 */ /* 0x000fea0003800000 */
.L_x_767:
[----:B------:R-:W-:Y:S05]  /*20520*/  BRA `(.L_x_574) ;  /* 0xffffff8800707947 */ /* 0x000fea000383ffff */
.L_x_577:
[----:B-1----:R1:W2:Y:S02]  /*20530*/  SYNCS.PHASECHK.TRANS64.TRYWAIT P0, [R16+URZ+0x31c20], R6 ;  /* 0x031c2006100075a7 */ /* 0x0022a4000800017f */
[----:B--2---:R-:W-:Y:S05]  /*20540*/  @!P0 NANOSLEEP.SYNCS 0x989680 ;  /* 0x009896800000895d */ /* 0x004fea0003900000 */
[----:B------:R-:W2:Y:S02]  /*20550*/  @!P0 SYNCS.PHASECHK.TRANS64 P0, [R16+URZ+0x31c20], R6 ;  /* 0x031c2006100085a7 */ /* 0x000ea4000800007f */
[----:B--2---:R-:W-:Y:S05]  /*20560*/  @!P0 BRA `(.L_x_577) ;  /* 0xfffffffc00f08947 */ /* 0x004fea000383ffff */
[----:B------:R-:W-:Y:S05]  /*20570*/  BRA `(.L_x_769) ;  /* 0xffffff8800807947 */ /* 0x000fea000383ffff */
.L_x_581:
[----:B--2---:R2:W3:Y:S02]  /*20580*/  SYNCS.PHASECHK.TRANS64.TRYWAIT P0, [R9+URZ+0x31ca0], R11 ;  /* 0x031ca00b090075a7 */ /* 0x0044e4000800017f */
[----:B---3--:R-:W-:Y:S05]  /*20590*/  @!P0 NANOSLEEP.SYNCS 0x989680 ;  /* 0x009896800000895d */ /* 0x008fea0003900000 */
[----:B------:R-:W3:Y:S02]  /*205a0*/  @!P0 SYNCS.PHASECHK.TRANS64 P0, [R9+URZ+0x31ca0], R11 ;  /* 0x031ca00b090085a7 */ /* 0x000ee4000800007f */
[----:B---3--:R-:W-:Y:S05]  /*205b0*/  @!P0 BRA `(.L_x_581) ;  /* 0xfffffffc00f08947 */ /* 0x008fea000383ffff */
[----:B------:R-:W-:Y:S05]  /*205c0*/  BRA `(.L_x_770) ;  /* 0xffffff88009c7947 */ /* 0x000fea000383ffff */
.L_x_588:
[----:B0-----:R0:W1:Y:S02]  /*205d0*/  SYNCS.PHASECHK.TRANS64.TRYWAIT P0, [R9+URZ+0x31cc0], R11 ;  /* 0x031cc00b090075a7 */ /* 0x001064000800017f */
[----:B-1----:R-:W-:Y:S05]  /*205e0*/  @!P0 NANOSLEEP.SYNCS 0x989680 ;  /* 0x009896800000895d */ /* 0x002fea0003900000 */
[----:B------:R-:W1:Y:S02]  /*205f0*/  @!P0 SYNCS.PHASECHK.TRANS64 P0, [R9+URZ+0x31cc0], R11 ;  /* 0x031cc00b090085a7 */ /* 0x000e64000800007f */
[----:B-1----:R-:W-:Y:S05]  /*20600*/  @!P0 BRA `(.L_x_588) ;  /* 0xfffffffc00f08947 */ /* 0x002fea000383ffff */
[----:B------:R-:W-:Y:S05]  /*20610*/  BRA `(.L_x_771) ;  /* 0xffffff8c00987947 */ /* 0x000fea000383ffff */
.L_x_597:
[----:B-1----:R1:W2:Y:S02]  /*20620*/  SYNCS.PHASECHK.TRANS64.TRYWAIT P2, [R9+URZ+0x31ca0], R8 ;  /* 0x031ca008090075a7 */ /* 0x0022a4000804017f */
[----:B--2---:R-:W-:Y:S05]  /*20630*/  @!P2 NANOSLEEP.SYNCS 0x989680 ;  /* 0x009896800000a95d */ /* 0x004fea0003900000 */
[----:B------:R-:W2:Y:S02]  /*20640*/  @!P2 SYNCS.PHASECHK.TRANS64 P2, [R9+URZ+0x31ca0], R8 ;  /* 0x031ca0080900a5a7 */ /* 0x000ea4000804007f */
[----:B--2---:R-:W-:Y:S05]  /*20650*/  @!P2 BRA `(.L_x_597) ;  /* 0xfffffffc00f0a947 */ /* 0x004fea000383ffff */
[----:B------:R-:W-:Y:S05]  /*20660*/  BRA `(.L_x_772) ;  /* 0xffffff9000d87947 */ /* 0x000fea000383ffff */
.L_x_604:
[----:B--2---:R2:W3:Y:S02]  /*20670*/  SYNCS.PHASECHK.TRANS64.TRYWAIT P2, [R9+URZ+0x31cc0], R8 ;  /* 0x031cc008090075a7 */ /* 0x0044e4000804017f */
[----:B---3--:R-:W-:Y:S05]  /*20680*/  @!P2 NANOSLEEP.SYNCS 0x989680 ;  /* 0x009896800000a95d */ /* 0x008fea0003900000 */
[----:B------:R-:W3:Y:S02]  /*20690*/  @!P2 SYNCS.PHASECHK.TRANS64 P2, [R9+URZ+0x31cc0], R8 ;  /* 0x031cc0080900a5a7 */ /* 0x000ee4000804007f */
[----:B---3--:R-:W-:Y:S05]  /*206a0*/  @!P2 BRA `(.L_x_604) ;  /* 0xfffffffc00f0a947 */ /* 0x008fea000383ffff */
[----:B------:R-:W-:Y:S05]  /*206b0*/  BRA `(.L_x_773) ;  /* 0xffffff9400d07947 */ /* 0x000fea000383ffff */
.L_x_621:
[----:B------:R-:W4:Y:S01]  /*206c0*/  S2R R20, SR_TID.X ;  /* 0x0000000000147919 */ /* 0x000f220000002100 */
[----:B------:R-:W-:Y:S01]  /*206d0*/  BSSY B0, `(.L_x_774) ;  /* 0x000000a000007945 */ /* 0x000fe20003800000 */
[----:B0-----:R-:W-:Y:S02]  /*206e0*/  IMAD.MOV.U32 R12, RZ, RZ, RZ ;  /* 0x000000ffff0c7224 */ /* 0x001fe400078e00ff */
[----:B------:R-:W-:Y:S02]  /*206f0*/  IMAD.MOV.U32 R11, RZ, RZ, 0x1f ;  /* 0x0000001fff0b7424 */ /* 0x000fe400078e00ff */
[----:B------:R-:W-:Y:S01]  /*20700*/  IMAD.MOV.U32 R15, RZ, RZ, -0x1 ;  /* 0xffffffffff0f7424 */ /* 0x000fe200078e00ff */
[----:B----4-:R-:W-:-:S04]  /*20710*/  SHF.R.U32.HI R20, RZ, 0x5, R20 ;  /* 0x00000005ff147819 */ /* 0x010fc80000011614 */
[----:B------:R-:W-:-:S05]  /*20720*/  LOP3.LUT R20, R20, 0x3, RZ, 0xc0, !PT ;  /* 0x0000000314147812 */ /* 0x000fca00078ec0ff */
[----:B------:R-:W-:-:S07]  /*20730*/  IMAD.MOV.U32 R13, RZ, RZ, R20 ;  /* 0x000000ffff0d7224 */ /* 0x000fce00078e0014 */
[----:B-123--:R-:W-:Y:S05]  /*20740*/  WARPSYNC.COLLECTIVE R15, `(.L_x_775) ;  /* 0x000000000f087348 */ /* 0x00efea0003c00000 */
[----:B------:R0:W4:Y:S02]  /*20750*/  SHFL.IDX P6, R14, R13, R12, R11 ;  /* 0x0000000c0d0e7389 */ /* 0x00012400000c000b */
[----:B01234-:R-:W-:Y:S01]  /*20760*/  ENDCOLLECTIVE ;  /* 0x000000000000791b */ /* 0x01ffe20003800000 */
.L_x_775:
[----:B------:R-:W-:Y:S05]  /*20770*/  BSYNC B0 ;  /* 0x0000000000007941 */ /* 0x000fea0003800000 */
.L_x_774:
[----:B------:R-:W-:Y:S05]  /*20780*/  BRA `(.L_x_776) ;  /* 0xffffffa000f07947 */ /* 0x000fea000383ffff */
.L_x_623:
[----:B------:R-:W-:Y:S01]  /*20790*/  BSSY B0, `(.L_x_777) ;  /* 0x0000006000007945 */ /* 0x000fe20003800000 */
[----:B------:R-:W-:-:S07]  /*207a0*/  IMAD.MOV.U32 R15, RZ, RZ, -0x1 ;  /* 0xffffffffff0f7424 */ /* 0x000fce00078e00ff */
[----:B0123--:R-:W-:Y:S05]  /*207b0*/  WARPSYNC.COLLECTIVE R15, `(.L_x_778) ;  /* 0x000000000f0c7348 */ /* 0x00ffea0003c00000 */
[----:B------:R-:W-:Y:S02]  /*207c0*/  ELECT P6, UR62, PT ;  /* 0x00000000003e782f */ /* 0x000fe400038c0000 */
[----:B------:R-:W-:Y:S01]  /*207d0*/  MOV R14, UR62 ;  /* 0x0000003e000e7c02 */ /* 0x000fe20008000f00 */
[----:B0123--:R-:W-:Y:S10]  /*207e0*/  ENDCOLLECTIVE ;  /* 0x000000000000791b */ /* 0x00fff40003800000 */
.L_x_778:
[----:B------:R-:W-:Y:S05]  /*207f0*/  BSYNC B0 ;  /* 0x0000000000007941 */ /* 0x000fea0003800000 */
.L_x_777:
[----:B------:R-:W-:Y:S05]  /*20800*/  BRA `(.L_x_779) ;  /* 0xffffffa000f87947 */ /* 0x000fea000383ffff */
.L_x_625:
[----:B0-----:R0:W4:Y:S02]  /*20810*/  SYNCS.PHASECHK.TRANS64.TRYWAIT P0, [R0+URZ+0x31c40], R2 ;  /* 0x031c4002000075a7 */ /* 0x001124000800017f */
[----:B----4-:R-:W-:Y:S05]  /*20820*/  @!P0 NANOSLEEP.SYNCS 0x989680 ;  /* 0x009896800000895d */ /* 0x010fea0003900000 */
[----:B------:R-:W4:Y:S02]  /*20830*/  @!P0 SYNCS.PHASECHK.TRANS64 P0, [R0+URZ+0x31c40], R2 ;  /* 0x031c4002000085a7 */ /* 0x000f24000800007f */
[----:B----4-:R-:W-:Y:S05]  /*20840*/  @!P0 BRA `(.L_x_625) ;  /* 0xfffffffc00f08947 */ /* 0x010fea000383ffff */
[----:B------:R-:W-:Y:S05]  /*20850*/  BRA `(.L_x_780) ;  /* 0xffffffa4004c7947 */ /* 0x000fea000383ffff */
.L_x_629:
        /* <DEDUP_REMOVED lines=12> */
.L_x_781:
[----:B------:R-:W-:Y:S02]  /*20920*/  IMAD.MOV.U32 R13, RZ, RZ, R4 ;  /* 0x000000ffff0d7224 */ /* 0x000fe400078e0004 */
[----:B------:R-:W-:-:S07]  /*20930*/  IMAD.MOV.U32 R3, RZ, RZ, R14 ;  /* 0x000000ffff037224 */ /* 0x000fce00078e000e */
[----:B------:R-:W-:Y:S05]  /*20940*/  WARPSYNC.COLLECTIVE R15, `(.L_x_782) ;  /* 0x000000000f087348 */ /* 0x000fea0003c00000 */
[----:B------:R0:W1:Y:S02]  /*20950*/  SHFL.IDX P6, R14, R13, R12, R11 ;  /* 0x0000000c0d0e7389 */ /* 0x00006400000c000b */
[----:B01----:R-:W-:Y:S01]  /*20960*/  ENDCOLLECTIVE ;  /* 0x000000000000791b */ /* 0x003fe20003800000 */
.L_x_782:
[----:B------:R-:W-:Y:S02]  /*20970*/  IMAD.MOV.U32 R13, RZ, RZ, R0 ;  /* 0x000000ffff0d7224 */ /* 0x000fe400078e0000 */
[----:B------:R-:W-:Y:S02]  /*20980*/  IMAD.MOV.U32 R12, RZ, RZ, 0x1 ;  /* 0x00000001ff0c7424 */ /* 0x000fe400078e00ff */
[----:B------:R-:W-:-:S07]  /*20990*/  IMAD.MOV.U32 R2, RZ, RZ, R14 ;  /* 0x000000ffff027224 */ /* 0x000fce00078e000e */
[----:B------:R-:W-:Y:S05]  /*209a0*/  WARPSYNC.COLLECTIVE R15, `(.L_x_783) ;  /* 0x000000000f087348 */ /* 0x000fea0003c00000 */
[----:B------:R0:W1:Y:S02]  /*209b0*/  SHFL.IDX P6, R14, R13, R12, R11 ;  /* 0x0000000c0d0e7389 */ /* 0x00006400000c000b */
[----:B01----:R-:W-:Y:S01]  /*209c0*/  ENDCOLLECTIVE ;  /* 0x000000000000791b */ /* 0x003fe20003800000 */
.L_x_783:
[----:B------:R-:W-:-:S05]  /*209d0*/  @!P4 LEA R2, P3, R20, R2, 0x1 ;  /* 0x000000021402c211 */ /* 0x000fca00078608ff */
[----:B------:R-:W-:Y:S01]  /*209e0*/  @!P4 IMAD.X R3, RZ, RZ, R3, P3 ;  /* 0x000000ffff03c224 */ /* 0x000fe200018e0603 */
[----:B------:R-:W-:-:S04]  /*209f0*/  ISETP.GE.AND P3, PT, R8, R5, PT ;  /* 0x000000050800720c */ /* 0x000fc80003f66270 */
[----:B------:R-:W-:Y:S01]  /*20a00*/  @!PT LDS RZ, [RZ] ;  /* 0x00000000fffff984 */ /* 0x000fe20000000800 */
[----:B------:R-:W-:Y:S01]  /*20a10*/  @!PT LDS RZ, [RZ] ;  /* 0x00000000fffff984 */ /* 0x000fe20000000800 */
[----:B------:R-:W-:Y:S01]  /*20a20*/  @!PT LDS RZ, [RZ] ;  /* 0x00000000fffff984 */ /* 0x000fe20000000800 */
[----:B------:R-:W-:Y:S01]  /*20a30*/  @!P4 LDGSTS.E.BYPASS.LTC128B.128 [R9+0xda00], desc[UR60][R2.64], !P2 ;  /* 0x0da000000209cfae */ /* 0x000fe2000d101d7c */
[----:B------:R-:W-:-:S03]  /*20a40*/  IMAD.MOV.U32 R13, RZ, RZ, R4 ;  /* 0x000000ffff0d7224 */ /* 0x000fc600078e0004 */
[----:B------:R-:W-:Y:S04]  /*20a50*/  @!P4 LDGSTS.E.BYPASS.LTC128B.128 [R9+0x10a00], desc[UR60][R2.64+0x40], !P1 ;  /* 0x10a000400209cfae */ /* 0x000fe8000c901d7c */
[----:B------:R0:W-:Y:S02]  /*20a60*/  @!P4 LDGSTS.E.BYPASS.LTC128B.128 [R9+0x13a00], desc[UR60][R2.64+0x80], !P0 ;  /* 0x13a000800209cfae */ /* 0x0001e4000c101d7c */
[----:B0-----:R-:W-:-:S07]  /*20a70*/  IMAD.MOV.U32 R2, RZ, RZ, R14 ;  /* 0x000000ffff027224 */ /* 0x001fce00078e000e */
[----:B------:R-:W-:Y:S05]  /*20a80*/  WARPSYNC.COLLECTIVE R15, `(.L_x_784) ;  /* 0x000000000f087348 */ /* 0x000fea0003c00000 */
[----:B------:R0:W1:Y:S02]  /*20a90*/  SHFL.IDX P6, R14, R13, R12, R11 ;  /* 0x0000000c0d0e7389 */ /* 0x00006400000c000b */
[----:B01----:R-:W-:Y:S01]  /*20aa0*/  ENDCOLLECTIVE ;  /* 0x000000000000791b */ /* 0x003fe20003800000 */
.L_x_784:
[----:B------:R-:W-:Y:S02]  /*20ab0*/  IMAD.MOV.U32 R13, RZ, RZ, R0 ;  /* 0x000000ffff0d7224 */ /* 0x000fe400078e0000 */
[----:B------:R-:W-:Y:S02]  /*20ac0*/  IMAD.MOV.U32 R12, RZ, RZ, 0x2 ;  /* 0x00000002ff0c7424 */ /* 0x000fe400078e00ff */
[----:B------:R-:W-:-:S07]  /*20ad0*/  IMAD.MOV.U32 R3, RZ, RZ, R14 ;  /* 0x000000ffff037224 */ /* 0x000fce00078e000e */
[----:B------:R-:W-:Y:S05]  /*20ae0*/  WARPSYNC.COLLECTIVE R15, `(.L_x_785) ;  /* 0x000000000f087348 */ /* 0x000fea0003c00000 */
[----:B------:R0:W1:Y:S02]  /*20af0*/  SHFL.IDX P6, R14, R13, R12, R11 ;  /* 0x0000000c0d0e7389 */ /* 0x00006400000c000b */
[----:B01----:R-:W-:Y:S01]  /*20b00*/  ENDCOLLECTIVE ;  /* 0x000000000000791b */ /* 0x003fe20003800000 */
.L_x_785:
[----:B------:R-:W-:-:S05]  /*20b10*/  @!P3 LEA R3, P4, R20, R3, 0x1 ;  /* 0x000000031403b211 */ /* 0x000fca00078808ff */
[----:B------:R-:W-:-:S05]  /*20b20*/  @!P3 IMAD.X R2, RZ, RZ, R2, P4 ;  /* 0x000000ffff02b224 */ /* 0x000fca00020e0602 */
[----:B------:R-:W-:Y:S01]  /*20b30*/  @!P3 LOP3.LUT R3, R3, R2, RZ, 0x3c, !PT ;  /* 0x000000020303b212 */ /* 0x000fe200078e3cff */
[----:B------:R-:W-:-:S03]  /*20b40*/  IMAD.MOV.U32 R13, RZ, RZ, R4 ;  /* 0x000000ffff0d7224 */ /* 0x000fc600078e0004 */
[----:B------:R-:W-:-:S04]  /*20b50*/  @!P3 LOP3.LUT R2, R3, R2, RZ, 0x3c, !PT ;  /* 0x000000020302b212 */ /* 0x000fc800078e3cff */
[----:B------:R-:W-:-:S05]  /*20b60*/  @!P3 LOP3.LUT R3, R3, R2, RZ, 0x3c, !PT ;  /* 0x000000020303b212 */ /* 0x000fca00078e3cff */
[----:B------:R-:W-:Y:S01]  /*20b70*/  @!PT LDS RZ, [RZ] ;  /* 0x00000000fffff984 */ /* 0x000fe20000000800 */
[----:B------:R-:W-:Y:S01]  /*20b80*/  @!PT LDS RZ, [RZ] ;  /* 0x00000000fffff984 */ /* 0x000fe20000000800 */
[----:B------:R-:W-:Y:S01]  /*20b90*/  @!PT LDS RZ, [RZ] ;  /* 0x00000000fffff984 */ /* 0x000fe20000000800 */
[----:B------:R-:W-:Y:S04]  /*20ba0*/  @!P3 LDGSTS.E.BYPASS.LTC128B.128 [R9+0xe200], desc[UR60][R2.64], !P2 ;  /* 0x0e2000000209bfae */ /* 0x000fe8000d101d7c */
[----:B------:R-:W-:Y:S04]  /*20bb0*/  @!P3 LDGSTS.E.BYPASS.LTC128B.128 [R9+0x11200], desc[UR60][R2.64+0x40], !P1 ;  /* 0x112000400209bfae */ /* 0x000fe8000c901d7c */
[----:B------:R0:W-:Y:S02]  /*20bc0*/  @!P3 LDGSTS.E.BYPASS.LTC128B.128 [R9+0x14200], desc[UR60][R2.64+0x80], !P0 ;  /* 0x142000800209bfae */ /* 0x0001e4000c101d7c */
[----:B0-----:R-:W-:-:S05]  /*20bd0*/  VIADD R2, R25, 0x40 ;  /* 0x0000004019027836 */ /* 0x001fca0000000000 */
[----:B------:R-:W-:Y:S01]  /*20be0*/  ISETP.GE.AND P3, PT, R2, R5, PT ;  /* 0x000000050200720c */ /* 0x000fe20003f66270 */
[----:B------:R-:W-:-:S12]  /*20bf0*/  IMAD.MOV.U32 R2, RZ, RZ, R14 ;  /* 0x000000ffff027224 */ /* 0x000fd800078e000e */
[----:B------:R-:W-:Y:S05]  /*20c00*/  WARPSYNC.COLLECTIVE R15, `(.L_x_786) ;  /* 0x000000000f087348 */ /* 0x000fea0003c00000 */
[----:B------:R0:W1:Y:S02]  /*20c10*/  SHFL.IDX P6, R14, R13, R12, R11 ;  /* 0x0000000c0d0e7389 */ /* 0x00006400000c000b */
[----:B01----:R-:W-:Y:S01]  /*20c20*/  ENDCOLLECTIVE ;  /* 0x000000000000791b */ /* 0x003fe20003800000 */
.L_x_786:
[----:B------:R-:W-:Y:S02]  /*20c30*/  IMAD.MOV.U32 R13, RZ, RZ, R0 ;  /* 0x000000ffff0d7224 */ /* 0x000fe400078e0000 */
[----:B------:R-:W-:Y:S02]  /*20c40*/  IMAD.MOV.U32 R12, RZ, RZ, 0x3 ;  /* 0x00000003ff0c7424 */ /* 0x000fe400078e00ff */
[----:B------:R-:W-:-:S07]  /*20c50*/  IMAD.MOV.U32 R3, RZ, RZ, R14 ;  /* 0x000000ffff037224 */ /* 0x000fce00078e000e */
[----:B------:R-:W-:Y:S05]  /*20c60*/  WARPSYNC.COLLECTIVE R15, `(.L_x_787) ;  /* 0x000000000f087348 */ /* 0x000fea0003c00000 */
[----:B------:R0:W1:Y:S02]  /*20c70*/  SHFL.IDX P6, R14, R13, R12, R11 ;  /* 0x0000000c0d0e7389 */ /* 0x00006400000c000b */
[----:B01----:R-:W-:Y:S01]  /*20c80*/  ENDCOLLECTIVE ;  /* 0x000000000000791b */ /* 0x003fe20003800000 */
.L_x_787:
[----:B------:R-:W-:-:S05]  /*20c90*/  @!P3 LEA R3, P4, R20, R3, 0x1 ;  /* 0x000000031403b211 */ /* 0x000fca00078808ff */
[----:B------:R-:W-:-:S05]  /*20ca0*/  @!P3 IMAD.X R2, RZ, RZ, R2, P4 ;  /* 0x000000ffff02b224 */ /* 0x000fca00020e0602 */
[----:B------:R-:W-:Y:S01]  /*20cb0*/  @!P3 LOP3.LUT R3, R3, R2, RZ, 0x3c, !PT ;  /* 0x000000020303b212 */ /* 0x000fe200078e3cff */
[----:B------:R-:W-:-:S03]  /*20cc0*/  IMAD.MOV.U32 R13, RZ, RZ, R4 ;  /* 0x000000ffff0d7224 */ /* 0x000fc600078e0004 */
[----:B------:R-:W-:-:S04]  /*20cd0*/  @!P3 LOP3.LUT R2, R3, R2, RZ, 0x3c, !PT ;  /* 0x000000020302b212 */ /* 0x000fc800078e3cff */
[----:B------:R-:W-:Y:S01]  /*20ce0*/  @!P3 LOP3.LUT R3, R3, R2, RZ, 0x3c, !PT ;  /* 0x000000020303b212 */ /* 0x000fe200078e3cff */
[----:B------:R-:W-:-:S07]  /*20cf0*/  IMAD.MOV.U32 R0, RZ, RZ, R14 ;  /* 0x000000ffff007224 */ /* 0x000fce00078e000e */
[----:B------:R-:W-:Y:S05]  /*20d00*/  WARPSYNC.COLLECTIVE R15, `(.L_x_788) ;  /* 0x000000000f087348 */ /* 0x000fea0003c00000 */
[----:B------:R0:W1:Y:S02]  /*20d10*/  SHFL.IDX P6, R14, R13, R12, R11 ;  /* 0x0000000c0d0e7389 */ /* 0x00006400000c000b */
[----:B01----:R-:W-:Y:S01]  /*20d20*/  ENDCOLLECTIVE ;  /* 0x000000000000791b */ /* 0x003fe20003800000 */
.L_x_788:
[----:B------:R-:W-:Y:S01]  /*20d30*/  @!PT LDS RZ, [RZ] ;  /* 0x00000000fffff984 */ /* 0x000fe20000000800 */
[----:B------:R-:W-:Y:S01]  /*20d40*/  @!PT LDS RZ, [RZ] ;  /* 0x00000000fffff984 */ /* 0x000fe20000000800 */
[----:B------:R-:W-:Y:S01]  /*20d50*/  @!PT LDS RZ, [RZ] ;  /* 0x00000000fffff984 */ /* 0x000fe20000000800 */
[----:B------:R-:W-:Y:S04]  /*20d60*/  @!P3 LDGSTS.E.BYPASS.LTC128B.128 [R9+0xea00], desc[UR60][R2.64], !P2 ;  /* 0x0ea000000209bfae */ /* 0x000fe8000d101d7c */
[----:B------:R-:W-:Y:S04]  /*20d70*/  @!P3 LDGSTS.E.BYPASS.LTC128B.128 [R9+0x11a00], desc[UR60][R2.64+0x40], !P1 ;  /* 0x11a000400209bfae */ /* 0x000fe8000c901d7c */
[----:B------:R0:W-:Y:S01]  /*20d80*/  @!P3 LDGSTS.E.BYPASS.LTC128B.128 [R9+0x14a00], desc[UR60][R2.64+0x80], !P0 ;  /* 0x14a000800209bfae */ /* 0x0001e2000c101d7c */
[----:B------:R-:W-:Y:S02]  /*20d90*/  IMAD.MOV.U32 R13, RZ, RZ, R6 ;  /* 0x000000ffff0d7224 */ /* 0x000fe400078e0006 */
[----:B------:R-:W-:-:S02]  /*20da0*/  IMAD.MOV.U32 R12, RZ, RZ, RZ ;  /* 0x000000ffff0c7224 */ /* 0x000fc400078e00ff */
[----:B0-----:R-:W-:-:S07]  /*20db0*/  IMAD.MOV.U32 R2, RZ, RZ, R14 ;  /* 0x000000ffff027224 */ /* 0x001fce00078e000e */
[----:B------:R-:W-:Y:S05]  /*20dc0*/  WARPSYNC.COLLECTIVE R15, `(.L_x_789) ;  /* 0x000000000f087348 */ /* 0x000fea0003c00000 */
[----:B------:R0:W1:Y:S02]  /*20dd0*/  SHFL.IDX P6, R14, R13, R12, R11 ;  /* 0x0000000c0d0e7389 */ /* 0x00006400000c000b */
[----:B01----:R-:W-:Y:S01]  /*20de0*/  ENDCOLLECTIVE ;  /* 0x000000000000791b */ /* 0x003fe20003800000 */
.L_x_789:
[----:B------:R-:W-:-:S05]  /*20df0*/  VIADD R3, R25, 0x60 ;  /* 0x0000006019037836 */ /* 0x000fca0000000000 */
[----:B------:R-:W-:Y:S01]  /*20e00*/  ISETP.GE.AND P3, PT, R3, R5, PT ;  /* 0x000000050300720c */ /* 0x000fe20003f66270 */
[----:B------:R-:W-:-:S12]  /*20e10*/  IMAD.MOV.U32 R13, RZ, RZ, R7 ;  /* 0x000000ffff0d7224 */ /* 0x000fd800078e0007 */
[----:B------:R-:W-:Y:S01]  /*20e20*/  @!P3 LEA R2, P5, R20, R2, 0x1 ;  /* 0x000000021402b211 */ /* 0x000fe200078a08ff */
[----:B------:R-:W-:-:S12]  /*20e30*/  IMAD.MOV.U32 R4, RZ, RZ, R14 ;  /* 0x000000ffff047224 */ /* 0x000fd800078e000e */
[----:B------:R-:W-:Y:S05]  /*20e40*/  WARPSYNC.COLLECTIVE R15, `(.L_x_790) ;  /* 0x000000000f087348 */ /* 0x000fea0003c00000 */
[----:B------:R0:W1:Y:S02]  /*20e50*/  SHFL.IDX P6, R14, R13, R12, R11 ;  /* 0x0000000c0d0e7389 */ /* 0x00006400000c000b */
[----:B01----:R-:W-:Y:S01]  /*20e60*/  ENDCOLLECTIVE ;  /* 0x000000000000791b */ /* 0x003fe20003800000 */
.L_x_790:
[----:B------:R-:W-:-:S05]  /*20e70*/  @!P3 IMAD.X R3, RZ, RZ, R0, P5 ;  /* 0x000000ffff03b224 */ /* 0x000fca00028e0600 */
[----:B------:R-:W-:Y:S01]  /*20e80*/  @!PT LDS RZ, [RZ] ;  /* 0x00000000fffff984 */ /* 0x000fe20000000800 */
[----:B------:R-:W-:Y:S01]  /*20e90*/  @!PT LDS RZ, [RZ] ;  /* 0x00000000fffff984 */ /* 0x000fe20000000800 */
[----:B------:R-:W-:Y:S01]  /*20ea0*/  @!PT LDS RZ, [RZ] ;  /* 0x00000000fffff984 */ /* 0x000fe20000000800 */
[----:B------:R0:W-:Y:S04]  /*20eb0*/  @!P3 LDGSTS.E.BYPASS.LTC128B.128 [R9+0xf200], desc[UR60][R2.64], !P2 ;  /* 0x0f2000000209bfae */ /* 0x0001e8000d101d7c */
[----:B------:R0:W-:Y:S01]  /*20ec0*/  @!P3 LDGSTS.E.BYPASS.LTC128B.128 [R9+0x12200], desc[UR60][R2.64+0x40], !P1 ;  /* 0x122000400209bfae */ /* 0x0001e2000c901d7c */
[----:B------:R-:W-:-:S03]  /*20ed0*/  IMAD.MOV.U32 R13, RZ, RZ, R6 ;  /* 0x000000ffff0d7224 */ /* 0x000fc600078e0006 */
[----:B------:R0:W-:Y:S01]  /*20ee0*/  @!P3 LDGSTS.E.BYPASS.LTC128B.128 [R9+0x15200], desc[UR60][R2.64+0x80], !P0 ;  /* 0x152000800209bfae */ /* 0x0001e2000c101d7c */
[----:B------:R-:W-:Y:S02]  /*20ef0*/  IMAD.MOV.U32 R12, RZ, RZ, 0x1 ;  /* 0x00000001ff0c7424 */ /* 0x000fe400078e00ff */
[----:B------:R-:W-:-:S07]  /*20f00*/  IMAD.MOV.U32 R0, RZ, RZ, R14 ;  /* 0x000000ffff007224 */ /* 0x000fce00078e000e */
[----:B0-----:R-:W-:Y:S05]  /*20f10*/  WARPSYNC.COLLECTIVE R15, `(.L_x_791) ;  /* 0x000000000f087348 */ /* 0x001fea0003c00000 */
[----:B------:R1:W2:Y:S02]  /*20f20*/  SHFL.IDX P6, R14, R13, R12, R11 ;  /* 0x0000000c0d0e7389 */ /* 0x0002a400000c000b */
[----:B012---:R-:W-:Y:S01]  /*20f30*/  ENDCOLLECTIVE ;  /* 0x000000000000791b */ /* 0x007fe20003800000 */
.L_x_791:
        /* <DEDUP_REMOVED lines=8> */
.L_x_792:
[----:B------:R-:W-:Y:S02]  /*20fc0*/  @!P3 IMAD.X R4, RZ, RZ, R4, P5 ;  /* 0x000000ffff04b224 */ /* 0x000fe400028e0604 */
[----:B------:R-:W-:Y:S02]  /*20fd0*/  @!P3 IMAD.MOV.U32 R2, RZ, RZ, R0 ;  /* 0x000000ffff02b224 */ /* 0x000fe400078e0000 */
[----:B------:R-:W-:-:S05]  /*20fe0*/  @!P3 IMAD.MOV.U32 R3, RZ, RZ, R4 ;  /* 0x000000ffff03b224 */ /* 0x000fca00078e0004 */
[----:B------:R-:W-:Y:S01]  /*20ff0*/  @!PT LDS RZ, [RZ] ;  /* 0x00000000fffff984 */ /* 0x000fe20000000800 */
[----:B------:R-:W-:Y:S01]  /*21000*/  @!PT LDS RZ, [RZ] ;  /* 0x00000000fffff984 */ /* 0x000fe20000000800 */
[----:B------:R-:W-:Y:S01]  /*21010*/  @!PT LDS RZ, [RZ] ;  /* 0x00000000fffff984 */ /* 0x000fe20000000800 */
[----:B------:R-:W-:Y:S04]  /*21020*/  @!P3 LDGSTS.E.BYPASS.LTC128B.128 [R9+0xfa00], desc[UR60][R2.64], !P2 ;  /* 0x0fa000000209bfae */ /* 0x000fe8000d101d7c */
[----:B------:R-:W-:Y:S04]  /*21030*/  @!P3 LDGSTS.E.BYPASS.LTC128B.128 [R9+0x12a00], desc[UR60][R2.64+0x40], !P1 ;  /* 0x12a000400209bfae */ /* 0x000fe8000c901d7c */
[----:B------:R0:W-:Y:S02]  /*21040*/  @!P3 LDGSTS.E.BYPASS.LTC128B.128 [R9+0x15a00], desc[UR60][R2.64+0x80], !P0 ;  /* 0x15a000800209bfae */ /* 0x0001e4000c101d7c */
[----:B0-----:R-:W-:Y:S01]  /*21050*/  IMAD.MOV.U32 R2, RZ, RZ, R14 ;  /* 0x000000ffff027224 */ /* 0x001fe200078e000e */
[----:B------:R-:W-:Y:S06]  /*21060*/  BRA `(.L_x_793) ;  /* 0xffffffa800c47947 */ /* 0x000fec000383ffff */
.L_x_632:
[----:B-1----:R1:W2:Y:S02]  /*21070*/  SYNCS.PHASECHK.TRANS64.TRYWAIT P0, [R16+URZ+0x31c20], R0 ;  /* 0x031c2000100075a7 */ /* 0x0022a4000800017f */
[----:B--2---:R-:W-:Y:S05]  /*21080*/  @!P0 NANOSLEEP.SYNCS 0x989680 ;  /* 0x009896800000895d */ /* 0x004fea0003900000 */
[----:B------:R-:W2:Y:S02]  /*21090*/  @!P0 SYNCS.PHASECHK.TRANS64 P0, [R16+URZ+0x31c20], R0 ;  /* 0x031c2000100085a7 */ /* 0x000ea4000800007f */
[----:B--2---:R-:W-:Y:S05]  /*210a0*/  @!P0 BRA `(.L_x_632) ;  /* 0xfffffffc00f08947 */ /* 0x004fea000383ffff */
[----:B------:R-:W-:Y:S05]  /*210b0*/  BRA `(.L_x_794) ;  /* 0xffffffac002c7947 */ /* 0x000fea000383ffff */
.L_x_641:
[----:B-1----:R1:W2:Y:S02]  /*210c0*/  SYNCS.PHASECHK.TRANS64.TRYWAIT P0, [R3+URZ+0x31c40], R2 ;  /* 0x031c4002030075a7 */ /* 0x0022a4000800017f */
[----:B--2---:R-:W-:Y:S05]  /*210d0*/  @!P0 NANOSLEEP.SYNCS 0x989680 ;  /* 0x009896800000895d */ /* 0x004fea0003900000 */
[----:B------:R-:W2:Y:S02]  /*210e0*/  @!P0 SYNCS.PHASECHK.TRANS64 P0, [R3+URZ+0x31c40], R2 ;  /* 0x031c4002030085a7 */ /* 0x000ea4000800007f */
[----:B--2---:R-:W-:Y:S05]  /*210f0*/  @!P0 BRA `(.L_x_641) ;  /* 0xfffffffc00f08947 */ /* 0x004fea000383ffff */
[----:B------:R-:W-:Y:S05]  /*21100*/  BRA `(.L_x_795) ;  /* 0xffffffb000007947 */ /* 0x000fea000383ffff */
.L_x_648:
[----:B0-----:R0:W1:Y:S02]  /*21110*/  SYNCS.PHASECHK.TRANS64.TRYWAIT P0, [R3+URZ+0x60], R2 ;  /* 0x00006002030075a7 */ /* 0x001064000800017f */
[----:B-1----:R-:W-:Y:S05]  /*21120*/  @!P0 NANOSLEEP.SYNCS 0x989680 ;  /* 0x009896800000895d */ /* 0x002fea0003900000 */
[----:B------:R-:W1:Y:S02]  /*21130*/  @!P0 SYNCS.PHASECHK.TRANS64 P0, [R3+URZ+0x60], R2 ;  /* 0x00006002030085a7 */ /* 0x000e64000800007f */
[----:B-1----:R-:W-:Y:S05]  /*21140*/  @!P0 BRA `(.L_x_648) ;  /* 0xfffffffc00f08947 */ /* 0x002fea000383ffff */
[----:B------:R-:W-:Y:S05]  /*21150*/  BRA `(.L_x_796) ;  /* 0xffffffb4000c7947 */ /* 0x000fea000383ffff */
.L_x_658:
[----:B-1----:R1:W2:Y:S02]  /*21160*/  SYNCS.PHASECHK.TRANS64.TRYWAIT P0, [R3+URZ+0x31c40], R2 ;  /* 0x031c4002030075a7 */ /* 0x0022a4000800017f */
[----:B--2---:R-:W-:Y:S05]  /*21170*/  @!P0 NANOSLEEP.SYNCS 0x989680 ;  /* 0x009896800000895d */ /* 0x004fea0003900000 */
[----:B------:R-:W2:Y:S02]  /*21180*/  @!P0 SYNCS.PHASECHK.TRANS64 P0, [R3+URZ+0x31c40], R2 ;  /* 0x031c4002030085a7 */ /* 0x000ea4000800007f */
[----:B--2---:R-:W-:Y:S05]  /*21190*/  @!P0 BRA `(.L_x_658) ;  /* 0xfffffffc00f08947 */ /* 0x004fea000383ffff */
[----:B------:R-:W-:Y:S05]  /*211a0*/  BRA `(.L_x_797) ;  /* 0xffffffb800c87947 */ /* 0x000fea000383ffff */
.L_x_665:
[----:B0-----:R0:W1:Y:S02]  /*211b0*/  SYNCS.PHASECHK.TRANS64.TRYWAIT P0, [R11+URZ+0x60], R28 ;  /* 0x0000601c0b0075a7 */ /* 0x001064000800017f */
[----:B-1----:R-:W-:Y:S05]  /*211c0*/  @!P0 NANOSLEEP.SYNCS 0x989680 ;  /* 0x009896800000895d */ /* 0x002fea0003900000 */
[----:B------:R-:W1:Y:S02]  /*211d0*/  @!P0 SYNCS.PHASECHK.TRANS64 P0, [R11+URZ+0x60], R28 ;  /* 0x0000601c0b0085a7 */ /* 0x000e64000800007f */
[----:B-1----:R-:W-:Y:S05]  /*211e0*/  @!P0 BRA `(.L_x_665) ;  /* 0xfffffffc00f08947 */ /* 0x002fea000383ffff */
[----:B------:R-:W-:Y:S05]  /*211f0*/  BRA `(.L_x_798) ;  /* 0xffffffbc00d47947 */ /* 0x000fea000383ffff */
.L_x_675:
[----:B-1----:R1:W2:Y:S02]  /*21200*/  SYNCS.PHASECHK.TRANS64.TRYWAIT P0, [R2+URZ+0x31c40], R3 ;  /* 0x031c4003020075a7 */ /* 0x0022a4000800017f */
[----:B--2---:R-:W-:Y:S05]  /*21210*/  @!P0 NANOSLEEP.SYNCS 0x989680 ;  /* 0x009896800000895d */ /* 0x004fea0003900000 */
[----:B------:R-:W2:Y:S02]  /*21220*/  @!P0 SYNCS.PHASECHK.TRANS64 P0, [R2+URZ+0x31c40], R3 ;  /* 0x031c4003020085a7 */ /* 0x000ea4000800007f */
[----:B--2---:R-:W-:Y:S05]  /*21230*/  @!P0 BRA `(.L_x_675) ;  /* 0xfffffffc00f08947 */ /* 0x004fea000383ffff */
[----:B------:R-:W-:Y:S05]  /*21240*/  BRA `(.L_x_799) ;  /* 0xffffffc400607947 */ /* 0x000fea000383ffff */
.L_x_682:
[----:B0-----:R0:W1:Y:S02]  /*21250*/  SYNCS.PHASECHK.TRANS64.TRYWAIT P0, [R7+URZ+0x60], R2 ;  /* 0x00006002070075a7 */ /* 0x001064000800017f */
[----:B-1----:R-:W-:Y:S05]  /*21260*/  @!P0 NANOSLEEP.SYNCS 0x989680 ;  /* 0x009896800000895d */ /* 0x002fea0003900000 */
[----:B------:R-:W1:Y:S02]  /*21270*/  @!P0 SYNCS.PHASECHK.TRANS64 P0, [R7+URZ+0x60], R2 ;  /* 0x00006002070085a7 */ /* 0x000e64000800007f */
[----:B-1----:R-:W-:Y:S05]  /*21280*/  @!P0 BRA `(.L_x_682) ;  /* 0xfffffffc00f08947 */ /* 0x002fea000383ffff */
[----:B------:R-:W-:Y:S05]  /*21290*/  BRA `(.L_x_800) ;  /* 0xffffffc800707947 */ /* 0x000fea000383ffff */
.L_x_694:
[----:B-1----:R1:W2:Y:S02]  /*212a0*/  SYNCS.PHASECHK.TRANS64.TRYWAIT P0, [R3+URZ+0x31c60], R0 ;  /* 0x031c6000030075a7 */ /* 0x0022a4000800017f */
[----:B--2---:R-:W-:Y:S05]  /*212b0*/  @!P0 NANOSLEEP.SYNCS 0x989680 ;  /* 0x009896800000895d */ /* 0x004fea0003900000 */
[----:B------:R-:W2:Y:S02]  /*212c0*/  @!P0 SYNCS.PHASECHK.TRANS64 P0, [R3+URZ+0x31c60], R0 ;  /* 0x031c6000030085a7 */ /* 0x000ea4000800007f */
[----:B--2---:R-:W-:Y:S05]  /*212d0*/  @!P0 BRA `(.L_x_694) ;  /* 0xfffffffc00f08947 */ /* 0x004fea000383ffff */
[----:B------:R-:W-:Y:S05]  /*212e0*/  BRA `(.L_x_801) ;  /* 0xffffffcc00e87947 */ /* 0x000fea000383ffff */
.L_x_702:
[----:B------:R-:W-:Y:S01]  /*212f0*/  BSSY B0, `(.L_x_802) ;  /* 0x0000008000007945 */ /* 0x000fe20003800000 */
[----:B0-----:R-:W-:Y:S02]  /*21300*/  IMAD.MOV.U32 R13, RZ, RZ, R24 ;  /* 0x000000ffff0d7224 */ /* 0x001fe400078e0018 */
[----:B------:R-:W-:Y:S02]  /*21310*/  IMAD.MOV.U32 R12, RZ, RZ, RZ ;  /* 0x000000ffff0c7224 */ /* 0x000fe400078e00ff */
[----:B------:R-:W-:Y:S02]  /*21320*/  IMAD.MOV.U32 R11, RZ, RZ, 0x1f ;  /* 0x0000001fff0b7424 */ /* 0x000fe400078e00ff */
[----:B------:R-:W-:-:S07]  /*21330*/  IMAD.MOV.U32 R15, RZ, RZ, -0x1 ;  /* 0xffffffffff0f7424 */ /* 0x000fce00078e00ff */
[----:B-123--:R-:W-:Y:S05]  /*21340*/  WARPSYNC.COLLECTIVE R15, `(.L_x_803) ;  /* 0x000000000f087348 */ /* 0x00efea0003c00000 */
[----:B------:R0:W4:Y:S02]  /*21350*/  SHFL.IDX P6, R14, R13, R12, R11 ;  /* 0x0000000c0d0e7389 */ /* 0x00012400000c000b */
[----:B01234-:R-:W-:Y:S01]  /*21360*/  ENDCOLLECTIVE ;  /* 0x000000000000791b */ /* 0x01ffe20003800000 */
.L_x_803:
[----:B------:R-:W-:Y:S05]  /*21370*/  BSYNC B0 ;  /* 0x0000000000007941 */ /* 0x000fea0003800000 */
.L_x_802:
        /* <DEDUP_REMOVED lines=9> */
.L_x_804:
[----:B------:R-:W-:Y:S02]  /*21410*/  ULDC UR4, c[0x0][0xc3c] ;  /* 0x00030f0000047ab9 */ /* 0x000fe40000000800 */
        /* <DEDUP_REMOVED lines=23> */
.L_x_805:
[----:B------:R-:W-:Y:S01]  /*21590*/  IMAD.MOV.U32 R12, RZ, RZ, 0x2 ;  /* 0x00000002ff0c7424 */ /* 0x000fe200078e00ff */
[----:B------:R-:W-:-:S05]  /*215a0*/  SEL R14, R14, RZ, P1 ;  /* 0x000000ff0e0e7207 */ /* 0x000fca0000800000 */
[----:B------:R-:W-:-:S04]  /*215b0*/  IMAD.IADD R5, R13, 0x1, R14 ;  /* 0x000000010d057824 */ /* 0x000fc800078e020e */
[----:B------:R-:W-:-:S07]  /*215c0*/  IMAD.MOV.U32 R13, RZ, RZ, R5 ;  /* 0x000000ffff0d7224 */ /* 0x000fce00078e0005 */
[----:B------:R-:W-:Y:S05]  /*215d0*/  WARPSYNC.COLLECTIVE R15, `(.L_x_806) ;  /* 0x000000000f087348 */ /* 0x000fea0003c00000 */
[----:B------:R0:W1:Y:S02]  /*215e0*/  SHFL.UP P6, R14, R13, R12, R11 ;  /* 0x0400000c0d0e7389 */ /* 0x00006400000c000b */
[----:B01----:R-:W-:Y:S01]  /*215f0*/  ENDCOLLECTIVE ;  /* 0x000000000000791b */ /* 0x003fe20003800000 */
.L_x_806:
[----:B------:R-:W-:Y:S01]  /*21600*/  IMAD.MOV.U32 R12, RZ, RZ, 0x4 ;  /* 0x00000004ff0c7424 */ /* 0x000fe200078e00ff */
[----:B------:R-:W-:-:S05]  /*21610*/  SEL R2, R14, RZ, P2 ;  /* 0x000000ff0e027207 */ /* 0x000fca0001000000 */
[----:B------:R-:W-:-:S04]  /*21620*/  IMAD.IADD R2, R5, 0x1, R2 ;  /* 0x0000000105027824 */ /* 0x000fc800078e0202 */
[----:B------:R-:W-:-:S07]  /*21630*/  IMAD.MOV.U32 R13, RZ, RZ, R2 ;  /* 0x000000ffff0d7224 */ /* 0x000fce00078e0002 */
[----:B------:R-:W-:Y:S05]  /*21640*/  WARPSYNC.COLLECTIVE R15, `(.L_x_807) ;  /* 0x000000000f087348 */ /* 0x000fea0003c00000 */
[----:B------:R0:W1:Y:S02]  /*21650*/  SHFL.UP P6, R14, R13, R12, R11 ;  /* 0x0400000c0d0e7389 */ /* 0x00006400000c000b */
[----:B01----:R-:W-:Y:S01]  /*21660*/  ENDCOLLECTIVE ;  /* 0x000000000000791b */ /* 0x003fe20003800000 */
.L_x_807:
[----:B------:R-:W-:Y:S01]  /*21670*/  IMAD.MOV.U32 R12, RZ, RZ, 0x8 ;  /* 0x00000008ff0c7424 */ /* 0x000fe200078e00ff */
[----:B------:R-:W-:-:S05]  /*21680*/  SEL R3, R14, RZ, P3 ;  /* 0x000000ff0e037207 */ /* 0x000fca0001800000 */
[----:B------:R-:W-:-:S04]  /*21690*/  IMAD.IADD R8, R2, 0x1, R3 ;  /* 0x0000000102087824 */ /* 0x000fc800078e0203 */
[----:B------:R-:W-:-:S07]  /*216a0*/  IMAD.MOV.U32 R13, RZ, RZ, R8 ;  /* 0x000000ffff0d7224 */ /* 0x000fce00078e0008 */
[----:B------:R-:W-:Y:S05]  /*216b0*/  WARPSYNC.COLLECTIVE R15, `(.L_x_808) ;  /* 0x000000000f087348 */ /* 0x000fea0003c00000 */
[----:B------:R0:W1:Y:S02]  /*216c0*/  SHFL.UP P6, R14, R13, R12, R11 ;  /* 0x0400000c0d0e7389 */ /* 0x00006400000c000b */
[----:B01----:R-:W-:Y:S01]  /*216d0*/  ENDCOLLECTIVE ;  /* 0x000000000000791b */ /* 0x003fe20003800000 */
.L_x_808:
[----:B------:R-:W-:Y:S01]  /*216e0*/  IMAD.MOV.U32 R12, RZ, RZ, 0x10 ;  /* 0x00000010ff0c7424 */ /* 0x000fe200078e00ff */
[----:B------:R-:W-:-:S05]  /*216f0*/  SEL R5, R14, RZ, P4 ;  /* 0x000000ff0e057207 */ /* 0x000fca0002000000 */
[----:B------:R-:W-:-:S04]  /*21700*/  IMAD.IADD R5, R8, 0x1, R5 ;  /* 0x0000000108057824 */ /* 0x000fc800078e0205 */
[----:B------:R-:W-:-:S07]  /*21710*/  IMAD.MOV.U32 R13, RZ, RZ, R5 ;  /* 0x000000ffff0d7224 */ /* 0x000fce00078e0005 */
[----:B------:R-:W-:Y:S05]  /*21720*/  WARPSYNC.COLLECTIVE R15, `(.L_x_809) ;  /* 0x000000000f087348 */ /* 0x000fea0003c00000 */
[----:B------:R0:W1:Y:S02]  /*21730*/  SHFL.UP P6, R14, R13, R12, R11 ;  /* 0x0400000c0d0e7389 */ /* 0x00006400000c000b */
[----:B01----:R-:W-:Y:S01]  /*21740*/  ENDCOLLECTIVE ;  /* 0x000000000000791b */ /* 0x003fe20003800000 */
.L_x_809:
        /* <DEDUP_REMOVED lines=8> */
.L_x_810:
[----:B------:R-:W-:Y:S05]  /*217d0*/  BRA `(.L_x_811) ;  /* 0xffffffd000987947 */ /* 0x000fea000383ffff */
.L_x_705:
[----:B------:R-:W-:Y:S01]  /*217e0*/  BSSY B0, `(.L_x_812) ;  /* 0x0000007000007945 */ /* 0x000fe20003800000 */
[----:B------:R-:W-:Y:S02]  /*217f0*/  IMAD.MOV.U32 R12, RZ, RZ, 0x1 ;  /* 0x00000001ff0c7424 */ /* 0x000fe400078e00ff */
[----:B------:R-:W-:Y:S02]  /*21800*/  IMAD.MOV.U32 R11, RZ, RZ, RZ ;  /* 0x000000ffff0b7224 */ /* 0x000fe400078e00ff */
[----:B------:R-:W-:-:S07]  /*21810*/  IMAD.MOV.U32 R15, RZ, RZ, -0x1 ;  /* 0xffffffffff0f7424 */ /* 0x000fce00078e00ff */
[----:B------:R-:W-:Y:S05]  /*21820*/  WARPSYNC.COLLECTIVE R15, `(.L_x_813) ;  /* 0x000000000f087348 */ /* 0x000fea0003c00000 */
[----:B------:R0:W1:Y:S02]  /*21830*/  SHFL.UP P6, R14, R13, R12, R11 ;  /* 0x0400000c0d0e7389 */ /* 0x00006400000c000b */
[----:B01----:R-:W-:Y:S01]  /*21840*/  ENDCOLLECTIVE ;  /* 0x000000000000791b */ /* 0x003fe20003800000 */
.L_x_813:
[----:B------:R-:W-:Y:S05]  /*21850*/  BSYNC B0 ;  /* 0x0000000000007941 */ /* 0x000fea0003800000 */
.L_x_812:
        /* <DEDUP_REMOVED lines=8> */
.L_x_814:
[----:B------:R-:W-:Y:S01]  /*218e0*/  IMAD.MOV.U32 R12, RZ, RZ, 0x4 ;  /* 0x00000004ff0c7424 */ /* 0x000fe200078e00ff */
[----:B------:R-:W-:-:S05]  /*218f0*/  SEL R2, R14, RZ, P2 ;  /* 0x000000ff0e027207 */ /* 0x000fca0001000000 */
[----:B------:R-:W-:-:S04]  /*21900*/  IMAD.IADD R2, R13, 0x1, R2 ;  /* 0x000000010d027824 */ /* 0x000fc800078e0202 */
[----:B------:R-:W-:-:S07]  /*21910*/  IMAD.MOV.U32 R13, RZ, RZ, R2 ;  /* 0x000000ffff0d7224 */ /* 0x000fce00078e0002 */
[----:B------:R-:W-:Y:S05]  /*21920*/  WARPSYNC.COLLECTIVE R15, `(.L_x_815) ;  /* 0x000000000f087348 */ /* 0x000fea0003c00000 */
[----:B------:R0:W1:Y:S02]  /*21930*/  SHFL.UP P6, R14, R13, R12, R11 ;  /* 0x0400000c0d0e7389 */ /* 0x00006400000c000b */
[----:B01----:R-:W-:Y:S01]  /*21940*/  ENDCOLLECTIVE ;  /* 0x000000000000791b */ /* 0x003fe20003800000 */
.L_x_815:
[----:B------:R-:W-:Y:S01]  /*21950*/  IMAD.MOV.U32 R12, RZ, RZ, 0x8 ;  /* 0x00000008ff0c7424 */ /* 0x000fe200078e00ff */
[----:B------:R-:W-:-:S05]  /*21960*/  SEL R5, R14, RZ, P3 ;  /* 0x000000ff0e057207 */ /* 0x000fca0001800000 */
[----:B------:R-:W-:-:S04]  /*21970*/  IMAD.IADD R5, R2, 0x1, R5 ;  /* 0x0000000102057824 */ /* 0x000fc800078e0205 */
[----:B------:R-:W-:-:S07]  /*21980*/  IMAD.MOV.U32 R13, RZ, RZ, R5 ;  /* 0x000000ffff0d7224 */ /* 0x000fce00078e0005 */
[----:B------:R-:W-:Y:S05]  /*21990*/  WARPSYNC.COLLECTIVE R15, `(.L_x_816) ;  /* 0x000000000f087348 */ /* 0x000fea0003c00000 */
[----:B------:R0:W1:Y:S02]  /*219a0*/  SHFL.UP P6, R14, R13, R12, R11 ;  /* 0x0400000c0d0e7389 */ /* 0x00006400000c000b */
[----:B01----:R-:W-:Y:S01]  /*219b0*/  ENDCOLLECTIVE ;  /* 0x000000000000791b */ /* 0x003fe20003800000 */
.L_x_816:
[----:B------:R-:W-:Y:S01]  /*219c0*/  IMAD.MOV.U32 R12, RZ, RZ, 0x10 ;  /* 0x00000010ff0c7424 */ /* 0x000fe200078e00ff */
[----:B------:R-:W-:-:S05]  /*219d0*/  SEL R8, R14, RZ, P4 ;  /* 0x000000ff0e087207 */ /* 0x000fca0002000000 */
[----:B------:R-:W-:-:S04]  /*219e0*/  IMAD.IADD R8, R5, 0x1, R8 ;  /* 0x0000000105087824 */ /* 0x000fc800078e0208 */
[----:B------:R-:W-:-:S07]  /*219f0*/  IMAD.MOV.U32 R13, RZ, RZ, R8 ;  /* 0x000000ffff0d7224 */ /* 0x000fce00078e0008 */
[----:B------:R-:W-:Y:S05]  /*21a00*/  WARPSYNC.COLLECTIVE R15, `(.L_x_817) ;  /* 0x000000000f087348 */ /* 0x000fea0003c00000 */
[----:B------:R0:W1:Y:S02]  /*21a10*/  SHFL.UP P6, R14, R13, R12, R11 ;  /* 0x0400000c0d0e7389 */ /* 0x00006400000c000b */
[----:B01----:R-:W-:Y:S01]  /*21a20*/  ENDCOLLECTIVE ;  /* 0x000000000000791b */ /* 0x003fe20003800000 */
.L_x_817:
        /* <DEDUP_REMOVED lines=8> */
.L_x_818:
[----:B------:R-:W-:Y:S05]  /*21ab0*/  BRA `(.L_x_819) ;  /* 0xffffffd000847947 */ /* 0x000fea000383ffff */
.L_x_707:
[----:B------:R-:W-:Y:S01]  /*21ac0*/  BSSY B0, `(.L_x_820) ;  /* 0x0000006000007945 */ /* 0x000fe20003800000 */
[----:B------:R-:W-:Y:S01]  /*21ad0*/  PLOP3.LUT P6, PT, P6, PT, PT, 0x8, 0x0 ;  /* 0x000000000000781c */ /* 0x000fe200037ce170 */
[----:B------:R-:W-:-:S12]  /*21ae0*/  IMAD.MOV.U32 R15, RZ, RZ, -0x1 ;  /* 0xffffffffff0f7424 */ /* 0x000fd800078e00ff */
[----:B0-----:R-:W-:Y:S05]  /*21af0*/  WARPSYNC.COLLECTIVE R15, `(.L_x_821) ;  /* 0x000000000f087348 */ /* 0x001fea0003c00000 */
[----:B------:R-:W-:Y:S01]  /*21b00*/  VOTE.ANY R14, PT, P6 ;  /* 0x00000000000e7806 */ /* 0x000fe200030e0100 */
[----:B0-----:R-:W-:Y:S06]  /*21b10*/  ENDCOLLECTIVE ;  /* 0x000000000000791b */ /* 0x001fec0003800000 */
.L_x_821:
[----:B------:R-:W-:Y:S05]  /*21b20*/  BSYNC B0 ;  /* 0x0000000000007941 */ /* 0x000fea0003800000 */
.L_x_820:
        /* <DEDUP_REMOVED lines=9> */
.L_x_822:
[----:B------:R-:W-:Y:S02]  /*21bc0*/  IMAD.MOV.U32 R13, RZ, RZ, R4 ;  /* 0x000000ffff0d7224 */ /* 0x000fe400078e0004 */
[----:B------:R-:W-:-:S07]  /*21bd0*/  IMAD.MOV.U32 R7, RZ, RZ, R14 ;  /* 0x000000ffff077224 */ /* 0x000fce00078e000e */
[----:B------:R-:W-:Y:S05]  /*21be0*/  WARPSYNC.COLLECTIVE R15, `(.L_x_823) ;  /* 0x000000000f087348 */ /* 0x000fea0003c00000 */
[----:B------:R0:W1:Y:S02]  /*21bf0*/  SHFL.IDX P6, R14, R13, R12, R11 ;  /* 0x0000000c0d0e7389 */ /* 0x00006400000c000b */
[----:B01----:R-:W-:Y:S01]  /*21c00*/  ENDCOLLECTIVE ;  /* 0x000000000000791b */ /* 0x003fe20003800000 */
.L_x_823:
[----:B------:R-:W-:Y:S01]  /*21c10*/  IMAD.MOV.U32 R4, RZ, RZ, R14 ;  /* 0x000000ffff047224 */ /* 0x000fe200078e000e */
[----:B------:R-:W-:Y:S06]  /*21c20*/  BRA `(.L_x_824) ;  /* 0xffffffd000647947 */ /* 0x000fec000383ffff */
.L_x_709:
[----:B------:R-:W-:Y:S01]  /*21c30*/  BSSY B0, `(.L_x_825) ;  /* 0x0000007000007945 */ /* 0x000fe20003800000 */
[----:B------:R-:W-:Y:S02]  /*21c40*/  IMAD.MOV.U32 R13, RZ, RZ, R3 ;  /* 0x000000ffff0d7224 */ /* 0x000fe400078e0003 */
[----:B------:R-:W-:Y:S02]  /*21c50*/  IMAD.MOV.U32 R11, RZ, RZ, 0x1f ;  /* 0x0000001fff0b7424 */ /* 0x000fe400078e00ff */
[----:B------:R-:W-:-:S07]  /*21c60*/  IMAD.MOV.U32 R15, RZ, RZ, -0x1 ;  /* 0xffffffffff0f7424 */ /* 0x000fce00078e00ff */
[----:B0123--:R-:W-:Y:S05]  /*21c70*/  WARPSYNC.COLLECTIVE R15, `(.L_x_826) ;  /* 0x000000000f087348 */ /* 0x00ffea0003c00000 */
[----:B------:R4:W0:Y:S02]  /*21c80*/  SHFL.IDX P6, R14, R13, R12, R11 ;  /* 0x0000000c0d0e7389 */ /* 0x00082400000c000b */
[----:B01234-:R-:W-:Y:S01]  /*21c90*/  ENDCOLLECTIVE ;  /* 0x000000000000791b */ /* 0x01ffe20003800000 */
.L_x_826:
[----:B------:R-:W-:Y:S05]  /*21ca0*/  BSYNC B0 ;  /* 0x0000000000007941 */ /* 0x000fea0003800000 */
.L_x_825:
[----:B------:R-:W-:Y:S01]  /*21cb0*/  IMAD.MOV.U32 R24, RZ, RZ, R14 ;  /* 0x000000ffff187224 */ /* 0x000fe200078e000e */
[----:B------:R-:W-:Y:S06]  /*21cc0*/  BRA `(.L_x_708) ;  /* 0xffffffd000547947 */ /* 0x000fec000383ffff */
.L_x_713:
[----:B0-----:R0:W1:Y:S02]  /*21cd0*/  SYNCS.PHASECHK.TRANS64.TRYWAIT P0, [R9+URZ+0x31c20], R0 ;  /* 0x031c2000090075a7 */ /* 0x001064000800017f */
[----:B-1----:R-:W-:Y:S05]  /*21ce0*/  @!P0 NANOSLEEP.SYNCS 0x989680 ;  /* 0x009896800000895d */ /* 0x002fea0003900000 */
[----:B------:R-:W1:Y:S02]  /*21cf0*/  @!P0 SYNCS.PHASECHK.TRANS64 P0, [R9+URZ+0x31c20], R0 ;  /* 0x031c2000090085a7 */ /* 0x000e64000800007f */
[----:B-1----:R-:W-:Y:S05]  /*21d00*/  @!P0 BRA `(.L_x_713) ;  /* 0xfffffffc00f08947 */ /* 0x002fea000383ffff */
[----:B------:R-:W-:Y:S05]  /*21d10*/  BRA `(.L_x_827) ;  /* 0xffffffd400ac7947 */ /* 0x000fea000383ffff */
.L_x_714:
[----:B------:R-:W1:Y:S01]  /*21d20*/  S2R R2, SR_TID.X ;  /* 0x0000000000027919 */ /* 0x000e620000002100 */
[----:B------:R-:W-:Y:S01]  /*21d30*/  BSSY B0, `(.L_x_828) ;  /* 0x000000a000007945 */ /* 0x000fe20003800000 */
[----:B------:R-:W-:Y:S02]  /*21d40*/  IMAD.MOV.U32 R12, RZ, RZ, RZ ;  /* 0x000000ffff0c7224 */ /* 0x000fe400078e00ff */
[----:B------:R-:W-:Y:S02]  /*21d50*/  IMAD.MOV.U32 R11, RZ, RZ, 0x1f ;  /* 0x0000001fff0b7424 */ /* 0x000fe400078e00ff */
[----:B------:R-:W-:Y:S01]  /*21d60*/  IMAD.MOV.U32 R15, RZ, RZ, -0x1 ;  /* 0xffffffffff0f7424 */ /* 0x000fe200078e00ff */
[----:B-1----:R-:W-:-:S04]  /*21d70*/  SHF.R.U32.HI R2, RZ, 0x5, R2 ;  /* 0x00000005ff027819 */ /* 0x002fc80000011602 */
[----:B------:R-:W-:-:S05]  /*21d80*/  LOP3.LUT R2, R2, 0x3, RZ, 0xc0, !PT ;  /* 0x0000000302027812 */ /* 0x000fca00078ec0ff */
[----:B------:R-:W-:-:S07]  /*21d90*/  IMAD.MOV.U32 R13, RZ, RZ, R2 ;  /* 0x000000ffff0d7224 */ /* 0x000fce00078e0002 */
[----:B0---4-:R-:W-:Y:S05]  /*21da0*/  WARPSYNC.COLLECTIVE R15, `(.L_x_829) ;  /* 0x000000000f087348 */ /* 0x011fea0003c00000 */
[----:B------:R1:W2:Y:S02]  /*21db0*/  SHFL.IDX P6, R14, R13, R12, R11 ;  /* 0x0000000c0d0e7389 */ /* 0x0002a400000c000b */
[----:B012-4-:R-:W-:Y:S01]  /*21dc0*/  ENDCOLLECTIVE ;  /* 0x000000000000791b */ /* 0x017fe20003800000 */
.L_x_829:
[----:B------:R-:W-:Y:S05]  /*21dd0*/  BSYNC B0 ;  /* 0x0000000000007941 */ /* 0x000fea0003800000 */
.L_x_828:
[----:B------:R-:W-:Y:S05]  /*21de0*/  BRA `(.L_x_830) ;  /* 0xffffffd400947947 */ /* 0x000fea000383ffff */
.L_x_715:
[----:B------:R-:W-:Y:S01]  /*21df0*/  BSSY B0, `(.L_x_831) ;  /* 0x0000006000007945 */ /* 0x000fe20003800000 */
[----:B------:R-:W-:-:S07]  /*21e00*/  IMAD.MOV.U32 R15, RZ, RZ, -0x1 ;  /* 0xffffffffff0f7424 */ /* 0x000fce00078e00ff */
[----:B0---4-:R-:W-:Y:S05]  /*21e10*/  WARPSYNC.COLLECTIVE R15, `(.L_x_832) ;  /* 0x000000000f0c7348 */ /* 0x011fea0003c00000 */
[----:B------:R-:W-:Y:S02]  /*21e20*/  ELECT P6, UR62, PT ;  /* 0x00000000003e782f */ /* 0x000fe400038c0000 */
[----:B------:R-:W-:Y:S01]  /*21e30*/  MOV R14, UR62 ;  /* 0x0000003e000e7c02 */ /* 0x000fe20008000f00 */
[----:B0---4-:R-:W-:Y:S10]  /*21e40*/  ENDCOLLECTIVE ;  /* 0x000000000000791b */ /* 0x011ff40003800000 */
.L_x_832:
[----:B------:R-:W-:Y:S05]  /*21e50*/  BSYNC B0 ;  /* 0x0000000000007941 */ /* 0x000fea0003800000 */
.L_x_831:
[----:B------:R-:W-:Y:S05]  /*21e60*/  BRA `(.L_x_833) ;  /* 0xffffffd400887947 */ /* 0x000fea000383ffff */
.L_x_717:
[----:B0-----:R0:W1:Y:S02]  /*21e70*/  SYNCS.PHASECHK.TRANS64.TRYWAIT P0, [R7+URZ], R2 ;  /* 0x00000002070075a7 */ /* 0x001064000800017f */
[----:B-1----:R-:W-:Y:S05]  /*21e80*/  @!P0 NANOSLEEP.SYNCS 0x989680 ;  /* 0x009896800000895d */ /* 0x002fea0003900000 */
[----:B------:R-:W1:Y:S02]  /*21e90*/  @!P0 SYNCS.PHASECHK.TRANS64 P0, [R7+URZ], R2 ;  /* 0x00000002070085a7 */ /* 0x000e64000800007f */
[----:B-1----:R-:W-:Y:S05]  /*21ea0*/  @!P0 BRA `(.L_x_717) ;  /* 0xfffffffc00f08947 */ /* 0x002fea000383ffff */
[----:B------:R-:W-:Y:S05]  /*21eb0*/  BRA `(.L_x_834) ;  /* 0xffffffd400bc7947 */ /* 0x000fea000383ffff */
.L_x_718:
[----:B-1----:R1:W2:Y:S02]  /*21ec0*/  SYNCS.PHASECHK.TRANS64.TRYWAIT P0, [R3+URZ], R0 ;  /* 0x00000000030075a7 */ /* 0x0022a4000800017f */
[----:B--2---:R-:W-:Y:S05]  /*21ed0*/  @!P0 NANOSLEEP.SYNCS 0x989680 ;  /* 0x009896800000895d */ /* 0x004fea0003900000 */
[----:B------:R-:W2:Y:S02]  /*21ee0*/  @!P0 SYNCS.PHASECHK.TRANS64 P0, [R3+URZ], R0 ;  /* 0x00000000030085a7 */ /* 0x000ea4000800007f */
[----:B--2---:R-:W-:Y:S05]  /*21ef0*/  @!P0 BRA `(.L_x_718) ;  /* 0xfffffffc00f08947 */ /* 0x004fea000383ffff */
[----:B------:R-:W-:Y:S05]  /*21f00*/  BRA `(.L_x_835) ;  /* 0xffffffd400b07947 */ /* 0x000fea000383ffff */
.L_x_720:
[----:B-1----:R1:W2:Y:S02]  /*21f10*/  SYNCS.PHASECHK.TRANS64.TRYWAIT P0, [R5+URZ], R2 ;  /* 0x00000002050075a7 */ /* 0x0022a4000800017f */
[----:B--2---:R-:W-:Y:S05]  /*21f20*/  @!P0 NANOSLEEP.SYNCS 0x989680 ;  /* 0x009896800000895d */ /* 0x004fea0003900000 */
[----:B------:R-:W2:Y:S02]  /*21f30*/  @!P0 SYNCS.PHASECHK.TRANS64 P0, [R5+URZ], R2 ;  /* 0x00000002050085a7 */ /* 0x000ea4000800007f */
[----:B--2---:R-:W-:Y:S05]  /*21f40*/  @!P0 BRA `(.L_x_720) ;  /* 0xfffffffc00f08947 */ /* 0x004fea000383ffff */
[----:B------:R-:W-:Y:S05]  /*21f50*/  BRA `(.L_x_836) ;  /* 0xffffffd400b47947 */ /* 0x000fea000383ffff */
.L_x_837:
        /* <DEDUP_REMOVED lines=10> */
.L_x_2778:


//--------------------- .text._ZN7cutlass13device_kernelIN5flash11enable_sm90INS1_16FlashAttnFwdSm90INS1_25CollectiveMainloopFwdSm90ILi2EN4cute5tupleIJNS5_1CILi1EEES8_S8_EEENS6_IJNS7_ILi192EEENS7_ILi128EEENS7_ILi96EEEEEELi96ENS_6half_tEfNS_4arch4Sm90ELb0ELb1ELb0ELb0ELb0ELb0ELb0ELb0ELb1ELb1ELb1ELb0EEENS1_21CollectiveEpilogueFwdINS6_IJSA_SC_SB_EEES9_SE_SG_Li384ELb0ELb1ELb1ELb0EEENS1_19SingleTileSchedulerILb0ELb1ELb1ELi192EEEEEEEEEvNT_6ParamsE --------------------------
	.section	.text._ZN7cutlass13device_kernelIN5flash11enable_sm90INS1_16FlashAttnFwdSm90INS1_25CollectiveMainloopFwdSm90ILi2EN4cute5tupleIJNS5_1CILi1EEES8_S8_EEENS6_IJNS7_ILi192EEENS7_ILi128EEENS7_ILi96EEEEEELi96ENS_6half_tEfNS_4arch4Sm90ELb0ELb1ELb0ELb0ELb0ELb0ELb0ELb0ELb1ELb1ELb1ELb0EEENS1_21CollectiveEpilogueFwdINS6_IJSA_SC_SB_EEES9_SE_SG_Li384ELb0ELb1ELb1ELb0EEENS1_19SingleTileSchedulerILb0ELb1ELb1ELi192EEEEEEEEEvNT_6ParamsE,"ax",@progbits
	.align	128
.text._ZN7cutlass13device_kernelIN5flash11enable_sm90INS1_16FlashAttnFwdSm90INS1_25CollectiveMainloopFwdSm90ILi2EN4cute5tupleIJNS5_1CILi1EEES8_S8_EEENS6_IJNS7_ILi192EEENS7_ILi128EEENS7_ILi96EEEEEELi96ENS_6half_tEfNS_4arch4Sm90ELb0ELb1ELb0ELb0ELb0ELb0ELb0ELb0ELb1ELb1ELb1ELb0EEENS1_21CollectiveEpilogueFwdINS6_IJSA_SC_SB_EEES9_SE_SG_Li384ELb0ELb1ELb1ELb0EEENS1_19SingleTileSchedulerILb0ELb1ELb1ELi192EEEEEEEEEvNT_6ParamsE:
        .type           _ZN7cutlass13device_kernelIN5flash11enable_sm90INS1_16FlashAttnFwdSm90INS1_25CollectiveMainloopFwdSm90ILi2EN4cute5tupleIJNS5_1CILi1EEES8_S8_EEENS6_IJNS7_ILi192EEENS7_ILi128EEENS7_ILi96EEEEEELi96ENS_6half_tEfNS_4arch4Sm90ELb0ELb1ELb0ELb0ELb0ELb0ELb0ELb0ELb1ELb1ELb1ELb0EEENS1_21CollectiveEpilogueFwdINS6_IJSA_SC_SB_EEES9_SE_SG_Li384ELb0ELb1ELb1ELb0EEENS1_19SingleTileSchedulerILb0ELb1ELb1ELi192EEEEEEEEEvNT_6ParamsE,@function
        .size           _ZN7cutlass13device_kernelIN5flash11enable_sm90INS1_16FlashAttnFwdSm90INS1_25CollectiveMainloopFwdSm90ILi2EN4cute5tupleIJNS5_1CILi1EEES8_S8_EEENS6_IJNS7_ILi192EEENS7_ILi128EEENS7_ILi96EEEEEELi96ENS_6half_tEfNS_4arch4Sm90ELb0ELb1ELb0ELb0ELb0ELb0ELb0ELb0ELb1ELb1ELb1ELb0EEENS1_21CollectiveEpilogueFwdINS6_IJSA_SC_SB_EEES9_SE_SG_Li384ELb0ELb1ELb1ELb0EEENS1_19SingleTileSchedulerILb0ELb1ELb1ELi192EEEEEEEEEvNT_6ParamsE,(.L_x_2779 - _ZN7cutlass13device_kernelIN5flash11enable_sm90INS1_16FlashAttnFwdSm90INS1_25CollectiveMainloopFwdSm90ILi2EN4cute5tupleIJNS5_1CILi1EEES8_S8_EEENS6_IJNS7_ILi192EEENS7_ILi128EEENS7_ILi96EEEEEELi96ENS_6half_tEfNS_4arch4Sm90ELb0ELb1ELb0ELb0ELb0ELb0ELb0ELb0ELb1ELb1ELb1ELb0EEENS1_21CollectiveEpilogueFwdINS6_IJSA_SC_SB_EEES9_SE_SG_Li384ELb0ELb1ELb1ELb0EEENS1_19SingleTileSchedulerILb0ELb1ELb1ELi192EEEEEEEEEvNT_6ParamsE)
        .other          _ZN7cutlass13device_kernelIN5flash11enable_sm90INS1_16FlashAttnFwdSm90INS1_25CollectiveMainloopFwdSm90ILi2EN4cute5tupleIJNS5_1CILi1EEES8_S8_EEENS6_IJNS7_ILi192EEENS7_ILi128EEENS7_ILi96EEEEEELi96ENS_6half_tEfNS_4arch4Sm90ELb0ELb1ELb0ELb0ELb0ELb0ELb0ELb0ELb1ELb1ELb1ELb0EEENS1_21CollectiveEpilogueFwdINS6_IJSA_SC_SB_EEES9_SE_SG_Li384ELb0ELb1ELb1ELb0EEENS1_19SingleTileSchedulerILb0ELb1ELb1ELi192EEEEEEEEEvNT_6ParamsE,@"STO_CUDA_ENTRY STV_DEFAULT"
_ZN7cutlass13device_kernelIN5flash11enable_sm90INS1_16FlashAttnFwdSm90INS1_25CollectiveMainloopFwdSm90ILi2EN4cute5tupleIJNS5_1CILi1EEES8_S8_EEENS6_IJNS7_ILi192EEENS7_ILi128EEENS7_ILi96EEEEEELi96ENS_6half_tEfNS_4arch4Sm90ELb0ELb1ELb0ELb0ELb0ELb0ELb0ELb0ELb1ELb1ELb1ELb0EEENS1_21CollectiveEpilogueFwdINS6_IJSA_SC_SB_EEES9_SE_SG_Li384ELb0ELb1ELb1ELb0EEENS1_19SingleTileSchedulerILb0ELb1ELb1ELi192EEEEEEEEEvNT_6ParamsE:
[----:B------:R-:W0:Y:S01]  /*0000*/  LDC R1, c[0x0][0x28] ;  /* 0x00000a00ff017b82 */ /* 0x000e220000000800 */
[----:B------:R-:W1:Y:S01]  /*0010*/  S2R R2, SR_TID.X ;  /* 0x0000000000027919 */ /* 0x000e620000002100 */
[----:B------:R-:W-:Y:S01]  /*0020*/  ELECT P0, URZ, PT ;  /* 0x00000000003f782f */ /* 0x000fe20003800000 */
[----:B------:R-:W-:Y:S01]  /*0030*/  BSSY B0, `(.L_x_838) ;  /* 0x000000e000007945 */ /* 0x000fe20003800000 */
[--C-:B-1----:R-:W-:Y:S02]  /*0040*/  SHF.R.U32.HI R26, RZ, 0x5, R2.reuse ;  /* 0x00000005ff1a7819 */ /* 0x102fe40000011602 */
[----:B------:R-:W-:-:S03]  /*0050*/  SHF.R.U32.HI R19, RZ, 0x7, R2 ;  /* 0x00000007ff137819 */ /* 0x000fc60000011602 */
        /* <DEDUP_REMOVED lines=11> */
.L_x_839:
[----:B------:R-:W-:Y:S05]  /*0110*/  BSYNC B0 ;  /* 0x0000000000007941 */ /* 0x000fea0003800000 */
.L_x_838:
        /* <DEDUP_REMOVED lines=41> */
.L_x_840:
        /* <DEDUP_REMOVED lines=22> */
.L_x_841:
        /* <DEDUP_REMOVED lines=18> */
.L_x_842:
        /* <DEDUP_REMOVED lines=22> */
.L_x_843:
        /* <DEDUP_REMOVED lines=22> */
.L_x_844:
[----:B------:R-:W-:Y:S01]  /*08f0*/  PLOP3.LUT P0, PT, PT, PT, UP0, 0x80, 0x0 ;  /* 0x000000000000781c */ /* 0x000fe20003f0f008 */
[----:B0-----:R-:W-:Y:S01]  /*0900*/  UMOV UR4, 0x1 ;  /* 0x0000000100047882 */ /* 0x001fe20000000000 */
[----:B------:R-:W-:Y:S01]  /*0910*/  NOP ;  /* 0x0000000000007918 */ /* 0x000fe20000000000 */
[----:B------:R-:W-:Y:S01]  /*0920*/  USEL UR4, UR4, 0x2, !UP0 ;  /* 0x0000000204047887 */ /* 0x000fe2000c000000 */
[----:B------:R-:W-:Y:S01]  /*0930*/  BSSY B6, `(.L_x_845) ;  /* 0x0001313000067945 */ /* 0x000fe20003800000 */
[----:B------:R-:W-:-:S04]  /*0940*/  LOP3.LUT R23, R2, 0x7f, RZ, 0xc0, !PT ;  /* 0x0000007f02177812 */ /* 0x000fc800078ec0ff */
[----:B------:R-:W-:Y:S01]  /*0950*/  IMAD.U32 R16, RZ, RZ, UR4 ;  /* 0x00000004ff107e24 */ /* 0x000fe2000f8e00ff */
[----:B-12-4-:R-:W-:Y:S06]  /*0960*/  BAR.SYNC.DEFER_BLOCKING 0x0 ;  /* 0x0000000000007b1d */ /* 0x016fec0000010000 */
[----:B------:R-:W-:Y:S05]  /*0970*/  @!P0 BRA `(.L_x_846) ;  /* 0x000000ec00048947 */ /* 0x000fea0003800000 */
.L_x_847:
[----:B------:R-:W-:-:S08]  /*0980*/  NOP ;  /* 0x0000000000007918 */ /* 0x000fd00000000000 */
[----:B------:R-:W0:Y:S02]  /*0990*/  USETMAXREG.TRY_ALLOC.CTAPOOL UP0, 0xa0 ;  /* 0x000000a0000079c8 */ /* 0x000e240008000600 */
[----:B0-----:R-:W-:-:S13]  /*09a0*/  PLOP3.LUT P0, PT, PT, PT, UP0, 0x80, 0x0 ;  /* 0x000000000000781c */ /* 0x001fda0003f0f008 */
[----:B------:R-:W-:Y:S05]  /*09b0*/  @!P0 BRA `(.L_x_847) ;  /* 0xfffffffc00f08947 */ /* 0x000fea000383ffff */
[----:B------:R-:W0:Y:S01]  /*09c0*/  S2UR UR6, SR_CTAID.Y ;  /* 0x00000000000679c3 */ /* 0x000e220000002600 */
[----:B------:R-:W-:Y:S01]  /*09d0*/  LOP3.LUT R0, R2, 0xffffff80, RZ, 0xc0, !PT ;  /* 0xffffff8002007812 */ /* 0x000fe200078ec0ff */
[----:B------:R-:W-:Y:S02]  /*09e0*/  ULDC UR7, c[0x0][0xc50] ;  /* 0x0003140000077ab9 */ /* 0x000fe40000000800 */
[----:B------:R-:W-:-:S04]  /*09f0*/  UISETP.NE.AND UP0, UPT, UR7, 0x1, UPT ;  /* 0x000000010700788c */ /* 0x000fc8000bf05270 */
[----:B------:R-:W-:Y:S08]  /*0a00*/  BAR.ARV 0x8, 0x200 ;  /* 0x0208000000007b1d */ /* 0x000ff00000002000 */
[----:B------:R-:W1:Y:S01]  /*0a10*/  S2UR UR8, SR_CTAID.Z ;  /* 0x00000000000879c3 */ /* 0x000e620000002700 */
[----:B------:R-:W-:Y:S01]  /*0a20*/  ISETP.NE.AND P0, PT, R0, 0x80, PT ;  /* 0x000000800000780c */ /* 0x000fe20003f05270 */
[----:B------:R-:W-:Y:S01]  /*0a30*/  @UP0 ULDC UR4, c[0x0][0xc54] ;  /* 0x0003150000040ab9 */ /* 0x000fe20000000800 */
[----:B------:R-:W-:Y:S01]  /*0a40*/  @UP0 ULDC UR9, c[0x0][0xc58] ;  /* 0x0003160000090ab9 */ /* 0x000fe20000000800 */
[----:B0-----:R-:W-:-:S10]  /*0a50*/  UIMAD.WIDE.U32 UR4, UR6, UR4, URZ ;  /* 0x00000004060472a5 */ /* 0x001fd4000f8e003f */
[----:B------:R-:W-:Y:S06]  /*0a60*/  @!P0 BAR.ARV 0x9, 0x100 ;  /* 0x0244000000008b1d */ /* 0x000fec0000002000 */
[----:B------:R-:W-:Y:S01]  /*0a70*/  UMOV UR10, UR6 ;  /* 0x00000006000a7c82 */ /* 0x000fe20008000000 */
[----:B------:R-:W-:Y:S01]  /*0a80*/  @UP0 USHF.R.U32.HI UR10, URZ, UR9, UR5 ;  /* 0x000000093f0a0299 */ /* 0x000fe20008011605 */
[----:B-1----:R-:W-:-:S03]  /*0a90*/  ISETP.LE.AND P0, PT, RZ, UR8, PT ;  /* 0x00000008ff007c0c */ /* 0x002fc6000bf03270 */
[----:B------:R-:W-:Y:S02]  /*0aa0*/  UIADD3 UR4, -UR10, URZ, URZ ;  /* 0x0000003f0a047290 */ /* 0x000fe4000fffe13f */
[----:B------:R-:W-:Y:S02]  /*0ab0*/  IMAD.U32 R17, RZ, RZ, UR10 ;  /* 0x0000000aff117e24 */ /* 0x000fe4000f8e00ff */
[----:B------:R-:W-:-:S06]  /*0ac0*/  UIMAD UR6, UR7, UR4, UR6 ;  /* 0x00000004070672a4 */ /* 0x000fcc000f8e0206 */
[----:B------:R-:W-:Y:S06]  /*0ad0*/  @!P0 BRA `(.L_x_848) ;  /* 0x0000012c00e08947 */ /* 0x000fec0003800000 */
[----:B------:R-:W0:Y:S01]  /*0ae0*/  LDC.64 R6, c[0x0][0x418] ;  /* 0x00010600ff067b82 */ /* 0x000e220000000a00 */
[----:B------:R-:W-:Y:S01]  /*0af0*/  ULDC UR4, c[0x0][0x448] ;  /* 0x0001120000047ab9 */ /* 0x000fe20000000800 */
[----:B------:R-:W-:Y:S01]  /*0b00*/  VIADD R22, R2, 0xffffff80 ;  /* 0xffffff8002167836 */ /* 0x000fe20000000000 */
[----:B------:R-:W-:-:S03]  /*0b10*/  UISETP.NE.AND UP0, UPT, UR4, 0x1, UPT ;  /* 0x000000010400788c */ /* 0x000fc6000bf05270 */
[----:B------:R-:W-:Y:S02]  /*0b20*/  ULDC.64 UR4, c[0x0][0x9e0] ;  /* 0x0002780000047ab9 */ /* 0x000fe40000000a00 */
[----:B------:R-:W1:Y:S01]  /*0b30*/  LDC R89, c[0x0][0x288] ;  /* 0x0000a200ff597b82 */ /* 0x000e620000000800 */
[----:B------:R-:W-:-:S05]  /*0b40*/  UISETP.GE.AND UP1, UPT, UR5, 0x1, UPT ;  /* 0x000000010500788c */ /* 0x000fca000bf26270 */
[----:B------:R-:W-:Y:S01]  /*0b50*/  @UP0 ULDC UR9, c[0x0][0x44c] ;  /* 0x0001130000090ab9 */ /* 0x000fe20000000800 */
[----:B------:R-:W-:Y:S01]  /*0b60*/  @UP0 ULDC UR11, c[0x0][0x450] ;  /* 0x00011400000b0ab9 */ /* 0x000fe20000000800 */
[----:B------:R-:W2:Y:S01]  /*0b70*/  LDC R18, c[0x0][0x424] ;  /* 0x00010900ff127b82 */ /* 0x000ea20000000800 */
[----:B------:R-:W-:-:S07]  /*0b80*/  PLOP3.LUT P1, PT, PT, PT, UP1, 0x80, 0x0 ;  /* 0x000000000000781c */ /* 0x000fce0003f2f018 */
[----:B------:R-:W3:Y:S01]  /*0b90*/  LDC R5, c[0x0][0x2f0] ;  /* 0x0000bc00ff057b82 */ /* 0x000ee20000000800 */
[----:B0-----:R-:W-:-:S04]  /*0ba0*/  ISETP.NE.U32.AND P0, PT, R6, RZ, PT ;  /* 0x000000ff0600720c */ /* 0x001fc80003f05070 */
[----:B------:R-:W-:-:S03]  /*0bb0*/  ISETP.NE.AND.EX P0, PT, R7, RZ, PT, P0 ;  /* 0x000000ff0700720c */ /* 0x000fc60003f05300 */
[----:B------:R-:W0:Y:S01]  /*0bc0*/  S2UR UR38, SR_CTAID.X ;  /* 0x00000000002679c3 */ /* 0x000e220000002500 */
[----:B-1----:R-:W-:Y:S02]  /*0bd0*/  IADD3 R3, -R89, 0x1, RZ ;  /* 0x0000000159037810 */ /* 0x002fe40007ffe1ff */
[----:B--2---:R-:W-:-:S05]  /*0be0*/  SEL R18, R18, 0x1, P0 ;  /* 0x0000000112127807 */ /* 0x004fca0000000000 */
[----:B---3--:R-:W-:-:S05]  /*0bf0*/  IMAD R3, R18, R5, R3 ;  /* 0x0000000512037224 */ /* 0x008fca00078e0203 */
[----:B------:R-:W-:Y:S01]  /*0c00*/  R2UR UR10, R3 ;  /* 0x00000000030a72ca */ /* 0x000fe200000e0000 */
[----:B0-----:R-:W-:-:S04]  /*0c10*/  UIMAD UR38, UR38, 0xc0, URZ ;  /* 0x000000c0262678a4 */ /* 0x001fc8000f8e023f */
[----:B------:R-:W-:Y:S02]  /*0c20*/  @UP0 UIADD3 UR8, UR38, 0xbf, URZ ;  /* 0x000000bf26080890 */ /* 0x000fe4000fffe03f */
[----:B------:R-:W-:Y:S02]  /*0c30*/  UIADD3 UR7, UR38, 0xbf, URZ ;  /* 0x000000bf26077890 */ /* 0x000fe4000fffe03f */
[----:B------:R-:W-:-:S04]  /*0c40*/  UIMAD.WIDE.U32 UR8, UR8, UR9, URZ ;  /* 0x00000009080872a5 */ /* 0x000fc8000f8e003f */
[----:B------:R-:W-:-:S04]  /*0c50*/  @UP0 USHF.R.U32.HI UR7, URZ, UR11, UR9 ;  /* 0x0000000b3f070299 */ /* 0x000fc80008011609 */
[----:B------:R-:W-:-:S04]  /*0c60*/  UIADD3 UR7, UR10, UR7, URZ ;  /* 0x000000070a077290 */ /* 0x000fc8000fffe03f */
[----:B------:R-:W-:-:S06]  /*0c70*/  UIADD3 UR4, UR7, UR4, URZ ;  /* 0x0000000407047290 */ /* 0x000fcc000fffe03f */
[----:B------:R-:W-:Y:S01]  /*0c80*/  IMAD.U32 R0, RZ, RZ, UR4 ;  /* 0x00000004ff007e24 */ /* 0x000fe2000f8e00ff */
[----:B------:R-:W-:Y:S06]  /*0c90*/  @!P1 BRA `(.L_x_849) ;  /* 0x0000000000409947 */ /* 0x000fec0003800000 */
[----:B------:R-:W-:Y:S01]  /*0ca0*/  ISETP.LT.AND P0, PT, RZ, UR7, PT ;  /* 0x00000007ff007c0c */ /* 0x000fe2000bf01270 */
[----:B------:R-:W-:-:S12]  /*0cb0*/  UIADD3 UR4, UR7, -0x1, URZ ;  /* 0xffffffff07047890 */ /* 0x000fd8000fffe03f */
[----:B------:R-:W-:Y:S05]  /*0cc0*/  @P0 BRA `(.L_x_850) ;  /* 0x00000000001c0947 */ /* 0x000fea0003800000 */
[----:B------:R-:W-:Y:S02]  /*0cd0*/  UISETP.NE.AND UP1, UPT, UR5, 0x1, UPT ;  /* 0x000000010500788c */ /* 0x000fe4000bf25270 */
[----:B------:R-:W-:-:S09]  /*0ce0*/  UIADD3 UR4, -UR7, URZ, URZ ;  /* 0x0000003f07047290 */ /* 0x000fd2000fffe13f */
[----:B------:R-:W-:Y:S02]  /*0cf0*/  @UP1 ULDC.64 UR10, c[0x0][0x9e8] ;  /* 0x00027a00000a1ab9 */ /* 0x000fe40000000a00 */
[----:B------:R-:W-:-:S04]  /*0d00*/  UIMAD.WIDE.U32 UR8, UR4, UR10, URZ ;  /* 0x0000000a040872a5 */ /* 0x000fc8000f8e003f */
[----:B------:R-:W-:-:S04]  /*0d10*/  @UP1 USHF.R.U32.HI UR4, URZ, UR11, UR9 ;  /* 0x0000000b3f041299 */ /* 0x000fc80008011609 */
[----:B------:R-:W-:Y:S01]  /*0d20*/  ULOP3.LUT UR4, URZ, UR4, URZ, 0x33, !UPT ;  /* 0x000000043f047292 */ /* 0x000fe2000f8e333f */
[----:B------:R-:W-:Y:S11]  /*0d30*/  BRA `(.L_x_851) ;  /* 0x0000000000107947 */ /* 0x000ff60003800000 */
.L_x_850:
[----:B------:R-:W-:-:S11]  /*0d40*/  UISETP.NE.AND UP1, UPT, UR5, 0x1, UPT ;  /* 0x000000010500788c */ /* 0x000fd6000bf25270 */
[----:B------:R-:W-:Y:S02]  /*0d50*/  @UP1 ULDC.64 UR10, c[0x0][0x9e8] ;  /* 0x00027a00000a1ab9 */ /* 0x000fe40000000a00 */
[----:B------:R-:W-:-:S04]  /*0d60*/  UIMAD.WIDE.U32 UR8, UR4, UR10, URZ ;  /* 0x0000000a040872a5 */ /* 0x000fc8000f8e003f */
[----:B------:R-:W-:-:S12]  /*0d70*/  @UP1 USHF.R.U32.HI UR4, URZ, UR11, UR9 ;  /* 0x0000000b3f041299 */ /* 0x000fd80008011609 */
.L_x_851:
[----:B------:R-:W-:-:S06]  /*0d80*/  UIMAD UR4, UR4, UR5, UR5 ;  /* 0x00000005040472a4 */ /* 0x000fcc000f8e0205 */
[----:B------:R-:W-:-:S07]  /*0d90*/  VIMNMX R0, R0, UR4, PT ;  /* 0x0000000400007c48 */ /* 0x000fce000bfe0100 */
.L_x_849:
[-C--:B------:R-:W-:Y:S01]  /*0da0*/  IMAD R89, R18, R5.reuse, -R89 ;  /* 0x0000000512597224 */ /* 0x080fe200078e0a59 */
[----:B------:R-:W-:Y:S01]  /*0db0*/  @UP0 ULDC UR8, c[0x0][0x44c] ;  /* 0x0001130000080ab9 */ /* 0x000fe20000000800 */
[----:B------:R-:W-:Y:S01]  /*0dc0*/  VIADD R4, R0, 0x7f ;  /* 0x0000007f00047836 */ /* 0x000fe20000000000 */
[----:B------:R-:W-:Y:S01]  /*0dd0*/  UIMAD.WIDE.U32 UR8, UR38, UR8, URZ ;  /* 0x00000008260872a5 */ /* 0x000fe2000f8e003f */
[----:B------:R-:W-:Y:S01]  /*0de0*/  IMAD R0, R18, R5, 0x7f ;  /* 0x0000007f12007424 */ /* 0x000fe200078e0205 */
[----:B------:R-:W-:Y:S01]  /*0df0*/  R2UR UR7, R89 ;  /* 0x00000000590772ca */ /* 0x000fe200000e0000 */
[----:B------:R-:W-:Y:S01]  /*0e00*/  @UP0 ULDC UR10, c[0x0][0x450] ;  /* 0x00011400000a0ab9 */ /* 0x000fe20000000800 */
[----:B------:R-:W-:Y:S01]  /*0e10*/  UMOV UR4, UR38 ;  /* 0x0000002600047c82 */ /* 0x000fe20008000000 */
[----:B------:R-:W-:Y:S01]  /*0e20*/  SHF.R.S32.HI R5, RZ, 0x1f, R4 ;  /* 0x0000001fff057819 */ /* 0x000fe20000011404 */
[----:B------:R-:W-:Y:S01]  /*0e30*/  @UP0 USHF.R.U32.HI UR4, URZ, UR10, UR9 ;  /* 0x0000000a3f040299 */ /* 0x000fe20008011609 */
[----:B------:R-:W-:-:S02]  /*0e40*/  SHF.R.S32.HI R3, RZ, 0x1f, R0 ;  /* 0x0000001fff037819 */ /* 0x000fc40000011400 */
[----:B------:R-:W-:Y:S02]  /*0e50*/  LEA.HI R5, R5, R4, RZ, 0x7 ;  /* 0x0000000405057211 */ /* 0x000fe400078f38ff */
[----:B------:R-:W-:Y:S02]  /*0e60*/  LEA.HI R3, R3, R0, RZ, 0x7 ;  /* 0x0000000003037211 */ /* 0x000fe400078f38ff */
[----:B------:R-:W-:Y:S02]  /*0e70*/  SHF.R.S32.HI R0, RZ, 0x7, R5 ;  /* 0x00000007ff007819 */ /* 0x000fe40000011405 */
[----:B------:R-:W-:Y:S01]  /*0e80*/  UIADD3 UR4, UR7, UR4, URZ ;  /* 0x0000000407047290 */ /* 0x000fe2000fffe03f */
[----:B------:R-:W-:Y:S02]  /*0e90*/  SHF.R.S32.HI R3, RZ, 0x7, R3 ;  /* 0x00000007ff037819 */ /* 0x000fe40000011403 */
[----:B------:R-:W-:Y:S02]  /*0ea0*/  ULDC UR7, c[0x0][0x9dc] ;  /* 0x0002770000077ab9 */ /* 0x000fe40000000800 */
[----:B------:R-:W-:Y:S01]  /*0eb0*/  UIADD3 UR7, UR4, -UR7, URZ ;  /* 0x8000000704077290 */ /* 0x000fe2000fffe03f */
[----:B------:R-:W-:Y:S01]  /*0ec0*/  VIMNMX R88, R3, R0, PT ;  /* 0x0000000003587248 */ /* 0x000fe20003fe0100 */
[----:B------:R-:W-:Y:S10]  /*0ed0*/  @!P1 BRA `(.L_x_852) ;  /* 0x0000000000449947 */ /* 0x000ff40003800000 */
[----:B------:R-:W-:-:S06]  /*0ee0*/  UISETP.GT.AND UP0, UPT, UR4, -0x1, UPT ;  /* 0xffffffff0400788c */ /* 0x000fcc000bf04270 */
[----:B------:R-:W-:-:S13]  /*0ef0*/  PLOP3.LUT P0, PT, PT, PT, UP0, 0x80, 0x0 ;  /* 0x000000000000781c */ /* 0x000fda0003f0f008 */
[----:B------:R-:W-:Y:S05]  /*0f00*/  @P0 BRA `(.L_x_853) ;  /* 0x00000000001c0947 */ /* 0x000fea0003800000 */
[----:B------:R-:W-:Y:S02]  /*0f10*/  UISETP.NE.AND UP0, UPT, UR5, 0x1, UPT ;  /* 0x000000010500788c */ /* 0x000fe4000bf05270 */
[----:B------:R-:W-:-:S09]  /*0f20*/  ULOP3.LUT UR4, URZ, UR4, URZ, 0x33, !UPT ;  /* 0x000000043f047292 */ /* 0x000fd2000f8e333f */
[----:B------:R-:W-:Y:S02]  /*0f30*/  @UP0 ULDC.64 UR10, c[0x0][0x9e8] ;  /* 0x00027a00000a0ab9 */ /* 0x000fe40000000a00 */
[----:B------:R-:W-:-:S04]  /*0f40*/  UIMAD.WIDE.U32 UR8, UR4, UR10, URZ ;  /* 0x0000000a040872a5 */ /* 0x000fc8000f8e003f */
[----:B------:R-:W-:-:S04]  /*0f50*/  @UP0 USHF.R.U32.HI UR4, URZ, UR11, UR9 ;  /* 0x0000000b3f040299 */ /* 0x000fc80008011609 */
[----:B------:R-:W-:Y:S01]  /*0f60*/  ULOP3.LUT UR4, URZ, UR4, URZ, 0x33, !UPT ;  /* 0x000000043f047292 */ /* 0x000fe2000f8e333f */
[----:B------:R-:W-:Y:S11]  /*0f70*/  BRA `(.L_x_854) ;  /* 0x0000000000107947 */ /* 0x000ff60003800000 */
.L_x_853:
[----:B------:R-:W-:-:S11]  /*0f80*/  UISETP.NE.AND UP0, UPT, UR5, 0x1, UPT ;  /* 0x000000010500788c */ /* 0x000fd6000bf05270 */
[----:B------:R-:W-:Y:S02]  /*0f90*/  @UP0 ULDC.64 UR10, c[0x0][0x9e8] ;  /* 0x00027a00000a0ab9 */ /* 0x000fe40000000a00 */
[----:B------:R-:W-:-:S04]  /*0fa0*/  UIMAD.WIDE.U32 UR8, UR4, UR10, URZ ;  /* 0x0000000a040872a5 */ /* 0x000fc8000f8e003f */
[----:B------:R-:W-:-:S12]  /*0fb0*/  @UP0 USHF.R.U32.HI UR4, URZ, UR11, UR9 ;  /* 0x0000000b3f040299 */ /* 0x000fd80008011609 */
.L_x_854:
[----:B------:R-:W-:-:S04]  /*0fc0*/  UIMAD UR4, UR4, UR5, URZ ;  /* 0x00000005040472a4 */ /* 0x000fc8000f8e023f */
[----:B------:R-:W-:-:S04]  /*0fd0*/  UISETP.LT.AND UP0, UPT, UR7, UR4, UPT ;  /* 0x000000040700728c */ /* 0x000fc8000bf01270 */
[----:B------:R-:W-:-:S12]  /*0fe0*/  USEL UR7, UR7, UR4, !UP0 ;  /* 0x0000000407077287 */ /* 0x000fd8000c000000 */
.L_x_852:
[----:B------:R-:W-:Y:S02]  /*0ff0*/  USHF.R.S32.HI UR4, URZ, 0x1f, UR7 ;  /* 0x0000001f3f047899 */ /* 0x000fe40008011407 */
[----:B------:R-:W-:Y:S02]  /*1000*/  USHF.R.U32.HI UR10, URZ, 0x10, UR6 ;  /* 0x000000103f0a7899 */ /* 0x000fe40008011606 */
[----:B------:R-:W-:Y:S02]  /*1010*/  ULEA.HI UR4, UR4, UR7, URZ, 0x7 ;  /* 0x0000000704047291 */ /* 0x000fe4000f8f383f */
[----:B------:R-:W-:Y:S02]  /*1020*/  ULOP3.LUT UR60, UR6, 0xffff, URZ, 0xc0, !UPT ;  /* 0x0000ffff063c7892 */ /* 0x000fe4000f8ec03f */
[----:B------:R-:W-:-:S04]  /*1030*/  USHF.R.S32.HI UR4, URZ, 0x7, UR4 ;  /* 0x000000073f047899 */ /* 0x000fc80008011404 */
[----:B------:R-:W-:-:S04]  /*1040*/  UISETP.LT.AND UP0, UPT, URZ, UR4, UPT ;  /* 0x000000043f00728c */ /* 0x000fc8000bf01270 */
[----:B------:R-:W-:Y:S02]  /*1050*/  USEL UR9, URZ, UR4, !UP0 ;  /* 0x000000043f097287 */ /* 0x000fe4000c000000 */
[----:B------:R-:W-:Y:S01]  /*1060*/  UISETP.NE.AND UP0, UPT, UR10, URZ, UPT ;  /* 0x0000003f0a00728c */ /* 0x000fe2000bf05270 */
[----:B------:R-:W-:-:S03]  /*1070*/  UMOV UR4, URZ ;  /* 0x0000003f00047c82 */ /* 0x000fc60008000000 */
[----:B------:R-:W-:-:S07]  /*1080*/  ISETP.GT.AND P0, PT, R88, UR9, PT ;  /* 0x0000000958007c0c */ /* 0x000fce000bf04270 */
[----:B------:R-:W-:-:S06]  /*1090*/  @!UP0 ULDC UR10, c[0x0][0x9f0] ;  /* 0x00027c00000a8ab9 */ /* 0x000fcc0000000800 */
[----:B------:R-:W-:Y:S05]  /*10a0*/  @!P0 BRA `(.L_x_855) ;  /* 0x00000000008c8947 */ /* 0x000fea0003800000 */
[----:B------:R-:W-:Y:S01]  /*10b0*/  IMAD.U32 R5, RZ, RZ, UR10 ;  /* 0x0000000aff057e24 */ /* 0x000fe2000f8e00ff */
[----:B------:R-:W-:-:S04]  /*10c0*/  UMOV UR4, URZ ;  /* 0x0000003f00047c82 */ /* 0x000fc80008000000 */
[----:B------:R-:W-:-:S04]  /*10d0*/  IABS R0, R5 ;  /* 0x0000000500007213 */ /* 0x000fc80000000000 */
[----:B------:R-:W-:Y:S02]  /*10e0*/  R2UR UR11, R0 ;  /* 0x00000000000b72ca */ /* 0x000fe400000e0000 */
[----:B------:R-:W-:Y:S02]  /*10f0*/  IADD3 R0, R5, -0x1, R88 ;  /* 0xffffffff05007810 */ /* 0x000fe40007ffe058 */
[----:B------:R-:W-:Y:S02]  /*1100*/  IABS R5, R5 ;  /* 0x0000000500057213 */ /* 0x000fe40000000000 */
[----:B------:R-:W-:-:S03]  /*1110*/  R2UR UR6, R0 ;  /* 0x00000000000672ca */ /* 0x000fc600000e0000 */
[----:B------:R-:W-:-:S04]  /*1120*/  IMAD.MOV R5, RZ, RZ, -R5 ;  /* 0x000000ffff057224 */ /* 0x000fc800078e0a05 */
[----:B------:R-:W0:Y:S06]  /*1130*/  I2F.RP R3, UR11 ;  /* 0x0000000b00037d06 */ /* 0x000e2c0008209400 */
[----:B------:R-:W-:-:S06]  /*1140*/  UIADD3 UR6, -UR9, UR6, URZ ;  /* 0x0000000609067290 */ /* 0x000fcc000fffe13f */
[----:B------:R-:W-:Y:S01]  /*1150*/  IMAD.U32 R0, RZ, RZ, UR6 ;  /* 0x00000006ff007e24 */ /* 0x000fe2000f8e00ff */
[----:B------:R-:W-:Y:S01]  /*1160*/  ULOP3.LUT UR6, UR6, UR10, URZ, 0x3c, !UPT ;  /* 0x0000000a06067292 */ /* 0x000fe2000f8e3c3f */
[----:B0-----:R-:W0:Y:S03]  /*1170*/  MUFU.RCP R3, R3 ;  /* 0x0000000300037308 */ /* 0x001e260000001000 */
[----:B------:R-:W-:-:S04]  /*1180*/  IABS R0, R0 ;  /* 0x0000000000007213 */ /* 0x000fc80000000000 */
[----:B------:R-:W-:Y:S01]  /*1190*/  R2UR UR8, R0 ;  /* 0x00000000000872ca */ /* 0x000fe200000e0000 */
[----:B------:R-:W-:Y:S02]  /*11a0*/  IMAD.MOV.U32 R0, RZ, RZ, R5 ;  /* 0x000000ffff007224 */ /* 0x000fe400078e0005 */
[----:B0-----:R-:W-:-:S06]  /*11b0*/  VIADD R4, R3, 0xffffffe ;  /* 0x0ffffffe03047836 */ /* 0x001fcc0000000000 */
        /* <DEDUP_REMOVED lines=18> */
.L_x_855:
[----:B------:R-:W-:Y:S02]  /*12e0*/  UIMAD UR60, UR60, UR4, UR9 ;  /* 0x000000043c3c72a4 */ /* 0x000fe4000f8e0209 */
[----:B------:R-:W-:Y:S01]  /*12f0*/  IMAD.U32 R3, RZ, RZ, UR4 ;  /* 0x00000004ff037e24 */ /* 0x000fe2000f8e00ff */
[----:B------:R-:W-:Y:S01]  /*1300*/  PLOP3.LUT P0, PT, PT, PT, PT, 0x80, 0x0 ;  /* 0x000000000000781c */ /* 0x000fe20003f0f070 */
[----:B------:R-:W-:Y:S01]  /*1310*/  IMAD.MOV.U32 R0, RZ, RZ, RZ ;  /* 0x000000ffff007224 */ /* 0x000fe200078e00ff */
[----:B------:R-:W-:Y:S02]  /*1320*/  CS2R R134, SRZ ;  /* 0x0000000000867805 */ /* 0x000fe4000001ff00 */
[----:B------:R-:W-:Y:S02]  /*1330*/  CS2R R132, SRZ ;  /* 0x0000000000847805 */ /* 0x000fe4000001ff00 */
[----:B------:R-:W-:Y:S01]  /*1340*/  VIADDMNMX R88, R3, UR60, R88, PT ;  /* 0x0000003c03587c46 */ /* 0x000fe2000b800158 */
[----:B------:R-:W-:Y:S01]  /*1350*/  IMAD.MOV.U32 R3, RZ, RZ, RZ ;  /* 0x000000ffff037224 */ /* 0x000fe200078e00ff */
[----:B------:R-:W-:-:S02]  /*1360*/  CS2R R130, SRZ ;  /* 0x0000000000827805 */ /* 0x000fc4000001ff00 */
[----:B------:R-:W-:Y:S02]  /*1370*/  CS2R R128, SRZ ;  /* 0x0000000000807805 */ /* 0x000fe4000001ff00 */
[----:B------:R-:W-:Y:S02]  /*1380*/  ISETP.GT.AND P1, PT, R88, UR60, PT ;  /* 0x0000003c58007c0c */ /* 0x000fe4000bf24270 */
        /* <DEDUP_REMOVED lines=20> */
[----:B------:R-:W-:Y:S06]  /*14d0*/  @!P1 BRA `(.L_x_856) ;  /* 0x000000c800989947 */ /* 0x000fec0003800000 */
[----:B------:R-:W-:Y:S01]  /*14e0*/  SHF.R.S32.HI R91, RZ, 0x1f, R22 ;  /* 0x0000001fff5b7819 */ /* 0x000fe20000011416 */
[----:B------:R-:W0:Y:S01]  /*14f0*/  S2UR UR6, SR_CgaCtaId ;  /* 0x00000000000679c3 */ /* 0x000e220000008800 */
[----:B------:R-:W-:Y:S02]  /*1500*/  UMOV UR36, 0x400 ;  /* 0x0000040000247882 */ /* 0x000fe40000000000 */
[----:B------:R-:W-:-:S04]  /*1510*/  LEA.HI R90, R91, R22, RZ, 0x7 ;  /* 0x000000165b5a7211 */ /* 0x000fc800078f38ff */
[----:B------:R-:W-:-:S05]  /*1520*/  SHF.R.S32.HI R92, RZ, 0x7, R90 ;  /* 0x00000007ff5c7819 */ /* 0x000fca000001145a */
        /* <DEDUP_REMOVED lines=9> */
[----:B------:R-:W-:Y:S02]  /*15c0*/  ULEA UR4, UR5, UR36, 0xc ;  /* 0x0000002405047291 */ /* 0x000fe4000f8e603f */
[----:B------:R-:W-:Y:S02]  /*15d0*/  ULEA UR5, UR5, UR6, 0xd ;  /* 0x0000000605057291 */ /* 0x000fe4000f8e683f */
[----:B------:R-:W-:Y:S02]  /*15e0*/  UIADD3 UR4, UR4, 0xc400, URZ ;  /* 0x0000c40004047890 */ /* 0x000fe4000fffe03f */
[----:B------:R-:W-:Y:S02]  /*15f0*/  USHF.R.U32.HI UR5, URZ, 0x4, UR5 ;  /* 0x000000043f057899 */ /* 0x000fe40008011605 */
[----:B------:R-:W-:Y:S02]  /*1600*/  USHF.R.U32.HI UR4, URZ, 0x4, UR4 ;  /* 0x000000043f047899 */ /* 0x000fe40008011604 */
[----:B------:R-:W-:-:S02]  /*1610*/  ULOP3.LUT UR39, UR5, 0x3fff, URZ, 0xc0, !UPT ;  /* 0x00003fff05277892 */ /* 0x000fc4000f8ec03f */
        /* <DEDUP_REMOVED lines=18> */
.L_x_857:
[----:B------:R-:W-:Y:S02]  /*1740*/  SHF.L.U32 R5, RZ, 0x1f, RZ ;  /* 0x0000001fff057819 */ /* 0x000fe400000006ff */
[----:B------:R-:W-:Y:S02]  /*1750*/  LEA.HI R0, R91, R22, RZ, 0x4 ;  /* 0x000000165b007211 */ /* 0x000fe400078f20ff */
[----:B------:R-:W0:Y:S02]  /*1760*/  SYNCS.PHASECHK.TRANS64.TRYWAIT P0, [UR36+0x2d800], R5 ;  /* 0x02d80005ff0075a7 */ /* 0x000e240008000164 */
[----:B------:R-:W-:-:S05]  /*1770*/  LOP3.LUT R3, R0, 0xfffffff0, RZ, 0xc0, !PT ;  /* 0xfffffff000037812 */ /* 0x000fca00078ec0ff */
[----:B------:R-:W-:-:S05]  /*1780*/  IMAD.IADD R3, R22, 0x1, -R3 ;  /* 0x0000000116037824 */ /* 0x000fca00078e0a03 */
[----:B------:R-:W-:-:S04]  /*1790*/  SHF.R.S32.HI R4, RZ, 0x1f, R3 ;  /* 0x0000001fff047819 */ /* 0x000fc80000011403 */
[----:B------:R-:W-:Y:S01]  /*17a0*/  LEA.HI R4, R4, R3, RZ, 0x3 ;  /* 0x0000000304047211 */ /* 0x000fe200078f18ff */
[----:B0-----:R-:W-:Y:S06]  /*17b0*/  @!P0 BRA `(.L_x_858) ;  /* 0x0000012000b08947 */ /* 0x001fec0003800000 */
.L_x_1025:
[----:B------:R-:W-:Y:S01]  /*17c0*/  R2UR UR4, R16 ;  /* 0x00000000100472ca */ /* 0x000fe200000e0000 */
[----:B------:R-:W-:Y:S01]  /*17d0*/  IMAD.MOV.U32 R8, RZ, RZ, 0x20 ;  /* 0x00000020ff087424 */ /* 0x000fe200078e00ff */
[----:B0-----:R-:W-:-:S05]  /*17e0*/  LOP3.LUT R6, R4, 0xfffffff8, RZ, 0xc0, !PT ;  /* 0xfffffff804067812 */ /* 0x001fca00078ec0ff */
[----:B------:R-:W-:-:S05]  /*17f0*/  IMAD.IADD R6, R3, 0x1, -R6 ;  /* 0x0000000103067824 */ /* 0x000fca00078e0a06 */
[----:B------:R-:W-:Y:S01]  /*1800*/  LOP3.LUT P1, RZ, R6, 0x4, RZ, 0xc0, !PT ;  /* 0x0000000406ff7812 */ /* 0x000fe2000782c0ff */
[----:B------:R-:W-:-:S03]  /*1810*/  ULOP3.LUT UR4, UR4, 0x1, URZ, 0xfc, !UPT ;  /* 0x0000000104047892 */ /* 0x000fc6000f8efc3f */
[----:B------:R-:W-:-:S03]  /*1820*/  SEL R8, R8, 0xffffffe0, !P1 ;  /* 0xffffffe008087807 */ /* 0x000fc60004800000 */
[----:B------:R-:W-:-:S05]  /*1830*/  IMAD.U32 R7, RZ, RZ, UR4 ;  /* 0x00000004ff077e24 */ /* 0x000fca000f8e00ff */
[----:B------:R-:W-:-:S13]  /*1840*/  ISETP.NE.AND P0, PT, R7, 0x3, PT ;  /* 0x000000030700780c */ /* 0x000fda0003f05270 */
[----:B------:R-:W-:Y:S05]  /*1850*/  @!P0 BRA `(.L_x_859) ;  /* 0x0000000000048947 */ /* 0x000fea0003800000 */
[----:B------:R-:W-:Y:S01]  /*1860*/  BPT.TRAP 0x1 ;  /* 0x000000040000795c */ /* 0x000fe20000300000 */
.L_x_859:
[----:B------:R0:W1:Y:S01]  /*1870*/  SYNCS.PHASECHK.TRANS64.TRYWAIT P2, [UR36+0x2d830], R5 ;  /* 0x02d83005ff0075a7 */ /* 0x0000620008040164 */
[----:B------:R-:W-:Y:S05]  /*1880*/  @!P0 BRA `(.L_x_860) ;  /* 0x0000000000048947 */ /* 0x000fea0003800000 */
[----:B------:R-:W-:Y:S01]  /*1890*/  BPT.TRAP 0x1 ;  /* 0x000000040000795c */ /* 0x000fe20000300000 */
.L_x_860:
[----:B------:R-:W-:Y:S01]  /*18a0*/  IMAD.U32 R14, RZ, RZ, UR40 ;  /* 0x00000028ff0e7e24 */ /* 0x000fe2000f8e00ff */
[----:B------:R-:W-:-:S04]  /*18b0*/  ISETP.NE.AND P1, PT, R23, RZ, PT ;  /* 0x000000ff1700720c */ /* 0x000fc80003f25270 */
[----:B------:R-:W-:Y:S01]  /*18c0*/  LOP3.LUT R14, R14, 0x10000, RZ, 0xfc, !PT ;  /* 0x000100000e0e7812 */ /* 0x000fe200078efcff */
[----:B-1----:R-:W-:Y:S08]  /*18d0*/  @P2 BRA `(.L_x_861) ;  /* 0x0000000000082947 */ /* 0x002ff00003800000 */
[----:B------:R-:W1:Y:S02]  /*18e0*/  SYNCS.PHASECHK.TRANS64.TRYWAIT P2, [UR36+0x2d830], R5 ;  /* 0x02d83005ff0075a7 */ /* 0x000e640008040164 */
[----:B-1----:R-:W-:Y:S05]  /*18f0*/  @!P2 BRA `(.L_x_862) ;  /* 0x000001200078a947 */ /* 0x002fea0003800000 */
.L_x_861:
[----:B------:R-:W-:Y:S05]  /*1900*/  WARPSYNC.ALL ;  /* 0x0000000000007948 */ /* 0x000fea0003800000 */
[----:B------:R-:W-:Y:S01]  /*1910*/  IMAD.MOV.U32 R15, RZ, RZ, -0x7fffffe0 ;  /* 0x80000020ff0f7424 */ /* 0x000fe200078e00ff */
[----:B------:R-:W-:Y:S01]  /*1920*/  UIADD3 UR4, UR36, 0x15400, URZ ;  /* 0x0001540024047890 */ /* 0x000fe2000fffe03f */
[C---:B------:R-:W-:Y:S01]  /*1930*/  R2UR UR8, R14.reuse ;  /* 0x000000000e0872ca */ /* 0x040fe200000e0000 */
[----:B------:R-:W-:Y:S02]  /*1940*/  WARPGROUP.ARRIVE ;  /* 0x00000000000079c5 */ /* 0x000fe40000000000 */
[----:B------:R-:W-:Y:S01]  /*1950*/  R2UR UR9, R15 ;  /* 0x000000000f0972ca */ /* 0x000fe200000e0000 */
[----:B------:R-:W-:Y:S01]  /*1960*/  USHF.R.U32.HI UR4, URZ, 0x4, UR4 ;  /* 0x000000043f047899 */ /* 0x000fe20008011604 */
[----:B------:R-:W-:Y:S01]  /*1970*/  R2UR UR24, R14 ;  /* 0x000000000e1872ca */ /* 0x000fe200000e0000 */
[----:B------:R-:W-:Y:S01]  /*1980*/  UMOV UR11, 0x80000020 ;  /* 0x80000020000b7882 */ /* 0x000fe20000000000 */
[----:B------:R-:W-:Y:S01]  /*1990*/  UMOV UR13, 0x80000020 ;  /* 0x80000020000d7882 */ /* 0x000fe20000000000 */
[----:B------:R-:W-:Y:S01]  /*19a0*/  ULOP3.LUT UR4, UR4, 0x3fff, URZ, 0xc0, !UPT ;  /* 0x00003fff04047892 */ /* 0x000fe2000f8ec03f */
[----:B------:R-:W-:Y:S01]  /*19b0*/  LOP3.LUT R3, R90, 0xffffff80, RZ, 0xc0, !PT ;  /* 0xffffff805a037812 */ /* 0x000fe200078ec0ff */
[----:B------:R-:W-:Y:S01]  /*19c0*/  UMOV UR15, 0x80000020 ;  /* 0x80000020000f7882 */ /* 0x000fe20000000000 */
[----:B------:R-:W-:Y:S01]  /*19d0*/  UMOV UR17, 0x80000020 ;  /* 0x8000002000117882 */ /* 0x000fe20000000000 */
[----:B------:R-:W-:Y:S01]  /*19e0*/  ULOP3.LUT UR7, UR4, 0x10000, URZ, 0xfc, !UPT ;  /* 0x0001000004077892 */ /* 0x000fe2000f8efc3f */
[----:B01----:R-:W-:Y:S01]  /*19f0*/  IMAD.HI R5, R92, 0x55555556, RZ ;  /* 0x555555565c057827 */ /* 0x003fe200078e02ff */
[----:B------:R-:W-:Y:S01]  /*1a00*/  UMOV UR19, 0x80000020 ;  /* 0x8000002000137882 */ /* 0x000fe20000000000 */
[----:B------:R-:W-:Y:S01]  /*1a10*/  UMOV UR21, 0x80000020 ;  /* 0x8000002000157882 */ /* 0x000fe20000000000 */
[----:B------:R-:W-:Y:S01]  /*1a20*/  UIADD3 UR14, UR7, 0x200, URZ ;  /* 0x00000200070e7890 */ /* 0x000fe2000fffe03f */
[----:B------:R-:W-:Y:S01]  /*1a30*/  IMAD.IADD R7, R22, 0x1, -R3 ;  /* 0x0000000116077824 */ /* 0x000fe200078e0a03 */
[----:B------:R-:W-:Y:S01]  /*1a40*/  UIADD3 UR12, UR24, 0x300, URZ ;  /* 0x00000300180c7890 */ /* 0x000fe2000fffe03f */
[----:B------:R-:W-:Y:S01]  /*1a50*/  LEA.HI R3, R5, R5, RZ, 0x1 ;  /* 0x0000000505037211 */ /* 0x000fe200078f08ff */
[----:B------:R-:W-:Y:S01]  /*1a60*/  UMOV UR10, UR7 ;  /* 0x00000007000a7c82 */ /* 0x000fe20008000000 */
[----:B------:R-:W-:Y:S01]  /*1a70*/  UIADD3 UR16, UR24, 0x302, URZ ;  /* 0x0000030218107890 */ /* 0x000fe2000fffe03f */
[----:B------:R-:W-:Y:S01]  /*1a80*/  HGMMA.64x128x16.F32 R24, gdesc[UR8], RZ, !UPT, gsb0 ;  /* 0x01e00000081879f0 */ /* 0x000fe2000c0008ff */
[----:B------:R-:W-:Y:S01]  /*1a90*/  UIADD3 UR8, UR24, 0x2, URZ ;  /* 0x0000000218087890 */ /* 0x000fe2000fffe03f */
[----:B------:R-:W-:Y:S01]  /*1aa0*/  SHF.R.S32.HI R10, RZ, 0x1f, R7 ;  /* 0x0000001fff0a7819 */ /* 0x000fe20000011407 */
[----:B------:R-:W-:Y:S01]  /*1ab0*/  UIADD3 UR10, UR7, 0x2, URZ ;  /* 0x00000002070a7890 */ /* 0x000fe2000fffe03f */
[----:B------:R-:W-:Y:S01]  /*1ac0*/  LEA.HI R9, R91, R22, RZ, 0x2 ;  /* 0x000000165b097211 */ /* 0x000fe200078f10ff */
[----:B------:R-:W-:Y:S01]  /*1ad0*/  UMOV UR9, 0x80000020 ;  /* 0x8000002000097882 */ /* 0x000fe20000000000 */
[----:B------:R-:W-:Y:S01]  /*1ae0*/  UMOV UR11, 0x80000020 ;  /* 0x80000020000b7882 */ /* 0x000fe20000000000 */
[----:B------:R-:W-:Y:S01]  /*1af0*/  UIADD3 UR18, UR7, 0x202, URZ ;  /* 0x0000020207127890 */ /* 0x000fe2000fffe03f */
[CC--:B------:R-:W-:Y:S01]  /*1b00*/  LEA.HI R5, R10.reuse, R7.reuse, RZ, 0x2 ;  /* 0x000000070a057211 */ /* 0x0c0fe200078f10ff */
[----:B------:R-:W-:Y:S01]  /*1b10*/  UIADD3 UR20, UR24, 0x600, URZ ;  /* 0x0000060018147890 */ /* 0x000fe2000fffe03f */
[----:B------:R-:W-:Y:S01]  /*1b20*/  LOP3.LUT R9, R9, 0xfffffffc, RZ, 0xc0, !PT ;  /* 0xfffffffc09097812 */ /* 0x000fe200078ec0ff */
[----:B------:R-:W-:Y:S01]  /*1b30*/  UIADD3 UR22, UR7, 0x400, URZ ;  /* 0x0000040007167890 */ /* 0x000fe2000fffe03f */
[----:B------:R-:W-:Y:S01]  /*1b40*/  IMAD R92, R3, -0x3, R92 ;  /* 0xfffffffd035c7824 */ /* 0x000fe200078e025c */
[----:B------:R-:W-:Y:S01]  /*1b50*/  UMOV UR23, 0x80000020 ;  /* 0x8000002000177882 */ /* 0x000fe20000000000 */
[----:B------:R-:W-:Y:S01]  /*1b60*/  UIADD3 UR24, UR24, 0x602, URZ ;  /* 0x0000060218187890 */ /* 0x000fe2000fffe03f */
[----:B------:R-:W-:Y:S01]  /*1b70*/  LEA.HI R10, R10, R7, RZ, 0x5 ;  /* 0x000000070a0a7211 */ /* 0x000fe200078f28ff */
[----:B------:R-:W-:Y:S01]  /*1b80*/  UIADD3 UR26, UR7, 0x402, URZ ;  /* 0x00000402071a7890 */ /* 0x000fe2000fffe03f */
[--C-:B------:R-:W-:Y:S01]  /*1b90*/  SHF.R.S32.HI R3, RZ, 0x2, R5.reuse ;  /* 0x00000002ff037819 */ /* 0x100fe20000011405 */
[----:B------:R-:W-:Y:S01]  /*1ba0*/  UMOV UR25, 0x80000020 ;  /* 0x8000002000197882 */ /* 0x000fe20000000000 */
[----:B------:R-:W-:Y:S01]  /*1bb0*/  UMOV UR27, 0x80000020 ;  /* 0x80000020001b7882 */ /* 0x000fe20000000000 */
[----:B------:R-:W-:Y:S01]  /*1bc0*/  SHF.R.S32.HI R12, RZ, 0x1f, R5 ;  /* 0x0000001fff0c7819 */ /* 0x000fe20000011405 */
[----:B------:R-:W-:Y:S01]  /*1bd0*/  IMAD.IADD R9, R22, 0x1, -R9 ;  /* 0x0000000116097824 */ /* 0x000fe200078e0a09 */
[----:B------:R-:W-:Y:S01]  /*1be0*/  SHF.R.S32.HI R10, RZ, 0x5, R10 ;  /* 0x00000005ff0a7819 */ /* 0x000fe2000001140a */
[----:B------:R-:W-:Y:S01]  /*1bf0*/  ULDC UR4, c[0x0][0x448] ;  /* 0x0001120000047ab9 */ /* 0x000fe20000000800 */
[----:B------:R-:W-:Y:S01]  /*1c00*/  LEA.HI R12, R12, R3, RZ, 0x3 ;  /* 0x000000030c0c7211 */ /* 0x000fe200078f18ff */
[----:B------:R-:W-:Y:S01]  /*1c10*/  UISETP.NE.AND UP0, UPT, UR4, 0x1, UPT ;  /* 0x000000010400788c */ /* 0x000fe2000bf05270 */
[----:B------:R-:W-:Y:S01]  /*1c20*/  LEA R11, R10, UR38, 0x4 ;  /* 0x000000260a0b7c11 */ /* 0x000fe2000f8e20ff */
[----:B------:R-:W-:Y:S01]  /*1c30*/  ULDC UR31, c[0x0][0x2f0] ;  /* 0x0000bc00001f7ab9 */ /* 0x000fe20000000800 */
[----:B------:R-:W-:Y:S01]  /*1c40*/  LOP3.LUT R12, R12, 0xfffffff8, RZ, 0xc0, !PT ;  /* 0xfffffff80c0c7812 */ /* 0x000fe200078ec0ff */
[----:B------:R-:W-:Y:S01]  /*1c50*/  IMAD.SHL.U32 R4, R4, 0x40, RZ ;  /* 0x0000004004047824 */ /* 0x000fe200078e00ff */
[----:B------:R-:W-:Y:S01]  /*1c60*/  LEA.HI R10, R9, R9, RZ, 0x1 ;  /* 0x00000009090a7211 */ /* 0x000fe200078f08ff */
[----:B------:R-:W-:Y:S01]  /*1c70*/  ULDC UR6, c[0x0][0x9dc] ;  /* 0x0002770000067ab9 */ /* 0x000fe20000000800 */
[----:B------:R-:W-:Y:S01]  /*1c80*/  SHF.R.S32.HI R13, RZ, 0x4, R0 ;  /* 0x00000004ff0d7819 */ /* 0x000fe20000011400 */
[----:B------:R-:W-:Y:S01]  /*1c90*/  IMAD.SHL.U32 R0, R6, 0x40, RZ ;  /* 0x0000004006007824 */ /* 0x000fe200078e00ff */
[----:B------:R-:W-:Y:S01]  /*1ca0*/  IADD3 R11, R11, R3, -R12 ;  /* 0x000000030b0b7210 */ /* 0x000fe20007ffe80c */
[----:B------:R-:W-:Y:S01]  /*1cb0*/  IMAD.U32 R3, RZ, RZ, UR36 ;  /* 0x00000024ff037e24 */ /* 0x000fe2000f8e00ff */
[----:B------:R-:W-:Y:S01]  /*1cc0*/  LOP3.LUT R10, R10, 0x1ffffffe, RZ, 0xc0, !PT ;  /* 0x1ffffffe0a0a7812 */ /* 0x000fe200078ec0ff */
[----:B------:R-:W-:Y:S01]  /*1cd0*/  IMAD.SHL.U32 R13, R13, 0x8, RZ ;  /* 0x000000080d0d7824 */ /* 0x000fe200078e00ff */
[----:B------:R-:W-:Y:S01]  /*1ce0*/  PLOP3.LUT P3, PT, PT, PT, UP0, 0x80, 0x0 ;  /* 0x000000000000781c */ /* 0x000fe20003f6f008 */
[----:B------:R-:W-:Y:S01]  /*1cf0*/  IMAD R11, R92, 0x40, R11 ;  /* 0x000000405c0b7824 */ /* 0x000fe200078e020b */
[----:B------:R-:W-:Y:S01]  /*1d00*/  LOP3.LUT R0, R0, 0x1c0, RZ, 0xc0, !PT ;  /* 0x000001c000007812 */ /* 0x000fe200078ec0ff */
[----:B------:R-:W-:Y:S01]  /*1d10*/  IMAD.IADD R10, R9, 0x1, -R10 ;  /* 0x00000001090a7824 */ /* 0x000fe200078e0a0a */
[----:B------:R-:W-:Y:S01]  /*1d20*/  PLOP3.LUT P4, PT, PT, PT, UP0, 0x80, 0x0 ;  /* 0x000000000000781c */ /* 0x000fe20003f8f008 */
[----:B------:R-:W-:Y:S01]  /*1d30*/  @UP0 ULDC UR4, c[0x0][0x44c] ;  /* 0x0001130000040ab9 */ /* 0x000fe20000000800 */
[----:B------:R-:W-:Y:S01]  /*1d40*/  LOP3.LUT R13, R0, 0x8, R13, 0xf8, !PT ;  /* 0x00000008000d7812 */ /* 0x000fe200078ef80d */
[----:B------:R-:W-:Y:S01]  /*1d50*/  @!P1 VIADD R3, R3, 0x2d840 ;  /* 0x0002d84003039836 */ /* 0x000fe20000000000 */
[----:B------:R-:W-:Y:S01]  /*1d60*/  SHF.R.U32.HI R12, RZ, 0x3, R0 ;  /* 0x00000003ff0c7819 */ /* 0x000fe20000011600 */
[----:B------:R-:W-:Y:S01]  /*1d70*/  IMAD R0, R10, 0x8, R11 ;  /* 0x000000080a007824 */ /* 0x000fe200078e020b */
[----:B------:R-:W-:Y:S01]  /*1d80*/  LOP3.LUT P2, RZ, R6, 0x2, RZ, 0xc0, !PT ;  /* 0x0000000206ff7812 */ /* 0x000fe2000784c0ff */
[----:B------:R-:W-:Y:S01]  /*1d90*/  IMAD.MOV.U32 R9, RZ, RZ, -0x80 ;  /* 0xffffff80ff097424 */ /* 0x000fe200078e00ff */
[----:B------:R-:W-:Y:S01]  /*1da0*/  LOP3.LUT R10, R13, R12, RZ, 0x3c, !PT ;  /* 0x0000000c0d0a7212 */ /* 0x000fe200078e3cff */
[----:B------:R-:W-:Y:S01]  /*1db0*/  @P3 IMAD.HI.U32 R12, R0, UR4, RZ ;  /* 0x00000004000c3c27 */ /* 0x000fe2000f8e00ff */
[----:B------:R-:W-:Y:S01]  /*1dc0*/  @UP0 ULDC UR4, c[0x0][0x450] ;  /* 0x0001140000040ab9 */ /* 0x000fe20000000800 */
[----:B------:R-:W-:Y:S01]  /*1dd0*/  LOP3.LUT R6, R5, 0x7ffffffc, RZ, 0xc0, !PT ;  /* 0x7ffffffc05067812 */ /* 0x000fe200078ec0ff */
[----:B------:R-:W-:Y:S01]  /*1de0*/  ULOP3.LUT UR28, URZ, UR6, URZ, 0x33, !UPT ;  /* 0x000000063f1c7292 */ /* 0x000fe2000f8e333f */
[----:B------:R-:W-:Y:S01]  /*1df0*/  IMAD.MOV.U32 R11, RZ, RZ, R0 ;  /* 0x000000ffff0b7224 */ /* 0x000fe200078e0000 */
[----:B------:R-:W-:Y:S01]  /*1e00*/  @P4 SHF.R.U32.HI R11, RZ, UR4, R12 ;  /* 0x00000004ff0b4c19 */ /* 0x000fe2000801160c */
[----:B------:R-:W-:Y:S01]  /*1e10*/  IMAD R13, R88, R9, 0x80 ;  /* 0x00000080580d7424 */ /* 0x000fe200078e0209 */
[----:B------:R-:W-:Y:S01]  /*1e20*/  @!P1 PRMT R5, RZ, 0x654, R3 ;  /* 0x00000654ff059816 */ /* 0x000fe20000000003 */
[----:B------:R-:W-:Y:S01]  /*1e30*/  IMAD.IADD R3, R7, 0x1, -R6 ;  /* 0x0000000107037824 */ /* 0x000fe200078e0a06 */
[----:B------:R-:W-:Y:S01]  /*1e40*/  ULDC.64 UR4, c[0x0][0x9e0] ;  /* 0x0002780000047ab9 */ /* 0x000fe20000000a00 */
[----:B------:R-:W0:Y:S01]  /*1e50*/  SHFL.IDX PT, R7, R11, RZ, 0x1c1f ;  /* 0x001c1fff0b077589 */ /* 0x000e2200000e0000 */
[----:B------:R-:W-:Y:S01]  /*1e60*/  VIADD R6, R13, 0x1 ;  /* 0x000000010d067836 */ /* 0x000fe20000000000 */
[----:B------:R-:W-:Y:S01]  /*1e70*/  UISETP.GE.AND UP1, UPT, UR5, 0x1, UPT ;  /* 0x000000010500788c */ /* 0x000fe2000bf26270 */
[----:B------:R-:W-:Y:S01]  /*1e80*/  LEA.HI R91, R91, R22, RZ, 0x5 ;  /* 0x000000165b5b7211 */ /* 0x000fe200078f28ff */
[----:B------:R-:W-:Y:S01]  /*1e90*/  IMAD.MOV.U32 R9, RZ, RZ, 0x10 ;  /* 0x00000010ff097424 */ /* 0x000fe200078e00ff */
[----:B------:R-:W-:-:S02]  /*1ea0*/  LOP3.LUT R4, R4, 0xfffffe00, RZ, 0xc0, !PT ;  /* 0xfffffe0004047812 */ /* 0x000fc400078ec0ff */
[----:B------:R-:W-:Y:S01]  /*1eb0*/  LEA R90, R88, 0xffffff80, 0x7 ;  /* 0xffffff80585a7811 */ /* 0x000fe200078e38ff */
[----:B------:R-:W-:Y:S01]  /*1ec0*/  IMAD.SHL.U32 R91, R91, 0x20, RZ ;  /* 0x000000205b5b7824 */ /* 0x000fe200078e00ff */
[----:B------:R-:W-:Y:S02]  /*1ed0*/  PLOP3.LUT P3, PT, PT, PT, UP1, 0x40, 0x0 ;  /* 0x000000000000781c */ /* 0x000fe40003f6e818 */
[----:B------:R-:W-:Y:S02]  /*1ee0*/  SEL R9, R9, 0xfffffff0, !P2 ;  /* 0xfffffff009097807 */ /* 0x000fe40005000000 */
[----:B------:R-:W-:-:S04]  /*1ef0*/  LOP3.LUT R91, R91, 0xfffffc00, RZ, 0xc0, !PT ;  /* 0xfffffc005b5b7812 */ /* 0x000fc800078ec0ff */
[----:B------:R-:W-:Y:S01]  /*1f00*/  IADD3 R10, R10, R4, R91 ;  /* 0x000000040a0a7210 */ /* 0x000fe20007ffe05b */
[----:B------:R-:W-:Y:S01]  /*1f10*/  IMAD.U32 R4, RZ, RZ, UR28 ;  /* 0x0000001cff047e24 */ /* 0x000fe2000f8e00ff */
[----:B------:R-:W-:Y:S02]  /*1f20*/  WARPGROUP.DEPBAR.LE gsb0, 0x0 ;  /* 0x00008000000079c5 */ /* 0x000fe40000010000 */
[----:B------:R-:W-:-:S06]  /*1f30*/  WARPGROUP.ARRIVE ;  /* 0x00000000000079c5 */ /* 0x000fcc0000000000 */
[----:B------:R-:W-:Y:S01]  /*1f40*/  HGMMA.64x128x16.F32 R24, gdesc[UR8], R24, gsb0 ;  /* 0x01e00000081879f0 */ /* 0x000fe20008000818 */
[----:B------:R-:W-:Y:S02]  /*1f50*/  ULDC UR10, c[0x0][0x288] ;  /* 0x0000a200000a7ab9 */ /* 0x000fe40000000800 */
[----:B------:R-:W-:Y:S01]  /*1f60*/  IMAD.U32 R12, RZ, RZ, UR10 ;  /* 0x0000000aff0c7e24 */ /* 0x000fe2000f8e00ff */
[----:B------:R-:W-:Y:S02]  /*1f70*/  WARPGROUP.DEPBAR.LE gsb0, 0x0 ;  /* 0x00008000000079c5 */ /* 0x000fe40000010000 */
[----:B------:R-:W-:-:S06]  /*1f80*/  WARPGROUP.ARRIVE ;  /* 0x00000000000079c5 */ /* 0x000fcc0000000000 */
[----:B------:R-:W-:Y:S03]  /*1f90*/  HGMMA.64x128x16.F32 R24, gdesc[UR12], R24, gsb0 ;  /* 0x01e000000c1879f0 */ /* 0x000fe60008000818 */
[----:B------:R-:W-:Y:S02]  /*1fa0*/  WARPGROUP.DEPBAR.LE gsb0, 0x0 ;  /* 0x00008000000079c5 */ /* 0x000fe40000010000 */
[----:B------:R-:W-:-:S07]  /*1fb0*/  WARPGROUP.ARRIVE ;  /* 0x00000000000079c5 */ /* 0x000fce0000000000 */
        /* <DEDUP_REMOVED lines=8> */
[----:B------:R1:W-:Y:S02]  /*2040*/  @!P1 SYNCS.ARRIVE.TRANS64.RED.A1T0 RZ, [R5+URZ], RZ ;  /* 0x000000ff05ff99a7 */ /* 0x0003e4000810043f */
[----:B-1----:R-:W-:Y:S02]  /*2050*/  IMAD R5, R3, -0x2, R6 ;  /* 0xfffffffe03057824 */ /* 0x002fe400078e0206 */
[C---:B------:R-:W-:Y:S02]  /*2060*/  IMAD R6, R18.reuse, UR31, R13 ;  /* 0x0000001f12067c24 */ /* 0x040fe4000f8e020d */
[----:B------:R-:W-:-:S02]  /*2070*/  IMAD R5, R18, UR31, R5 ;  /* 0x0000001f12057c24 */ /* 0x000fc4000f8e0205 */
[----:B------:R-:W-:Y:S02]  /*2080*/  IMAD R21, R3, -0x2, R6 ;  /* 0xfffffffe03157824 */ /* 0x000fe400078e0206 */
[----:B------:R-:W-:-:S04]  /*2090*/  IMAD.IADD R5, R5, 0x1, -R12 ;  /* 0x0000000105057824 */ /* 0x000fc800078e0a0c */
[C---:B------:R-:W-:Y:S02]  /*20a0*/  VIADD R92, R5.reuse, UR4 ;  /* 0x00000004055c7c36 */ /* 0x040fe40008000000 */
[----:B------:R-:W-:-:S03]  /*20b0*/  VIADD R23, R5, UR28 ;  /* 0x0000001c05177c36 */ /* 0x000fc60008000000 */
[----:B0-----:R-:W-:Y:S01]  /*20c0*/  VIADDMNMX R5, R7, R92, R21, PT ;  /* 0x0000005c07057246 */ /* 0x001fe20003800115 */
[----:B------:R-:W-:Y:S01]  /*20d0*/  IMAD.IADD R6, R23, 0x1, R7 ;  /* 0x0000000117067824 */ /* 0x000fe200078e0207 */
[----:B------:R-:W-:Y:S06]  /*20e0*/  @P3 BRA `(.L_x_863) ;  /* 0x00000000005c3947 */ /* 0x000fec0003800000 */
[----:B------:R-:W-:Y:S01]  /*20f0*/  IMAD R7, R18, UR31, R7 ;  /* 0x0000001f12077c24 */ /* 0x000fe2000f8e0207 */
[----:B------:R-:W-:Y:S03]  /*2100*/  BSSY B0, `(.L_x_864) ;  /* 0x0000011000007945 */ /* 0x000fe60003800000 */
[----:B------:R-:W-:-:S05]  /*2110*/  IMAD.IADD R7, R7, 0x1, -R12 ;  /* 0x0000000107077824 */ /* 0x000fca00078e0a0c */
[----:B------:R-:W-:-:S13]  /*2120*/  ISETP.GT.AND P2, PT, R7, -0x1, PT ;  /* 0xffffffff0700780c */ /* 0x000fda0003f44270 */
[----:B------:R-:W-:Y:S05]  /*2130*/  @P2 BRA `(.L_x_865) ;  /* 0x0000000000202947 */ /* 0x000fea0003800000 */
[----:B------:R-:W-:Y:S01]  /*2140*/  UISETP.NE.AND UP2, UPT, UR5, 0x1, UPT ;  /* 0x000000010500788c */ /* 0x000fe2000bf45270 */
[----:B------:R-:W-:-:S05]  /*2150*/  LOP3.LUT R7, RZ, R7, RZ, 0x33, !PT ;  /* 0x00000007ff077212 */ /* 0x000fca00078e33ff */
[----:B------:R-:W-:-:S05]  /*2160*/  PLOP3.LUT P2, PT, PT, PT, UP2, 0x80, 0x0 ;  /* 0x000000000000781c */ /* 0x000fca0003f4f028 */
[----:B------:R-:W-:-:S08]  /*2170*/  @UP2 ULDC.64 UR10, c[0x0][0x9e8] ;  /* 0x00027a00000a2ab9 */ /* 0x000fd00000000a00 */
[----:B------:R-:W-:-:S05]  /*2180*/  @P2 IMAD.HI.U32 R20, R7, UR10, RZ ;  /* 0x0000000a07142c27 */ /* 0x000fca000f8e00ff */
[----:B------:R-:W-:-:S04]  /*2190*/  @P2 SHF.R.U32.HI R7, RZ, UR11, R20 ;  /* 0x0000000bff072c19 */ /* 0x000fc80008011614 */
[----:B------:R-:W-:Y:S01]  /*21a0*/  LOP3.LUT R7, RZ, R7, RZ, 0x33, !PT ;  /* 0x00000007ff077212 */ /* 0x000fe200078e33ff */
[----:B------:R-:W-:Y:S06]  /*21b0*/  BRA `(.L_x_866) ;  /* 0x0000000000147947 */ /* 0x000fec0003800000 */
.L_x_865:
[----:B------:R-:W-:-:S06]  /*21c0*/  UISETP.NE.AND UP2, UPT, UR5, 0x1, UPT ;  /* 0x000000010500788c */ /* 0x000fcc000bf45270 */
[----:B------:R-:W-:-:S05]  /*21d0*/  PLOP3.LUT P2, PT, PT, PT, UP2, 0x80, 0x0 ;  /* 0x000000000000781c */ /* 0x000fca0003f4f028 */
[----:B------:R-:W-:-:S08]  /*21e0*/  @UP2 ULDC.64 UR10, c[0x0][0x9e8] ;  /* 0x00027a00000a2ab9 */ /* 0x000fd00000000a00 */
[----:B------:R-:W-:-:S05]  /*21f0*/  @P2 IMAD.HI.U32 R20, R7, UR10, RZ ;  /* 0x0000000a07142c27 */ /* 0x000fca000f8e00ff */
[----:B------:R-:W-:-:S07]  /*2200*/  @P2 SHF.R.U32.HI R7, RZ, UR11, R20 ;  /* 0x0000000bff072c19 */ /* 0x000fce0008011614 */
.L_x_866:
[----:B------:R-:W-:Y:S05]  /*2210*/  BSYNC B0 ;  /* 0x0000000000007941 */ /* 0x000fea0003800000 */
.L_x_864:
[----:B------:R-:W-:-:S04]  /*2220*/  IMAD R20, R7, UR5, -R90 ;  /* 0x0000000507147c24 */ /* 0x000fc8000f8e0a5a */
[----:B------:R-:W-:-:S05]  /*2230*/  IMAD R20, R3, -0x2, R20 ;  /* 0xfffffffe03147824 */ /* 0x000fca00078e0214 */
[----:B------:R-:W-:Y:S02]  /*2240*/  VIMNMX R6, R6, R20, !PT ;  /* 0x0000001406067248 */ /* 0x000fe40007fe0100 */
[----:B------:R-:W-:-:S07]  /*2250*/  VIADDMNMX R5, R20, UR5, R5, PT ;  /* 0x0000000514057c46 */ /* 0x000fce000b800105 */
.L_x_863:
[C---:B------:R-:W-:Y:S01]  /*2260*/  ISETP.GE.AND P4, PT, R13.reuse, 0x9, PT ;  /* 0x000000090d00780c */ /* 0x040fe20003f86270 */
[----:B------:R-:W0:Y:S01]  /*2270*/  SHFL.IDX PT, R11, R11, 0x1, 0x1c1f ;  /* 0x003c1f000b0b7f89 */ /* 0x000e2200000e0000 */
[C---:B------:R-:W-:Y:S02]  /*2280*/  ISETP.GE.AND P2, PT, R13.reuse, 0x2, PT ;  /* 0x000000020d00780c */ /* 0x040fe40003f46270 */
[----:B------:R-:W-:Y:S02]  /*2290*/  ISETP.GE.AND P5, PT, R13, 0xa, PT ;  /* 0x0000000a0d00780c */ /* 0x000fe40003fa6270 */
[----:B------:R-:W-:Y:S02]  /*22a0*/  LOP3.LUT R22, R22, 0xfffffffd, RZ, 0xc0, !PT ;  /* 0xfffffffd16167812 */ /* 0x000fe400078ec0ff */
[----:B------:R-:W-:-:S04]  /*22b0*/  ISETP.GT.AND P3, PT, R6, 0x1, !P2 ;  /* 0x000000010600780c */ /* 0x000fc80005764270 */
[----:B------:R-:W-:Y:S02]  /*22c0*/  ISETP.LT.OR P3, PT, R5, 0x2, P3 ;  /* 0x000000020500780c */ /* 0x000fe40001f61670 */
[----:B------:R-:W-:Y:S02]  /*22d0*/  @P4 LOP3.LUT R22, R22, 0x2, RZ, 0xfc, !PT ;  /* 0x0000000216164812 */ /* 0x000fe400078efcff */
[----:B------:R-:W-:Y:S02]  /*22e0*/  FSEL R25, R25, -INF , !P3 ;  /* 0xff80000019197808 */ /* 0x000fe40005800000 */
[----:B------:R-:W-:Y:S02]  /*22f0*/  LOP3.LUT R22, R22, 0xfffffffb, RZ, 0xc0, !PT ;  /* 0xfffffffb16167812 */ /* 0x000fe400078ec0ff */
[----:B------:R-:W-:Y:S02]  /*2300*/  ISETP.GT.AND P4, PT, R6, 0x8, !P4 ;  /* 0x000000080600780c */ /* 0x000fe40006784270 */
[----:B------:R-:W-:-:S02]  /*2310*/  @P5 LOP3.LUT R22, R22, 0x4, RZ, 0xfc, !PT ;  /* 0x0000000416165812 */ /* 0x000fc400078efcff */
[----:B------:R-:W-:Y:S02]  /*2320*/  ISETP.GT.AND P3, PT, R6, 0x9, !P5 ;  /* 0x000000090600780c */ /* 0x000fe40006f64270 */
[----:B------:R-:W-:Y:S02]  /*2330*/  ISETP.GE.AND P5, PT, R13, 0x11, PT ;  /* 0x000000110d00780c */ /* 0x000fe40003fa6270 */
[C---:B------:R-:W-:Y:S02]  /*2340*/  ISETP.LT.OR P4, PT, R5.reuse, 0x9, P4 ;  /* 0x000000090500780c */ /* 0x040fe40002781670 */
[----:B------:R-:W-:Y:S02]  /*2350*/  ISETP.LT.OR P3, PT, R5, 0xa, P3 ;  /* 0x0000000a0500780c */ /* 0x000fe40001f61670 */
[----:B------:R-:W-:Y:S02]  /*2360*/  FSEL R28, R28, -INF , !P4 ;  /* 0xff8000001c1c7808 */ /* 0x000fe40006000000 */
[----:B------:R-:W-:-:S02]  /*2370*/  ISETP.GE.AND P4, PT, R13, 0x12, PT ;  /* 0x000000120d00780c */ /* 0x000fc40003f86270 */
[----:B------:R-:W-:Y:S02]  /*2380*/  LOP3.LUT R22, R22, 0xfffffff7, RZ, 0xc0, !PT ;  /* 0xfffffff716167812 */ /* 0x000fe400078ec0ff */
[----:B------:R-:W-:Y:S02]  /*2390*/  FSEL R29, R29, -INF , !P3 ;  /* 0xff8000001d1d7808 */ /* 0x000fe40005800000 */
[----:B------:R-:W-:Y:S02]  /*23a0*/  ISETP.GT.AND P3, PT, R6, 0x10, !P5 ;  /* 0x000000100600780c */ /* 0x000fe40006f64270 */
[----:B------:R-:W-:Y:S02]  /*23b0*/  @P5 LOP3.LUT R22, R22, 0x8, RZ, 0xfc, !PT ;  /* 0x0000000816165812 */ /* 0x000fe400078efcff */
[----:B------:R-:W-:Y:S02]  /*23c0*/  ISETP.LT.OR P3, PT, R5, 0x11, P3 ;  /* 0x000000110500780c */ /* 0x000fe40001f61670 */
[----:B------:R-:W-:-:S02]  /*23d0*/  LOP3.LUT R22, R22, 0xfdffffff, RZ, 0xc0, !PT ;  /* 0xfdffffff16167812 */ /* 0x000fc400078ec0ff */
[----:B------:R-:W-:Y:S02]  /*23e0*/  FSEL R32, R32, -INF , !P3 ;  /* 0xff80000020207808 */ /* 0x000fe40005800000 */
[----:B------:R-:W-:Y:S02]  /*23f0*/  @P4 LOP3.LUT R22, R22, 0x2000000, RZ, 0xfc, !PT ;  /* 0x0200000016164812 */ /* 0x000fe400078efcff */
[----:B------:R-:W-:Y:S02]  /*2400*/  ISETP.GT.AND P3, PT, R6, 0x11, !P4 ;  /* 0x000000110600780c */ /* 0x000fe40006764270 */
[----:B------:R-:W-:Y:S02]  /*2410*/  ISETP.GE.AND P4, PT, R13, 0x19, PT ;  /* 0x000000190d00780c */ /* 0x000fe40003f86270 */
[----:B------:R-:W-:Y:S02]  /*2420*/  ISETP.LT.OR P3, PT, R5, 0x12, P3 ;  /* 0x000000120500780c */ /* 0x000fe40001f61670 */
[----:B------:R-:W-:-:S02]  /*2430*/  LOP3.LUT R22, R22, 0xfeffffff, RZ, 0xc0, !PT ;  /* 0xfeffffff16167812 */ /* 0x000fc400078ec0ff */
[----:B------:R-:W-:Y:S02]  /*2440*/  FSEL R33, R33, -INF , !P3 ;  /* 0xff80000021217808 */ /* 0x000fe40005800000 */
[----:B------:R-:W-:-:S04]  /*2450*/  ISETP.GT.AND P3, PT, R6, 0x18, !P4 ;  /* 0x000000180600780c */ /* 0x000fc80006764270 */
[----:B------:R-:W-:Y:S02]  /*2460*/  ISETP.LT.OR P3, PT, R5, 0x19, P3 ;  /* 0x000000190500780c */ /* 0x000fe40001f61670 */
[----:B------:R-:W-:Y:S02]  /*2470*/  @P4 LOP3.LUT R22, R22, 0x1000000, RZ, 0xfc, !PT ;  /* 0x0100000016164812 */ /* 0x000fe400078efcff */
[----:B------:R-:W-:Y:S02]  /*2480*/  ISETP.GE.AND P4, PT, R13, 0x1a, PT ;  /* 0x0000001a0d00780c */ /* 0x000fe40003f86270 */
[----:B------:R-:W-:Y:S02]  /*2490*/  LOP3.LUT R22, R22, 0xff7fffff, RZ, 0xc0, !PT ;  /* 0xff7fffff16167812 */ /* 0x000fe400078ec0ff */
[----:B------:R-:W-:Y:S02]  /*24a0*/  FSEL R36, R36, -INF , !P3 ;  /* 0xff80000024247808 */ /* 0x000fe40005800000 */
[----:B------:R-:W-:-:S04]  /*24b0*/  ISETP.GT.AND P3, PT, R6, 0x19, !P4 ;  /* 0x000000190600780c */ /* 0x000fc80006764270 */
[----:B------:R-:W-:-:S03]  /*24c0*/  ISETP.LT.OR P3, PT, R5, 0x1a, P3 ;  /* 0x0000001a0500780c */ /* 0x000fc60001f61670 */
        /* <DEDUP_REMOVED lines=110> */
[----:B------:R-:W-:Y:S02]  /*2bb0*/  FSEL R73, R73, -INF , !P3 ;  /* 0xff80000049497808 */ /* 0x000fe40005800000 */
[----:B------:R-:W-:Y:S02]  /*2bc0*/  LOP3.LUT R22, R22, 0xffffffef, RZ, 0xc0, !PT ;  /* 0xffffffef16167812 */ /* 0x000fe400078ec0ff */
[----:B------:R-:W-:-:S04]  /*2bd0*/  ISETP.GT.AND P3, PT, R6, 0x68, !P4 ;  /* 0x000000680600780c */ /* 0x000fc80006764270 */
[----:B------:R-:W-:-:S03]  /*2be0*/  ISETP.LT.OR P3, PT, R5, 0x69, P3 ;  /* 0x000000690500780c */ /* 0x000fc60001f61670 */
[----:B------:R-:W-:Y:S02]  /*2bf0*/  @P4 LOP3.LUT R22, R22, 0x10, RZ, 0xfc, !PT ;  /* 0x0000001016164812 */ /* 0x000fe400078efcff */
[----:B------:R-:W-:Y:S02]  /*2c00*/  ISETP.GE.AND P4, PT, R13, 0x6a, PT ;  /* 0x0000006a0d00780c */ /* 0x000fe40003f86270 */
[----:B------:R-:W-:Y:S02]  /*2c10*/  FSEL R76, R76, -INF , !P3 ;  /* 0xff8000004c4c7808 */ /* 0x000fe40005800000 */
[----:B------:R-:W-:Y:S02]  /*2c20*/  ISETP.GT.AND P3, PT, R6, 0x69, !P4 ;  /* 0x000000690600780c */ /* 0x000fe40006764270 */
[----:B------:R-:W-:Y:S02]  /*2c30*/  LOP3.LUT R22, R22, 0xfbffffff, RZ, 0xc0, !PT ;  /* 0xfbffffff16167812 */ /* 0x000fe400078ec0ff */
[----:B------:R-:W-:-:S04]  /*2c40*/  ISETP.LT.OR P3, PT, R5, 0x6a, P3 ;  /* 0x0000006a0500780c */ /* 0x000fc80001f61670 */
[----:B------:R-:W-:Y:S02]  /*2c50*/  FSEL R77, R77, -INF , !P3 ;  /* 0xff8000004d4d7808 */ /* 0x000fe40005800000 */
[----:B------:R-:W-:Y:S02]  /*2c60*/  ISETP.GE.AND P3, PT, R13, 0x71, PT ;  /* 0x000000710d00780c */ /* 0x000fe40003f66270 */
[----:B------:R-:W-:Y:S02]  /*2c70*/  @P4 LOP3.LUT R22, R22, 0x4000000, RZ, 0xfc, !PT ;  /* 0x0400000016164812 */ /* 0x000fe400078efcff */
[----:B------:R-:W-:Y:S02]  /*2c80*/  ISETP.GT.AND P4, PT, R6, 0x70, !P3 ;  /* 0x000000700600780c */ /* 0x000fe40005f84270 */
[----:B------:R-:W-:Y:S02]  /*2c90*/  LOP3.LUT R22, R22, 0xfffffffe, RZ, 0xc0, !PT ;  /* 0xfffffffe16167812 */ /* 0x000fe400078ec0ff */
[----:B------:R-:W-:-:S04]  /*2ca0*/  ISETP.LT.OR P4, PT, R5, 0x71, P4 ;  /* 0x000000710500780c */ /* 0x000fc80002781670 */
[----:B------:R-:W-:Y:S02]  /*2cb0*/  FSEL R80, R80, -INF , !P4 ;  /* 0xff80000050507808 */ /* 0x000fe40006000000 */
[----:B------:R-:W-:-:S04]  /*2cc0*/  ISETP.GE.AND P4, PT, R13, 0x72, PT ;  /* 0x000000720d00780c */ /* 0x000fc80003f86270 */
[----:B------:R-:W-:-:S04]  /*2cd0*/  ISETP.GT.AND P5, PT, R6, 0x71, !P4 ;  /* 0x000000710600780c */ /* 0x000fc800067a4270 */
[----:B------:R-:W-:-:S04]  /*2ce0*/  ISETP.LT.OR P5, PT, R5, 0x72, P5 ;  /* 0x000000720500780c */ /* 0x000fc80002fa1670 */
[----:B------:R-:W-:Y:S02]  /*2cf0*/  FSEL R81, R81, -INF , !P5 ;  /* 0xff80000051517808 */ /* 0x000fe40006800000 */
[----:B------:R-:W-:-:S04]  /*2d00*/  ISETP.GE.AND P5, PT, R13, 0x79, PT ;  /* 0x000000790d00780c */ /* 0x000fc80003fa6270 */
[----:B------:R-:W-:-:S04]  /*2d10*/  ISETP.GT.AND P6, PT, R6, 0x78, !P5 ;  /* 0x000000780600780c */ /* 0x000fc80006fc4270 */
[----:B------:R-:W-:-:S04]  /*2d20*/  ISETP.LT.OR P6, PT, R5, 0x79, P6 ;  /* 0x000000790500780c */ /* 0x000fc800037c1670 */
[----:B------:R-:W-:Y:S02]  /*2d30*/  FSEL R84, R84, -INF , !P6 ;  /* 0xff80000054547808 */ /* 0x000fe40007000000 */
[----:B------:R-:W-:-:S13]  /*2d40*/  ISETP.GE.AND P6, PT, R13, 0x1, PT ;  /* 0x000000010d00780c */ /* 0x000fda0003fc6270 */
[----:B------:R-:W-:Y:S02]  /*2d50*/  @P6 LOP3.LUT R22, R22, 0x1, RZ, 0xfc, !PT ;  /* 0x0000000116166812 */ /* 0x000fe400078efcff */
[----:B------:R-:W-:Y:S02]  /*2d60*/  ISETP.GT.AND P6, PT, R6, RZ, !P6 ;  /* 0x000000ff0600720c */ /* 0x000fe400077c4270 */
[----:B------:R-:W-:Y:S02]  /*2d70*/  LOP3.LUT R22, R22, 0xf7ffffff, RZ, 0xc0, !PT ;  /* 0xf7ffffff16167812 */ /* 0x000fe400078ec0ff */
[----:B------:R-:W-:-:S04]  /*2d80*/  ISETP.LT.OR P6, PT, R5, 0x1, P6 ;  /* 0x000000010500780c */ /* 0x000fc800037c1670 */
[----:B------:R-:W-:Y:S02]  /*2d90*/  FSEL R7, R24, -INF , !P6 ;  /* 0xff80000018077808 */ /* 0x000fe40007000000 */
[----:B------:R-:W-:-:S13]  /*2da0*/  ISETP.GE.AND P6, PT, R13, 0x7a, PT ;  /* 0x0000007a0d00780c */ /* 0x000fda0003fc6270 */
[----:B------:R-:W-:Y:S02]  /*2db0*/  @P6 LOP3.LUT R22, R22, 0x8000000, RZ, 0xfc, !PT ;  /* 0x0800000016166812 */ /* 0x000fe400078efcff */
[----:B------:R-:W-:Y:S01]  /*2dc0*/  ISETP.GT.AND P6, PT, R6, 0x79, !P6 ;  /* 0x000000790600780c */ /* 0x000fe200077c4270 */
[----:B0-----:R-:W-:-:S03]  /*2dd0*/  IMAD.IADD R6, R23, 0x1, R11 ;  /* 0x0000000117067824 */ /* 0x001fc600078e020b */
[----:B------:R-:W-:Y:S02]  /*2de0*/  ISETP.LT.OR P6, PT, R5, 0x7a, P6 ;  /* 0x0000007a0500780c */ /* 0x000fe400037c1670 */
[----:B------:R-:W-:Y:S02]  /*2df0*/  VIADDMNMX R5, R11, R92, R21, PT ;  /* 0x0000005c0b057246 */ /* 0x000fe40003800115 */
[----:B------:R-:W-:Y:S02]  /*2e00*/  FSEL R85, R85, -INF , !P6 ;  /* 0xff80000055557808 */ /* 0x000fe40007000000 */
[----:B------:R-:W-:-:S13]  /*2e10*/  PLOP3.LUT P6, PT, PT, PT, UP1, 0x40, 0x0 ;  /* 0x000000000000781c */ /* 0x000fda0003fce818 */
[----:B------:R-:W-:Y:S05]  /*2e20*/  @P6 BRA `(.L_x_867) ;  /* 0x0000000000646947 */ /* 0x000fea0003800000 */
        /* <DEDUP_REMOVED lines=9> */
[----:B------:R-:W-:Y:S01]  /*2ec0*/  @P6 IMAD.HI.U32 R13, R11, UR10, RZ ;  /* 0x0000000a0b0d6c27 */ /* 0x000fe2000f8e00ff */
[----:B------:R-:W-:-:S13]  /*2ed0*/  PLOP3.LUT P6, PT, PT, PT, UP2, 0x80, 0x0 ;  /* 0x000000000000781c */ /* 0x000fda0003fcf028 */
[----:B------:R-:W-:-:S04]  /*2ee0*/  @P6 SHF.R.U32.HI R11, RZ, UR11, R13 ;  /* 0x0000000bff0b6c19 */ /* 0x000fc8000801160d */
[----:B------:R-:W-:Y:S01]  /*2ef0*/  LOP3.LUT R11, RZ, R11, RZ, 0x33, !PT ;  /* 0x0000000bff0b7212 */ /* 0x000fe200078e33ff */
[----:B------:R-:W-:Y:S06]  /*2f00*/  BRA `(.L_x_870) ;  /* 0x0000000000187947 */ /* 0x000fec0003800000 */
.L_x_869:
[----:B------:R-:W-:-:S06]  /*2f10*/  UISETP.NE.AND UP2, UPT, UR5, 0x1, UPT ;  /* 0x000000010500788c */ /* 0x000fcc000bf45270 */
[----:B------:R-:W-:-:S05]  /*2f20*/  PLOP3.LUT P6, PT, PT, PT, UP2, 0x80, 0x0 ;  /* 0x000000000000781c */ /* 0x000fca0003fcf028 */
[----:B------:R-:W-:-:S08]  /*2f30*/  @UP2 ULDC.64 UR10, c[0x0][0x9e8] ;  /* 0x00027a00000a2ab9 */ /* 0x000fd00000000a00 */
[----:B------:R-:W-:Y:S01]  /*2f40*/  @P6 IMAD.HI.U32 R13, R11, UR10, RZ ;  /* 0x0000000a0b0d6c27 */ /* 0x000fe2000f8e00ff */
[----:B------:R-:W-:-:S13]  /*2f50*/  PLOP3.LUT P6, PT, PT, PT, UP2, 0x80, 0x0 ;  /* 0x000000000000781c */ /* 0x000fda0003fcf028 */
[----:B------:R-:W-:-:S07]  /*2f60*/  @P6 SHF.R.U32.HI R11, RZ, UR11, R13 ;  /* 0x0000000bff0b6c19 */ /* 0x000fce000801160d */
.L_x_870:
[----:B------:R-:W-:Y:S05]  /*2f70*/  BSYNC B0 ;  /* 0x0000000000007941 */ /* 0x000fea0003800000 */
.L_x_868:
[----:B------:R-:W-:-:S04]  /*2f80*/  IMAD R20, R11, UR5, -R90 ;  /* 0x000000050b147c24 */ /* 0x000fc8000f8e0a5a */
[----:B------:R-:W-:-:S05]  /*2f90*/  IMAD R20, R3, -0x2, R20 ;  /* 0xfffffffe03147824 */ /* 0x000fca00078e0214 */
[----:B------:R-:W-:Y:S02]  /*2fa0*/  VIMNMX R6, R6, R20, !PT ;  /* 0x0000001406067248 */ /* 0x000fe40007fe0100 */
[----:B------:R-:W-:-:S07]  /*2fb0*/  VIADDMNMX R5, R20, UR5, R5, PT ;  /* 0x0000000514057c46 */ /* 0x000fce000b800105 */
.L_x_867:
[----:B------:R-:W-:Y:S01]  /*2fc0*/  ISETP.GT.AND P2, PT, R6, 0x1, !P2 ;  /* 0x000000010600780c */ /* 0x000fe20005744270 */
[----:B------:R-:W-:Y:S01]  /*2fd0*/  ULDC UR10, c[0x0][0x988] ;  /* 0x00026200000a7ab9 */ /* 0x000fe20000000800 */
[C---:B------:R-:W-:Y:S01]  /*2fe0*/  LOP3.LUT P6, RZ, R22.reuse, 0x8, RZ, 0xc0, !PT ;  /* 0x0000000816ff7812 */ /* 0x040fe200078cc0ff */
[----:B------:R-:W-:Y:S01]  /*2ff0*/  @UP0 ULDC UR14, c[0x0][0x44c] ;  /* 0x00011300000e0ab9 */ /* 0x000fe20000000800 */
[----:B------:R-:W-:Y:S01]  /*3000*/  ISETP.LT.OR P2, PT, R5, 0x2, P2 ;  /* 0x000000020500780c */ /* 0x000fe20001741670 */
[----:B------:R-:W-:Y:S01]  /*3010*/  UIMAD.WIDE.U32 UR14, UR38, UR14, URZ ;  /* 0x0000000e260e72a5 */ /* 0x000fe2000f8e003f */
[----:B------:R-:W-:Y:S01]  /*3020*/  FMNMX.FTZ R11, R7, R25, !PT ;  /* 0x00000019070b7209 */ /* 0x000fe20007810000 */
[----:B------:R-:W-:Y:S01]  /*3030*/  @UP0 ULDC UR11, c[0x0][0x450] ;  /* 0x00011400000b0ab9 */ /* 0x000fe20000000800 */
[----:B------:R-:W-:Y:S01]  /*3040*/  FSEL R27, R27, -INF , !P2 ;  /* 0xff8000001b1b7808 */ /* 0x000fe20005000000 */
[----:B------:R-:W-:Y:S01]  /*3050*/  @UP0 USHF.R.U32.HI UR38, URZ, UR11, UR15 ;  /* 0x0000000b3f260299 */ /* 0x000fe2000801160f */
[----:B------:R-:W-:-:S02]  /*3060*/  LOP3.LUT P2, RZ, R22, 0x2, RZ, 0xc0, !PT ;  /* 0x0000000216ff7812 */ /* 0x000fc4000784c0ff */
[----:B------:R-:W-:Y:S02]  /*3070*/  FMNMX.FTZ R20, R28, R11, !PT ;  /* 0x0000000b1c147209 */ /* 0x000fe40007810000 */
[----:B------:R-:W-:Y:S02]  /*3080*/  ISETP.GT.AND P2, PT, R6, 0x8, !P2 ;  /* 0x000000080600780c */ /* 0x000fe40005744270 */
[----:B------:R-:W-:Y:S02]  /*3090*/  FMNMX.FTZ R11, R29, R20, !PT ;  /* 0x000000141d0b7209 */ /* 0x000fe40007810000 */
[----:B------:R-:W-:Y:S02]  /*30a0*/  ISETP.LT.OR P2, PT, R5, 0x9, P2 ;  /* 0x000000090500780c */ /* 0x000fe40001741670 */
[----:B------:R-:W-:Y:S02]  /*30b0*/  FMNMX.FTZ R20, R32, R11, !PT ;  /* 0x0000000b20147209 */ /* 0x000fe40007810000 */
[----:B------:R-:W-:-:S02]  /*30c0*/  FSEL R30, R30, -INF , !P2 ;  /* 0xff8000001e1e7808 */ /* 0x000fc40005000000 */
[----:B------:R-:W-:Y:S02]  /*30d0*/  LOP3.LUT P2, RZ, R22, 0x4, RZ, 0xc0, !PT ;  /* 0x0000000416ff7812 */ /* 0x000fe4000784c0ff */
[----:B------:R-:W-:Y:S02]  /*30e0*/  FMNMX.FTZ R11, R33, R20, !PT ;  /* 0x00000014210b7209 */ /* 0x000fe40007810000 */
[----:B------:R-:W-:Y:S02]  /*30f0*/  ISETP.GT.AND P2, PT, R6, 0x9, !P2 ;  /* 0x000000090600780c */ /* 0x000fe40005744270 */
[----:B------:R-:W-:Y:S02]  /*3100*/  FMNMX.FTZ R20, R36, R11, !PT ;  /* 0x0000000b24147209 */ /* 0x000fe40007810000 */
[----:B------:R-:W-:Y:S02]  /*3110*/  ISETP.LT.OR P2, PT, R5, 0xa, P2 ;  /* 0x0000000a0500780c */ /* 0x000fe40001741670 */
[----:B------:R-:W-:-:S02]  /*3120*/  FMNMX.FTZ R11, R37, R20, !PT ;  /* 0x00000014250b7209 */ /* 0x000fc40007810000 */
[----:B------:R-:W-:Y:S02]  /*3130*/  FSEL R31, R31, -INF , !P2 ;  /* 0xff8000001f1f7808 */ /* 0x000fe40005000000 */
[----:B------:R-:W-:Y:S02]  /*3140*/  ISETP.GT.AND P2, PT, R6, 0x10, !P6 ;  /* 0x000000100600780c */ /* 0x000fe40007744270 */
[----:B------:R-:W-:Y:S02]  /*3150*/  FMNMX.FTZ R20, R40, R11, !PT ;  /* 0x0000000b28147209 */ /* 0x000fe40007810000 */
[----:B------:R-:W-:Y:S02]  /*3160*/  ISETP.LT.OR P2, PT, R5, 0x11, P2 ;  /* 0x000000110500780c */ /* 0x000fe40001741670 */
[----:B------:R-:W-:Y:S02]  /*3170*/  LOP3.LUT P6, RZ, R22, 0x8000, RZ, 0xc0, !PT ;  /* 0x0000800016ff7812 */ /* 0x000fe400078cc0ff */
        /* <DEDUP_REMOVED lines=8> */
[----:B------:R-:W-:Y:S02]  /*3200*/  LOP3.LUT P2, RZ, R22, 0x1000000, RZ, 0xc0, !PT ;  /* 0x0100000016ff7812 */ /* 0x000fe4000784c0ff */
[----:B------:R-:W-:Y:S02]  /*3210*/  FMNMX.FTZ R20, R48, R11, !PT ;  /* 0x0000000b30147209 */ /* 0x000fe40007810000 */
[----:B------:R-:W-:Y:S02]  /*3220*/  ISETP.GT.AND P2, PT, R6, 0x18, !P2 ;  /* 0x000000180600780c */ /* 0x000fe40005744270 */
[----:B------:R-:W-:Y:S02]  /*3230*/  FMNMX.FTZ R11, R49, R20, !PT ;  /* 0x00000014310b7209 */ /* 0x000fe40007810000 */
[----:B------:R-:W-:-:S02]  /*3240*/  ISETP.LT.OR P2, PT, R5, 0x19, P2 ;  /* 0x000000190500780c */ /* 0x000fc40001741670 */
[----:B------:R-:W-:Y:S02]  /*3250*/  FMNMX.FTZ R20, R52, R11, !PT ;  /* 0x0000000b34147209 */ /* 0x000fe40007810000 */
[----:B------:R-:W-:Y:S02]  /*3260*/  FSEL R38, R38, -INF , !P2 ;  /* 0xff80000026267808 */ /* 0x000fe40005000000 */
[----:B------:R-:W-:Y:S02]  /*3270*/  LOP3.LUT P2, RZ, R22, 0x800000, RZ, 0xc0, !PT ;  /* 0x0080000016ff7812 */ /* 0x000fe4000784c0ff */
[----:B------:R-:W-:Y:S02]  /*3280*/  FMNMX.FTZ R11, R53, R20, !PT ;  /* 0x00000014350b7209 */ /* 0x000fe40007810000 */
[----:B------:R-:W-:Y:S02]  /*3290*/  ISETP.GT.AND P2, PT, R6, 0x19, !P2 ;  /* 0x000000190600780c */ /* 0x000fe40005744270 */
[----:B------:R-:W-:-:S02]  /*32a0*/  FMNMX.FTZ R20, R56, R11, !PT ;  /* 0x0000000b38147209 */ /* 0x000fc40007810000 */
[----:B------:R-:W-:Y:S02]  /*32b0*/  ISETP.LT.OR P2, PT, R5, 0x1a, P2 ;  /* 0x0000001a0500780c */ /* 0x000fe40001741670 */
[----:B------:R-:W-:Y:S02]  /*32c0*/  FMNMX.FTZ R11, R57, R20, !PT ;  /* 0x00000014390b7209 */ /* 0x000fe40007810000 */
[----:B------:R-:W-:Y:S02]  /*32d0*/  FSEL R39, R39, -INF , !P2 ;  /* 0xff80000027277808 */ /* 0x000fe40005000000 */
[----:B------:R-:W-:Y:S02]  /*32e0*/  LOP3.LUT P2, RZ, R22, 0x400000, RZ, 0xc0, !PT ;  /* 0x0040000016ff7812 */ /* 0x000fe4000784c0ff */
[----:B------:R-:W-:Y:S02]  /*32f0*/  FMNMX.FTZ R20, R60, R11, !PT ;  /* 0x0000000b3c147209 */ /* 0x000fe40007810000 */
[----:B------:R-:W-:-:S02]  /*3300*/  ISETP.GT.AND P2, PT, R6, 0x20, !P2 ;  /* 0x000000200600780c */ /* 0x000fc40005744270 */
[----:B------:R-:W-:Y:S02]  /*3310*/  FMNMX.FTZ R11, R61, R20, !PT ;  /* 0x000000143d0b7209 */ /* 0x000fe40007810000 */
[----:B------:R-:W-:Y:S02]  /*3320*/  ISETP.LT.OR P2, PT, R5, 0x21, P2 ;  /* 0x000000210500780c */ /* 0x000fe40001741670 */
[----:B------:R-:W-:Y:S02]  /*3330*/  FMNMX.FTZ R20, R64, R11, !PT ;  /* 0x0000000b40147209 */ /* 0x000fe40007810000 */
[----:B------:R-:W-:Y:S02]  /*3340*/  FSEL R42, R42, -INF , !P2 ;  /* 0xff8000002a2a7808 */ /* 0x000fe40005000000 */
[----:B------:R-:W-:Y:S02]  /*3350*/  LOP3.LUT P2, RZ, R22, 0x200000, RZ, 0xc0, !PT ;  /* 0x0020000016ff7812 */ /* 0x000fe4000784c0ff */
[----:B------:R-:W-:-:S02]  /*3360*/  FMNMX.FTZ R11, R65, R20, !PT ;  /* 0x00000014410b7209 */ /* 0x000fc40007810000 */
[----:B------:R-:W-:Y:S02]  /*3370*/  ISETP.GT.AND P2, PT, R6, 0x21, !P2 ;  /* 0x000000210600780c */ /* 0x000fe40005744270 */
[----:B------:R-:W-:Y:S02]  /*3380*/  FMNMX.FTZ R20, R68, R11, !PT ;  /* 0x0000000b44147209 */ /* 0x000fe40007810000 */
[----:B------:R-:W-:Y:S02]  /*3390*/  ISETP.LT.OR P2, PT, R5, 0x22, P2 ;  /* 0x000000220500780c */ /* 0x000fe40001741670 */
[----:B------:R-:W-:Y:S02]  /*33a0*/  FMNMX.FTZ R11, R69, R20, !PT ;  /* 0x00000014450b7209 */ /* 0x000fe40007810000 */
[----:B------:R-:W-:Y:S02]  /*33b0*/  FSEL R43, R43, -INF , !P2 ;  /* 0xff8000002b2b7808 */ /* 0x000fe40005000000 */
        /* <DEDUP_REMOVED lines=19> */
[----:B------:R-:W-:Y:S01]  /*34f0*/  ISETP.GT.AND P3, PT, R6, 0x70, !P3 ;  /* 0x000000700600780c */ /* 0x000fe20005f64270 */
[----:B------:R-:W0:Y:S01]  /*3500*/  SHFL.BFLY PT, R11, R20, 0x2, 0x1f ;  /* 0x0c401f00140b7f89 */ /* 0x000e2200000e0000 */
[----:B------:R-:W-:Y:S02]  /*3510*/  FSEL R50, R50, -INF , !P2 ;  /* 0xff80000032327808 */ /* 0x000fe40005000000 */
[----:B------:R-:W-:Y:S02]  /*3520*/  LOP3.LUT P2, RZ, R22, 0x20000, RZ, 0xc0, !PT ;  /* 0x0002000016ff7812 */ /* 0x000fe4000784c0ff */
[C---:B------:R-:W-:Y:S02]  /*3530*/  ISETP.GT.AND P4, PT, R6.reuse, 0x71, !P4 ;  /* 0x000000710600780c */ /* 0x040fe40006784270 */
[----:B------:R-:W-:Y:S02]  /*3540*/  ISETP.GT.AND P2, PT, R6, 0x31, !P2 ;  /* 0x000000310600780c */ /* 0x000fe40005744270 */
[----:B------:R-:W-:-:S02]  /*3550*/  ISETP.LT.OR P3, PT, R5, 0x71, P3 ;  /* 0x000000710500780c */ /* 0x000fc40001f61670 */
[----:B------:R-:W-:Y:S02]  /*3560*/  ISETP.LT.OR P2, PT, R5, 0x32, P2 ;  /* 0x000000320500780c */ /* 0x000fe40001741670 */
[----:B------:R-:W-:Y:S02]  /*3570*/  ISETP.GT.AND P5, PT, R6, 0x78, !P5 ;  /* 0x000000780600780c */ /* 0x000fe40006fa4270 */
[----:B------:R-:W-:Y:S02]  /*3580*/  FSEL R51, R51, -INF , !P2 ;  /* 0xff80000033337808 */ /* 0x000fe40005000000 */
[----:B------:R-:W-:Y:S02]  /*3590*/  LOP3.LUT P2, RZ, R22, 0x10000, RZ, 0xc0, !PT ;  /* 0x0001000016ff7812 */ /* 0x000fe4000784c0ff */
[----:B------:R-:W-:Y:S02]  /*35a0*/  ISETP.LT.OR P4, PT, R5, 0x72, P4 ;  /* 0x000000720500780c */ /* 0x000fe40002781670 */
[----:B------:R-:W-:-:S02]  /*35b0*/  ISETP.GT.AND P2, PT, R6, 0x38, !P2 ;  /* 0x000000380600780c */ /* 0x000fc40005744270 */
[----:B------:R-:W-:Y:S02]  /*35c0*/  FSEL R82, R82, -INF , !P3 ;  /* 0xff80000052527808 */ /* 0x000fe40005800000 */
[----:B------:R-:W-:Y:S02]  /*35d0*/  ISETP.LT.OR P2, PT, R5, 0x39, P2 ;  /* 0x000000390500780c */ /* 0x000fe40001741670 */
[----:B0-----:R-:W-:Y:S02]  /*35e0*/  FMNMX.FTZ R13, R20, R11, !PT ;  /* 0x0000000b140d7209 */ /* 0x001fe40007810000 */
[----:B------:R-:W-:Y:S02]  /*35f0*/  FSEL R54, R54, -INF , !P2 ;  /* 0xff80000036367808 */ /* 0x000fe40005000000 */
[----:B------:R-:W-:Y:S01]  /*3600*/  ISETP.GT.AND P2, PT, R6, 0x39, !P6 ;  /* 0x000000390600780c */ /* 0x000fe20007744270 */
[----:B------:R-:W0:Y:S01]  /*3610*/  SHFL.BFLY PT, R24, R13, 0x1, 0x1f ;  /* 0x0c201f000d187f89 */ /* 0x000e2200000e0000 */
[----:B------:R-:W-:-:S02]  /*3620*/  LOP3.LUT P6, RZ, R22, 0x10, RZ, 0xc0, !PT ;  /* 0x0000001016ff7812 */ /* 0x000fc400078cc0ff */
[C---:B------:R-:W-:Y:S02]  /*3630*/  ISETP.LT.OR P2, PT, R5.reuse, 0x3a, P2 ;  /* 0x0000003a0500780c */ /* 0x040fe40001741670 */
[----:B------:R-:W-:Y:S02]  /*3640*/  ISETP.LT.OR P5, PT, R5, 0x79, P5 ;  /* 0x000000790500780c */ /* 0x000fe40002fa1670 */
[----:B------:R-:W-:Y:S02]  /*3650*/  FSEL R55, R55, -INF , !P2 ;  /* 0xff80000037377808 */ /* 0x000fe40005000000 */
[----:B------:R-:W-:Y:S02]  /*3660*/  LOP3.LUT P2, RZ, R22, 0x4000, RZ, 0xc0, !PT ;  /* 0x0000400016ff7812 */ /* 0x000fe4000784c0ff */
[----:B------:R-:W-:Y:S02]  /*3670*/  FSEL R83, R83, -INF , !P4 ;  /* 0xff80000053537808 */ /* 0x000fe40006000000 */
[----:B------:R-:W-:-:S02]  /*3680*/  ISETP.GT.AND P2, PT, R6, 0x40, !P2 ;  /* 0x000000400600780c */ /* 0x000fc40005744270 */
[----:B------:R-:W-:Y:S02]  /*3690*/  FSEL R86, R86, -INF , !P5 ;  /* 0xff80000056567808 */ /* 0x000fe40006800000 */
[----:B------:R-:W-:Y:S02]  /*36a0*/  ISETP.LT.OR P2, PT, R5, 0x41, P2 ;  /* 0x000000410500780c */ /* 0x000fe40001741670 */
[----:B------:R-:W-:Y:S02]  /*36b0*/  LEA R10, R10, UR36, 0x1 ;  /* 0x000000240a0a7c11 */ /* 0x000fe4000f8e08ff */
[----:B------:R-:W-:Y:S02]  /*36c0*/  FSEL R58, R58, -INF , !P2 ;  /* 0xff8000003a3a7808 */ /* 0x000fe40005000000 */
[----:B------:R-:W-:Y:S02]  /*36d0*/  LOP3.LUT P2, RZ, R22, 0x2000, RZ, 0xc0, !PT ;  /* 0x0000200016ff7812 */ /* 0x000fe4000784c0ff */
[----:B0-----:R-:W-:-:S02]  /*36e0*/  FMNMX.FTZ R11, R13, R24, !PT ;  /* 0x000000180d0b7209 */ /* 0x001fc40007810000 */
[----:B------:R-:W-:Y:S02]  /*36f0*/  ISETP.GT.AND P2, PT, R6, 0x41, !P2 ;  /* 0x000000410600780c */ /* 0x000fe40005744270 */
[----:B------:R-:W-:Y:S01]  /*3700*/  R2UR UR6, R89 ;  /* 0x00000000590672ca */ /* 0x000fe200000e0000 */
[----:B------:R-:W-:Y:S01]  /*3710*/  FMUL.FTZ R92, R11, UR10 ;  /* 0x0000000a0b5c7c20 */ /* 0x000fe20008410000 */
[----:B------:R-:W-:-:S04]  /*3720*/  ISETP.LT.OR P2, PT, R5, 0x42, P2 ;  /* 0x000000420500780c */ /* 0x000fc80001741670 */
[----:B------:R-:W-:Y:S02]  /*3730*/  FSEL R59, R59, -INF , !P2 ;  /* 0xff8000003b3b7808 */ /* 0x000fe40005000000 */
[----:B------:R-:W-:-:S04]  /*3740*/  LOP3.LUT P2, RZ, R22, 0x1000, RZ, 0xc0, !PT ;  /* 0x0000100016ff7812 */ /* 0x000fc8000784c0ff */
[----:B------:R-:W-:Y:S01]  /*3750*/  ISETP.GT.AND P2, PT, R6, 0x48, !P2 ;  /* 0x000000480600780c */ /* 0x000fe20005744270 */
[----:B------:R-:W-:-:S03]  /*3760*/  UIADD3 UR38, UR6, UR38, URZ ;  /* 0x0000002606267290 */ /* 0x000fc6000fffe03f */
[----:B------:R-:W-:Y:S01]  /*3770*/  ISETP.LT.OR P2, PT, R5, 0x49, P2 ;  /* 0x000000490500780c */ /* 0x000fe20001741670 */
[----:B------:R-:W-:-:S03]  /*3780*/  UIADD3 UR4, UR38, UR4, URZ ;  /* 0x0000000426047290 */ /* 0x000fc6000fffe03f */
[----:B------:R-:W-:Y:S02]  /*3790*/  FSEL R62, R62, -INF , !P2 ;  /* 0xff8000003e3e7808 */ /* 0x000fe40005000000 */
[----:B------:R-:W-:-:S04]  /*37a0*/  LOP3.LUT P2, RZ, R22, 0x800, RZ, 0xc0, !PT ;  /* 0x0000080016ff7812 */ /* 0x000fc8000784c0ff */
[----:B------:R-:W-:-:S04]  /*37b0*/  ISETP.GT.AND P2, PT, R6, 0x49, !P2 ;  /* 0x000000490600780c */ /* 0x000fc80005744270 */
[----:B------:R-:W-:-:S04]  /*37c0*/  ISETP.LT.OR P2, PT, R5, 0x4a, P2 ;  /* 0x0000004a0500780c */ /* 0x000fc80001741670 */
        /* <DEDUP_REMOVED lines=25> */
[----:B------:R-:W-:Y:S02]  /*3960*/  ISETP.GT.AND P2, PT, R6, 0x68, !P6 ;  /* 0x000000680600780c */ /* 0x000fe40007744270 */
[----:B------:R-:W-:Y:S02]  /*3970*/  LOP3.LUT P6, RZ, R22, 0x1, RZ, 0xc0, !PT ;  /* 0x0000000116ff7812 */ /* 0x000fe400078cc0ff */
[----:B------:R-:W-:-:S04]  /*3980*/  ISETP.LT.OR P2, PT, R5, 0x69, P2 ;  /* 0x000000690500780c */ /* 0x000fc80001741670 */
[----:B------:R-:W-:Y:S02]  /*3990*/  FSEL R78, R78, -INF , !P2 ;  /* 0xff8000004e4e7808 */ /* 0x000fe40005000000 */
[----:B------:R-:W-:-:S04]  /*39a0*/  FSETP.NEU.FTZ.AND P2, PT, R11, -INF , PT ;  /* 0xff8000000b00780b */ /* 0x000fc80003f5d000 */
[----:B------:R-:W-:Y:S02]  /*39b0*/  FSEL R92, R92, RZ, P2 ;  /* 0x000000ff5c5c7208 */ /* 0x000fe40001000000 */
[----:B------:R-:W-:Y:S02]  /*39c0*/  ISETP.GT.AND P2, PT, R6, RZ, !P6 ;  /* 0x000000ff0600720c */ /* 0x000fe40007744270 */
[----:B------:R-:W-:Y:S01]  /*39d0*/  LOP3.LUT P6, RZ, R22, 0x8000000, RZ, 0xc0, !PT ;  /* 0x0800000016ff7812 */ /* 0x000fe200078cc0ff */
[--C-:B------:R-:W-:Y:S01]  /*39e0*/  FFMA.FTZ R24, R7, UR10, -R92.reuse ;  /* 0x0000000a07187c23 */ /* 0x100fe2000801085c */
[----:B------:R-:W-:Y:S01]  /*39f0*/  ISETP.LT.OR P2, PT, R5, 0x1, P2 ;  /* 0x000000010500780c */ /* 0x000fe20001741670 */
[--C-:B------:R-:W-:Y:S01]  /*3a00*/  FFMA.FTZ R13, R25, UR10, -R92.reuse ;  /* 0x0000000a190d7c23 */ /* 0x100fe2000801085c */
[----:B------:R-:W-:Y:S01]  /*3a10*/  ISETP.GT.AND P6, PT, R6, 0x79, !P6 ;  /* 0x000000790600780c */ /* 0x000fe200077c4270 */
[--C-:B------:R-:W-:Y:S01]  /*3a20*/  FFMA.FTZ R21, R29, UR10, -R92.reuse ;  /* 0x0000000a1d157c23 */ /* 0x100fe2000801085c */
[----:B------:R-:W-:Y:S01]  /*3a30*/  FSEL R90, R26, -INF , !P2 ;  /* 0xff8000001a5a7808 */ /* 0x000fe20005000000 */
[--C-:B------:R-:W-:Y:S01]  /*3a40*/  FFMA.FTZ R29, R41, UR10, -R92.reuse ;  /* 0x0000000a291d7c23 */ /* 0x100fe2000801085c */
[----:B------:R-:W-:Y:S01]  /*3a50*/  LOP3.LUT P2, RZ, R22, 0x4000000, RZ, 0xc0, !PT ;  /* 0x0400000016ff7812 */ /* 0x000fe2000784c0ff */
[--C-:B------:R-:W-:Y:S01]  /*3a60*/  FFMA.FTZ R41, R52, UR10, -R92.reuse ;  /* 0x0000000a34297c23 */ /* 0x100fe2000801085c */
[----:B------:R-:W-:Y:S01]  /*3a70*/  FMNMX.FTZ R7, R90, R27, !PT ;  /* 0x0000001b5a077209 */ /* 0x000fe20007810000 */
[--C-:B------:R-:W-:Y:S01]  /*3a80*/  FFMA.FTZ R52, R65, UR10, -R92.reuse ;  /* 0x0000000a41347c23 */ /* 0x100fe2000801085c */
[----:B------:R-:W-:Y:S01]  /*3a90*/  ISETP.GT.AND P2, PT, R6, 0x69, !P2 ;  /* 0x000000690600780c */ /* 0x000fe20005744270 */
[--C-:B------:R-:W-:Y:S01]  /*3aa0*/  FFMA.FTZ R26, R28, UR10, -R92.reuse ;  /* 0x0000000a1c1a7c23 */ /* 0x100fe2000801085c */
[----:B------:R-:W-:Y:S01]  /*3ab0*/  FMNMX.FTZ R20, R30, R7, !PT ;  /* 0x000000071e147209 */ /* 0x000fe20007810000 */
[--C-:B------:R-:W-:Y:S01]  /*3ac0*/  FFMA.FTZ R65, R73, UR10, -R92.reuse ;  /* 0x0000000a49417c23 */ /* 0x100fe2000801085c */
[----:B------:R-:W-:Y:S01]  /*3ad0*/  ISETP.LT.OR P2, PT, R5, 0x6a, P2 ;  /* 0x0000006a0500780c */ /* 0x000fe20001741670 */
[----:B------:R-:W-:Y:S01]  /*3ae0*/  MUFU.EX2 R24, R24 ;  /* 0x0000001800187308 */ /* 0x000fe20000000800 */
[----:B------:R-:W-:Y:S01]  /*3af0*/  FMNMX.FTZ R7, R31, R20, !PT ;  /* 0x000000141f077209 */ /* 0x000fe20007810000 */
[--C-:B------:R-:W-:Y:S01]  /*3b00*/  FFMA.FTZ R28, R32, UR10, -R92.reuse ;  /* 0x0000000a201c7c23 */ /* 0x100fe2000801085c */
[----:B------:R-:W-:Y:S01]  /*3b10*/  FSEL R79, R79, -INF , !P2 ;  /* 0xff8000004f4f7808 */ /* 0x000fe20005000000 */
[--C-:B------:R-:W-:Y:S01]  /*3b20*/  FFMA.FTZ R22, R36, UR10, -R92.reuse ;  /* 0x0000000a24167c23 */ /* 0x100fe2000801085c */
[----:B------:R-:W-:Y:S01]  /*3b30*/  FMNMX.FTZ R20, R34, R7, !PT ;  /* 0x0000000722147209 */ /* 0x000fe20007810000 */
[--C-:B------:R-:W-:Y:S01]  /*3b40*/  FFMA.FTZ R36, R45, UR10, -R92.reuse ;  /* 0x0000000a2d247c23 */ /* 0x100fe2000801085c */
[----:B------:R-:W-:Y:S01]  /*3b50*/  ISETP.LT.OR P6, PT, R5, 0x7a, P6 ;  /* 0x0000007a0500780c */ /* 0x000fe200037c1670 */
[----:B------:R-:W0:Y:S01]  /*3b60*/  MUFU.EX2 R13, R13 ;  /* 0x0000000d000d7308 */ /* 0x000e220000000800 */
[----:B------:R-:W-:Y:S01]  /*3b70*/  FMNMX.FTZ R23, R35, R20, !PT ;  /* 0x0000001423177209 */ /* 0x000fe20007810000 */
[--C-:B------:R-:W-:Y:S01]  /*3b80*/  FFMA.FTZ R57, R57, UR10, -R92.reuse ;  /* 0x0000000a39397c23 */ /* 0x100fe2000801085c */
[----:B------:R-:W-:Y:S01]  /*3b90*/  FSEL R87, R87, -INF , !P6 ;  /* 0xff80000057577808 */ /* 0x000fe20007000000 */
[--C-:B------:R-:W-:Y:S01]  /*3ba0*/  FFMA.FTZ R45, R60, UR10, -R92.reuse ;  /* 0x0000000a3c2d7c23 */ /* 0x100fe2000801085c */
[----:B------:R-:W-:Y:S01]  /*3bb0*/  FMNMX.FTZ R20, R38, R23, !PT ;  /* 0x0000001726147209 */ /* 0x000fe20007810000 */
[--C-:B------:R-:W-:Y:S01]  /*3bc0*/  FFMA.FTZ R60, R69, UR10, -R92.reuse ;  /* 0x0000000a453c7c23 */ /* 0x100fe2000801085c */
[--C-:B------:R-:W-:Y:S01]  /*3bd0*/  FFMA.FTZ R33, R33, UR10, -R92.reuse ;  /* 0x0000000a21217c23 */ /* 0x100fe2000801085c */
[----:B------:R-:W1:Y:S01]  /*3be0*/  MUFU.EX2 R26, R26 ;  /* 0x0000001a001a7308 */ /* 0x000e620000000800 */
[----:B------:R-:W-:Y:S01]  /*3bf0*/  FMNMX.FTZ R23, R39, R20, !PT ;  /* 0x0000001427177209 */ /* 0x000fe20007810000 */
[--C-:B------:R-:W-:Y:S01]  /*3c00*/  FFMA.FTZ R69, R84, UR10, -R92.reuse ;  /* 0x0000000a54457c23 */ /* 0x100fe2000801085c */
[--C-:B------:R-:W-:Y:S01]  /*3c10*/  FFMA.FTZ R32, R40, UR10, -R92.reuse ;  /* 0x0000000a28207c23 */ /* 0x100fe2000801085c */
[--C-:B------:R-:W-:Y:S01]  /*3c20*/  FFMA.FTZ R40, R49, UR10, -R92.reuse ;  /* 0x0000000a31287c23 */ /* 0x100fe2000801085c */
[----:B------:R-:W-:Y:S01]  /*3c30*/  FMNMX.FTZ R20, R42, R23, !PT ;  /* 0x000000172a147209 */ /* 0x000fe20007810000 */
[--C-:B------:R-:W-:Y:S01]  /*3c40*/  FFMA.FTZ R49, R64, UR10, -R92.reuse ;  /* 0x0000000a40317c23 */ /* 0x100fe2000801085c */
[--C-:B------:R-:W-:Y:S01]  /*3c50*/  FFMA.FTZ R64, R72, UR10, -R92.reuse ;  /* 0x0000000a48407c23 */ /* 0x100fe2000801085c */
[----:B------:R-:W2:Y:S01]  /*3c60*/  MUFU.EX2 R21, R21 ;  /* 0x0000001500157308 */ /* 0x000ea20000000800 */
[----:B------:R-:W-:Y:S01]  /*3c70*/  FMNMX.FTZ R25, R43, R20, !PT ;  /* 0x000000142b197209 */ /* 0x000fe20007810000 */
[--C-:B------:R-:W-:Y:S01]  /*3c80*/  FFMA.FTZ R72, R85, UR10, -R92.reuse ;  /* 0x0000000a55487c23 */ /* 0x100fe2000801085c */
[--C-:B------:R-:W-:Y:S01]  /*3c90*/  FFMA.FTZ R37, R37, UR10, -R92.reuse ;  /* 0x0000000a25257c23 */ /* 0x100fe2000801085c */
[--C-:B------:R-:W-:Y:S01]  /*3ca0*/  FFMA.FTZ R6, R56, UR10, -R92.reuse ;  /* 0x0000000a38067c23 */ /* 0x100fe2000801085c */
[----:B------:R-:W-:Y:S01]  /*3cb0*/  FMNMX.FTZ R20, R46, R25, !PT ;  /* 0x000000192e147209 */ /* 0x000fe20007810000 */
[----:B------:R-:W-:-:S02]  /*3cc0*/  FFMA.FTZ R56, R76, UR10, -R92 ;  /* 0x0000000a4c387c23 */ /* 0x000fc4000801085c */
[----:B------:R-:W-:Y:S01]  /*3cd0*/  MUFU.EX2 R28, R28 ;  /* 0x0000001c001c7308 */ /* 0x000fe20000000800 */
[----:B------:R-:W-:-:S04]  /*3ce0*/  FMNMX.FTZ R25, R47, R20, !PT ;  /* 0x000000142f197209 */ /* 0x000fc80007810000 */
[----:B------:R-:W-:-:S03]  /*3cf0*/  FMNMX.FTZ R20, R50, R25, !PT ;  /* 0x0000001932147209 */ /* 0x000fc60007810000 */
[----:B------:R3:W-:Y:S01]  /*3d00*/  MUFU.EX2 R5, R57 ;  /* 0x0000003900057308 */ /* 0x0007e20000000800 */
[----:B------:R-:W-:-:S04]  /*3d10*/  FMNMX.FTZ R25, R51, R20, !PT ;  /* 0x0000001433197209 */ /* 0x000fc80007810000 */
[----:B------:R-:W-:-:S03]  /*3d20*/  FMNMX.FTZ R20, R54, R25, !PT ;  /* 0x0000001936147209 */ /* 0x000fc60007810000 */
[----:B------:R4:W-:Y:S01]  /*3d30*/  MUFU.EX2 R7, R33 ;  /* 0x0000002100077308 */ /* 0x0009e20000000800 */
[----:B------:R-:W-:Y:S01]  /*3d40*/  FMNMX.FTZ R25, R55, R20, !PT ;  /* 0x0000001437197209 */ /* 0x000fe20007810000 */
[----:B---3--:R-:W-:-:S03]  /*3d50*/  FFMA.FTZ R57, R77, UR10, -R92 ;  /* 0x0000000a4d397c23 */ /* 0x008fc6000801085c */
[----:B------:R-:W-:-:S03]  /*3d60*/  FMNMX.FTZ R20, R58, R25, !PT ;  /* 0x000000193a147209 */ /* 0x000fc60007810000 */
[----:B------:R-:W-:Y:S01]  /*3d70*/  MUFU.EX2 R22, R22 ;  /* 0x0000001600167308 */ /* 0x000fe20000000800 */
[----:B------:R-:W-:Y:S01]  /*3d80*/  FMNMX.FTZ R25, R59, R20, !PT ;  /* 0x000000143b197209 */ /* 0x000fe20007810000 */
[--C-:B----4-:R-:W-:Y:S01]  /*3d90*/  FFMA.FTZ R33, R44, UR10, -R92.reuse ;  /* 0x0000000a2c217c23 */ /* 0x110fe2000801085c */
[--C-:B------:R-:W-:Y:S01]  /*3da0*/  FFMA.FTZ R44, R53, UR10, -R92.reuse ;  /* 0x0000000a352c7c23 */ /* 0x100fe2000801085c */
[--C-:B------:R-:W-:Y:S01]  /*3db0*/  FFMA.FTZ R53, R68, UR10, -R92.reuse ;  /* 0x0000000a44357c23 */ /* 0x100fe2000801085c */
[----:B------:R-:W-:Y:S01]  /*3dc0*/  FMNMX.FTZ R20, R62, R25, !PT ;  /* 0x000000193e147209 */ /* 0x000fe20007810000 */
[----:B------:R-:W-:Y:S02]  /*3dd0*/  FFMA.FTZ R68, R81, UR10, -R92 ;  /* 0x0000000a51447c23 */ /* 0x000fe4000801085c */
[----:B------:R3:W-:Y:S01]  /*3de0*/  MUFU.EX2 R23, R37 ;  /* 0x0000002500177308 */ /* 0x0007e20000000800 */
[----:B------:R-:W-:-:S04]  /*3df0*/  FMNMX.FTZ R25, R63, R20, !PT ;  /* 0x000000143f197209 */ /* 0x000fc80007810000 */
[----:B------:R-:W-:-:S03]  /*3e00*/  FMNMX.FTZ R20, R66, R25, !PT ;  /* 0x0000001942147209 */ /* 0x000fc60007810000 */
[----:B------:R-:W-:Y:S01]  /*3e10*/  MUFU.EX2 R32, R32 ;  /* 0x0000002000207308 */ /* 0x000fe20000000800 */
[----:B------:R-:W-:Y:S01]  /*3e20*/  FMNMX.FTZ R25, R67, R20, !PT ;  /* 0x0000001443197209 */ /* 0x000fe20007810000 */
[--C-:B---3--:R-:W-:Y:S01]  /*3e30*/  FFMA.FTZ R37, R48, UR10, -R92.reuse ;  /* 0x0000000a30257c23 */ /* 0x108fe2000801085c */
[--C-:B------:R-:W-:Y:S01]  /*3e40*/  FFMA.FTZ R48, R61, UR10, -R92.reuse ;  /* 0x0000000a3d307c23 */ /* 0x100fe2000801085c */
[----:B------:R-:W-:Y:S01]  /*3e50*/  FFMA.FTZ R61, R80, UR10, -R92 ;  /* 0x0000000a503d7c23 */ /* 0x000fe2000801085c */
        /* <DEDUP_REMOVED lines=15> */
[----:B------:R-:W3:Y:S02]  /*3f50*/  SHFL.BFLY PT, R25, R20, 0x2, 0x1f ;  /* 0x0c401f0014197f89 */ /* 0x000ee400000e0000 */
[----:B------:R-:W-:Y:S08]  /*3f60*/  MUFU.EX2 R41, R41 ;  /* 0x0000002900297308 */ /* 0x000ff00000000800 */
[----:B------:R-:W-:Y:S08]  /*3f70*/  MUFU.EX2 R44, R44 ;  /* 0x0000002c002c7308 */ /* 0x000ff00000000800 */
[----:B------:R-:W-:Y:S01]  /*3f80*/  MUFU.EX2 R6, R6 ;  /* 0x0000000600067308 */ /* 0x000fe20000000800 */
[----:B---3--:R-:W-:-:S07]  /*3f90*/  FMNMX.FTZ R25, R20, R25, !PT ;  /* 0x0000001914197209 */ /* 0x008fce0007810000 */
[----:B------:R-:W-:Y:S01]  /*3fa0*/  MUFU.EX2 R45, R45 ;  /* 0x0000002d002d7308 */ /* 0x000fe20000000800 */
[----:B------:R-:W3:Y:S07]  /*3fb0*/  SHFL.BFLY PT, R20, R25, 0x1, 0x1f ;  /* 0x0c201f0019147f89 */ /* 0x000eee00000e0000 */
[----:B------:R-:W-:Y:S08]  /*3fc0*/  MUFU.EX2 R48, R48 ;  /* 0x0000003000307308 */ /* 0x000ff00000000800 */
[----:B------:R-:W-:Y:S08]  /*3fd0*/  MUFU.EX2 R49, R49 ;  /* 0x0000003100317308 */ /* 0x000ff00000000800 */
[----:B------:R-:W-:Y:S01]  /*3fe0*/  MUFU.EX2 R52, R52 ;  /* 0x0000003400347308 */ /* 0x000fe20000000800 */
[----:B---3--:R-:W-:-:S04]  /*3ff0*/  FMNMX.FTZ R20, R25, R20, !PT ;  /* 0x0000001419147209 */ /* 0x008fc80007810000 */
[C---:B------:R-:W-:Y:S01]  /*4000*/  FSETP.NEU.FTZ.AND P2, PT, R20.reuse, -INF , PT ;  /* 0xff8000001400780b */ /* 0x040fe20003f5d000 */
[----:B------:R-:W-:Y:S02]  /*4010*/  FMUL.FTZ R73, R20, UR10 ;  /* 0x0000000a14497c20 */ /* 0x000fe40008410000 */
[----:B------:R-:W-:Y:S03]  /*4020*/  MUFU.EX2 R53, R53 ;  /* 0x0000003500357308 */ /* 0x000fe60000000800 */
        /* <DEDUP_REMOVED lines=18> */
[----:B------:R0:W3:Y:S01]  /*4150*/  MUFU.EX2 R84, R27 ;  /* 0x0000001b00547308 */ /* 0x0000e20000000800 */
[--C-:B------:R-:W-:Y:S01]  /*4160*/  FFMA.FTZ R54, R55, UR10, -R73.reuse ;  /* 0x0000000a37367c23 */ /* 0x100fe20008010849 */
[--C-:B------:R-:W-:Y:S01]  /*4170*/  FFMA.FTZ R50, R50, UR10, -R73.reuse ;  /* 0x0000000a32327c23 */ /* 0x100fe20008010849 */
[--C-:B------:R-:W-:Y:S01]  /*4180*/  FFMA.FTZ R39, R58, UR10, -R73.reuse ;  /* 0x0000000a3a277c23 */ /* 0x100fe20008010849 */
[--C-:B------:R-:W-:Y:S01]  /*4190*/  FFMA.FTZ R58, R63, UR10, -R73.reuse ;  /* 0x0000000a3f3a7c23 */ /* 0x100fe20008010849 */
[--C-:B------:R-:W-:Y:S01]  /*41a0*/  FFMA.FTZ R67, R67, UR10, -R73.reuse ;  /* 0x0000000a43437c23 */ /* 0x100fe20008010849 */
[--C-:B------:R-:W-:Y:S01]  /*41b0*/  FFMA.FTZ R70, R70, UR10, -R73.reuse ;  /* 0x0000000a46467c23 */ /* 0x100fe20008010849 */
[----:B------:R-:W-:Y:S01]  /*41c0*/  FFMA.FTZ R71, R71, UR10, -R73 ;  /* 0x0000000a47477c23 */ /* 0x000fe20008010849 */
[----:B------:R-:W4:Y:S01]  /*41d0*/  MUFU.EX2 R30, R30 ;  /* 0x0000001e001e7308 */ /* 0x000f220000000800 */
[----:B0-----:R-:W-:Y:S01]  /*41e0*/  FADD.FTZ R27, R24, R13 ;  /* 0x0000000d181b7221 */ /* 0x001fe20000010000 */
[----:B------:R-:W-:Y:S01]  /*41f0*/  F2FP.F16.F32.PACK_AB R24, R13, R24 ;  /* 0x000000180d18723e */ /* 0x000fe200000000ff */
[--C-:B------:R-:W-:Y:S01]  /*4200*/  FFMA.FTZ R74, R74, UR10, -R73.reuse ;  /* 0x0000000a4a4a7c23 */ /* 0x100fe20008010849 */
[----:B------:R-:W-:Y:S01]  /*4210*/  FFMA.FTZ R75, R75, UR10, -R73 ;  /* 0x0000000a4b4b7c23 */ /* 0x000fe20008010849 */
[----:B-1----:R-:W-:Y:S01]  /*4220*/  FADD.FTZ R34, R26, R27 ;  /* 0x0000001b1a227221 */ /* 0x002fe20000010000 */
[C---:B--2---:R-:W-:Y:S01]  /*4230*/  F2FP.F16.F32.PACK_AB R26, R21.reuse, R26 ;  /* 0x0000001a151a723e */ /* 0x044fe200000000ff */
[--C-:B------:R-:W-:Y:S01]  /*4240*/  FFMA.FTZ R78, R78, UR10, -R73.reuse ;  /* 0x0000000a4e4e7c23 */ /* 0x100fe20008010849 */
[----:B------:R0:W1:Y:S01]  /*4250*/  MUFU.EX2 R85, R77 ;  /* 0x0000004d00557308 */ /* 0x0000620000000800 */
[----:B------:R-:W-:Y:S01]  /*4260*/  FADD.FTZ R27, R21, R34 ;  /* 0x00000022151b7221 */ /* 0x000fe20000010000 */
[----:B---3--:R-:W-:Y:S01]  /*4270*/  FADD.FTZ R13, R25, R84 ;  /* 0x00000054190d7221 */ /* 0x008fe20000010000 */
[--C-:B------:R-:W-:Y:S01]  /*4280*/  FFMA.FTZ R79, R79, UR10, -R73.reuse ;  /* 0x0000000a4f4f7c23 */ /* 0x100fe20008010849 */
[----:B------:R-:W-:Y:S01]  /*4290*/  FFMA.FTZ R82, R82, UR10, -R73 ;  /* 0x0000000a52527c23 */ /* 0x000fe20008010849 */
[----:B------:R-:W-:Y:S01]  /*42a0*/  FADD.FTZ R62, R28, R27 ;  /* 0x0000001b1c3e7221 */ /* 0x000fe20000010000 */
[----:B------:R-:W-:Y:S01]  /*42b0*/  F2FP.F16.F32.PACK_AB R28, R7, R28 ;  /* 0x0000001c071c723e */ /* 0x000fe200000000ff */
[----:B------:R-:W-:Y:S01]  /*42c0*/  FFMA.FTZ R83, R83, UR10, -R73 ;  /* 0x0000000a53537c23 */ /* 0x000fe20008010849 */
[----:B------:R-:W2:Y:S01]  /*42d0*/  MUFU.EX2 R31, R31 ;  /* 0x0000001f001f7308 */ /* 0x000ea20000000800 */
[----:B------:R-:W-:Y:S01]  /*42e0*/  FADD.FTZ R21, R7, R62 ;  /* 0x0000003e07157221 */ /* 0x000fe20000010000 */
[----:B----4-:R-:W-:Y:S01]  /*42f0*/  FADD.FTZ R34, R30, R13 ;  /* 0x0000000d1e227221 */ /* 0x010fe20000010000 */
[--C-:B0-----:R-:W-:Y:S01]  /*4300*/  FFMA.FTZ R77, R46, UR10, -R73.reuse ;  /* 0x0000000a2e4d7c23 */ /* 0x101fe20008010849 */
[--C-:B------:R-:W-:Y:S01]  /*4310*/  FFMA.FTZ R46, R59, UR10, -R73.reuse ;  /* 0x0000000a3b2e7c23 */ /* 0x100fe20008010849 */
[--C-:B------:R-:W-:Y:S01]  /*4320*/  FFMA.FTZ R13, R66, UR10, -R73.reuse ;  /* 0x0000000a420d7c23 */ /* 0x100fe20008010849 */
[--C-:B------:R-:W-:Y:S01]  /*4330*/  FFMA.FTZ R86, R86, UR10, -R73.reuse ;  /* 0x0000000a56567c23 */ /* 0x100fe20008010849 */
[----:B------:R-:W-:Y:S01]  /*4340*/  FFMA.FTZ R73, R87, UR10, -R73 ;  /* 0x0000000a57497c23 */ /* 0x000fe20008010849 */
[----:B------:R-:W0:Y:S01]  /*4350*/  MUFU.EX2 R76, R76 ;  /* 0x0000004c004c7308 */ /* 0x000e220000000800 */
[C---:B-1----:R-:W-:Y:S01]  /*4360*/  F2FP.F16.F32.PACK_AB R27, R85.reuse, R30 ;  /* 0x0000001e551b723e */ /* 0x042fe200000000ff */
[----:B------:R-:W-:Y:S01]  /*4370*/  FADD.FTZ R30, R22, R21 ;  /* 0x00000015161e7221 */ /* 0x000fe20000010000 */
[----:B------:R-:W-:Y:S01]  /*4380*/  FADD.FTZ R34, R85, R34 ;  /* 0x0000002255227221 */ /* 0x000fe20000010000 */
[----:B------:R-:W-:-:S02]  /*4390*/  F2FP.F16.F32.PACK_AB R25, R84, R25 ;  /* 0x000000195419723e */ /* 0x000fc400000000ff */
[----:B------:R-:W-:Y:S02]  /*43a0*/  FADD.FTZ R55, R23, R30 ;  /* 0x0000001e17377221 */ /* 0x000fe40000010000 */
[----:B------:R-:W1:Y:S01]  /*43b0*/  MUFU.EX2 R35, R35 ;  /* 0x0000002300237308 */ /* 0x000e620000000800 */
[----:B--2---:R-:W-:Y:S01]  /*43c0*/  FADD.FTZ R21, R31, R34 ;  /* 0x000000221f157221 */ /* 0x004fe20000010000 */
[----:B------:R-:W-:Y:S01]  /*43d0*/  FADD.FTZ R34, R32, R55 ;  /* 0x0000003720227221 */ /* 0x000fe20000010000 */
[----:B------:R2:W-:Y:S01]  /*43e0*/  STSM.16.M88.4 [R10+0x21800], R24 ;  /* 0x021800180a007844 */ /* 0x0005e20000000200 */
[C---:B------:R-:W-:Y:S02]  /*43f0*/  F2FP.F16.F32.PACK_AB R32, R29.reuse, R32 ;  /* 0x000000201d20723e */ /* 0x040fe400000000ff */
[----:B------:R-:W-:Y:S02]  /*4400*/  FADD.FTZ R34, R29, R34 ;  /* 0x000000221d227221 */ /* 0x000fe40000010000 */
[----:B------:R-:W3:Y:S01]  /*4410*/  MUFU.EX2 R38, R38 ;  /* 0x0000002600267308 */ /* 0x000ee20000000800 */
[C---:B0-----:R-:W-:Y:S01]  /*4420*/  FADD.FTZ R30, R76.reuse, R21 ;  /* 0x000000154c1e7221 */ /* 0x041fe20000010000 */
[----:B------:R-:W-:Y:S01]  /*4430*/  FADD.FTZ R59, R33, R34 ;  /* 0x00000022213b7221 */ /* 0x000fe20000010000 */
[----:B------:R-:W-:-:S03]  /*4440*/  F2FP.F16.F32.PACK_AB R29, R76, R31 ;  /* 0x0000001f4c1d723e */ /* 0x000fc600000000ff */
[----:B------:R-:W-:Y:S02]  /*4450*/  FADD.FTZ R34, R36, R59 ;  /* 0x0000003b24227221 */ /* 0x000fe40000010000 */
[----:B------:R-:W0:Y:S01]  /*4460*/  MUFU.EX2 R42, R42 ;  /* 0x0000002a002a7308 */ /* 0x000e220000000800 */
[----:B-1----:R-:W-:Y:S01]  /*4470*/  FADD.FTZ R21, R35, R30 ;  /* 0x0000001e23157221 */ /* 0x002fe20000010000 */
[----:B--2---:R-:W-:Y:S02]  /*4480*/  F2FP.F16.F32.PACK_AB R24, R40, R37 ;  /* 0x000000252818723e */ /* 0x004fe400000000ff */
[----:B------:R-:W-:-:S04]  /*4490*/  F2FP.F16.F32.PACK_AB R26, R44, R41 ;  /* 0x000000292c1a723e */ /* 0x000fc800000000ff */
[----:B------:R-:W1:Y:S01]  /*44a0*/  MUFU.EX2 R43, R43 ;  /* 0x0000002b002b7308 */ /* 0x000e620000000800 */
[C---:B---3--:R-:W-:Y:S01]  /*44b0*/  FADD.FTZ R21, R38.reuse, R21 ;  /* 0x0000001526157221 */ /* 0x048fe20000010000 */
[----:B------:R-:W-:Y:S02]  /*44c0*/  F2FP.F16.F32.PACK_AB R31, R38, R35 ;  /* 0x00000023261f723e */ /* 0x000fe400000000ff */
[----:B------:R-:W-:-:S04]  /*44d0*/  F2FP.F16.F32.PACK_AB R38, R48, R45 ;  /* 0x0000002d3026723e */ /* 0x000fc800000000ff */
[----:B------:R-:W2:Y:S01]  /*44e0*/  MUFU.EX2 R77, R77 ;  /* 0x0000004d004d7308 */ /* 0x000ea20000000800 */
[----:B0-----:R-:W-:Y:S01]  /*44f0*/  FADD.FTZ R30, R42, R21 ;  /* 0x000000152a1e7221 */ /* 0x001fe20000010000 */
[----:B------:R-:W-:-:S06]  /*4500*/  FADD.FTZ R21, R37, R34 ;  /* 0x0000002225157221 */ /* 0x000fcc0000010000 */
[----:B------:R-:W0:Y:S01]  /*4510*/  MUFU.EX2 R80, R80 ;  /* 0x0000005000507308 */ /* 0x000e220000000800 */
[----:B-1----:R-:W-:Y:S01]  /*4520*/  FADD.FTZ R34, R43, R30 ;  /* 0x0000001e2b227221 */ /* 0x002fe20000010000 */
[----:B------:R-:W-:Y:S01]  /*4530*/  F2FP.F16.F32.PACK_AB R30, R23, R22 ;  /* 0x00000016171e723e */ /* 0x000fe200000000ff */
[----:B------:R-:W-:Y:S01]  /*4540*/  FADD.FTZ R22, R40, R21 ;  /* 0x0000001528167221 */ /* 0x000fe20000010000 */
[----:B------:R-:W-:-:S03]  /*4550*/  VIADD R40, R10, 0x21800 ;  /* 0x000218000a287836 */ /* 0x000fc60000000000 */
[----:B------:R-:W-:Y:S01]  /*4560*/  FADD.FTZ R21, R41, R22 ;  /* 0x0000001629157221 */ /* 0x000fe20000010000 */
[----:B------:R-:W1:Y:S01]  /*4570*/  MUFU.EX2 R50, R50 ;  /* 0x0000003200327308 */ /* 0x000e620000000800 */
[----:B--2---:R-:W-:Y:S01]  /*4580*/  FADD.FTZ R7, R77, R34 ;  /* 0x000000224d077221 */ /* 0x004fe20000010000 */
[----:B------:R-:W-:Y:S01]  /*4590*/  F2FP.F16.F32.PACK_AB R34, R36, R33 ;  /* 0x000000212422723e */ /* 0x000fe200000000ff */
[----:B------:R-:W-:Y:S01]  /*45a0*/  FADD.FTZ R21, R44, R21 ;  /* 0x000000152c157221 */ /* 0x000fe20000010000 */
[----:B------:R-:W-:Y:S01]  /*45b0*/  IMAD R41, R9, 0x2, R10 ;  /* 0x0000000209297824 */ /* 0x000fe200078e020a */
[----:B------:R-:W-:Y:S01]  /*45c0*/  F2FP.F16.F32.PACK_AB R33, R43, R42 ;  /* 0x0000002a2b21723e */ /* 0x000fe200000000ff */
[----:B------:R-:W-:Y:S02]  /*45d0*/  IMAD R9, R9, 0x2, R40 ;  /* 0x0000000209097824 */ /* 0x000fe400078e0228 */
[----:B------:R-:W-:Y:S01]  /*45e0*/  FADD.FTZ R36, R6, R21 ;  /* 0x0000001506247221 */ /* 0x000fe20000010000 */
[----:B------:R-:W2:Y:S01]  /*45f0*/  MUFU.EX2 R81, R81 ;  /* 0x0000005100517308 */ /* 0x000ea20000000800 */
[C---:B0-----:R-:W-:Y:S01]  /*4600*/  FADD.FTZ R7, R80.reuse, R7 ;  /* 0x0000000750077221 */ /* 0x041fe20000010000 */
[----:B------:R-:W-:Y:S01]  /*4610*/  F2FP.F16.F32.PACK_AB R35, R80, R77 ;  /* 0x0000004d5023723e */ /* 0x000fe200000000ff */
[----:B------:R-:W-:Y:S01]  /*4620*/  FADD.FTZ R36, R5, R36 ;  /* 0x0000002405247221 */ /* 0x000fe20000010000 */
[----:B------:R-:W-:Y:S01]  /*4630*/  IMAD R42, R8, 0x2, R10 ;  /* 0x00000002082a7824 */ /* 0x000fe200078e020a */
[----:B------:R-:W-:Y:S02]  /*4640*/  STSM.16.M88.4 [R41+0x21800], R28 ;  /* 0x0218001c29007844 */ /* 0x000fe40000000200 */
[----:B------:R-:W-:Y:S01]  /*4650*/  FADD.FTZ R21, R45, R36 ;  /* 0x000000242d157221 */ /* 0x000fe20000010000 */
[----:B------:R-:W0:Y:S01]  /*4660*/  MUFU.EX2 R51, R51 ;  /* 0x0000003300337308 */ /* 0x000e220000000800 */
[----:B-1----:R-:W-:Y:S01]  /*4670*/  FADD.FTZ R22, R50, R7 ;  /* 0x0000000732167221 */ /* 0x002fe20000010000 */
[----:B------:R-:W-:Y:S01]  /*4680*/  STSM.16.M88.4 [R42+0x21800], R32 ;  /* 0x021800202a007844 */ /* 0x000fe20000000200 */
[----:B------:R-:W-:-:S04]  /*4690*/  FADD.FTZ R36, R48, R21 ;  /* 0x0000001530247221 */ /* 0x000fc80000010000 */
[----:B------:R-:W-:Y:S01]  /*46a0*/  FADD.FTZ R23, R49, R36 ;  /* 0x0000002431177221 */ /* 0x000fe20000010000 */
[----:B------:R-:W1:Y:S01]  /*46b0*/  MUFU.EX2 R54, R54 ;  /* 0x0000003600367308 */ /* 0x000e620000000800 */
[C---:B--2---:R-:W-:Y:S01]  /*46c0*/  FADD.FTZ R22, R81.reuse, R22 ;  /* 0x0000001651167221 */ /* 0x044fe20000010000 */
[----:B------:R-:W-:Y:S01]  /*46d0*/  F2FP.F16.F32.PACK_AB R25, R81, R50 ;  /* 0x000000325119723e */ /* 0x000fe200000000ff */
[C---:B------:R-:W-:Y:S01]  /*46e0*/  FADD.FTZ R36, R52.reuse, R23 ;  /* 0x0000001734247221 */ /* 0x040fe20000010000 */
[----:B------:R-:W-:-:S03]  /*46f0*/  F2FP.F16.F32.PACK_AB R52, R52, R49 ;  /* 0x000000313434723e */ /* 0x000fc600000000ff */
[----:B------:R-:W-:Y:S01]  /*4700*/  FADD.FTZ R23, R53, R36 ;  /* 0x0000002435177221 */ /* 0x000fe20000010000 */
[----:B------:R-:W2:Y:S01]  /*4710*/  MUFU.EX2 R39, R39 ;  /* 0x0000002700277308 */ /* 0x000ea20000000800 */
[----:B0-----:R-:W-:Y:S01]  /*4720*/  FADD.FTZ R7, R51, R22 ;  /* 0x0000001633077221 */ /* 0x001fe20000010000 */
[----:B------:R-:W-:Y:S01]  /*4730*/  F2FP.F16.F32.PACK_AB R36, R5, R6 ;  /* 0x000000060524723e */ /* 0x000fe200000000ff */
[----:B------:R-:W-:-:S05]  /*4740*/  FADD.FTZ R23, R60, R23 ;  /* 0x000000173c177221 */ /* 0x000fca0000010000 */
[----:B------:R-:W0:Y:S01]  /*4750*/  MUFU.EX2 R46, R46 ;  /* 0x0000002e002e7308 */ /* 0x000e220000000800 */
[C---:B-1----:R-:W-:Y:S01]  /*4760*/  FADD.FTZ R22, R54.reuse, R7 ;  /* 0x0000000736167221 */ /* 0x042fe20000010000 */
[----:B------:R-:W-:Y:S02]  /*4770*/  F2FP.F16.F32.PACK_AB R27, R54, R51 ;  /* 0x00000033361b723e */ /* 0x000fe400000000ff */
[----:B------:R-:W-:-:S04]  /*4780*/  F2FP.F16.F32.PACK_AB R54, R60, R53 ;  /* 0x000000353c36723e */ /* 0x000fc800000000ff */
[----:B------:R-:W1:Y:S01]  /*4790*/  MUFU.EX2 R47, R47 ;  /* 0x0000002f002f7308 */ /* 0x000e620000000800 */
[----:B--2---:R-:W-:-:S07]  /*47a0*/  FADD.FTZ R7, R39, R22 ;  /* 0x0000001627077221 */ /* 0x004fce0000010000 */
[----:B------:R-:W2:Y:S01]  /*47b0*/  MUFU.EX2 R58, R58 ;  /* 0x0000003a003a7308 */ /* 0x000ea20000000800 */
[----:B0-----:R-:W-:Y:S01]  /*47c0*/  FADD.FTZ R22, R46, R7 ;  /* 0x000000072e167221 */ /* 0x001fe20000010000 */
[----:B------:R-:W-:Y:S01]  /*47d0*/  IMAD R7, R8, 0x2, R9 ;  /* 0x0000000208077824 */ /* 0x000fe200078e0209 */
[----:B------:R-:W-:Y:S01]  /*47e0*/  F2FP.F16.F32.PACK_AB R37, R46, R39 ;  /* 0x000000272e25723e */ /* 0x000fe200000000ff */
[----:B------:R-:W-:-:S03]  /*47f0*/  IMAD R8, R8, 0x2, R40 ;  /* 0x0000000208087824 */ /* 0x000fc600078e0228 */
[----:B------:R0:W-:Y:S01]  /*4800*/  STSM.16.M88.4 [R7], R24 ;  /* 0x0000001807007844 */ /* 0x0001e20000000200 */
[----:B------:R-:W3:Y:S01]  /*4810*/  MUFU.EX2 R13, R13 ;  /* 0x0000000d000d7308 */ /* 0x000ee20000000800 */
[----:B-1----:R-:W-:-:S07]  /*4820*/  FADD.FTZ R21, R47, R22 ;  /* 0x000000162f157221 */ /* 0x002fce0000010000 */
[----:B------:R-:W1:Y:S01]  /*4830*/  MUFU.EX2 R62, R67 ;  /* 0x00000043003e7308 */ /* 0x000e620000000800 */
[C---:B--2---:R-:W-:Y:S01]  /*4840*/  FADD.FTZ R22, R58.reuse, R21 ;  /* 0x000000153a167221 */ /* 0x044fe20000010000 */
[----:B------:R-:W-:-:S05]  /*4850*/  F2FP.F16.F32.PACK_AB R39, R58, R47 ;  /* 0x0000002f3a27723e */ /* 0x000fca00000000ff */
[----:B------:R2:W-:Y:S01]  /*4860*/  STSM.16.M88.4 [R10+0x27800], R36 ;  /* 0x027800240a007844 */ /* 0x0005e20000000200 */
[----:B------:R-:W4:Y:S01]  /*4870*/  MUFU.EX2 R64, R64 ;  /* 0x0000004000407308 */ /* 0x000f220000000800 */
[----:B---3--:R-:W-:-:S07]  /*4880*/  FADD.FTZ R21, R13, R22 ;  /* 0x000000160d157221 */ /* 0x008fce0000010000 */
[----:B------:R-:W3:Y:S01]  /*4890*/  MUFU.EX2 R55, R70 ;  /* 0x0000004600377308 */ /* 0x000ee20000000800 */
[C---:B-1----:R-:W-:Y:S01]  /*48a0*/  FADD.FTZ R6, R62.reuse, R21 ;  /* 0x000000153e067221 */ /* 0x042fe20000010000 */
[----:B------:R-:W-:Y:S01]  /*48b0*/  F2FP.F16.F32.PACK_AB R53, R62, R13 ;  /* 0x0000000d3e35723e */ /* 0x000fe200000000ff */
[----:B------:R-:W-:-:S05]  /*48c0*/  VIADD R13, R88, 0xfffffffe ;  /* 0xfffffffe580d7836 */ /* 0x000fca0000000000 */
[----:B------:R-:W1:Y:S01]  /*48d0*/  MUFU.EX2 R65, R65 ;  /* 0x0000004100417308 */ /* 0x000e620000000800 */
[----:B----4-:R-:W-:-:S07]  /*48e0*/  FADD.FTZ R22, R64, R23 ;  /* 0x0000001740167221 */ /* 0x010fce0000010000 */
[----:B------:R-:W4:Y:S01]  /*48f0*/  MUFU.EX2 R66, R71 ;  /* 0x0000004700427308 */ /* 0x000f220000000800 */
[----:B---3--:R-:W-:-:S07]  /*4900*/  FADD.FTZ R5, R55, R6 ;  /* 0x0000000637057221 */ /* 0x008fce0000010000 */
[----:B------:R-:W-:Y:S01]  /*4910*/  MUFU.EX2 R56, R56 ;  /* 0x0000003800387308 */ /* 0x000fe20000000800 */
[C---:B-1----:R-:W-:Y:S01]  /*4920*/  FADD.FTZ R21, R65.reuse, R22 ;  /* 0x0000001641157221 */ /* 0x042fe20000010000 */
[----:B------:R-:W-:-:S06]  /*4930*/  F2FP.F16.F32.PACK_AB R64, R65, R64 ;  /* 0x000000404140723e */ /* 0x000fcc00000000ff */
[----:B------:R-:W1:Y:S01]  /*4940*/  MUFU.EX2 R57, R57 ;  /* 0x0000003900397308 */ /* 0x000e620000000800 */
[C---:B----4-:R-:W-:Y:S01]  /*4950*/  FADD.FTZ R5, R66.reuse, R5 ;  /* 0x0000000542057221 */ /* 0x050fe20000010000 */
[----:B------:R-:W-:-:S05]  /*4960*/  F2FP.F16.F32.PACK_AB R55, R66, R55 ;  /* 0x000000374237723e */ /* 0x000fca00000000ff */
[----:B------:R2:W-:Y:S01]  /*4970*/  STSM.16.M88.4 [R41+0x27800], R52 ;  /* 0x0278003429007844 */ /* 0x0005e20000000200 */
[----:B------:R-:W3:Y:S08]  /*4980*/  MUFU.EX2 R74, R74 ;  /* 0x0000004a004a7308 */ /* 0x000ef00000000800 */
[----:B------:R-:W4:Y:S01]  /*4990*/  MUFU.EX2 R75, R75 ;  /* 0x0000004b004b7308 */ /* 0x000f220000000800 */
[----:B-1----:R-:W-:Y:S01]  /*49a0*/  F2FP.F16.F32.PACK_AB R66, R57, R56 ;  /* 0x000000383942723e */ /* 0x002fe200000000ff */
[----:B------:R-:W-:-:S04]  /*49b0*/  FADD.FTZ R56, R56, R21 ;  /* 0x0000001538387221 */ /* 0x000fc80000010000 */
[----:B------:R-:W-:Y:S02]  /*49c0*/  FADD.FTZ R56, R57, R56 ;  /* 0x0000003839387221 */ /* 0x000fe40000010000 */
[----:B------:R-:W-:Y:S01]  /*49d0*/  MUFU.EX2 R78, R78 ;  /* 0x0000004e004e7308 */ /* 0x000fe20000000800 */
[----:B---3--:R-:W-:-:S07]  /*49e0*/  FADD.FTZ R6, R74, R5 ;  /* 0x000000054a067221 */ /* 0x008fce0000010000 */
[----:B------:R-:W1:Y:S01]  /*49f0*/  MUFU.EX2 R79, R79 ;  /* 0x0000004f004f7308 */ /* 0x000e620000000800 */
[C---:B----4-:R-:W-:Y:S01]  /*4a00*/  F2FP.F16.F32.PACK_AB R65, R75.reuse, R74 ;  /* 0x0000004a4b41723e */ /* 0x050fe200000000ff */
[----:B------:R-:W-:-:S06]  /*4a10*/  FADD.FTZ R5, R75, R6 ;  /* 0x000000064b057221 */ /* 0x000fcc0000010000 */
[----:B------:R-:W-:Y:S08]  /*4a20*/  MUFU.EX2 R61, R61 ;  /* 0x0000003d003d7308 */ /* 0x000ff00000000800 */
[----:B------:R-:W0:Y:S01]  /*4a30*/  MUFU.EX2 R68, R68 ;  /* 0x0000004400447308 */ /* 0x000e220000000800 */
[----:B-1----:R-:W-:Y:S01]  /*4a40*/  F2FP.F16.F32.PACK_AB R67, R79, R78 ;  /* 0x0000004e4f43723e */ /* 0x002fe200000000ff */
[----:B------:R-:W-:-:S04]  /*4a50*/  FADD.FTZ R78, R78, R5 ;  /* 0x000000054e4e7221 */ /* 0x000fc80000010000 */
[----:B------:R2:W-:Y:S01]  /*4a60*/  STSM.16.M88.4 [R42+0x27800], R64 ;  /* 0x027800402a007844 */ /* 0x0005e20000000200 */
[----:B------:R-:W-:Y:S01]  /*4a70*/  FADD.FTZ R79, R79, R78 ;  /* 0x0000004e4f4f7221 */ /* 0x000fe20000010000 */
[----:B------:R-:W-:Y:S08]  /*4a80*/  MUFU.EX2 R69, R69 ;  /* 0x0000004500457308 */ /* 0x000ff00000000800 */
[----:B------:R-:W1:Y:S01]  /*4a90*/  MUFU.EX2 R72, R72 ;  /* 0x0000004800487308 */ /* 0x000e620000000800 */
[----:B0-----:R-:W-:Y:S01]  /*4aa0*/  F2FP.F16.F32.PACK_AB R24, R68, R61 ;  /* 0x0000003d4418723e */ /* 0x001fe200000000ff */
[----:B------:R-:W-:-:S04]  /*4ab0*/  FADD.FTZ R61, R61, R56 ;  /* 0x000000383d3d7221 */ /* 0x000fc80000010000 */
[----:B------:R-:W-:Y:S02]  /*4ac0*/  FADD.FTZ R68, R68, R61 ;  /* 0x0000003d44447221 */ /* 0x000fe40000010000 */
[----:B------:R-:W-:Y:S08]  /*4ad0*/  MUFU.EX2 R82, R82 ;  /* 0x0000005200527308 */ /* 0x000ff00000000800 */
[----:B------:R-:W0:Y:S01]  /*4ae0*/  MUFU.EX2 R83, R83 ;  /* 0x0000005300537308 */ /* 0x000e220000000800 */
[----:B-1----:R-:W-:Y:S01]  /*4af0*/  F2FP.F16.F32.PACK_AB R26, R72, R69 ;  /* 0x00000045481a723e */ /* 0x002fe200000000ff */
[----:B------:R-:W-:-:S04]  /*4b00*/  FADD.FTZ R69, R69, R68 ;  /* 0x0000004445457221 */ /* 0x000fc80000010000 */
[----:B------:R-:W-:Y:S02]  /*4b10*/  FADD.FTZ R6, R72, R69 ;  /* 0x0000004548067221 */ /* 0x000fe40000010000 */
[----:B------:R-:W-:Y:S08]  /*4b20*/  MUFU.EX2 R86, R86 ;  /* 0x0000005600567308 */ /* 0x000ff00000000800 */
[----:B------:R-:W1:Y:S01]  /*4b30*/  MUFU.EX2 R73, R73 ;  /* 0x0000004900497308 */ /* 0x000e620000000800 */
[----:B0-----:R-:W-:Y:S01]  /*4b40*/  F2FP.F16.F32.PACK_AB R25, R83, R82 ;  /* 0x000000525319723e */ /* 0x001fe200000000ff */
[----:B------:R-:W-:-:S04]  /*4b50*/  FADD.FTZ R82, R82, R79 ;  /* 0x0000004f52527221 */ /* 0x000fc80000010000 */
[----:B------:R-:W-:Y:S01]  /*4b60*/  FADD.FTZ R83, R83, R82 ;  /* 0x0000005253537221 */ /* 0x000fe20000010000 */
[----:B-1----:R-:W-:-:S03]  /*4b70*/  F2FP.F16.F32.PACK_AB R27, R73, R86 ;  /* 0x00000056491b723e */ /* 0x002fc600000000ff */
[----:B------:R-:W-:Y:S02]  /*4b80*/  FADD.FTZ R86, R86, R83 ;  /* 0x0000005356567221 */ /* 0x000fe40000010000 */
[----:B------:R2:W-:Y:S02]  /*4b90*/  STSM.16.M88.4 [R7+0x6000], R24 ;  /* 0x0060001807007844 */ /* 0x0005e40000000200 */
[----:B------:R-:W-:Y:S01]  /*4ba0*/  FADD.FTZ R5, R73, R86 ;  /* 0x0000005649057221 */ /* 0x000fe20000010000 */
[----:B------:R0:W-:Y:S06]  /*4bb0*/  MEMBAR.ALL.CTA ;  /* 0x0000000000007992 */ /* 0x0001ec0000008000 */
[----:B0-----:R-:W0:Y:S02]  /*4bc0*/  FENCE.VIEW.ASYNC.S ;  /* 0x00000000000073c6 */ /* 0x001e240000000000 */
[----:B0-----:R-:W-:Y:S01]  /*4bd0*/  NOP ;  /* 0x0000000000007918 */ /* 0x001fe20000000000 */
[----:B------:R-:W-:Y:S05]  /*4be0*/  @P2 BRA `(.L_x_871) ;  /* 0x0000000000442947 */ /* 0x000fea0003800000 */
        /* <DEDUP_REMOVED lines=10> */
.L_x_872:
[----:B------:R-:W-:-:S11]  /*4c90*/  UISETP.NE.AND UP2, UPT, UR5, 0x1, UPT ;  /* 0x000000010500788c */ /* 0x000fd6000bf45270 */
[----:B------:R-:W-:Y:S02]  /*4ca0*/  @UP2 ULDC.64 UR18, c[0x0][0x9e8] ;  /* 0x00027a0000122ab9 */ /* 0x000fe40000000a00 */
[----:B------:R-:W-:-:S04]  /*4cb0*/  UIMAD.WIDE.U32 UR14, UR6, UR18, URZ ;  /* 0x00000012060e72a5 */ /* 0x000fc8000f8e003f */
[----:B------:R-:W-:-:S12]  /*4cc0*/  @UP2 USHF.R.U32.HI UR6, URZ, UR19, UR15 ;  /* 0x000000133f062299 */ /* 0x000fd8000801160f */
.L_x_873:
[----:B------:R-:W-:-:S04]  /*4cd0*/  UIMAD UR5, UR6, UR5, UR5 ;  /* 0x00000005060572a4 */ /* 0x000fc8000f8e0205 */
[----:B------:R-:W-:-:S04]  /*4ce0*/  UISETP.LT.AND UP2, UPT, UR4, UR5, UPT ;  /* 0x000000050400728c */ /* 0x000fc8000bf41270 */
[----:B------:R-:W-:-:S12]  /*4cf0*/  USEL UR4, UR4, UR5, UP2 ;  /* 0x0000000504047287 */ /* 0x000fd80009000000 */
.L_x_871:
[----:B------:R-:W-:Y:S01]  /*4d00*/  USHF.R.S32.HI UR5, URZ, 0x1f, UR4 ;  /* 0x0000001f3f057899 */ /* 0x000fe20008011404 */
[----:B------:R-:W-:Y:S02]  /*4d10*/  CS2R R134, SRZ ;  /* 0x0000000000867805 */ /* 0x000fe4000001ff00 */
[----:B------:R-:W-:Y:S02]  /*4d20*/  CS2R R132, SRZ ;  /* 0x0000000000847805 */ /* 0x000fe4000001ff00 */
[----:B------:R-:W-:Y:S01]  /*4d30*/  CS2R R130, SRZ ;  /* 0x0000000000827805 */ /* 0x000fe2000001ff00 */
[----:B------:R-:W-:Y:S01]  /*4d40*/  ULEA.HI UR5, UR5, UR4, URZ, 0x7 ;  /* 0x0000000405057291 */ /* 0x000fe2000f8f383f */
[----:B------:R-:W-:Y:S02]  /*4d50*/  CS2R R128, SRZ ;  /* 0x0000000000807805 */ /* 0x000fe4000001ff00 */
[----:B------:R-:W-:Y:S01]  /*4d60*/  CS2R R126, SRZ ;  /* 0x00000000007e7805 */ /* 0x000fe2000001ff00 */
[----:B------:R-:W-:Y:S01]  /*4d70*/  UMOV UR4, URZ ;  /* 0x0000003f00047c82 */ /* 0x000fe20008000000 */
[----:B------:R-:W-:Y:S01]  /*4d80*/  USHF.R.S32.HI UR5, URZ, 0x7, UR5 ;  /* 0x000000073f057899 */ /* 0x000fe20008011405 */
[----:B------:R-:W-:-:S02]  /*4d90*/  CS2R R124, SRZ ;  /* 0x00000000007c7805 */ /* 0x000fc4000001ff00 */
[----:B------:R-:W-:Y:S02]  /*4da0*/  CS2R R122, SRZ ;  /* 0x00000000007a7805 */ /* 0x000fe4000001ff00 */
[----:B------:R-:W-:Y:S01]  /*4db0*/  CS2R R120, SRZ ;  /* 0x0000000000787805 */ /* 0x000fe2000001ff00 */
[----:B------:R-:W-:Y:S01]  /*4dc0*/  UISETP.LT.AND UP2, UPT, UR60, UR5, UPT ;  /* 0x000000053c00728c */ /* 0x000fe2000bf41270 */
[----:B------:R-:W-:Y:S02]  /*4dd0*/  CS2R R118, SRZ ;  /* 0x0000000000767805 */ /* 0x000fe4000001ff00 */
[----:B------:R-:W-:Y:S02]  /*4de0*/  CS2R R116, SRZ ;  /* 0x0000000000747805 */ /* 0x000fe4000001ff00 */
[----:B------:R-:W-:Y:S01]  /*4df0*/  CS2R R114, SRZ ;  /* 0x0000000000727805 */ /* 0x000fe2000001ff00 */
[----:B------:R-:W-:Y:S01]  /*4e00*/  USEL UR28, UR60, UR5, !UP2 ;  /* 0x000000053c1c7287 */ /* 0x000fe2000d000000 */
[----:B------:R-:W-:-:S02]  /*4e10*/  CS2R R112, SRZ ;  /* 0x0000000000707805 */ /* 0x000fc4000001ff00 */
[----:B------:R-:W-:Y:S01]  /*4e20*/  CS2R R110, SRZ ;  /* 0x00000000006e7805 */ /* 0x000fe2000001ff00 */
[----:B------:R-:W-:Y:S01]  /*4e30*/  UMOV UR5, URZ ;  /* 0x0000003f00057c82 */ /* 0x000fe20008000000 */
[----:B------:R-:W-:Y:S02]  /*4e40*/  CS2R R108, SRZ ;  /* 0x00000000006c7805 */ /* 0x000fe4000001ff00 */
[----:B------:R-:W-:Y:S02]  /*4e50*/  CS2R R106, SRZ ;  /* 0x00000000006a7805 */ /* 0x000fe4000001ff00 */
[----:B------:R-:W-:Y:S02]  /*4e60*/  ISETP.GE.AND P2, PT, R13, UR28, PT ;  /* 0x0000001c0d007c0c */ /* 0x000fe4000bf46270 */
        /* <DEDUP_REMOVED lines=9> */
[----:B------:R-:W-:Y:S06]  /*4f00*/  @!P2 BRA `(.L_x_874) ;  /* 0x00000030005ca947 */ /* 0x000fec0003800000 */
[----:B------:R-:W-:Y:S01]  /*4f10*/  IMAD.MOV.U32 R135, RZ, RZ, RZ ;  /* 0x000000ffff877224 */ /* 0x000fe200078e00ff */
[----:B------:R-:W-:Y:S01]  /*4f20*/  UMOV UR40, URZ ;  /* 0x0000003f00287c82 */ /* 0x000fe20008000000 */
[----:B------:R-:W-:Y:S01]  /*4f30*/  UMOV UR6, URZ ;  /* 0x0000003f00067c82 */ /* 0x000fe20008000000 */
[----:B------:R-:W-:Y:S01]  /*4f40*/  ULDC UR29, c[0x0][0x9e4] ;  /* 0x00027900001d7ab9 */ /* 0x000fe20000000800 */
[----:B------:R-:W-:Y:S01]  /*4f50*/  ULDC UR31, c[0x0][0x2f0] ;  /* 0x0000bc00001f7ab9 */ /* 0x000fe20000000800 */
[----:B------:R-:W-:Y:S01]  /*4f60*/  ULDC UR30, c[0x0][0x988] ;  /* 0x00026200001e7ab9 */ /* 0x000fe20000000800 */
[----:B------:R-:W-:-:S05]  /*4f70*/  ULDC UR38, c[0x0][0x9e0] ;  /* 0x0002780000267ab9 */ /* 0x000fca0000000800 */
.L_x_891:
[----:B------:R-:W-:Y:S01]  /*4f80*/  UIADD3 UR4, UR6, 0x1, URZ ;  /* 0x0000000106047890 */ /* 0x000fe2000fffe03f */
[----:B------:R-:W-:-:S03]  /*4f90*/  ISETP.NE.AND P3, PT, RZ, UR37, PT ;  /* 0x00000025ff007c0c */ /* 0x000fc6000bf65270 */
[----:B------:R-:W-:-:S04]  /*4fa0*/  UISETP.NE.AND UP2, UPT, UR4, 0x2, UPT ;  /* 0x000000020400788c */ /* 0x000fc8000bf45270 */
[----:B------:R-:W-:Y:S02]  /*4fb0*/  USEL UR5, URZ, 0x1, UP2 ;  /* 0x000000013f057887 */ /* 0x000fe40009000000 */
[----:B------:R-:W-:Y:S02]  /*4fc0*/  USEL UR4, UR4, URZ, UP2 ;  /* 0x0000003f04047287 */ /* 0x000fe40009000000 */
[----:B------:R-:W-:Y:S02]  /*4fd0*/  ULOP3.LUT UR5, UR40, UR5, URZ, 0x3c, !UPT ;  /* 0x0000000528057292 */ /* 0x000fe4000f8e3c3f */
[----:B---3--:R-:W-:Y:S10]  /*4fe0*/  @P3 BRA `(.L_x_875) ;  /* 0x00000000002c3947 */ /* 0x008ff40003800000 */
[----:B------:R-:W-:Y:S05]  /*4ff0*/  @!P0 BRA `(.L_x_876) ;  /* 0x0000000000048947 */ /* 0x000fea0003800000 */
[----:B------:R-:W-:Y:S01]  /*5000*/  BPT.TRAP 0x1 ;  /* 0x000000040000795c */ /* 0x000fe20000300000 */
.L_x_876:
[----:B------:R-:W-:Y:S01]  /*5010*/  ULEA UR10, UR4, UR36, 0x3 ;  /* 0x00000024040a7291 */ /* 0x000fe2000f8e183f */
[----:B------:R-:W-:-:S05]  /*5020*/  IMAD.U32 R12, RZ, RZ, UR5 ;  /* 0x00000005ff0c7e24 */ /* 0x000fca000f8e00ff */
[----:B------:R-:W-:-:S04]  /*5030*/  SHF.L.U32 R12, R12, 0x1f, RZ ;  /* 0x0000001f0c0c7819 */ /* 0x000fc800000006ff */
[----:B------:R0:W1:Y:S01]  /*5040*/  SYNCS.PHASECHK.TRANS64.TRYWAIT P2, [UR10+0x2d830], R12 ;  /* 0x02d8300cff0075a7 */ /* 0x000062000804014a */
[----:B------:R-:W-:Y:S05]  /*5050*/  @!P0 BRA `(.L_x_877) ;  /* 0x0000000000048947 */ /* 0x000fea0003800000 */
[----:B------:R-:W-:Y:S01]  /*5060*/  BPT.TRAP 0x1 ;  /* 0x000000040000795c */ /* 0x000fe20000300000 */
.L_x_877:
[----:B-1----:R-:W-:Y:S05]  /*5070*/  @P2 BRA `(.L_x_875) ;  /* 0x0000000000082947 */ /* 0x002fea0003800000 */
[----:B------:R-:W1:Y:S02]  /*5080*/  SYNCS.PHASECHK.TRANS64.TRYWAIT P2, [UR10+0x2d830], R12 ;  /* 0x02d8300cff0075a7 */ /* 0x000e64000804014a */
[----:B-1----:R-:W-:Y:S05]  /*5090*/  @!P2 BRA `(.L_x_878) ;  /* 0x000000e800a8a947 */ /* 0x002fea0003800000 */
.L_x_875:
[----:B01----:R-:W-:Y:S01]  /*50a0*/  VIADD R12, R19, 0x8 ;  /* 0x00000008130c7836 */ /* 0x003fe20000000000 */
[----:B------:R-:W-:Y:S01]  /*50b0*/  R2UR UR32, R14 ;  /* 0x000000000e2072ca */ /* 0x000fe200000e0000 */
[----:B------:R-:W-:Y:S01]  /*50c0*/  UIMAD UR34, UR4, 0x600, UR7 ;  /* 0x00000600042278a4 */ /* 0x000fe2000f8e0207 */
[----:B------:R-:W-:Y:S01]  /*50d0*/  R2UR UR33, R15 ;  /* 0x000000000f2172ca */ /* 0x000fe200000e0000 */
[----:B------:R-:W-:Y:S01]  /*50e0*/  UMOV UR35, 0x80000020 ;  /* 0x8000002000237882 */ /* 0x000fe20000000000 */
[----:B------:R0:W-:Y:S01]  /*50f0*/  BAR.SYNC.DEFER_BLOCKING R12, 0x100 ;  /* 0x0004000c0000751d */ /* 0x0001e20000010000 */
[----:B------:R-:W-:Y:S02]  /*5100*/  UIADD3 UR10, UR34, 0x2, URZ ;  /* 0x00000002220a7890 */ /* 0x000fe4000fffe03f */
[----:B------:R-:W-:Y:S02]  /*5110*/  UIADD3 UR14, UR34, 0x200, URZ ;  /* 0x00000200220e7890 */ /* 0x000fe4000fffe03f */
[----:B------:R-:W-:Y:S01]  /*5120*/  UIADD3 UR18, UR34, 0x202, URZ ;  /* 0x0000020222127890 */ /* 0x000fe2000fffe03f */
[----:B------:R-:W-:Y:S01]  /*5130*/  UMOV UR11, 0x80000020 ;  /* 0x80000020000b7882 */ /* 0x000fe20000000000 */
[----:B------:R-:W-:Y:S01]  /*5140*/  UMOV UR15, 0x80000020 ;  /* 0x80000020000f7882 */ /* 0x000fe20000000000 */
[----:B------:R-:W-:Y:S01]  /*5150*/  UMOV UR19, 0x80000020 ;  /* 0x8000002000137882 */ /* 0x000fe20000000000 */
[----:B------:R-:W-:Y:S01]  /*5160*/  UIADD3 UR22, UR34, 0x400, URZ ;  /* 0x0000040022167890 */ /* 0x000fe2000fffe03f */
[----:B------:R-:W-:Y:S01]  /*5170*/  UMOV UR23, 0x80000020 ;  /* 0x8000002000177882 */ /* 0x000fe20000000000 */
[----:B------:R-:W-:Y:S01]  /*5180*/  UIADD3 UR26, UR34, 0x402, URZ ;  /* 0x00000402221a7890 */ /* 0x000fe2000fffe03f */
[----:B------:R-:W-:Y:S01]  /*5190*/  UMOV UR27, 0x80000020 ;  /* 0x80000020001b7882 */ /* 0x000fe20000000000 */
[----:B--2---:R-:W-:-:S06]  /*51a0*/  WARPGROUP.ARRIVE ;  /* 0x00000000000079c5 */ /* 0x004fcc0000000000 */
[----:B------:R-:W-:Y:S03]  /*51b0*/  HGMMA.64x128x16.F32 R24, gdesc[UR32], RZ, !UPT, gsb0 ;  /* 0x01e00000201879f0 */ /* 0x000fe6000c0008ff */
        /* <DEDUP_REMOVED lines=16> */
[----:B0-----:R-:W-:Y:S05]  /*52c0*/  @P3 BRA `(.L_x_879) ;  /* 0x00000000002c3947 */ /* 0x001fea0003800000 */
[----:B------:R-:W-:Y:S05]  /*52d0*/  @!P0 BRA `(.L_x_880) ;  /* 0x0000000000048947 */ /* 0x000fea0003800000 */
[----:B------:R-:W-:Y:S01]  /*52e0*/  BPT.TRAP 0x1 ;  /* 0x000000040000795c */ /* 0x000fe20000300000 */
.L_x_880:
[----:B------:R-:W-:Y:S01]  /*52f0*/  ULEA UR10, UR6, UR36, 0x3 ;  /* 0x00000024060a7291 */ /* 0x000fe2000f8e183f */
[----:B------:R-:W-:-:S05]  /*5300*/  IMAD.U32 R12, RZ, RZ, UR40 ;  /* 0x00000028ff0c7e24 */ /* 0x000fca000f8e00ff */
[----:B------:R-:W-:-:S04]  /*5310*/  SHF.L.U32 R12, R12, 0x1f, RZ ;  /* 0x0000001f0c0c7819 */ /* 0x000fc800000006ff */
[----:B------:R0:W1:Y:S01]  /*5320*/  SYNCS.PHASECHK.TRANS64.TRYWAIT P2, [UR10+0x2d850], R12 ;  /* 0x02d8500cff0075a7 */ /* 0x000062000804014a */
[----:B------:R-:W-:Y:S05]  /*5330*/  @!P0 BRA `(.L_x_881) ;  /* 0x0000000000048947 */ /* 0x000fea0003800000 */
[----:B------:R-:W-:Y:S01]  /*5340*/  BPT.TRAP 0x1 ;  /* 0x000000040000795c */ /* 0x000fe20000300000 */
.L_x_881:
[----:B-1----:R-:W-:Y:S05]  /*5350*/  @P2 BRA `(.L_x_879) ;  /* 0x0000000000082947 */ /* 0x002fea0003800000 */
[----:B------:R-:W1:Y:S02]  /*5360*/  SYNCS.PHASECHK.TRANS64.TRYWAIT P2, [UR10+0x2d850], R12 ;  /* 0x02d8500cff0075a7 */ /* 0x000e64000804014a */
[----:B-1----:R-:W-:Y:S05]  /*5370*/  @!P2 BRA `(.L_x_882) ;  /* 0x000000e80008a947 */ /* 0x002fea0003800000 */
.L_x_879:
[----:B------:R-:W-:Y:S01]  /*5380*/  UIADD3 UR10, UR36, 0x400, URZ ;  /* 0x00000400240a7890 */ /* 0x000fe2000fffe03f */
[----:B------:R-:W-:Y:S01]  /*5390*/  WARPGROUP.ARRIVE ;  /* 0x00000000000079c5 */ /* 0x000fe20000000000 */
[----:B------:R-:W-:Y:S01]  /*53a0*/  ULOP3.LUT UR11, UR39, 0x10000, URZ, 0xfc, !UPT ;  /* 0x00010000270b7892 */ /* 0x000fe2000f8efc3f */
[----:B------:R-:W-:Y:S01]  /*53b0*/  PLOP3.LUT P2, PT, PT, PT, UP0, 0x80, 0x0 ;  /* 0x000000000000781c */ /* 0x000fe20003f4f008 */
[----:B------:R-:W-:Y:S01]  /*53c0*/  USHF.R.U32.HI UR10, URZ, 0x4, UR10 ;  /* 0x000000043f0a7899 */ /* 0x000fe2000801160a */
[----:B------:R-:W-:Y:S01]  /*53d0*/  PLOP3.LUT P3, PT, PT, PT, UP0, 0x80, 0x0 ;  /* 0x000000000000781c */ /* 0x000fe20003f6f008 */
[----:B------:R-:W-:Y:S01]  /*53e0*/  UMOV UR33, 0x40000040 ;  /* 0x4000004000217882 */ /* 0x000fe20000000000 */
[----:B------:R-:W-:Y:S01]  /*53f0*/  UMOV UR35, 0x80000020 ;  /* 0x8000002000237882 */ /* 0x000fe20000000000 */
[----:B------:R-:W-:Y:S01]  /*5400*/  ULOP3.LUT UR10, UR10, 0x3fff, URZ, 0xc0, !UPT ;  /* 0x00003fff0a0a7892 */ /* 0x000fe2000f8ec03f */
[----:B------:R-:W-:Y:S01]  /*5410*/  IMAD.MOV.U32 R140, RZ, RZ, R0 ;  /* 0x000000ffff8c7224 */ /* 0x000fe200078e0000 */
[----:B------:R-:W-:Y:S01]  /*5420*/  UMOV UR32, UR11 ;  /* 0x0000000b00207c82 */ /* 0x000fe20008000000 */
[----:B-1----:R-:W-:Y:S01]  /*5430*/  IMAD.SHL.U32 R21, R13, 0x80, RZ ;  /* 0x000000800d157824 */ /* 0x002fe200078e00ff */
[----:B------:R-:W-:Y:S01]  /*5440*/  ULOP3.LUT UR10, UR10, 0x2000000, URZ, 0xfc, !UPT ;  /* 0x020000000a0a7892 */ /* 0x000fe2000f8efc3f */
[----:B------:R-:W-:Y:S01]  /*5450*/  IMAD.U32 R23, RZ, RZ, UR4 ;  /* 0x00000004ff177e24 */ /* 0x000fe2000f8e00ff */
[----:B------:R-:W-:Y:S01]  /*5460*/  R2UR UR14, R4 ;  /* 0x00000000040e72ca */ /* 0x000fe200000e0000 */
[----:B------:R-:W-:Y:S01]  /*5470*/  VIADD R22, R19, 0x9 ;  /* 0x0000000913167836 */ /* 0x000fe20000000000 */
[----:B------:R-:W-:Y:S01]  /*5480*/  UIMAD UR10, UR6, 0x600, UR10 ;  /* 0x00000600060a78a4 */ /* 0x000fe2000f8e020a */
[----:B------:R-:W-:-:S02]  /*5490*/  IADD3 R136, -R21, 0x1, RZ ;  /* 0x0000000115887810 */ /* 0x000fc40007ffe1ff */
[----:B------:R-:W-:-:S03]  /*54a0*/  @!P1 LEA R23, R23, UR36, 0x3 ;  /* 0x0000002417179c11 */ /* 0x000fc6000f8e18ff */
[----:B------:R-:W-:Y:S01]  /*54b0*/  IMAD R137, R3, -0x2, R136 ;  /* 0xfffffffe03897824 */ /* 0x000fe200078e0288 */
[----:B------:R-:W-:Y:S01]  /*54c0*/  UMOV UR34, UR10 ;  /* 0x0000000a00227c82 */ /* 0x000fe20008000000 */
[----:B------:R-:W-:Y:S01]  /*54d0*/  @!P1 VIADD R23, R23, 0x2d840 ;  /* 0x0002d84017179836 */ /* 0x000fe20000000000 */
[----:B------:R-:W-:Y:S01]  /*54e0*/  HGMMA.64x96x16.F32 R88, gdesc[UR32].tnspB, R88, gsb0 ;  /* 0x41600000205879f0 */ /* 0x000fe20008000858 */
[----:B------:R-:W-:Y:S01]  /*54f0*/  UIADD3 UR32, UR11, 0x2, URZ ;  /* 0x000000020b207890 */ /* 0x000fe2000fffe03f */
[----:B------:R-:W-:Y:S01]  /*5500*/  IMAD R137, R18, UR31, R137 ;  /* 0x0000001f12897c24 */ /* 0x000fe2000f8e0289 */
[----:B------:R-:W-:Y:S01]  /*5510*/  UIADD3 UR34, UR10, 0x40, URZ ;  /* 0x000000400a227890 */ /* 0x000fe2000fffe03f */
[----:B------:R-:W-:Y:S01]  /*5520*/  @!P1 PRMT R23, RZ, 0x654, R23 ;  /* 0x00000654ff179816 */ /* 0x000fe20000000017 */
[----:B------:R-:W-:Y:S01]  /*5530*/  UMOV UR33, 0x40000040 ;  /* 0x4000004000217882 */ /* 0x000fe20000000000 */
[----:B------:R-:W-:Y:S01]  /*5540*/  UMOV UR35, 0x80000020 ;  /* 0x8000002000237882 */ /* 0x000fe20000000000 */
        /* <DEDUP_REMOVED lines=42> */
[----:B------:R-:W-:Y:S02]  /*57f0*/  @UP0 ULDC UR10, c[0x0][0x44c] ;  /* 0x00011300000a0ab9 */ /* 0x000fe40000000800 */
[----:B0-----:R-:W-:Y:S01]  /*5800*/  @P2 IMAD.HI.U32 R12, R0, UR10, RZ ;  /* 0x0000000a000c2c27 */ /* 0x001fe2000f8e00ff */
[----:B------:R-:W-:Y:S01]  /*5810*/  @UP0 ULDC UR10, c[0x0][0x450] ;  /* 0x00011400000a0ab9 */ /* 0x000fe20000000800 */
[----:B------:R-:W-:-:S03]  /*5820*/  ISETP.GE.U32.AND P2, PT, R2, 0x180, PT ;  /* 0x000001800200780c */ /* 0x000fc60003f46070 */
[----:B------:R-:W-:Y:S02]  /*5830*/  @P3 SHF.R.U32.HI R140, RZ, UR10, R12 ;  /* 0x0000000aff8c3c19 */ /* 0x000fe4000801160c */
[----:B------:R-:W0:Y:S01]  /*5840*/  LDC R12, c[0x0][0x288] ;  /* 0x0000a200ff0c7b82 */ /* 0x000e220000000800 */
[----:B------:R-:W-:Y:S02]  /*5850*/  SEL R22, R22, 0x9, !P2 ;  /* 0x0000000916167807 */ /* 0x000fe40005000000 */
[----:B------:R-:W1:Y:S01]  /*5860*/  SHFL.IDX PT, R141, R140, RZ, 0x1c1f ;  /* 0x001c1fff8c8d7589 */ /* 0x000e6200000e0000 */
[----:B------:R-:W-:Y:S01]  /*5870*/  PLOP3.LUT P2, PT, PT, PT, UP1, 0x40, 0x0 ;  /* 0x000000000000781c */ /* 0x000fe20003f4e818 */
[----:B0-----:R-:W-:-:S04]  /*5880*/  IMAD.IADD R137, R137, 0x1, -R12 ;  /* 0x0000000189897824 */ /* 0x001fc800078e0a0c */
[C---:B------:R-:W-:Y:S02]  /*5890*/  VIADD R139, R137.reuse, UR38 ;  /* 0x00000026898b7c36 */ /* 0x040fe40008000000 */
[----:B------:R-:W-:Y:S02]  /*58a0*/  VIADD R138, R137, UR14 ;  /* 0x0000000e898a7c36 */ /* 0x000fe40008000000 */
[C---:B-1----:R-:W-:Y:S02]  /*58b0*/  IMAD.IADD R137, R141.reuse, 0x1, R139 ;  /* 0x000000018d897824 */ /* 0x042fe400078e028b */
[----:B------:R-:W-:Y:S01]  /*58c0*/  IMAD.IADD R136, R141, 0x1, R138 ;  /* 0x000000018d887824 */ /* 0x000fe200078e028a */
[----:B------:R-:W-:Y:S02]  /*58d0*/  WARPGROUP.DEPBAR.LE gsb0, 0x0 ;  /* 0x00008000000079c5 */ /* 0x000fe40000010000 */
[----:B------:R-:W-:-:S06]  /*58e0*/  WARPGROUP.ARRIVE ;  /* 0x00000000000079c5 */ /* 0x000fcc0000000000 */
[----:B------:R-:W-:Y:S03]  /*58f0*/  HGMMA.64x96x16.F32 R88, gdesc[UR32].tnspB, R88, gsb0 ;  /* 0x41600000205879f0 */ /* 0x000fe60008000858 */
[----:B------:R-:W-:Y:S02]  /*5900*/  WARPGROUP.DEPBAR.LE gsb0, 0x0 ;  /* 0x00008000000079c5 */ /* 0x000fe40000010000 */
[----:B------:R0:W-:Y:S06]  /*5910*/  BAR.ARV R22, 0x100 ;  /* 0x000400160000751d */ /* 0x0001ec0000002000 */
[----:B------:R0:W-:Y:S01]  /*5920*/  @!P1 SYNCS.ARRIVE.TRANS64.RED.A1T0 RZ, [R23+URZ], RZ ;  /* 0x000000ff17ff99a7 */ /* 0x0001e2000810043f */
[----:B------:R-:W-:Y:S05]  /*5930*/  @P2 BRA `(.L_x_883) ;  /* 0x00000000005c2947 */ /* 0x000fea0003800000 */
[----:B0-----:R-:W-:Y:S01]  /*5940*/  IMAD R23, R18, UR31, R141 ;  /* 0x0000001f12177c24 */ /* 0x001fe2000f8e028d */
[----:B------:R-:W-:Y:S03]  /*5950*/  BSSY B0, `(.L_x_884) ;  /* 0x0000011000007945 */ /* 0x000fe60003800000 */
[----:B------:R-:W-:-:S05]  /*5960*/  IMAD.IADD R141, R23, 0x1, -R12 ;  /* 0x00000001178d7824 */ /* 0x000fca00078e0a0c */
[----:B------:R-:W-:-:S13]  /*5970*/  ISETP.GT.AND P2, PT, R141, -0x1, PT ;  /* 0xffffffff8d00780c */ /* 0x000fda0003f44270 */
[----:B------:R-:W-:Y:S05]  /*5980*/  @P2 BRA `(.L_x_885) ;  /* 0x0000000000202947 */ /* 0x000fea0003800000 */
[----:B------:R-:W-:Y:S01]  /*5990*/  IMAD.U32 R142, RZ, RZ, UR29 ;  /* 0x0000001dff8e7e24 */ /* 0x000fe2000f8e00ff */
[----:B------:R-:W-:-:S04]  /*59a0*/  LOP3.LUT R141, RZ, R141, RZ, 0x33, !PT ;  /* 0x0000008dff8d7212 */ /* 0x000fc800078e33ff */
[----:B------:R-:W-:-:S13]  /*59b0*/  ISETP.NE.AND P2, PT, R142, 0x1, PT ;  /* 0x000000018e00780c */ /* 0x000fda0003f45270 */
[----:B------:R-:W0:Y:S02]  /*59c0*/  @P2 LDC.64 R22, c[0x0][0x9e8] ;  /* 0x00027a00ff162b82 */ /* 0x000e240000000a00 */
[----:B0-----:R-:W-:-:S05]  /*59d0*/  @P2 IMAD.HI.U32 R22, R141, R22, RZ ;  /* 0x000000168d162227 */ /* 0x001fca00078e00ff */
[----:B------:R-:W-:-:S04]  /*59e0*/  @P2 SHF.R.U32.HI R141, RZ, R23, R22 ;  /* 0x00000017ff8d2219 */ /* 0x000fc80000011616 */
[----:B------:R-:W-:Y:S01]  /*59f0*/  LOP3.LUT R141, RZ, R141, RZ, 0x33, !PT ;  /* 0x0000008dff8d7212 */ /* 0x000fe200078e33ff */
[----:B------:R-:W-:Y:S06]  /*5a00*/  BRA `(.L_x_886) ;  /* 0x0000000000147947 */ /* 0x000fec0003800000 */
.L_x_885:
[----:B------:R-:W-:-:S05]  /*5a10*/  IMAD.U32 R142, RZ, RZ, UR29 ;  /* 0x0000001dff8e7e24 */ /* 0x000fca000f8e00ff */
[----:B------:R-:W-:-:S13]  /*5a20*/  ISETP.NE.AND P2, PT, R142, 0x1, PT ;  /* 0x000000018e00780c */ /* 0x000fda0003f45270 */
[----:B------:R-:W0:Y:S02]  /*5a30*/  @P2 LDC.64 R22, c[0x0][0x9e8] ;  /* 0x00027a00ff162b82 */ /* 0x000e240000000a00 */
[----:B0-----:R-:W-:-:S05]  /*5a40*/  @P2 IMAD.HI.U32 R22, R141, R22, RZ ;  /* 0x000000168d162227 */ /* 0x001fca00078e00ff */
[----:B------:R-:W-:-:S07]  /*5a50*/  @P2 SHF.R.U32.HI R141, RZ, R23, R22 ;  /* 0x00000017ff8d2219 */ /* 0x000fce0000011616 */
.L_x_886:
[----:B------:R-:W-:Y:S05]  /*5a60*/  BSYNC B0 ;  /* 0x0000000000007941 */ /* 0x000fea0003800000 */
.L_x_884:
[----:B------:R-:W-:-:S04]  /*5a70*/  IMAD R22, R141, R142, -R21 ;  /* 0x0000008e8d167224 */ /* 0x000fc800078e0a15 */
[----:B------:R-:W-:-:S05]  /*5a80*/  IMAD R22, R3, -0x2, R22 ;  /* 0xfffffffe03167824 */ /* 0x000fca00078e0216 */
[----:B------:R-:W-:Y:S02]  /*5a90*/  VIADDMNMX R137, R22, R142, R137, PT ;  /* 0x0000008e16897246 */ /* 0x000fe40003800189 */
[----:B------:R-:W-:-:S07]  /*5aa0*/  VIMNMX R136, R136, R22, !PT ;  /* 0x0000001688887248 */ /* 0x000fce0007fe0100 */
.L_x_883:
[----:B------:R-:W-:Y:S01]  /*5ab0*/  ISETP.GT.AND P2, PT, R13, -0x1, PT ;  /* 0xffffffff0d00780c */ /* 0x000fe20003f44270 */
[----:B0-----:R-:W0:Y:S03]  /*5ac0*/  SHFL.IDX PT, R23, R140, 0x1, 0x1c1f ;  /* 0x003c1f008c177f89 */ /* 0x001e2600000e0000 */
[C---:B------:R-:W-:Y:S02]  /*5ad0*/  ISETP.GT.AND P5, PT, R136.reuse, RZ, P2 ;  /* 0x000000ff8800720c */ /* 0x040fe400017a4270 */
[C---:B------:R-:W-:Y:S02]  /*5ae0*/  ISETP.GT.AND P4, PT, R136.reuse, 0x1, P2 ;  /* 0x000000018800780c */ /* 0x040fe40001784270 */
[----:B------:R-:W-:Y:S02]  /*5af0*/  ISETP.LT.OR P5, PT, R137, 0x1, P5 ;  /* 0x000000018900780c */ /* 0x000fe40002fa1670 */
[----:B------:R-:W-:-:S02]  /*5b00*/  ISETP.GT.AND P6, PT, R136, 0x8, P2 ;  /* 0x000000088800780c */ /* 0x000fc400017c4270 */
[----:B------:R-:W-:Y:S02]  /*5b10*/  FSEL R24, R24, -INF , !P5 ;  /* 0xff80000018187808 */ /* 0x000fe40006800000 */
[C---:B------:R-:W-:Y:S02]  /*5b20*/  ISETP.GT.AND P5, PT, R136.reuse, 0x10, P2 ;  /* 0x000000108800780c */ /* 0x040fe400017a4270 */
[----:B------:R-:W-:Y:S02]  /*5b30*/  ISETP.GT.AND P3, PT, R136, 0x9, P2 ;  /* 0x000000098800780c */ /* 0x000fe40001764270 */
[C---:B------:R-:W-:Y:S02]  /*5b40*/  ISETP.LT.OR P5, PT, R137.reuse, 0x11, P5 ;  /* 0x000000118900780c */ /* 0x040fe40002fa1670 */
[----:B------:R-:W-:Y:S02]  /*5b50*/  ISETP.LT.OR P4, PT, R137, 0x2, P4 ;  /* 0x000000028900780c */ /* 0x000fe40002781670 */
[----:B------:R-:W-:-:S02]  /*5b60*/  FSEL R32, R32, -INF , !P5 ;  /* 0xff80000020207808 */ /* 0x000fc40006800000 */
[----:B------:R-:W-:Y:S01]  /*5b70*/  ISETP.GT.AND P5, PT, R136, 0x20, P2 ;  /* 0x000000208800780c */ /* 0x000fe200017a4270 */
[--C-:B0-----:R-:W-:Y:S01]  /*5b80*/  IMAD.IADD R139, R139, 0x1, R23.reuse ;  /* 0x000000018b8b7824 */ /* 0x101fe200078e0217 */
[C---:B------:R-:W-:Y:S01]  /*5b90*/  ISETP.LT.OR P6, PT, R137.reuse, 0x9, P6 ;  /* 0x000000098900780c */ /* 0x040fe200037c1670 */
[----:B------:R-:W-:Y:S01]  /*5ba0*/  IMAD.IADD R138, R138, 0x1, R23 ;  /* 0x000000018a8a7824 */ /* 0x000fe200078e0217 */
[C---:B------:R-:W-:Y:S02]  /*5bb0*/  ISETP.LT.OR P3, PT, R137.reuse, 0xa, P3 ;  /* 0x0000000a8900780c */ /* 0x040fe40001f61670 */
[----:B------:R-:W-:Y:S02]  /*5bc0*/  ISETP.LT.OR P5, PT, R137, 0x21, P5 ;  /* 0x000000218900780c */ /* 0x000fe40002fa1670 */
[----:B------:R-:W-:Y:S02]  /*5bd0*/  FSEL R25, R25, -INF , !P4 ;  /* 0xff80000019197808 */ /* 0x000fe40006000000 */
[----:B------:R-:W-:-:S02]  /*5be0*/  FSEL R28, R28, -INF , !P6 ;  /* 0xff8000001c1c7808 */ /* 0x000fc40007000000 */
[----:B------:R-:W-:Y:S02]  /*5bf0*/  FSEL R29, R29, -INF , !P3 ;  /* 0xff8000001d1d7808 */ /* 0x000fe40005800000 */
[C---:B------:R-:W-:Y:S02]  /*5c00*/  ISETP.GT.AND P4, PT, R136.reuse, 0x11, P2 ;  /* 0x000000118800780c */ /* 0x040fe40001784270 */
[C---:B------:R-:W-:Y:S02]  /*5c10*/  ISETP.GT.AND P6, PT, R136.reuse, 0x18, P2 ;  /* 0x000000188800780c */ /* 0x040fe400017c4270 */
[----:B------:R-:W-:Y:S02]  /*5c20*/  ISETP.GT.AND P3, PT, R136, 0x19, P2 ;  /* 0x000000198800780c */ /* 0x000fe40001764270 */
[----:B------:R-:W-:Y:S02]  /*5c30*/  FSEL R40, R40, -INF , !P5 ;  /* 0xff80000028287808 */ /* 0x000fe40006800000 */
[----:B------:R-:W-:-:S02]  /*5c40*/  ISETP.GT.AND P5, PT, R136, 0x30, P2 ;  /* 0x000000308800780c */ /* 0x000fc400017a4270 */
[C---:B------:R-:W-:Y:S02]  /*5c50*/  ISETP.LT.OR P4, PT, R137.reuse, 0x12, P4 ;  /* 0x000000128900780c */ /* 0x040fe40002781670 */
[C---:B------:R-:W-:Y:S02]  /*5c60*/  ISETP.LT.OR P6, PT, R137.reuse, 0x19, P6 ;  /* 0x000000198900780c */ /* 0x040fe400037c1670 */
        /* <DEDUP_REMOVED lines=57> */
[----:B------:R-:W-:-:S02]  /*6000*/  PLOP3.LUT P5, PT, PT, PT, UP1, 0x40, 0x0 ;  /* 0x000000000000781c */ /* 0x000fc40003fae818 */
[C---:B------:R-:W-:Y:S02]  /*6010*/  ISETP.LT.OR P4, PT, R137.reuse, 0x62, P4 ;  /* 0x000000628900780c */ /* 0x040fe40002781670 */
[C---:B------:R-:W-:Y:S02]  /*6020*/  ISETP.LT.OR P6, PT, R137.reuse, 0x69, P6 ;  /* 0x000000698900780c */ /* 0x040fe400037c1670 */
[----:B------:R-:W-:Y:S02]  /*6030*/  ISETP.LT.OR P3, PT, R137, 0x6a, P3 ;  /* 0x0000006a8900780c */ /* 0x000fe40001f61670 */
[----:B------:R-:W-:Y:S02]  /*6040*/  FSEL R73, R73, -INF , !P4 ;  /* 0xff80000049497808 */ /* 0x000fe40006000000 */
[----:B------:R-:W-:Y:S02]  /*6050*/  FSEL R76, R76, -INF , !P6 ;  /* 0xff8000004c4c7808 */ /* 0x000fe40007000000 */
[----:B------:R-:W-:-:S02]  /*6060*/  FSEL R77, R77, -INF , !P3 ;  /* 0xff8000004d4d7808 */ /* 0x000fc40005800000 */
[C---:B------:R-:W-:Y:S02]  /*6070*/  ISETP.GT.AND P4, PT, R136.reuse, 0x71, P2 ;  /* 0x000000718800780c */ /* 0x040fe40001784270 */
[C---:B------:R-:W-:Y:S02]  /*6080*/  ISETP.GT.AND P6, PT, R136.reuse, 0x78, P2 ;  /* 0x000000788800780c */ /* 0x040fe400017c4270 */
[----:B------:R-:W-:Y:S02]  /*6090*/  ISETP.GT.AND P3, PT, R136, 0x79, P2 ;  /* 0x000000798800780c */ /* 0x000fe40001764270 */
[C---:B------:R-:W-:Y:S02]  /*60a0*/  ISETP.LT.OR P4, PT, R137.reuse, 0x72, P4 ;  /* 0x000000728900780c */ /* 0x040fe40002781670 */
[C---:B------:R-:W-:Y:S02]  /*60b0*/  ISETP.LT.OR P6, PT, R137.reuse, 0x79, P6 ;  /* 0x000000798900780c */ /* 0x040fe400037c1670 */
[----:B------:R-:W-:-:S02]  /*60c0*/  ISETP.LT.OR P3, PT, R137, 0x7a, P3 ;  /* 0x0000007a8900780c */ /* 0x000fc40001f61670 */
[----:B------:R-:W-:Y:S02]  /*60d0*/  FSEL R81, R81, -INF , !P4 ;  /* 0xff80000051517808 */ /* 0x000fe40006000000 */
[----:B------:R-:W-:Y:S02]  /*60e0*/  FSEL R84, R84, -INF , !P6 ;  /* 0xff80000054547808 */ /* 0x000fe40007000000 */
[----:B------:R-:W-:Y:S01]  /*60f0*/  FSEL R85, R85, -INF , !P3 ;  /* 0xff80000055557808 */ /* 0x000fe20005800000 */
[----:B------:R-:W-:Y:S06]  /*6100*/  @P5 BRA `(.L_x_887) ;  /* 0x00000000005c5947 */ /* 0x000fec0003800000 */
[----:B------:R-:W-:Y:S01]  /*6110*/  IMAD R23, R18, UR31, R23 ;  /* 0x0000001f12177c24 */ /* 0x000fe2000f8e0217 */
        /* <DEDUP_REMOVED lines=12> */
.L_x_889:
[----:B------:R-:W-:-:S05]  /*61e0*/  IMAD.U32 R140, RZ, RZ, UR29 ;  /* 0x0000001dff8c7e24 */ /* 0x000fca000f8e00ff */
[----:B------:R-:W-:-:S13]  /*61f0*/  ISETP.NE.AND P3, PT, R140, 0x1, PT ;  /* 0x000000018c00780c */ /* 0x000fda0003f65270 */
[----:B------:R-:W0:Y:S02]  /*6200*/  @P3 LDC.64 R22, c[0x0][0x9e8] ;  /* 0x00027a00ff163b82 */ /* 0x000e240000000a00 */
[----:B0-----:R-:W-:-:S05]  /*6210*/  @P3 IMAD.HI.U32 R22, R136, R22, RZ ;  /* 0x0000001688163227 */ /* 0x001fca00078e00ff */
[----:B------:R-:W-:-:S07]  /*6220*/  @P3 SHF.R.U32.HI R136, RZ, R23, R22 ;  /* 0x00000017ff883219 */ /* 0x000fce0000011616 */
.L_x_890:
[----:B------:R-:W-:Y:S05]  /*6230*/  BSYNC B0 ;  /* 0x0000000000007941 */ /* 0x000fea0003800000 */
.L_x_888:
[----:B------:R-:W-:-:S04]  /*6240*/  IMAD R136, R136, R140, -R21 ;  /* 0x0000008c88887224 */ /* 0x000fc800078e0a15 */
[----:B------:R-:W-:-:S05]  /*6250*/  IMAD R136, R3, -0x2, R136 ;  /* 0xfffffffe03887824 */ /* 0x000fca00078e0288 */
[----:B------:R-:W-:Y:S02]  /*6260*/  VIADDMNMX R139, R136, R140, R139, PT ;  /* 0x0000008c888b7246 */ /* 0x000fe4000380018b */
[----:B------:R-:W-:-:S07]  /*6270*/  VIMNMX R138, R138, R136, !PT ;  /* 0x000000888a8a7248 */ /* 0x000fce0007fe0100 */
.L_x_887:
[----:B------:R-:W-:Y:S01]  /*6280*/  FMNMX.FTZ R22, R24, R11, !PT ;  /* 0x0000000b18167209 */ /* 0x000fe20007810000 */
[----:B------:R-:W-:Y:S01]  /*6290*/  UMOV UR10, UR30 ;  /* 0x0000001e000a7c82 */ /* 0x000fe20008000000 */
[----:B------:R-:W-:Y:S01]  /*62a0*/  ISETP.GT.AND P5, PT, R138, 0x8, P2 ;  /* 0x000000088a00780c */ /* 0x000fe200017a4270 */
[----:B------:R-:W-:Y:S01]  /*62b0*/  UMOV UR40, UR5 ;  /* 0x0000000500287c82 */ /* 0x000fe20008000000 */
[----:B------:R-:W-:Y:S02]  /*62c0*/  FMNMX.FTZ R21, R25, R22, !PT ;  /* 0x0000001619157209 */ /* 0x000fe40007810000 */
[----:B------:R-:W-:Y:S02]  /*62d0*/  ISETP.LT.OR P5, PT, R139, 0x9, P5 ;  /* 0x000000098b00780c */ /* 0x000fe40002fa1670 */
[----:B------:R-:W-:Y:S02]  /*62e0*/  FMNMX.FTZ R22, R28, R21, !PT ;  /* 0x000000151c167209 */ /* 0x000fe40007810000 */
[----:B------:R-:W-:-:S02]  /*62f0*/  FSEL R30, R30, -INF , !P5 ;  /* 0xff8000001e1e7808 */ /* 0x000fc40006800000 */
[----:B------:R-:W-:Y:S02]  /*6300*/  FMNMX.FTZ R21, R29, R22, !PT ;  /* 0x000000161d157209 */ /* 0x000fe40007810000 */
[----:B------:R-:W-:Y:S02]  /*6310*/  ISETP.GT.AND P5, PT, R138, 0x11, P2 ;  /* 0x000000118a00780c */ /* 0x000fe400017a4270 */
        /* <DEDUP_REMOVED lines=11> */
[----:B------:R-:W-:Y:S02]  /*63d0*/  ISETP.GT.AND P5, PT, R138, RZ, P2 ;  /* 0x000000ff8a00720c */ /* 0x000fe400017a4270 */
[----:B------:R-:W-:Y:S02]  /*63e0*/  FMNMX.FTZ R22, R44, R21, !PT ;  /* 0x000000152c167209 */ /* 0x000fe40007810000 */
[----:B------:R-:W-:Y:S02]  /*63f0*/  ISETP.GT.AND P4, PT, R138, 0x1, P2 ;  /* 0x000000018a00780c */ /* 0x000fe40001784270 */
[----:B------:R-:W-:Y:S02]  /*6400*/  FMNMX.FTZ R21, R45, R22, !PT ;  /* 0x000000162d157209 */ /* 0x000fe40007810000 */
[----:B------:R-:W-:-:S02]  /*6410*/  ISETP.LT.OR P5, PT, R139, 0x1, P5 ;  /* 0x000000018b00780c */ /* 0x000fc40002fa1670 */
[----:B------:R-:W-:Y:S02]  /*6420*/  FMNMX.FTZ R22, R48, R21, !PT ;  /* 0x0000001530167209 */ /* 0x000fe40007810000 */
[----:B------:R-:W-:Y:S02]  /*6430*/  ISETP.LT.OR P4, PT, R139, 0x2, P4 ;  /* 0x000000028b00780c */ /* 0x000fe40002781670 */
[----:B------:R-:W-:Y:S02]  /*6440*/  FMNMX.FTZ R21, R49, R22, !PT ;  /* 0x0000001631157209 */ /* 0x000fe40007810000 */
[----:B------:R-:W-:Y:S02]  /*6450*/  FSEL R137, R26, -INF , !P5 ;  /* 0xff8000001a897808 */ /* 0x000fe40006800000 */
[----:B------:R-:W-:Y:S02]  /*6460*/  FMNMX.FTZ R22, R52, R21, !PT ;  /* 0x0000001534167209 */ /* 0x000fe40007810000 */
[----:B------:R-:W-:-:S02]  /*6470*/  ISETP.GT.AND P3, PT, R138, 0x9, P2 ;  /* 0x000000098a00780c */ /* 0x000fc40001764270 */
[----:B------:R-:W-:Y:S02]  /*6480*/  FMNMX.FTZ R21, R53, R22, !PT ;  /* 0x0000001635157209 */ /* 0x000fe40007810000 */
[----:B------:R-:W-:Y:S02]  /*6490*/  FSEL R27, R27, -INF , !P4 ;  /* 0xff8000001b1b7808 */ /* 0x000fe40006000000 */
[----:B------:R-:W-:Y:S02]  /*64a0*/  FMNMX.FTZ R22, R56, R21, !PT ;  /* 0x0000001538167209 */ /* 0x000fe40007810000 */
[----:B------:R-:W-:Y:S02]  /*64b0*/  FMNMX.FTZ R26, R137, R20, !PT ;  /* 0x00000014891a7209 */ /* 0x000fe40007810000 */
[----:B------:R-:W-:Y:S02]  /*64c0*/  FMNMX.FTZ R21, R57, R22, !PT ;  /* 0x0000001639157209 */ /* 0x000fe40007810000 */
[----:B------:R-:W-:-:S02]  /*64d0*/  ISETP.GT.AND P4, PT, R138, 0x10, P2 ;  /* 0x000000108a00780c */ /* 0x000fc40001784270 */
[----:B------:R-:W-:Y:S02]  /*64e0*/  FMNMX.FTZ R22, R60, R21, !PT ;  /* 0x000000153c167209 */ /* 0x000fe40007810000 */
[----:B------:R-:W-:Y:S02]  /*64f0*/  ISETP.LT.OR P3, PT, R139, 0xa, P3 ;  /* 0x0000000a8b00780c */ /* 0x000fe40001f61670 */
[----:B------:R-:W-:Y:S02]  /*6500*/  FMNMX.FTZ R21, R61, R22, !PT ;  /* 0x000000163d157209 */ /* 0x000fe40007810000 */
[----:B------:R-:W-:Y:S02]  /*6510*/  ISETP.LT.OR P4, PT, R139, 0x11, P4 ;  /* 0x000000118b00780c */ /* 0x000fe40002781670 */
[----:B------:R-:W-:Y:S02]  /*6520*/  FMNMX.FTZ R22, R64, R21, !PT ;  /* 0x0000001540167209 */ /* 0x000fe40007810000 */
[----:B------:R-:W-:-:S02]  /*6530*/  FSEL R31, R31, -INF , !P3 ;  /* 0xff8000001f1f7808 */ /* 0x000fc40005800000 */
[----:B------:R-:W-:Y:S02]  /*6540*/  FMNMX.FTZ R21, R65, R22, !PT ;  /* 0x0000001641157209 */ /* 0x000fe40007810000 */
[----:B------:R-:W-:Y:S02]  /*6550*/  ISETP.GT.AND P3, PT, R138, 0x18, P2 ;  /* 0x000000188a00780c */ /* 0x000fe40001764270 */
[----:B------:R-:W-:Y:S02]  /*6560*/  FMNMX.FTZ R22, R68, R21, !PT ;  /* 0x0000001544167209 */ /* 0x000fe40007810000 */
[----:B------:R-:W-:Y:S02]  /*6570*/  FSEL R34, R34, -INF , !P4 ;  /* 0xff80000022227808 */ /* 0x000fe40006000000 */
        /* <DEDUP_REMOVED lines=18> */
[----:B------:R-:W-:Y:S01]  /*66a0*/  FSEL R43, R43, -INF , !P3 ;  /* 0xff8000002b2b7808 */ /* 0x000fe20005800000 */
[----:B------:R-:W0:Y:S01]  /*66b0*/  SHFL.BFLY PT, R21, R22, 0x2, 0x1f ;  /* 0x0c401f0016157f89 */ /* 0x000e2200000e0000 */
[----:B------:R-:W-:-:S02]  /*66c0*/  ISETP.GT.AND P3, PT, R138, 0x29, P2 ;  /* 0x000000298a00780c */ /* 0x000fc40001764270 */
[----:B------:R-:W-:Y:S02]  /*66d0*/  FSEL R46, R46, -INF , !P4 ;  /* 0xff8000002e2e7808 */ /* 0x000fe40006000000 */
[C---:B------:R-:W-:Y:S02]  /*66e0*/  ISETP.GT.AND P4, PT, R138.reuse, 0x30, P2 ;  /* 0x000000308a00780c */ /* 0x040fe40001784270 */
[----:B------:R-:W-:Y:S02]  /*66f0*/  ISETP.LT.OR P5, PT, R139, 0x2a, P3 ;  /* 0x0000002a8b00780c */ /* 0x000fe40001fa1670 */
[----:B------:R-:W-:Y:S02]  /*6700*/  ISETP.GT.AND P3, PT, R138, 0x31, P2 ;  /* 0x000000318a00780c */ /* 0x000fe40001764270 */
[----:B------:R-:W-:Y:S02]  /*6710*/  FSEL R47, R47, -INF , !P5 ;  /* 0xff8000002f2f7808 */ /* 0x000fe40006800000 */
[----:B------:R-:W-:-:S02]  /*6720*/  ISETP.LT.OR P4, PT, R139, 0x31, P4 ;  /* 0x000000318b00780c */ /* 0x000fc40002781670 */
[----:B------:R-:W-:Y:S02]  /*6730*/  ISETP.GT.AND P5, PT, R138, 0x38, P2 ;  /* 0x000000388a00780c */ /* 0x000fe400017a4270 */
[----:B------:R-:W-:Y:S02]  /*6740*/  ISETP.LT.OR P3, PT, R139, 0x32, P3 ;  /* 0x000000328b00780c */ /* 0x000fe40001f61670 */
[----:B------:R-:W-:Y:S02]  /*6750*/  FSEL R50, R50, -INF , !P4 ;  /* 0xff80000032327808 */ /* 0x000fe40006000000 */
[----:B------:R-:W-:Y:S02]  /*6760*/  ISETP.GT.AND P4, PT, R138, 0x39, P2 ;  /* 0x000000398a00780c */ /* 0x000fe40001784270 */
[----:B------:R-:W-:Y:S02]  /*6770*/  FSEL R51, R51, -INF , !P3 ;  /* 0xff80000033337808 */ /* 0x000fe40005800000 */
[----:B0-----:R-:W-:-:S02]  /*6780*/  FMNMX.FTZ R23, R22, R21, !PT ;  /* 0x0000001516177209 */ /* 0x001fc40007810000 */
[C---:B------:R-:W-:Y:S02]  /*6790*/  ISETP.LT.OR P5, PT, R139.reuse, 0x39, P5 ;  /* 0x000000398b00780c */ /* 0x040fe40002fa1670 */
[----:B------:R-:W-:Y:S01]  /*67a0*/  ISETP.GT.AND P3, PT, R138, 0x40, P2 ;  /* 0x000000408a00780c */ /* 0x000fe20001764270 */
[----:B------:R-:W0:Y:S01]  /*67b0*/  SHFL.BFLY PT, R136, R23, 0x1, 0x1f ;  /* 0x0c201f0017887f89 */ /* 0x000e2200000e0000 */
[----:B------:R-:W-:Y:S02]  /*67c0*/  ISETP.LT.OR P4, PT, R139, 0x3a, P4 ;  /* 0x0000003a8b00780c */ /* 0x000fe40002781670 */
[----:B------:R-:W-:Y:S02]  /*67d0*/  FSEL R54, R54, -INF , !P5 ;  /* 0xff80000036367808 */ /* 0x000fe40006800000 */
[----:B------:R-:W-:Y:S02]  /*67e0*/  ISETP.GT.AND P5, PT, R138, 0x41, P2 ;  /* 0x000000418a00780c */ /* 0x000fe400017a4270 */
[----:B------:R-:W-:-:S02]  /*67f0*/  FSEL R55, R55, -INF , !P4 ;  /* 0xff80000037377808 */ /* 0x000fc40006000000 */
[C---:B------:R-:W-:Y:S02]  /*6800*/  ISETP.LT.OR P3, PT, R139.reuse, 0x41, P3 ;  /* 0x000000418b00780c */ /* 0x040fe40001f61670 */
[----:B------:R-:W-:Y:S02]  /*6810*/  ISETP.GT.AND P4, PT, R138, 0x48, P2 ;  /* 0x000000488a00780c */ /* 0x000fe40001784270 */
[----:B------:R-:W-:Y:S02]  /*6820*/  ISETP.LT.OR P5, PT, R139, 0x42, P5 ;  /* 0x000000428b00780c */ /* 0x000fe40002fa1670 */
[----:B------:R-:W-:Y:S02]  /*6830*/  FSEL R58, R58, -INF , !P3 ;  /* 0xff8000003a3a7808 */ /* 0x000fe40005800000 */
[----:B------:R-:W-:Y:S02]  /*6840*/  ISETP.GT.AND P3, PT, R138, 0x49, P2 ;  /* 0x000000498a00780c */ /* 0x000fe40001764270 */
[----:B------:R-:W-:-:S02]  /*6850*/  FSEL R59, R59, -INF , !P5 ;  /* 0xff8000003b3b7808 */ /* 0x000fc40006800000 */
[----:B------:R-:W-:Y:S02]  /*6860*/  ISETP.LT.OR P4, PT, R139, 0x49, P4 ;  /* 0x000000498b00780c */ /* 0x000fe40002781670 */
[----:B------:R-:W-:Y:S02]  /*6870*/  ISETP.GT.AND P5, PT, R138, 0x50, P2 ;  /* 0x000000508a00780c */ /* 0x000fe400017a4270 */
[----:B0-----:R-:W-:Y:S02]  /*6880*/  FMNMX.FTZ R21, R23, R136, !PT ;  /* 0x0000008817157209 */ /* 0x001fe40007810000 */
[----:B------:R-:W-:Y:S02]  /*6890*/  ISETP.LT.OR P3, PT, R139, 0x4a, P3 ;  /* 0x0000004a8b00780c */ /* 0x000fe40001f61670 */
[C---:B------:R-:W-:Y:S01]  /*68a0*/  FSETP.NEU.FTZ.AND P6, PT, R21.reuse, -INF , PT ;  /* 0xff8000001500780b */ /* 0x040fe20003fdd000 */
[----:B------:R-:W-:Y:S01]  /*68b0*/  FMUL.FTZ R136, R21, UR10 ;  /* 0x0000000a15887c20 */ /* 0x000fe20008410000 */
[----:B------:R-:W-:-:S02]  /*68c0*/  FSEL R62, R62, -INF , !P4 ;  /* 0xff8000003e3e7808 */ /* 0x000fc40006000000 */
[----:B------:R-:W-:Y:S02]  /*68d0*/  ISETP.GT.AND P4, PT, R138, 0x51, P2 ;  /* 0x000000518a00780c */ /* 0x000fe40001784270 */
[----:B------:R-:W-:Y:S02]  /*68e0*/  FSEL R22, R136, RZ, P6 ;  /* 0x000000ff88167208 */ /* 0x000fe40003000000 */
[----:B------:R-:W-:Y:S02]  /*68f0*/  FSEL R63, R63, -INF , !P3 ;  /* 0xff8000003f3f7808 */ /* 0x000fe40005800000 */
[----:B------:R-:W-:Y:S01]  /*6900*/  ISETP.LT.OR P5, PT, R139, 0x51, P5 ;  /* 0x000000518b00780c */ /* 0x000fe20002fa1670 */
[--C-:B------:R-:W-:Y:S01]  /*6910*/  FFMA.FTZ R136, R29, UR10, -R22.reuse ;  /* 0x0000000a1d887c23 */ /* 0x100fe20008010816 */
[--C-:B------:R-:W-:Y:S01]  /*6920*/  FFMA.FTZ R29, R33, UR10, -R22.reuse ;  /* 0x0000000a211d7c23 */ /* 0x100fe20008010816 */
[----:B------:R-:W-:Y:S01]  /*6930*/  FMNMX.FTZ R33, R27, R26, !PT ;  /* 0x0000001a1b217209 */ /* 0x000fe20007810000 */
[--C-:B------:R-:W-:Y:S01]  /*6940*/  FFMA.FTZ R23, R24, UR10, -R22.reuse ;  /* 0x0000000a18177c23 */ /* 0x100fe20008010816 */
[----:B------:R-:W-:Y:S01]  /*6950*/  ISETP.GT.AND P3, PT, R138, 0x58, P2 ;  /* 0x000000588a00780c */ /* 0x000fe20001764270 */
[--C-:B------:R-:W-:Y:S01]  /*6960*/  FFMA.FTZ R24, R25, UR10, -R22.reuse ;  /* 0x0000000a19187c23 */ /* 0x100fe20008010816 */
[----:B------:R-:W-:Y:S01]  /*6970*/  FMNMX.FTZ R26, R30, R33, !PT ;  /* 0x000000211e1a7209 */ /* 0x000fe20007810000 */
[--C-:B------:R-:W-:Y:S01]  /*6980*/  FFMA.FTZ R25, R28, UR10, -R22.reuse ;  /* 0x0000000a1c197c23 */ /* 0x100fe20008010816 */
[----:B------:R-:W-:Y:S01]  /*6990*/  ISETP.LT.OR P4, PT, R139, 0x52, P4 ;  /* 0x000000528b00780c */ /* 0x000fe20002781670 */
[--C-:B------:R-:W-:Y:S01]  /*69a0*/  FFMA.FTZ R28, R32, UR10, -R22.reuse ;  /* 0x0000000a201c7c23 */ /* 0x100fe20008010816 */
[----:B------:R-:W-:Y:S01]  /*69b0*/  FMNMX.FTZ R33, R31, R26, !PT ;  /* 0x0000001a1f217209 */ /* 0x000fe20007810000 */
[--C-:B------:R-:W-:Y:S01]  /*69c0*/  FFMA.FTZ R32, R36, UR10, -R22.reuse ;  /* 0x0000000a24207c23 */ /* 0x100fe20008010816 */
[----:B------:R-:W-:Y:S01]  /*69d0*/  FSEL R66, R66, -INF , !P5 ;  /* 0xff80000042427808 */ /* 0x000fe20006800000 */
[--C-:B------:R-:W-:Y:S01]  /*69e0*/  FFMA.FTZ R36, R40, UR10, -R22.reuse ;  /* 0x0000000a28247c23 */ /* 0x100fe20008010816 */
[----:B------:R-:W-:Y:S01]  /*69f0*/  FMNMX.FTZ R26, R34, R33, !PT ;  /* 0x00000021221a7209 */ /* 0x000fe20007810000 */
[--C-:B------:R-:W-:Y:S01]  /*6a00*/  FFMA.FTZ R33, R37, UR10, -R22.reuse ;  /* 0x0000000a25217c23 */ /* 0x100fe20008010816 */
[----:B------:R-:W-:Y:S01]  /*6a10*/  ISETP.GT.AND P5, PT, R138, 0x59, P2 ;  /* 0x000000598a00780c */ /* 0x000fe200017a4270 */
[--C-:B------:R-:W-:Y:S01]  /*6a20*/  FFMA.FTZ R40, R48, UR10, -R22.reuse ;  /* 0x0000000a30287c23 */ /* 0x100fe20008010816 */
[----:B------:R-:W-:Y:S01]  /*6a30*/  FMNMX.FTZ R37, R35, R26, !PT ;  /* 0x0000001a23257209 */ /* 0x000fe20007810000 */
[--C-:B------:R-:W-:Y:S01]  /*6a40*/  FFMA.FTZ R48, R52, UR10, -R22.reuse ;  /* 0x0000000a34307c23 */ /* 0x100fe20008010816 */
[----:B------:R-:W-:Y:S01]  /*6a50*/  FSEL R67, R67, -INF , !P4 ;  /* 0xff80000043437808 */ /* 0x000fe20006000000 */
[--C-:B------:R-:W-:Y:S01]  /*6a60*/  FFMA.FTZ R52, R56, UR10, -R22.reuse ;  /* 0x0000000a38347c23 */ /* 0x100fe20008010816 */
[----:B------:R-:W-:Y:S01]  /*6a70*/  FMNMX.FTZ R26, R38, R37, !PT ;  /* 0x00000025261a7209 */ /* 0x000fe20007810000 */
[--C-:B------:R-:W-:Y:S01]  /*6a80*/  FFMA.FTZ R56, R64, UR10, -R22.reuse ;  /* 0x0000000a40387c23 */ /* 0x100fe20008010816 */
[----:B------:R-:W-:Y:S01]  /*6a90*/  ISETP.LT.OR P3, PT, R139, 0x59, P3 ;  /* 0x000000598b00780c */ /* 0x000fe20001f61670 */
[--C-:B------:R-:W-:Y:S01]  /*6aa0*/  FFMA.FTZ R64, R72, UR10, -R22.reuse ;  /* 0x0000000a48407c23 */ /* 0x100fe20008010816 */
[----:B------:R-:W-:Y:S01]  /*6ab0*/  FMNMX.FTZ R37, R39, R26, !PT ;  /* 0x0000001a27257209 */ /* 0x000fe20007810000 */
[--C-:B------:R-:W-:Y:S01]  /*6ac0*/  FFMA.FTZ R72, R80, UR10, -R22.reuse ;  /* 0x0000000a50487c23 */ /* 0x100fe20008010816 */
[----:B------:R-:W-:Y:S01]  /*6ad0*/  ISETP.GT.AND P4, PT, R138, 0x60, P2 ;  /* 0x000000608a00780c */ /* 0x000fe20001784270 */
[----:B------:R-:W-:Y:S01]  /*6ae0*/  MUFU.EX2 R23, R23 ;  /* 0x0000001700177308 */ /* 0x000fe20000000800 */
[----:B------:R-:W-:Y:S01]  /*6af0*/  FMNMX.FTZ R26, R42, R37, !PT ;  /* 0x000000252a1a7209 */ /* 0x000fe20007810000 */
[----:B------:R-:W-:Y:S01]  /*6b00*/  FFMA.FTZ R37, R41, UR10, -R22 ;  /* 0x0000000a29257c23 */ /* 0x000fe20008010816 */
[----:B------:R-:W-:-:S02]  /*6b10*/  ISETP.LT.OR P5, PT, R139, 0x5a, P5 ;  /* 0x0000005a8b00780c */ /* 0x000fc40002fa1670 */
[----:B------:R-:W-:Y:S02]  /*6b20*/  FMNMX.FTZ R41, R43, R26, !PT ;  /* 0x0000001a2b297209 */ /* 0x000fe40007810000 */
[----:B------:R-:W-:Y:S01]  /*6b30*/  FSEL R70, R70, -INF , !P3 ;  /* 0xff80000046467808 */ /* 0x000fe20005800000 */
[----:B------:R-:W-:Y:S01]  /*6b40*/  MUFU.EX2 R24, R24 ;  /* 0x0000001800187308 */ /* 0x000fe20000000800 */
[----:B------:R-:W-:Y:S01]  /*6b50*/  FMNMX.FTZ R26, R46, R41, !PT ;  /* 0x000000292e1a7209 */ /* 0x000fe20007810000 */
[--C-:B------:R-:W-:Y:S01]  /*6b60*/  FFMA.FTZ R41, R44, UR10, -R22.reuse ;  /* 0x0000000a2c297c23 */ /* 0x100fe20008010816 */
[----:B------:R-:W-:Y:S01]  /*6b70*/  FFMA.FTZ R44, R45, UR10, -R22 ;  /* 0x0000000a2d2c7c23 */ /* 0x000fe20008010816 */
[----:B------:R-:W-:Y:S02]  /*6b80*/  ISETP.GT.AND P3, PT, R138, 0x61, P2 ;  /* 0x000000618a00780c */ /* 0x000fe40001764270 */
[----:B------:R-:W-:Y:S02]  /*6b90*/  FMNMX.FTZ R141, R47, R26, !PT ;  /* 0x0000001a2f8d7209 */ /* 0x000fe40007810000 */
[----:B------:R-:W-:Y:S01]  /*6ba0*/  FSEL R71, R71, -INF , !P5 ;  /* 0xff80000047477808 */ /* 0x000fe20006800000 */
[----:B------:R-:W-:Y:S01]  /*6bb0*/  MUFU.EX2 R25, R25 ;  /* 0x0000001900197308 */ /* 0x000fe20000000800 */
[----:B------:R-:W-:-:S02]  /*6bc0*/  FMNMX.FTZ R26, R50, R141, !PT ;  /* 0x0000008d321a7209 */ /* 0x000fc40007810000 */
[----:B------:R-:W-:Y:S02]  /*6bd0*/  ISETP.LT.OR P4, PT, R139, 0x61, P4 ;  /* 0x000000618b00780c */ /* 0x000fe40002781670 */
[----:B------:R-:W-:Y:S02]  /*6be0*/  FMNMX.FTZ R45, R51, R26, !PT ;  /* 0x0000001a332d7209 */ /* 0x000fe40007810000 */
[----:B------:R-:W-:Y:S01]  /*6bf0*/  ISETP.GT.AND P5, PT, R138, 0x68, P2 ;  /* 0x000000688a00780c */ /* 0x000fe200017a4270 */
[----:B------:R-:W-:Y:S01]  /*6c00*/  MUFU.EX2 R136, R136 ;  /* 0x0000008800887308 */ /* 0x000fe20000000800 */
[----:B------:R-:W-:Y:S02]  /*6c10*/  FMNMX.FTZ R26, R54, R45, !PT ;  /* 0x0000002d361a7209 */ /* 0x000fe40007810000 */
[----:B------:R-:W-:Y:S02]  /*6c20*/  ISETP.LT.OR P3, PT, R139, 0x62, P3 ;  /* 0x000000628b00780c */ /* 0x000fe40001f61670 */
[----:B------:R-:W-:-:S02]  /*6c30*/  FMNMX.FTZ R45, R55, R26, !PT ;  /* 0x0000001a372d7209 */ /* 0x000fc40007810000 */
[----:B------:R-:W-:Y:S01]  /*6c40*/  FSEL R74, R74, -INF , !P4 ;  /* 0xff8000004a4a7808 */ /* 0x000fe20006000000 */
[----:B------:R-:W-:Y:S01]  /*6c50*/  MUFU.EX2 R28, R28 ;  /* 0x0000001c001c7308 */ /* 0x000fe20000000800 */
[----:B------:R-:W-:Y:S01]  /*6c60*/  FMNMX.FTZ R26, R58, R45, !PT ;  /* 0x0000002d3a1a7209 */ /* 0x000fe20007810000 */
        /* <DEDUP_REMOVED lines=10> */
[----:B------:R-:W-:Y:S01]  /*6d10*/  FMNMX.FTZ R26, R66, R49, !PT ;  /* 0x00000031421a7209 */ /* 0x000fe20007810000 */
[----:B------:R-:W-:Y:S01]  /*6d20*/  FFMA.FTZ R49, R53, UR10, -R22 ;  /* 0x0000000a35317c23 */ /* 0x000fe20008010816 */
[----:B------:R-:W-:Y:S02]  /*6d30*/  ISETP.LT.OR P4, PT, R139, 0x6a, P4 ;  /* 0x0000006a8b00780c */ /* 0x000fe40002781670 */
[----:B------:R-:W-:-:S02]  /*6d40*/  FMNMX.FTZ R53, R67, R26, !PT ;  /* 0x0000001a43357209 */ /* 0x000fc40007810000 */
[----:B------:R-:W-:Y:S01]  /*6d50*/  FSEL R140, R78, -INF , !P5 ;  /* 0xff8000004e8c7808 */ /* 0x000fe20006800000 */
[--C-:B------:R-:W-:Y:S01]  /*6d60*/  FFMA.FTZ R78, R61, UR10, -R22.reuse ;  /* 0x0000000a3d4e7c23 */ /* 0x100fe20008010816 */
[----:B------:R-:W-:Y:S01]  /*6d70*/  FMNMX.FTZ R26, R70, R53, !PT ;  /* 0x00000035461a7209 */ /* 0x000fe20007810000 */
[----:B------:R-:W-:Y:S01]  /*6d80*/  MUFU.EX2 R33, R33 ;  /* 0x0000002100217308 */ /* 0x000fe20000000800 */
[----:B------:R-:W-:Y:S02]  /*6d90*/  ISETP.GT.AND P5, PT, R138, 0x71, P2 ;  /* 0x000000718a00780c */ /* 0x000fe400017a4270 */
[----:B------:R-:W-:Y:S02]  /*6da0*/  FMNMX.FTZ R53, R71, R26, !PT ;  /* 0x0000001a47357209 */ /* 0x000fe40007810000 */
[----:B------:R-:W-:Y:S02]  /*6db0*/  FSEL R79, R79, -INF , !P4 ;  /* 0xff8000004f4f7808 */ /* 0x000fe40006000000 */
[----:B------:R-:W-:Y:S01]  /*6dc0*/  FMNMX.FTZ R26, R74, R53, !PT ;  /* 0x000000354a1a7209 */ /* 0x000fe20007810000 */
[----:B------:R-:W-:Y:S01]  /*6dd0*/  FFMA.FTZ R53, R57, UR10, -R22 ;  /* 0x0000000a39357c23 */ /* 0x000fe20008010816 */
[----:B------:R-:W-:Y:S01]  /*6de0*/  ISETP.LT.OR P3, PT, R139, 0x71, P3 ;  /* 0x000000718b00780c */ /* 0x000fe20001f61670 */
[----:B------:R-:W-:Y:S01]  /*6df0*/  MUFU.EX2 R36, R36 ;  /* 0x0000002400247308 */ /* 0x000fe20000000800 */
[----:B------:R-:W-:-:S02]  /*6e00*/  FMNMX.FTZ R57, R75, R26, !PT ;  /* 0x0000001a4b397209 */ /* 0x000fc40007810000 */
[----:B------:R-:W-:Y:S02]  /*6e10*/  ISETP.GT.AND P4, PT, R138, 0x78, P2 ;  /* 0x000000788a00780c */ /* 0x000fe40001784270 */
[----:B------:R-:W-:Y:S01]  /*6e20*/  FMNMX.FTZ R26, R140, R57, !PT ;  /* 0x000000398c1a7209 */ /* 0x000fe20007810000 */
[--C-:B------:R-:W-:Y:S01]  /*6e30*/  FFMA.FTZ R57, R60, UR10, -R22.reuse ;  /* 0x0000000a3c397c23 */ /* 0x100fe20008010816 */
[----:B------:R-:W-:Y:S01]  /*6e40*/  ISETP.LT.OR P5, PT, R139, 0x72, P5 ;  /* 0x000000728b00780c */ /* 0x000fe20002fa1670 */
[--C-:B------:R-:W-:Y:S01]  /*6e50*/  FFMA.FTZ R60, R68, UR10, -R22.reuse ;  /* 0x0000000a443c7c23 */ /* 0x100fe20008010816 */
[----:B------:R-:W-:Y:S01]  /*6e60*/  FSEL R82, R82, -INF , !P3 ;  /* 0xff80000052527808 */ /* 0x000fe20005800000 */
[--C-:B------:R-:W-:Y:S01]  /*6e70*/  FFMA.FTZ R68, R76, UR10, -R22.reuse ;  /* 0x0000000a4c447c23 */ /* 0x100fe20008010816 */
[----:B------:R-:W-:Y:S01]  /*6e80*/  FMNMX.FTZ R141, R79, R26, !PT ;  /* 0x0000001a4f8d7209 */ /* 0x000fe20007810000 */
[----:B------:R-:W-:Y:S01]  /*6e90*/  FFMA.FTZ R76, R84, UR10, -R22 ;  /* 0x0000000a544c7c23 */ /* 0x000fe20008010816 */
[----:B------:R-:W-:Y:S01]  /*6ea0*/  ISETP.GT.AND P2, PT, R138, 0x79, P2 ;  /* 0x000000798a00780c */ /* 0x000fe20001744270 */
[----:B------:R-:W-:Y:S01]  /*6eb0*/  MUFU.EX2 R37, R37 ;  /* 0x0000002500257308 */ /* 0x000fe20000000800 */
[----:B------:R-:W-:-:S02]  /*6ec0*/  ISETP.LT.OR P4, PT, R139, 0x79, P4 ;  /* 0x000000798b00780c */ /* 0x000fc40002781670 */
[----:B------:R-:W-:Y:S02]  /*6ed0*/  FSEL R83, R83, -INF , !P5 ;  /* 0xff80000053537808 */ /* 0x000fe40006800000 */
[----:B------:R-:W-:Y:S02]  /*6ee0*/  FMNMX.FTZ R26, R82, R141, !PT ;  /* 0x0000008d521a7209 */ /* 0x000fe40007810000 */
[----:B------:R-:W-:Y:S01]  /*6ef0*/  ISETP.LT.OR P2, PT, R139, 0x7a, P2 ;  /* 0x0000007a8b00780c */ /* 0x000fe20001741670 */
[----:B------:R-:W-:Y:S01]  /*6f00*/  MUFU.EX2 R41, R41 ;  /* 0x0000002900297308 */ /* 0x000fe20000000800 */
[----:B------:R-:W-:Y:S02]  /*6f10*/  FSEL R86, R86, -INF , !P4 ;  /* 0xff80000056567808 */ /* 0x000fe40006000000 */
[----:B------:R-:W-:Y:S02]  /*6f20*/  FMNMX.FTZ R61, R83, R26, !PT ;  /* 0x0000001a533d7209 */ /* 0x000fe40007810000 */
[----:B------:R-:W-:-:S02]  /*6f30*/  FSEL R87, R87, -INF , !P2 ;  /* 0xff80000057577808 */ /* 0x000fc40005000000 */
[----:B------:R-:W-:Y:S01]  /*6f40*/  FMNMX.FTZ R26, R86, R61, !PT ;  /* 0x0000003d561a7209 */ /* 0x000fe20007810000 */
[--C-:B------:R-:W-:Y:S01]  /*6f50*/  FFMA.FTZ R61, R65, UR10, -R22.reuse ;  /* 0x0000000a413d7c23 */ /* 0x100fe20008010816 */
[--C-:B------:R-:W-:Y:S01]  /*6f60*/  FFMA.FTZ R65, R69, UR10, -R22.reuse ;  /* 0x0000000a45417c23 */ /* 0x100fe20008010816 */
[--C-:B------:R-:W-:Y:S01]  /*6f70*/  FFMA.FTZ R69, R73, UR10, -R22.reuse ;  /* 0x0000000a49457c23 */ /* 0x100fe20008010816 */
[----:B------:R-:W-:Y:S01]  /*6f80*/  FMNMX.FTZ R26, R87, R26, !PT ;  /* 0x0000001a571a7209 */ /* 0x000fe20007810000 */
[--C-:B------:R-:W-:Y:S01]  /*6f90*/  FFMA.FTZ R73, R77, UR10, -R22.reuse ;  /* 0x0000000a4d497c23 */ /* 0x100fe20008010816 */
[--C-:B------:R-:W-:Y:S01]  /*6fa0*/  FFMA.FTZ R77, R81, UR10, -R22.reuse ;  /* 0x0000000a514d7c23 */ /* 0x100fe20008010816 */
[----:B------:R-:W-:Y:S01]  /*6fb0*/  FFMA.FTZ R81, R85, UR10, -R22 ;  /* 0x0000000a55517c23 */ /* 0x000fe20008010816 */
[----:B------:R-:W-:Y:S01]  /*6fc0*/  FSEL R80, R21, RZ, P6 ;  /* 0x000000ff15507208 */ /* 0x000fe20003000000 */
[----:B------:R-:W0:Y:S01]  /*6fd0*/  SHFL.BFLY PT, R139, R26, 0x2, 0x1f ;  /* 0x0c401f001a8b7f89 */ /* 0x000e2200000e0000 */
[----:B------:R-:W-:Y:S03]  /*6fe0*/  MUFU.EX2 R44, R44 ;  /* 0x0000002c002c7308 */ /* 0x000fe60000000800 */
[----:B------:R-:W-:-:S04]  /*6ff0*/  FADD.FTZ R80, -R80, R11 ;  /* 0x0000000b50507221 */ /* 0x000fc80000010100 */
[----:B------:R-:W-:Y:S01]  /*7000*/  FMUL.FTZ R80, R80, UR10 ;  /* 0x0000000a50507c20 */ /* 0x000fe20008410000 */
[----:B------:R-:W-:Y:S08]  /*7010*/  MUFU.EX2 R11, R81 ;  /* 0x00000051000b7308 */ /* 0x000ff00000000800 */
[----:B------:R-:W1:Y:S01]  /*7020*/  MUFU.EX2 R80, R80 ;  /* 0x0000005000507308 */ /* 0x000e620000000800 */
[----:B0-----:R-:W-:-:S07]  /*7030*/  FMNMX.FTZ R139, R26, R139, !PT ;  /* 0x0000008b1a8b7209 */ /* 0x001fce0007810000 */
[----:B------:R-:W-:Y:S01]  /*7040*/  MUFU.EX2 R40, R40 ;  /* 0x0000002800287308 */ /* 0x000fe20000000800 */
[----:B------:R-:W0:Y:S07]  /*7050*/  SHFL.BFLY PT, R26, R139, 0x1, 0x1f ;  /* 0x0c201f008b1a7f89 */ /* 0x000e2e00000e0000 */
[----:B------:R-:W-:Y:S01]  /*7060*/  MUFU.EX2 R45, R45 ;  /* 0x0000002d002d7308 */ /* 0x000fe20000000800 */
[-C--:B-1----:R-:W-:Y:S01]  /*7070*/  FMUL.FTZ R88, R88, R80.reuse ;  /* 0x0000005058587220 */ /* 0x082fe20000410000 */
[-C--:B------:R-:W-:Y:S01]  /*7080*/  FMUL.FTZ R89, R89, R80.reuse ;  /* 0x0000005059597220 */ /* 0x080fe20000410000 */
[-C--:B------:R-:W-:Y:S01]  /*7090*/  FMUL.FTZ R92, R92, R80.reuse ;  /* 0x000000505c5c7220 */ /* 0x080fe20000410000 */
[-C--:B------:R-:W-:Y:S01]  /*70a0*/  FMUL.FTZ R93, R93, R80.reuse ;  /* 0x000000505d5d7220 */ /* 0x080fe20000410000 */
[-C--:B------:R-:W-:Y:S01]  /*70b0*/  FMUL.FTZ R96, R96, R80.reuse ;  /* 0x0000005060607220 */ /* 0x080fe20000410000 */
[-C--:B------:R-:W-:Y:S01]  /*70c0*/  FMUL.FTZ R97, R97, R80.reuse ;  /* 0x0000005061617220 */ /* 0x080fe20000410000 */
[-C--:B------:R-:W-:Y:S01]  /*70d0*/  FMUL.FTZ R100, R100, R80.reuse ;  /* 0x0000005064647220 */ /* 0x080fe20000410000 */
[----:B------:R-:W-:Y:S01]  /*70e0*/  MUFU.EX2 R48, R48 ;  /* 0x0000003000307308 */ /* 0x000fe20000000800 */
[-C--:B------:R-:W-:Y:S01]  /*70f0*/  FMUL.FTZ R101, R101, R80.reuse ;  /* 0x0000005065657220 */ /* 0x080fe20000410000 */
        /* <DEDUP_REMOVED lines=9> */
[----:B------:R-:W-:Y:S01]  /*7190*/  FMUL.FTZ R120, R120, R80 ;  /* 0x0000005078787220 */ /* 0x000fe20000410000 */
[----:B0-----:R-:W-:Y:S01]  /*71a0*/  FMNMX.FTZ R22, R139, R26, !PT ;  /* 0x0000001a8b167209 */ /* 0x001fe20007810000 */
[----:B------:R-:W-:Y:S01]  /*71b0*/  IMAD.U32 R26, RZ, RZ, UR6 ;  /* 0x00000006ff1a7e24 */ /* 0x000fe2000f8e00ff */
[----:B------:R-:W-:Y:S01]  /*71c0*/  UMOV UR6, UR4 ;  /* 0x0000000400067c82 */ /* 0x000fe20008000000 */
[-C--:B------:R-:W-:Y:S01]  /*71d0*/  FMUL.FTZ R121, R121, R80.reuse ;  /* 0x0000005079797220 */ /* 0x080fe20000410000 */
[C---:B------:R-:W-:Y:S01]  /*71e0*/  FSETP.NEU.FTZ.AND P2, PT, R22.reuse, -INF , PT ;  /* 0xff8000001600780b */ /* 0x040fe20003f5d000 */
[----:B------:R-:W-:Y:S01]  /*71f0*/  FMUL.FTZ R84, R22, UR10 ;  /* 0x0000000a16547c20 */ /* 0x000fe20008410000 */
[----:B------:R-:W-:Y:S01]  /*7200*/  @!P1 LEA R26, R26, UR36, 0x3 ;  /* 0x000000241a1a9c11 */ /* 0x000fe2000f8e18ff */
[----:B------:R-:W-:Y:S01]  /*7210*/  MUFU.EX2 R52, R52 ;  /* 0x0000003400347308 */ /* 0x000fe20000000800 */
[-C--:B------:R-:W-:Y:S01]  /*7220*/  FMUL.FTZ R124, R124, R80.reuse ;  /* 0x000000507c7c7220 */ /* 0x080fe20000410000 */
[----:B------:R-:W-:Y:S01]  /*7230*/  FMUL.FTZ R125, R125, R80 ;  /* 0x000000507d7d7220 */ /* 0x000fe20000410000 */
[----:B------:R-:W-:Y:S01]  /*7240*/  FSEL R84, R84, RZ, P2 ;  /* 0x000000ff54547208 */ /* 0x000fe20001000000 */
[----:B------:R-:W-:-:S02]  /*7250*/  @!P1 VIADD R26, R26, 0x2d860 ;  /* 0x0002d8601a1a9836 */ /* 0x000fc40000000000 */
[-C--:B------:R-:W-:Y:S01]  /*7260*/  FMUL.FTZ R128, R128, R80.reuse ;  /* 0x0000005080807220 */ /* 0x080fe20000410000 */
[-C--:B------:R-:W-:Y:S01]  /*7270*/  FMUL.FTZ R129, R129, R80.reuse ;  /* 0x0000005081817220 */ /* 0x080fe20000410000 */
[----:B------:R-:W-:Y:S01]  /*7280*/  FMUL.FTZ R132, R132, R80 ;  /* 0x0000005084847220 */ /* 0x000fe20000410000 */
[--C-:B------:R-:W-:Y:S01]  /*7290*/  FFMA.FTZ R144, R47, UR10, -R84.reuse ;  /* 0x0000000a2f907c23 */ /* 0x100fe20008010854 */
[----:B------:R-:W-:Y:S01]  /*72a0*/  FSEL R47, R22, RZ, P2 ;  /* 0x000000ff162f7208 */ /* 0x000fe20001000000 */
[--C-:B------:R-:W-:Y:S01]  /*72b0*/  FFMA.FTZ R85, R137, UR10, -R84.reuse ;  /* 0x0000000a89557c23 */ /* 0x100fe20008010854 */
[--C-:B------:R-:W-:Y:S01]  /*72c0*/  FFMA.FTZ R146, R27, UR10, -R84.reuse ;  /* 0x0000000a1b927c23 */ /* 0x100fe20008010854 */
[--C-:B------:R-:W-:Y:S01]  /*72d0*/  FFMA.FTZ R27, R30, UR10, -R84.reuse ;  /* 0x0000000a1e1b7c23 */ /* 0x100fe20008010854 */
[----:B------:R-:W-:Y:S01]  /*72e0*/  FFMA.FTZ R142, R39, UR10, -R84 ;  /* 0x0000000a278e7c23 */ /* 0x000fe20008010854 */
[----:B------:R-:W-:Y:S01]  /*72f0*/  FADD.FTZ R20, -R47, R20 ;  /* 0x000000142f147221 */ /* 0x000fe20000010100 */
[--C-:B------:R-:W-:Y:S01]  /*7300*/  FFMA.FTZ R30, R31, UR10, -R84.reuse ;  /* 0x0000000a1f1e7c23 */ /* 0x100fe20008010854 */
[----:B------:R-:W-:Y:S01]  /*7310*/  MUFU.EX2 R85, R85 ;  /* 0x0000005500557308 */ /* 0x000fe20000000800 */
[--C-:B------:R-:W-:Y:S01]  /*7320*/  FFMA.FTZ R39, R42, UR10, -R84.reuse ;  /* 0x0000000a2a277c23 */ /* 0x100fe20008010854 */
[----:B------:R-:W-:Y:S01]  /*7330*/  FMUL.FTZ R20, R20, UR10 ;  /* 0x0000000a14147c20 */ /* 0x000fe20008410000 */
[--C-:B------:R-:W-:Y:S01]  /*7340*/  FFMA.FTZ R42, R43, UR10, -R84.reuse ;  /* 0x0000000a2b2a7c23 */ /* 0x100fe20008010854 */
[--C-:B------:R-:W-:Y:S01]  /*7350*/  FFMA.FTZ R43, R51, UR10, -R84.reuse ;  /* 0x0000000a332b7c23 */ /* 0x100fe20008010854 */
[--C-:B------:R-:W-:Y:S01]  /*7360*/  FFMA.FTZ R51, R59, UR10, -R84.reuse ;  /* 0x0000000a3b337c23 */ /* 0x100fe20008010854 */
[--C-:B------:R-:W-:Y:S01]  /*7370*/  FFMA.FTZ R31, R34, UR10, -R84.reuse ;  /* 0x0000000a221f7c23 */ /* 0x100fe20008010854 */
[----:B------:R-:W-:Y:S01]  /*7380*/  FFMA.FTZ R59, R80, R6, R23 ;  /* 0x00000006503b7223 */ /* 0x000fe20000010017 */
[----:B------:R-:W0:Y:S01]  /*7390*/  MUFU.EX2 R20, R20 ;  /* 0x0000001400147308 */ /* 0x000e220000000800 */
[--C-:B------:R-:W-:Y:S01]  /*73a0*/  FFMA.FTZ R138, R35, UR10, -R84.reuse ;  /* 0x0000000a238a7c23 */ /* 0x100fe20008010854 */
[--C-:B------:R-:W-:Y:S01]  /*73b0*/  FFMA.FTZ R35, R38, UR10, -R84.reuse ;  /* 0x0000000a26237c23 */ /* 0x100fe20008010854 */
[----:B------:R-:W-:Y:S01]  /*73c0*/  FADD.FTZ R6, R24, R59 ;  /* 0x0000003b18067221 */ /* 0x000fe20000010000 */
[--C-:B------:R-:W-:Y:S01]  /*73d0*/  FFMA.FTZ R81, R46, UR10, -R84.reuse ;  /* 0x0000000a2e517c23 */ /* 0x100fe20008010854 */
[----:B------:R-:W-:Y:S01]  /*73e0*/  F2FP.F16.F32.PACK_AB R24, R24, R23 ;  /* 0x000000171818723e */ /* 0x000fe200000000ff */
[----:B------:R-:W-:Y:S01]  /*73f0*/  FFMA.FTZ R46, R54, UR10, -R84 ;  /* 0x0000000a362e7c23 */ /* 0x000fe20008010854 */
[----:B------:R-:W-:Y:S01]  /*7400*/  FADD.FTZ R59, R25, R6 ;  /* 0x00000006193b7221 */ /* 0x000fe20000010000 */
[----:B------:R-:W1:Y:S01]  /*7410*/  MUFU.EX2 R146, R146 ;  /* 0x0000009200927308 */ /* 0x000e620000000800 */
[--C-:B------:R-:W-:Y:S01]  /*7420*/  FFMA.FTZ R55, R55, UR10, -R84.reuse ;  /* 0x0000000a37377c23 */ /* 0x100fe20008010854 */
[--C-:B------:R-:W-:Y:S01]  /*7430*/  FFMA.FTZ R6, R63, UR10, -R84.reuse ;  /* 0x0000000a3f067c23 */ /* 0x100fe20008010854 */
[----:B------:R-:W-:Y:S01]  /*7440*/  FADD.FTZ R59, R136, R59 ;  /* 0x0000003b883b7221 */ /* 0x000fe20000010000 */
[--C-:B------:R-:W-:Y:S01]  /*7450*/  FFMA.FTZ R34, R50, UR10, -R84.reuse ;  /* 0x0000000a32227c23 */ /* 0x100fe20008010854 */
[----:B------:R-:W-:Y:S01]  /*7460*/  FFMA.FTZ R50, R58, UR10, -R84 ;  /* 0x0000000a3a327c23 */ /* 0x000fe20008010854 */
[----:B------:R-:W-:Y:S01]  /*7470*/  @!P1 PRMT R26, RZ, 0x654, R26 ;  /* 0x00000654ff1a9816 */ /* 0x000fe2000000001a */
[----:B------:R-:W-:Y:S01]  /*7480*/  FADD.FTZ R54, R28, R59 ;  /* 0x0000003b1c367221 */ /* 0x000fe20000010000 */
[----:B------:R-:W2:Y:S01]  /*7490*/  MUFU.EX2 R27, R27 ;  /* 0x0000001b001b7308 */ /* 0x000ea20000000800 */
[----:B0-----:R-:W-:Y:S01]  /*74a0*/  FFMA.FTZ R5, R20, R5, R85 ;  /* 0x0000000514057223 */ /* 0x001fe20000010055 */
[----:B------:R0:W-:Y:S01]  /*74b0*/  @!P1 SYNCS.ARRIVE.TRANS64.RED.A1T0 RZ, [R26+URZ], RZ ;  /* 0x000000ff1aff99a7 */ /* 0x0001e2000810043f */
[C---:B------:R-:W-:Y:S01]  /*74c0*/  FADD.FTZ R59, R29.reuse, R54 ;  /* 0x000000361d3b7221 */ /* 0x040fe20000010000 */
[----:B------:R-:W-:Y:S01]  /*74d0*/  F2FP.F16.F32.PACK_AB R28, R29, R28 ;  /* 0x0000001c1d1c723e */ /* 0x000fe200000000ff */
[--C-:B------:R-:W-:Y:S01]  /*74e0*/  FFMA.FTZ R75, R75, UR10, -R84.reuse ;  /* 0x0000000a4b4b7c23 */ /* 0x100fe20008010854 */
[--C-:B------:R-:W-:Y:S01]  /*74f0*/  FFMA.FTZ R140, R140, UR10, -R84.reuse ;  /* 0x0000000a8c8c7c23 */ /* 0x100fe20008010854 */
[--C-:B------:R-:W-:Y:S01]  /*7500*/  FFMA.FTZ R79, R79, UR10, -R84.reuse ;  /* 0x0000000a4f4f7c23 */ /* 0x100fe20008010854 */
[----:B------:R-:W3:Y:S01]  /*7510*/  MUFU.EX2 R30, R30 ;  /* 0x0000001e001e7308 */ /* 0x000ee20000000800 */
[----:B-1----:R-:W-:Y:S01]  /*7520*/  FADD.FTZ R38, R146, R5 ;  /* 0x0000000592267221 */ /* 0x002fe20000010000 */
[----:B0-----:R-:W-:Y:S01]  /*7530*/  F2FP.F16.F32.PACK_AB R26, R136, R25 ;  /* 0x00000019881a723e */ /* 0x001fe200000000ff */
[--C-:B------:R-:W-:Y:S01]  /*7540*/  FFMA.FTZ R5, R66, UR10, -R84.reuse ;  /* 0x0000000a42057c23 */ /* 0x100fe20008010854 */
[----:B------:R-:W-:Y:S01]  /*7550*/  F2FP.F16.F32.PACK_AB R25, R146, R85 ;  /* 0x000000559219723e */ /* 0x000fe200000000ff */
[--C-:B------:R-:W-:Y:S01]  /*7560*/  FFMA.FTZ R82, R82, UR10, -R84.reuse ;  /* 0x0000000a52527c23 */ /* 0x100fe20008010854 */
[--C-:B------:R-:W-:Y:S01]  /*7570*/  FFMA.FTZ R83, R83, UR10, -R84.reuse ;  /* 0x0000000a53537c23 */ /* 0x100fe20008010854 */
[----:B------:R-:W-:Y:S01]  /*7580*/  FFMA.FTZ R86, R86, UR10, -R84 ;  /* 0x0000000a56567c23 */ /* 0x000fe20008010854 */
[----:B------:R-:W0:Y:S01]  /*7590*/  MUFU.EX2 R31, R31 ;  /* 0x0000001f001f7308 */ /* 0x000e220000000800 */
[----:B--2---:R-:W-:Y:S01]  /*75a0*/  FADD.FTZ R23, R27, R38 ;  /* 0x000000261b177221 */ /* 0x004fe20000010000 */
[----:B------:R-:W-:Y:S01]  /*75b0*/  ISETP.GT.AND P2, PT, R13, UR28, PT ;  /* 0x0000001c0d007c0c */ /* 0x000fe2000bf44270 */
[-C--:B------:R-:W-:Y:S01]  /*75c0*/  FMUL.FTZ R90, R90, R20.reuse ;  /* 0x000000145a5a7220 */ /* 0x080fe20000410000 */
[-C--:B------:R-:W-:Y:S01]  /*75d0*/  FMUL.FTZ R91, R91, R20.reuse ;  /* 0x000000145b5b7220 */ /* 0x080fe20000410000 */
[-C--:B------:R-:W-:Y:S01]  /*75e0*/  FMUL.FTZ R94, R94, R20.reuse ;  /* 0x000000145e5e7220 */ /* 0x080fe20000410000 */
[-C--:B------:R-:W-:Y:S01]  /*75f0*/  FMUL.FTZ R95, R95, R20.reuse ;  /* 0x000000145f5f7220 */ /* 0x080fe20000410000 */
[-C--:B------:R-:W-:Y:S01]  /*7600*/  FMUL.FTZ R98, R98, R20.reuse ;  /* 0x0000001462627220 */ /* 0x080fe20000410000 */
[----:B------:R-:W1:Y:S01]  /*7610*/  MUFU.EX2 R138, R138 ;  /* 0x0000008a008a7308 */ /* 0x000e620000000800 */
[C---:B---3--:R-:W-:Y:S01]  /*7620*/  FADD.FTZ R38, R30.reuse, R23 ;  /* 0x000000171e267221 */ /* 0x048fe20000010000 */
[----:B------:R-:W-:Y:S01]  /*7630*/  F2FP.F16.F32.PACK_AB R27, R30, R27 ;  /* 0x0000001b1e1b723e */ /* 0x000fe200000000ff */
[-C--:B------:R-:W-:Y:S01]  /*7640*/  FMUL.FTZ R99, R99, R20.reuse ;  /* 0x0000001463637220 */ /* 0x080fe20000410000 */
[-C--:B------:R-:W-:Y:S01]  /*7650*/  FMUL.FTZ R102, R102, R20.reuse ;  /* 0x0000001466667220 */ /* 0x080fe20000410000 */
[-C--:B------:R-:W-:Y:S01]  /*7660*/  FMUL.FTZ R103, R103, R20.reuse ;  /* 0x0000001467677220 */ /* 0x080fe20000410000 */
[-C--:B------:R-:W-:Y:S01]  /*7670*/  FMUL.FTZ R106, R106, R20.reuse ;  /* 0x000000146a6a7220 */ /* 0x080fe20000410000 */
[----:B------:R2:W-:Y:S01]  /*7680*/  STSM.16.M88.4 [R10+0x21800], R24 ;  /* 0x021800180a007844 */ /* 0x0005e20000000200 */
[----:B------:R-:W3:Y:S01]  /*7690*/  MUFU.EX2 R35, R35 ;  /* 0x0000002300237308 */ /* 0x000ee20000000800 */
[----:B0-----:R-:W-:Y:S01]  /*76a0*/  FADD.FTZ R23, R31, R38 ;  /* 0x000000261f177221 */ /* 0x001fe20000010000 */
[----:B------:R-:W-:Y:S01]  /*76b0*/  FADD.FTZ R38, R32, R59 ;  /* 0x0000003b20267221 */ /* 0x000fe20000010000 */
[--C-:B------:R-:W-:Y:S01]  /*76c0*/  FFMA.FTZ R59, R70, UR10, -R84.reuse ;  /* 0x0000000a463b7c23 */ /* 0x100fe20008010854 */
[--C-:B------:R-:W-:Y:S01]  /*76d0*/  FFMA.FTZ R70, R71, UR10, -R84.reuse ;  /* 0x0000000a47467c23 */ /* 0x100fe20008010854 */
[-C--:B------:R-:W-:Y:S01]  /*76e0*/  FMUL.FTZ R107, R107, R20.reuse ;  /* 0x000000146b6b7220 */ /* 0x080fe20000410000 */
[-C--:B------:R-:W-:Y:S01]  /*76f0*/  FMUL.FTZ R110, R110, R20.reuse ;  /* 0x000000146e6e7220 */ /* 0x080fe20000410000 */
[-C--:B------:R-:W-:Y:S01]  /*7700*/  FMUL.FTZ R111, R111, R20.reuse ;  /* 0x000000146f6f7220 */ /* 0x080fe20000410000 */
[----:B------:R-:W0:Y:S01]  /*7710*/  MUFU.EX2 R142, R142 ;  /* 0x0000008e008e7308 */ /* 0x000e220000000800 */
[----:B-1----:R-:W-:Y:S01]  /*7720*/  FADD.FTZ R30, R138, R23 ;  /* 0x000000178a1e7221 */ /* 0x002fe20000010000 */
[----:B------:R-:W-:Y:S01]  /*7730*/  FFMA.FTZ R23, R74, UR10, -R84 ;  /* 0x0000000a4a177c23 */ /* 0x000fe20008010854 */
[-C--:B------:R-:W-:Y:S01]  /*7740*/  FMUL.FTZ R114, R114, R20.reuse ;  /* 0x0000001472727220 */ /* 0x080fe20000410000 */
[-C--:B------:R-:W-:Y:S01]  /*7750*/  FMUL.FTZ R115, R115, R20.reuse ;  /* 0x0000001473737220 */ /* 0x080fe20000410000 */
[-C--:B------:R-:W-:Y:S01]  /*7760*/  FMUL.FTZ R118, R118, R20.reuse ;  /* 0x0000001476767220 */ /* 0x080fe20000410000 */
[-C--:B------:R-:W-:Y:S01]  /*7770*/  FMUL.FTZ R119, R119, R20.reuse ;  /* 0x0000001477777220 */ /* 0x080fe20000410000 */
[-C--:B------:R-:W-:Y:S01]  /*7780*/  FMUL.FTZ R122, R122, R20.reuse ;  /* 0x000000147a7a7220 */ /* 0x080fe20000410000 */
[----:B------:R-:W1:Y:S01]  /*7790*/  MUFU.EX2 R39, R39 ;  /* 0x0000002700277308 */ /* 0x000e620000000800 */
[----:B---3--:R-:W-:Y:S01]  /*77a0*/  FADD.FTZ R63, R35, R30 ;  /* 0x0000001e233f7221 */ /* 0x008fe20000010000 */
[-C--:B------:R-:W-:Y:S01]  /*77b0*/  FMUL.FTZ R123, R123, R20.reuse ;  /* 0x000000147b7b7220 */ /* 0x080fe20000410000 */
[-C--:B------:R-:W-:Y:S01]  /*77c0*/  FMUL.FTZ R126, R126, R20.reuse ;  /* 0x000000147e7e7220 */ /* 0x080fe20000410000 */
[-C--:B------:R-:W-:Y:S01]  /*77d0*/  FMUL.FTZ R127, R127, R20.reuse ;  /* 0x000000147f7f7220 */ /* 0x080fe20000410000 */
[-C--:B------:R-:W-:Y:S01]  /*77e0*/  FMUL.FTZ R130, R130, R20.reuse ;  /* 0x0000001482827220 */ /* 0x080fe20000410000 */
[-C--:B------:R-:W-:Y:S01]  /*77f0*/  FMUL.FTZ R131, R131, R20.reuse ;  /* 0x0000001483837220 */ /* 0x080fe20000410000 */
[-C--:B------:R-:W-:Y:S01]  /*7800*/  FMUL.FTZ R134, R134, R20.reuse ;  /* 0x0000001486867220 */ /* 0x080fe20000410000 */
[----:B------:R3:W-:Y:S01]  /*7810*/  MUFU.EX2 R47, R55 ;  /* 0x00000037002f7308 */ /* 0x0007e20000000800 */
[----:B0-----:R-:W-:Y:S01]  /*7820*/  FADD.FTZ R30, R142, R63 ;  /* 0x0000003f8e1e7221 */ /* 0x001fe20000010000 */
[----:B------:R-:W-:Y:S01]  /*7830*/  FMUL.FTZ R135, R135, R20 ;  /* 0x0000001487877220 */ /* 0x000fe20000410000 */
[----:B------:R-:W-:Y:S01]  /*7840*/  FMUL.FTZ R133, R133, R80 ;  /* 0x0000005085857220 */ /* 0x000fe20000410000 */
[----:B------:R-:W-:-:S02]  /*7850*/  VIADD R13, R13, 0xffffffff ;  /* 0xffffffff0d0d7836 */ /* 0x000fc40000000000 */
[----:B------:R-:W-:Y:S02]  /*7860*/  IMAD.MOV.U32 R20, RZ, RZ, R22 ;  /* 0x000000ffff147224 */ /* 0x000fe400078e0016 */
[----:B------:R-:W0:Y:S01]  /*7870*/  MUFU.EX2 R42, R42 ;  /* 0x0000002a002a7308 */ /* 0x000e220000000800 */
[--C-:B---3--:R-:W-:Y:S01]  /*7880*/  FFMA.FTZ R55, R62, UR10, -R84.reuse ;  /* 0x0000000a3e377c23 */ /* 0x108fe20008010854 */
[----:B------:R-:W-:Y:S01]  /*7890*/  FFMA.FTZ R62, R67, UR10, -R84 ;  /* 0x0000000a433e7c23 */ /* 0x000fe20008010854 */
[----:B------:R-:W-:Y:S01]  /*78a0*/  FADD.FTZ R67, R33, R38 ;  /* 0x0000002621437221 */ /* 0x000fe20000010000 */
[----:B-1----:R-:W-:Y:S01]  /*78b0*/  FADD.FTZ R63, R39, R30 ;  /* 0x0000001e273f7221 */ /* 0x002fe20000010000 */
[----:B------:R-:W-:Y:S02]  /*78c0*/  FFMA.FTZ R84, R87, UR10, -R84 ;  /* 0x0000000a57547c23 */ /* 0x000fe40008010854 */
[----:B------:R-:W-:Y:S01]  /*78d0*/  FADD.FTZ R38, R36, R67 ;  /* 0x0000004324267221 */ /* 0x000fe20000010000 */
[----:B------:R-:W1:Y:S01]  /*78e0*/  MUFU.EX2 R81, R81 ;  /* 0x0000005100517308 */ /* 0x000e620000000800 */
[----:B------:R-:W-:-:S02]  /*78f0*/  F2FP.F16.F32.PACK_AB R36, R37, R36 ;  /* 0x000000242524723e */ /* 0x000fc400000000ff */
[----:B------:R-:W-:-:S04]  /*7900*/  FADD.FTZ R38, R37, R38 ;  /* 0x0000002625267221 */ /* 0x000fc80000010000 */
[----:B------:R-:W-:Y:S01]  /*7910*/  FADD.FTZ R67, R41, R38 ;  /* 0x0000002629437221 */ /* 0x000fe20000010000 */
[----:B------:R-:W3:Y:S01]  /*7920*/  MUFU.EX2 R144, R144 ;  /* 0x0000009000907308 */ /* 0x000ee20000000800 */
[C---:B0-----:R-:W-:Y:S01]  /*7930*/  FADD.FTZ R30, R42.reuse, R63 ;  /* 0x0000003f2a1e7221 */ /* 0x041fe20000010000 */
[----:B------:R-:W-:Y:S01]  /*7940*/  F2FP.F16.F32.PACK_AB R37, R42, R39 ;  /* 0x000000272a25723e */ /* 0x000fe200000000ff */
[----:B------:R-:W-:Y:S01]  /*7950*/  FADD.FTZ R67, R44, R67 ;  /* 0x000000432c437221 */ /* 0x000fe20000010000 */
[----:B------:R-:W-:-:S04]  /*7960*/  F2FP.F16.F32.PACK_AB R42, R49, R48 ;  /* 0x00000030312a723e */ /* 0x000fc800000000ff */
[----:B------:R-:W0:Y:S01]  /*7970*/  MUFU.EX2 R34, R34 ;  /* 0x0000002200227308 */ /* 0x000e220000000800 */
[----:B-1----:R-:W-:Y:S01]  /*7980*/  FADD.FTZ R63, R81, R30 ;  /* 0x0000001e513f7221 */ /* 0x002fe20000010000 */
[----:B------:R-:W-:Y:S01]  /*7990*/  FADD.FTZ R30, R40, R67 ;  /* 0x00000043281e7221 */ /* 0x000fe20000010000 */
[----:B------:R-:W-:-:S03]  /*79a0*/  F2FP.F16.F32.PACK_AB R40, R45, R40 ;  /* 0x000000282d28723e */ /* 0x000fc600000000ff */
[----:B------:R-:W-:Y:S01]  /*79b0*/  FADD.FTZ R67, R45, R30 ;  /* 0x0000001e2d437221 */ /* 0x000fe20000010000 */
[----:B------:R-:W-:Y:S01]  /*79c0*/  F2FP.F16.F32.PACK_AB R30, R33, R32 ;  /* 0x00000020211e723e */ /* 0x000fe200000000ff */
[----:B------:R-:W1:Y:S01]  /*79d0*/  MUFU.EX2 R43, R43 ;  /* 0x0000002b002b7308 */ /* 0x000e620000000800 */
[----:B---3--:R-:W-:Y:S01]  /*79e0*/  FADD.FTZ R63, R144, R63 ;  /* 0x0000003f903f7221 */ /* 0x008fe20000010000 */
[----:B------:R-:W-:Y:S01]  /*79f0*/  FADD.FTZ R54, R48, R67 ;  /* 0x0000004330367221 */ /* 0x000fe20000010000 */
[----:B------:R-:W-:-:S03]  /*7a00*/  F2FP.F16.F32.PACK_AB R39, R144, R81 ;  /* 0x000000519027723e */ /* 0x000fc600000000ff */
[----:B------:R-:W-:Y:S02]  /*7a10*/  FADD.FTZ R33, R49, R54 ;  /* 0x0000003631217221 */ /* 0x000fe40000010000 */
[----:B------:R-:W2:Y:S01]  /*7a20*/  MUFU.EX2 R46, R46 ;  /* 0x0000002e002e7308 */ /* 0x000ea20000000800 */
[----:B0-----:R-:W-:Y:S01]  /*7a30*/  FADD.FTZ R38, R34, R63 ;  /* 0x0000003f22267221 */ /* 0x001fe20000010000 */
[----:B------:R-:W-:-:S06]  /*7a40*/  FADD.FTZ R32, R52, R33 ;  /* 0x0000002134207221 */ /* 0x000fcc0000010000 */
[----:B------:R-:W0:Y:S01]  /*7a50*/  MUFU.EX2 R53, R53 ;  /* 0x0000003500357308 */ /* 0x000e220000000800 */
[C---:B-1----:R-:W-:Y:S01]  /*7a60*/  FADD.FTZ R29, R43.reuse, R38 ;  /* 0x000000262b1d7221 */ /* 0x042fe20000010000 */
[----:B------:R-:W-:Y:S02]  /*7a70*/  F2FP.F16.F32.PACK_AB R38, R44, R41 ;  /* 0x000000292c26723e */ /* 0x000fe400000000ff */
[----:B------:R-:W-:-:S04]  /*7a80*/  F2FP.F16.F32.PACK_AB R41, R43, R34 ;  /* 0x000000222b29723e */ /* 0x000fc800000000ff */
[----:B------:R-:W1:Y:S01]  /*7a90*/  MUFU.EX2 R50, R50 ;  /* 0x0000003200327308 */ /* 0x000e620000000800 */
[----:B--2---:R-:W-:Y:S01]  /*7aa0*/  FADD.FTZ R26, R46, R29 ;  /* 0x0000001d2e1a7221 */ /* 0x004fe20000010000 */
[----:B------:R-:W-:Y:S02]  /*7ab0*/  F2FP.F16.F32.PACK_AB R29, R138, R31 ;  /* 0x0000001f8a1d723e */ /* 0x000fe400000000ff */
[----:B------:R-:W-:Y:S01]  /*7ac0*/  F2FP.F16.F32.PACK_AB R31, R142, R35 ;  /* 0x000000238e1f723e */ /* 0x000fe200000000ff */
[C---:B------:R-:W-:Y:S01]  /*7ad0*/  FADD.FTZ R25, R47.reuse, R26 ;  /* 0x0000001a2f197221 */ /* 0x040fe20000010000 */
[----:B------:R-:W-:Y:S02]  /*7ae0*/  F2FP.F16.F32.PACK_AB R43, R47, R46 ;  /* 0x0000002e2f2b723e */ /* 0x000fe400000000ff */
[----:B------:R-:W2:Y:S01]  /*7af0*/  MUFU.EX2 R57, R57 ;  /* 0x0000003900397308 */ /* 0x000ea20000000800 */
[C---:B0-----:R-:W-:Y:S01]  /*7b00*/  FADD.FTZ R32, R53.reuse, R32 ;  /* 0x0000002035207221 */ /* 0x041fe20000010000 */
[----:B------:R0:W-:Y:S01]  /*7b10*/  STSM.16.M88.4 [R9], R28 ;  /* 0x0000001c09007844 */ /* 0x0001e20000000200 */
[----:B------:R-:W-:-:S03]  /*7b20*/  F2FP.F16.F32.PACK_AB R52, R53, R52 ;  /* 0x000000343534723e */ /* 0x000fc600000000ff */
[----:B------:R3:W-:Y:S02]  /*7b30*/  STSM.16.M88.4 [R8], R36 ;  /* 0x0000002408007844 */ /* 0x0007e40000000200 */
[----:B------:R-:W4:Y:S01]  /*7b40*/  MUFU.EX2 R51, R51 ;  /* 0x0000003300337308 */ /* 0x000f220000000800 */
[----:B-1----:R-:W-:Y:S01]  /*7b50*/  FADD.FTZ R26, R50, R25 ;  /* 0x00000019321a7221 */ /* 0x002fe20000010000 */
[----:B------:R3:W-:Y:S06]  /*7b60*/  STSM.16.M88.4 [R7], R40 ;  /* 0x0000002807007844 */ /* 0x0007ec0000000200 */
[----:B------:R-:W1:Y:S01]  /*7b70*/  MUFU.EX2 R78, R78 ;  /* 0x0000004e004e7308 */ /* 0x000e620000000800 */
[----:B--2---:R-:W-:-:S07]  /*7b80*/  FADD.FTZ R25, R57, R32 ;  /* 0x0000002039197221 */ /* 0x004fce0000010000 */
[----:B------:R-:W2:Y:S01]  /*7b90*/  MUFU.EX2 R55, R55 ;  /* 0x0000003700377308 */ /* 0x000ea20000000800 */
[C---:B----4-:R-:W-:Y:S01]  /*7ba0*/  FADD.FTZ R26, R51.reuse, R26 ;  /* 0x0000001a331a7221 */ /* 0x050fe20000010000 */
[----:B------:R-:W-:-:S06]  /*7bb0*/  F2FP.F16.F32.PACK_AB R53, R51, R50 ;  /* 0x000000323335723e */ /* 0x000fcc00000000ff */
[----:B------:R-:W4:Y:S01]  /*7bc0*/  MUFU.EX2 R56, R56 ;  /* 0x0000003800387308 */ /* 0x000f220000000800 */
[C---:B-1----:R-:W-:Y:S01]  /*7bd0*/  FADD.FTZ R27, R78.reuse, R25 ;  /* 0x000000194e1b7221 */ /* 0x042fe20000010000 */
[----:B------:R-:W-:-:S06]  /*7be0*/  F2FP.F16.F32.PACK_AB R54, R78, R57 ;  /* 0x000000394e36723e */ /* 0x000fcc00000000ff */
[----:B------:R-:W1:Y:S01]  /*7bf0*/  MUFU.EX2 R6, R6 ;  /* 0x0000000600067308 */ /* 0x000e620000000800 */
[----:B--2---:R-:W-:-:S07]  /*7c00*/  FADD.FTZ R25, R55, R26 ;  /* 0x0000001a37197221 */ /* 0x004fce0000010000 */
[----:B------:R-:W2:Y:S01]  /*7c10*/  MUFU.EX2 R61, R61 ;  /* 0x0000003d003d7308 */ /* 0x000ea20000000800 */
[----:B----4-:R-:W-:-:S07]  /*7c20*/  FADD.FTZ R32, R56, R27 ;  /* 0x0000001b38207221 */ /* 0x010fce0000010000 */
[----:B------:R-:W4:Y:S01]  /*7c30*/  MUFU.EX2 R5, R5 ;  /* 0x0000000500057308 */ /* 0x000f220000000800 */
[C---:B-1----:R-:W-:Y:S01]  /*7c40*/  FADD.FTZ R26, R6.reuse, R25 ;  /* 0x00000019061a7221 */ /* 0x042fe20000010000 */
[----:B------:R-:W-:-:S05]  /*7c50*/  F2FP.F16.F32.PACK_AB R55, R6, R55 ;  /* 0x000000370637723e */ /* 0x000fca00000000ff */
[----:B------:R3:W-:Y:S01]  /*7c60*/  STSM.16.M88.4 [R10+0x27800], R52 ;  /* 0x027800340a007844 */ /* 0x0007e20000000200 */
[----:B------:R-:W0:Y:S01]  /*7c70*/  MUFU.EX2 R60, R60 ;  /* 0x0000003c003c7308 */ /* 0x000e220000000800 */
[C---:B--2---:R-:W-:Y:S01]  /*7c80*/  FADD.FTZ R27, R61.reuse, R32 ;  /* 0x000000203d1b7221 */ /* 0x044fe20000010000 */
[----:B------:R-:W-:-:S06]  /*7c90*/  F2FP.F16.F32.PACK_AB R56, R61, R56 ;  /* 0x000000383d38723e */ /* 0x000fcc00000000ff */
[----:B------:R-:W1:Y:S01]  /*7ca0*/  MUFU.EX2 R62, R62 ;  /* 0x0000003e003e7308 */ /* 0x000e620000000800 */
[----:B----4-:R-:W-:-:S07]  /*7cb0*/  FADD.FTZ R25, R5, R26 ;  /* 0x0000001a05197221 */ /* 0x010fce0000010000 */
[----:B------:R-:W2:Y:S01]  /*7cc0*/  MUFU.EX2 R65, R65 ;  /* 0x0000004100417308 */ /* 0x000ea20000000800 */
[----:B0-----:R-:W-:-:S07]  /*7cd0*/  FADD.FTZ R28, R60, R27 ;  /* 0x0000001b3c1c7221 */ /* 0x001fce0000010000 */
[----:B------:R-:W0:Y:S01]  /*7ce0*/  MUFU.EX2 R59, R59 ;  /* 0x0000003b003b7308 */ /* 0x000e220000000800 */
[C---:B-1----:R-:W-:Y:S01]  /*7cf0*/  FADD.FTZ R26, R62.reuse, R25 ;  /* 0x000000193e1a7221 */ /* 0x042fe20000010000 */
[----:B------:R-:W-:-:S06]  /*7d00*/  F2FP.F16.F32.PACK_AB R57, R62, R5 ;  /* 0x000000053e39723e */ /* 0x000fcc00000000ff */
[----:B------:R-:W1:Y:S01]  /*7d10*/  MUFU.EX2 R64, R64 ;  /* 0x0000004000407308 */ /* 0x000e620000000800 */
[C---:B--2---:R-:W-:Y:S01]  /*7d20*/  FADD.FTZ R27, R65.reuse, R28 ;  /* 0x0000001c411b7221 */ /* 0x044fe20000010000 */
[----:B------:R-:W-:-:S06]  /*7d30*/  F2FP.F16.F32.PACK_AB R58, R65, R60 ;  /* 0x0000003c413a723e */ /* 0x000fcc00000000ff */
[----:B------:R-:W2:Y:S01]  /*7d40*/  MUFU.EX2 R70, R70 ;  /* 0x0000004600467308 */ /* 0x000ea20000000800 */
[----:B0-----:R-:W-:-:S07]  /*7d50*/  FADD.FTZ R25, R59, R26 ;  /* 0x0000001a3b197221 */ /* 0x001fce0000010000 */
[----:B------:R-:W0:Y:S01]  /*7d60*/  MUFU.EX2 R69, R69 ;  /* 0x0000004500457308 */ /* 0x000e220000000800 */
[----:B-1----:R-:W-:-:S07]  /*7d70*/  FADD.FTZ R26, R64, R27 ;  /* 0x0000001b401a7221 */ /* 0x002fce0000010000 */
[----:B------:R-:W1:Y:S01]  /*7d80*/  MUFU.EX2 R23, R23 ;  /* 0x0000001700177308 */ /* 0x000e620000000800 */
[C---:B--2---:R-:W-:Y:S01]  /*7d90*/  FADD.FTZ R6, R70.reuse, R25 ;  /* 0x0000001946067221 */ /* 0x044fe20000010000 */
[----:B------:R-:W-:-:S05]  /*7da0*/  F2FP.F16.F32.PACK_AB R59, R70, R59 ;  /* 0x0000003b463b723e */ /* 0x000fca00000000ff */
[----:B------:R3:W-:Y:S01]  /*7db0*/  STSM.16.M88.4 [R9+0x6000], R56 ;  /* 0x0060003809007844 */ /* 0x0007e20000000200 */
[----:B------:R-:W2:Y:S01]  /*7dc0*/  MUFU.EX2 R68, R68 ;  /* 0x0000004400447308 */ /* 0x000ea20000000800 */
[C---:B0-----:R-:W-:Y:S01]  /*7dd0*/  FADD.FTZ R27, R69.reuse, R26 ;  /* 0x0000001a451b7221 */ /* 0x041fe20000010000 */
[----:B------:R-:W-:-:S06]  /*7de0*/  F2FP.F16.F32.PACK_AB R64, R69, R64 ;  /* 0x000000404540723e */ /* 0x000fcc00000000ff */
[----:B------:R-:W0:Y:S01]  /*7df0*/  MUFU.EX2 R24, R75 ;  /* 0x0000004b00187308 */ /* 0x000e220000000800 */
[----:B-1----:R-:W-:-:S07]  /*7e00*/  FADD.FTZ R25, R23, R6 ;  /* 0x0000000617197221 */ /* 0x002fce0000010000 */
[----:B------:R-:W1:Y:S01]  /*7e10*/  MUFU.EX2 R73, R73 ;  /* 0x0000004900497308 */ /* 0x000e620000000800 */
[----:B--2---:R-:W-:-:S07]  /*7e20*/  FADD.FTZ R26, R68, R27 ;  /* 0x0000001b441a7221 */ /* 0x004fce0000010000 */
[----:B------:R-:W2:Y:S01]  /*7e30*/  MUFU.EX2 R67, R140 ;  /* 0x0000008c00437308 */ /* 0x000ea20000000800 */
[C---:B0-----:R-:W-:Y:S01]  /*7e40*/  FADD.FTZ R6, R24.reuse, R25 ;  /* 0x0000001918067221 */ /* 0x041fe20000010000 */
[----:B------:R-:W-:-:S06]  /*7e50*/  F2FP.F16.F32.PACK_AB R65, R24, R23 ;  /* 0x000000171841723e */ /* 0x000fcc00000000ff */
[----:B------:R-:W0:Y:S01]  /*7e60*/  MUFU.EX2 R72, R72 ;  /* 0x0000004800487308 */ /* 0x000e220000000800 */
[C---:B-1----:R-:W-:Y:S01]  /*7e70*/  FADD.FTZ R25, R73.reuse, R26 ;  /* 0x0000001a49197221 */ /* 0x042fe20000010000 */
[----:B------:R-:W-:-:S06]  /*7e80*/  F2FP.F16.F32.PACK_AB R66, R73, R68 ;  /* 0x000000444942723e */ /* 0x000fcc00000000ff */
[----:B------:R-:W1:Y:S01]  /*7e90*/  MUFU.EX2 R79, R79 ;  /* 0x0000004f004f7308 */ /* 0x000e620000000800 */
[----:B--2---:R-:W-:-:S07]  /*7ea0*/  FADD.FTZ R6, R67, R6 ;  /* 0x0000000643067221 */ /* 0x004fce0000010000 */
[----:B------:R-:W2:Y:S01]  /*7eb0*/  MUFU.EX2 R77, R77 ;  /* 0x0000004d004d7308 */ /* 0x000ea20000000800 */
[----:B0-----:R-:W-:-:S07]  /*7ec0*/  FADD.FTZ R26, R72, R25 ;  /* 0x00000019481a7221 */ /* 0x001fce0000010000 */
[----:B------:R-:W0:Y:S01]  /*7ed0*/  MUFU.EX2 R76, R76 ;  /* 0x0000004c004c7308 */ /* 0x000e220000000800 */
[C---:B-1----:R-:W-:Y:S01]  /*7ee0*/  F2FP.F16.F32.PACK_AB R67, R79.reuse, R67 ;  /* 0x000000434f43723e */ /* 0x042fe200000000ff */
[----:B------:R-:W-:-:S04]  /*7ef0*/  FADD.FTZ R6, R79, R6 ;  /* 0x000000064f067221 */ /* 0x000fc80000010000 */
[----:B------:R3:W-:Y:S02]  /*7f00*/  STSM.16.M88.4 [R8+0x6000], R64 ;  /* 0x0060004008007844 */ /* 0x0007e40000000200 */
[----:B------:R-:W1:Y:S01]  /*7f10*/  MUFU.EX2 R29, R82 ;  /* 0x00000052001d7308 */ /* 0x000e620000000800 */
[C---:B--2---:R-:W-:Y:S01]  /*7f20*/  F2FP.F16.F32.PACK_AB R72, R77.reuse, R72 ;  /* 0x000000484d48723e */ /* 0x044fe200000000ff */
[----:B------:R-:W-:-:S06]  /*7f30*/  FADD.FTZ R25, R77, R26 ;  /* 0x0000001a4d197221 */ /* 0x000fcc0000010000 */
[----:B------:R-:W2:Y:S01]  /*7f40*/  MUFU.EX2 R83, R83 ;  /* 0x0000005300537308 */ /* 0x000ea20000000800 */
[----:B0-----:R-:W-:Y:S01]  /*7f50*/  F2FP.F16.F32.PACK_AB R74, R11, R76 ;  /* 0x0000004c0b4a723e */ /* 0x001fe200000000ff */
[----:B------:R-:W-:-:S06]  /*7f60*/  FADD.FTZ R76, R76, R25 ;  /* 0x000000194c4c7221 */ /* 0x000fcc0000010000 */
[----:B------:R-:W0:Y:S01]  /*7f70*/  MUFU.EX2 R31, R86 ;  /* 0x00000056001f7308 */ /* 0x000e220000000800 */
[----:B-1----:R-:W-:-:S07]  /*7f80*/  FADD.FTZ R6, R29, R6 ;  /* 0x000000061d067221 */ /* 0x002fce0000010000 */
[----:B------:R-:W1:Y:S01]  /*7f90*/  MUFU.EX2 R84, R84 ;  /* 0x0000005400547308 */ /* 0x000e620000000800 */
[C---:B--2---:R-:W-:Y:S01]  /*7fa0*/  F2FP.F16.F32.PACK_AB R73, R83.reuse, R29 ;  /* 0x0000001d5349723e */ /* 0x044fe200000000ff */
[----:B------:R-:W-:-:S04]  /*7fb0*/  FADD.FTZ R6, R83, R6 ;  /* 0x0000000653067221 */ /* 0x000fc80000010000 */
[----:B0-----:R-:W-:Y:S01]  /*7fc0*/  FADD.FTZ R5, R31, R6 ;  /* 0x000000061f057221 */ /* 0x001fe20000010000 */
[----:B------:R-:W-:Y:S01]  /*7fd0*/  FADD.FTZ R6, R11, R76 ;  /* 0x0000004c0b067221 */ /* 0x000fe20000010000 */
[----:B------:R-:W-:Y:S01]  /*7fe0*/  IMAD.MOV.U32 R11, RZ, RZ, R21 ;  /* 0x000000ffff0b7224 */ /* 0x000fe200078e0015 */
[C---:B-1----:R-:W-:Y:S01]  /*7ff0*/  F2FP.F16.F32.PACK_AB R75, R84.reuse, R31 ;  /* 0x0000001f544b723e */ /* 0x042fe200000000ff */
[----:B------:R-:W-:-:S04]  /*8000*/  FADD.FTZ R5, R84, R5 ;  /* 0x0000000554057221 */ /* 0x000fc80000010000 */
[----:B------:R3:W-:Y:S01]  /*8010*/  STSM.16.M88.4 [R7+0x6000], R72 ;  /* 0x0060004807007844 */ /* 0x0007e20000000200 */
[----:B------:R0:W-:Y:S06]  /*8020*/  MEMBAR.ALL.CTA ;  /* 0x0000000000007992 */ /* 0x0001ec0000008000 */
[----:B0-----:R-:W0:Y:S02]  /*8030*/  FENCE.VIEW.ASYNC.S ;  /* 0x00000000000073c6 */ /* 0x001e240000000000 */
[----:B0-----:R-:W-:Y:S01]  /*8040*/  NOP ;  /* 0x0000000000007918 */ /* 0x001fe20000000000 */
[----:B------:R-:W-:Y:S05]  /*8050*/  @P2 BRA `(.L_x_891) ;  /* 0xffffffcc00c82947 */ /* 0x000fea000383ffff */
[----:B------:R-:W-:Y:S02]  /*8060*/  IMAD.MOV.U32 R20, RZ, RZ, R22 ;  /* 0x000000ffff147224 */ /* 0x000fe400078e0016 */
[----:B------:R-:W-:-:S07]  /*8070*/  IMAD.MOV.U32 R11, RZ, RZ, R21 ;  /* 0x000000ffff0b7224 */ /* 0x000fce00078e0015 */
.L_x_874:
[----:B------:R-:W0:Y:S01]  /*8080*/  S2UR UR11, SR_CTAID.X ;  /* 0x00000000000b79c3 */ /* 0x000e220000002500 */
[----:B------:R-:W-:Y:S01]  /*8090*/  ULDC UR6, c[0x0][0x448] ;  /* 0x0001120000067ab9 */ /* 0x000fe20000000800 */
[----:B------:R-:W-:Y:S01]  /*80a0*/  IADD3 R21, -R12, 0x1, RZ ;  /* 0x000000010c157810 */ /* 0x000fe20007ffe1ff */
[----:B------:R-:W-:Y:S01]  /*80b0*/  UISETP.NE.AND UP0, UPT, UR6, 0x1, UPT ;  /* 0x000000010600788c */ /* 0x000fe2000bf05270 */
[----:B------:R-:W-:Y:S02]  /*80c0*/  ULDC UR18, c[0x0][0x9e4] ;  /* 0x0002790000127ab9 */ /* 0x000fe40000000800 */
[----:B------:R-:W-:Y:S01]  /*80d0*/  UMOV UR6, 0xc0 ;  /* 0x000000c000067882 */ /* 0x000fe20000000000 */
[----:B------:R-:W-:Y:S01]  /*80e0*/  IMAD R21, R18, UR31, R21 ;  /* 0x0000001f12157c24 */ /* 0x000fe2000f8e0215 */
[----:B------:R-:W-:-:S06]  /*80f0*/  UISETP.GE.AND UP1, UPT, UR18, 0x1, UPT ;  /* 0x000000011200788c */ /* 0x000fcc000bf26270 */
[----:B------:R-:W-:Y:S01]  /*8100*/  @UP0 ULDC UR14, c[0x0][0x44c] ;  /* 0x00011300000e0ab9 */ /* 0x000fe20000000800 */
[----:B------:R-:W-:Y:S01]  /*8110*/  PLOP3.LUT P5, PT, PT, PT, UP1, 0x80, 0x0 ;  /* 0x000000000000781c */ /* 0x000fe20003faf018 */
[----:B------:R-:W-:Y:S01]  /*8120*/  @UP0 ULDC UR19, c[0x0][0x450] ;  /* 0x0001140000130ab9 */ /* 0x000fe20000000800 */
[----:B0-----:R-:W-:Y:S01]  /*8130*/  UIMAD UR6, UR11, UR6, 0xbf ;  /* 0x000000bf0b0674a4 */ /* 0x001fe2000f8e0206 */
[----:B------:R-:W-:-:S03]  /*8140*/  R2UR UR11, R21 ;  /* 0x00000000150b72ca */ /* 0x000fc600000e0000 */
[----:B------:R-:W-:-:S04]  /*8150*/  UIMAD.WIDE.U32 UR14, UR6, UR14, URZ ;  /* 0x0000000e060e72a5 */ /* 0x000fc8000f8e003f */
[----:B------:R-:W-:-:S06]  /*8160*/  @UP0 USHF.R.U32.HI UR6, URZ, UR19, UR15 ;  /* 0x000000133f060299 */ /* 0x000fcc000801160f */
[----:B------:R-:W-:-:S03]  /*8170*/  UIADD3 UR6, UR11, UR6, URZ ;  /* 0x000000060b067290 */ /* 0x000fc6000fffe03f */
[----:B------:R-:W-:Y:S02]  /*8180*/  ULDC UR11, c[0x0][0x9dc] ;  /* 0x00027700000b7ab9 */ /* 0x000fe40000000800 */
[----:B------:R-:W-:Y:S01]  /*8190*/  UIADD3 UR11, UR6, -UR11, URZ ;  /* 0x8000000b060b7290 */ /* 0x000fe2000fffe03f */
[----:B------:R-:W-:Y:S11]  /*81a0*/  @!P5 BRA `(.L_x_892) ;  /* 0x000000000044d947 */ /* 0x000ff60003800000 */
        /* <DEDUP_REMOVED lines=10> */
.L_x_893:
[----:B------:R-:W-:-:S11]  /*8250*/  UISETP.NE.AND UP1, UPT, UR18, 0x1, UPT ;  /* 0x000000011200788c */ /* 0x000fd6000bf25270 */
[----:B------:R-:W-:Y:S02]  /*8260*/  @UP1 ULDC.64 UR22, c[0x0][0x9e8] ;  /* 0x00027a0000161ab9 */ /* 0x000fe40000000a00 */
[----:B------:R-:W-:-:S04]  /*8270*/  UIMAD.WIDE.U32 UR14, UR6, UR22, URZ ;  /* 0x00000016060e72a5 */ /* 0x000fc8000f8e003f */
[----:B------:R-:W-:-:S12]  /*8280*/  @UP1 USHF.R.U32.HI UR6, URZ, UR23, UR15 ;  /* 0x000000173f061299 */ /* 0x000fd8000801160f */
.L_x_894:
[----:B------:R-:W-:-:S04]  /*8290*/  UIMAD UR6, UR6, UR18, URZ ;  /* 0x00000012060672a4 */ /* 0x000fc8000f8e023f */
[----:B------:R-:W-:-:S04]  /*82a0*/  UISETP.LT.AND UP1, UPT, UR11, UR6, UPT ;  /* 0x000000060b00728c */ /* 0x000fc8000bf21270 */
[----:B------:R-:W-:-:S12]  /*82b0*/  USEL UR11, UR11, UR6, !UP1 ;  /* 0x000000060b0b7287 */ /* 0x000fd8000c800000 */
.L_x_892:
[----:B------:R-:W-:-:S04]  /*82c0*/  UIADD3 UR11, UR11, 0x7f, URZ ;  /* 0x0000007f0b0b7890 */ /* 0x000fc8000fffe03f */
[----:B------:R-:W-:-:S04]  /*82d0*/  USHF.R.S32.HI UR6, URZ, 0x1f, UR11 ;  /* 0x0000001f3f067899 */ /* 0x000fc8000801140b */
[----:B------:R-:W-:-:S04]  /*82e0*/  ULEA.HI UR6, UR6, UR11, URZ, 0x7 ;  /* 0x0000000b06067291 */ /* 0x000fc8000f8f383f */
[----:B------:R-:W-:-:S04]  /*82f0*/  USHF.R.S32.HI UR6, URZ, 0x7, UR6 ;  /* 0x000000073f067899 */ /* 0x000fc80008011406 */
[----:B------:R-:W-:-:S04]  /*8300*/  UISETP.LT.AND UP1, UPT, UR60, UR6, UPT ;  /* 0x000000063c00728c */ /* 0x000fc8000bf21270 */
[----:B------:R-:W-:-:S06]  /*8310*/  USEL UR6, UR60, UR6, !UP1 ;  /* 0x000000063c067287 */ /* 0x000fcc000c800000 */
[----:B------:R-:W-:-:S13]  /*8320*/  ISETP.GE.AND P2, PT, R13, UR6, PT ;  /* 0x000000060d007c0c */ /* 0x000fda000bf46270 */
[----:B------:R-:W-:Y:S05]  /*8330*/  @!P2 BRA `(.L_x_895) ;  /* 0x000000200028a947 */ /* 0x000fea0003800000 */
[----:B------:R-:W-:Y:S01]  /*8340*/  IMAD.MOV.U32 R21, RZ, RZ, R20 ;  /* 0x000000ffff157224 */ /* 0x000fe200078e0014 */
[----:B------:R-:W-:Y:S01]  /*8350*/  UMOV UR32, UR5 ;  /* 0x0000000500207c82 */ /* 0x000fe20008000000 */
[----:B------:R-:W-:Y:S01]  /*8360*/  IMAD.MOV.U32 R12, RZ, RZ, R11 ;  /* 0x000000ffff0c7224 */ /* 0x000fe200078e000b */
[----:B------:R-:W-:Y:S01]  /*8370*/  UMOV UR11, UR4 ;  /* 0x00000004000b7c82 */ /* 0x000fe20008000000 */
[----:B------:R-:W-:-:S05]  /*8380*/  ULDC UR10, c[0x0][0x988] ;  /* 0x00026200000a7ab9 */ /* 0x000fca0000000800 */
.L_x_904:
[----:B------:R-:W-:Y:S01]  /*8390*/  UIADD3 UR4, UR11, 0x1, URZ ;  /* 0x000000010b047890 */ /* 0x000fe2000fffe03f */
[----:B------:R-:W-:-:S03]  /*83a0*/  ISETP.NE.AND P3, PT, RZ, UR37, PT ;  /* 0x00000025ff007c0c */ /* 0x000fc6000bf65270 */
[----:B------:R-:W-:-:S04]  /*83b0*/  UISETP.NE.AND UP1, UPT, UR4, 0x2, UPT ;  /* 0x000000020400788c */ /* 0x000fc8000bf25270 */
[----:B------:R-:W-:Y:S02]  /*83c0*/  USEL UR5, URZ, 0x1, UP1 ;  /* 0x000000013f057887 */ /* 0x000fe40008800000 */
[----:B------:R-:W-:Y:S02]  /*83d0*/  USEL UR4, UR4, URZ, UP1 ;  /* 0x0000003f04047287 */ /* 0x000fe40008800000 */
[----:B------:R-:W-:Y:S02]  /*83e0*/  ULOP3.LUT UR5, UR32, UR5, URZ, 0x3c, !UPT ;  /* 0x0000000520057292 */ /* 0x000fe4000f8e3c3f */
[----:B------:R-:W-:Y:S10]  /*83f0*/  @P3 BRA `(.L_x_896) ;  /* 0x00000000002c3947 */ /* 0x000ff40003800000 */
[----:B------:R-:W-:Y:S05]  /*8400*/  @!P0 BRA `(.L_x_897) ;  /* 0x0000000000048947 */ /* 0x000fea0003800000 */
[----:B------:R-:W-:Y:S01]  /*8410*/  BPT.TRAP 0x1 ;  /* 0x000000040000795c */ /* 0x000fe20000300000 */
.L_x_897:
[----:B------:R-:W-:Y:S01]  /*8420*/  ULEA UR14, UR4, UR36, 0x3 ;  /* 0x00000024040e7291 */ /* 0x000fe2000f8e183f */
[----:B------:R-:W-:-:S05]  /*8430*/  IMAD.U32 R11, RZ, RZ, UR5 ;  /* 0x00000005ff0b7e24 */ /* 0x000fca000f8e00ff */
[----:B------:R-:W-:-:S04]  /*8440*/  SHF.L.U32 R11, R11, 0x1f, RZ ;  /* 0x0000001f0b0b7819 */ /* 0x000fc800000006ff */
[----:B------:R0:W1:Y:S01]  /*8450*/  SYNCS.PHASECHK.TRANS64.TRYWAIT P2, [UR14+0x2d830], R11 ;  /* 0x02d8300bff0075a7 */ /* 0x000062000804014e */
[----:B------:R-:W-:Y:S05]  /*8460*/  @!P0 BRA `(.L_x_898) ;  /* 0x0000000000048947 */ /* 0x000fea0003800000 */
[----:B------:R-:W-:Y:S01]  /*8470*/  BPT.TRAP 0x1 ;  /* 0x000000040000795c */ /* 0x000fe20000300000 */
.L_x_898:
[----:B-1----:R-:W-:Y:S05]  /*8480*/  @P2 BRA `(.L_x_896) ;  /* 0x0000000000082947 */ /* 0x002fea0003800000 */
[----:B------:R-:W1:Y:S02]  /*8490*/  SYNCS.PHASECHK.TRANS64.TRYWAIT P2, [UR14+0x2d830], R11 ;  /* 0x02d8300bff0075a7 */ /* 0x000e64000804014e */
[----:B-1----:R-:W-:Y:S05]  /*84a0*/  @!P2 BRA `(.L_x_899) ;  /* 0x000000b400d4a947 */ /* 0x002fea0003800000 */
.L_x_896:
        /* <DEDUP_REMOVED lines=8> */
[----:B------:R-:W-:-:S02]  /*8530*/  UIADD3 UR22, UR26, 0x400, URZ ;  /* 0x000004001a167890 */ /* 0x000fc4000fffe03f */
[----:B------:R-:W-:Y:S01]  /*8540*/  UMOV UR30, UR26 ;  /* 0x0000001a001e7c82 */ /* 0x000fe20008000000 */
[----:B------:R-:W-:Y:S01]  /*8550*/  UMOV UR15, 0x80000020 ;  /* 0x80000020000f7882 */ /* 0x000fe20000000000 */
[----:B------:R-:W-:Y:S01]  /*8560*/  UMOV UR19, 0x80000020 ;  /* 0x8000002000137882 */ /* 0x000fe20000000000 */
[----:B------:R-:W-:Y:S01]  /*8570*/  UMOV UR23, 0x80000020 ;  /* 0x8000002000177882 */ /* 0x000fe20000000000 */
[----:B------:R-:W-:Y:S01]  /*8580*/  UMOV UR27, 0x80000020 ;  /* 0x80000020001b7882 */ /* 0x000fe20000000000 */
[----:B--23--:R-:W-:-:S06]  /*8590*/  WARPGROUP.ARRIVE ;  /* 0x00000000000079c5 */ /* 0x00cfcc0000000000 */
[----:B------:R-:W-:Y:S01]  /*85a0*/  HGMMA.64x128x16.F32 R24, gdesc[UR28], RZ, !UPT, gsb0 ;  /* 0x01e000001c1879f0 */ /* 0x000fe2000c0008ff */
[----:B------:R-:W-:Y:S01]  /*85b0*/  UIADD3 UR30, UR26, 0x2, URZ ;  /* 0x000000021a1e7890 */ /* 0x000fe2000fffe03f */
[----:B------:R-:W-:Y:S01]  /*85c0*/  UMOV UR28, UR8 ;  /* 0x00000008001c7c82 */ /* 0x000fe20008000000 */
[----:B------:R-:W-:Y:S01]  /*85d0*/  UMOV UR29, UR9 ;  /* 0x00000009001d7c82 */ /* 0x000fe20008000000 */
[----:B------:R-:W-:Y:S01]  /*85e0*/  UMOV UR31, 0x80000020 ;  /* 0x80000020001f7882 */ /* 0x000fe20000000000 */
[----:B------:R-:W-:Y:S01]  /*85f0*/  UIADD3 UR26, UR26, 0x402, URZ ;  /* 0x000004021a1a7890 */ /* 0x000fe2000fffe03f */
        /* <DEDUP_REMOVED lines=19> */
.L_x_901:
[----:B------:R-:W-:Y:S01]  /*8730*/  ULEA UR14, UR11, UR36, 0x3 ;  /* 0x000000240b0e7291 */ /* 0x000fe2000f8e183f */
[----:B------:R-:W-:-:S05]  /*8740*/  IMAD.U32 R11, RZ, RZ, UR32 ;  /* 0x00000020ff0b7e24 */ /* 0x000fca000f8e00ff */
[----:B------:R-:W-:-:S04]  /*8750*/  SHF.L.U32 R11, R11, 0x1f, RZ ;  /* 0x0000001f0b0b7819 */ /* 0x000fc800000006ff */
[----:B------:R0:W1:Y:S01]  /*8760*/  SYNCS.PHASECHK.TRANS64.TRYWAIT P2, [UR14+0x2d850], R11 ;  /* 0x02d8500bff0075a7 */ /* 0x000062000804014e */
[----:B------:R-:W-:Y:S05]  /*8770*/  @!P0 BRA `(.L_x_902) ;  /* 0x0000000000048947 */ /* 0x000fea0003800000 */
[----:B------:R-:W-:Y:S01]  /*8780*/  BPT.TRAP 0x1 ;  /* 0x000000040000795c */ /* 0x000fe20000300000 */
.L_x_902:
[----:B-1----:R-:W-:Y:S05]  /*8790*/  @P2 BRA `(.L_x_900) ;  /* 0x0000000000082947 */ /* 0x002fea0003800000 */
[----:B------:R-:W1:Y:S02]  /*87a0*/  SYNCS.PHASECHK.TRANS64.TRYWAIT P2, [UR14+0x2d850], R11 ;  /* 0x02d8500bff0075a7 */ /* 0x000e64000804014e */
[----:B-1----:R-:W-:Y:S05]  /*87b0*/  @!P2 BRA `(.L_x_903) ;  /* 0x000000b40028a947 */ /* 0x002fea0003800000 */
.L_x_900:
[----:B------:R-:W-:Y:S01]  /*87c0*/  UIADD3 UR14, UR36, 0x400, URZ ;  /* 0x00000400240e7890 */ /* 0x000fe2000fffe03f */
[----:B------:R-:W-:Y:S01]  /*87d0*/  WARPGROUP.ARRIVE ;  /* 0x00000000000079c5 */ /* 0x000fe20000000000 */
[----:B------:R-:W-:Y:S01]  /*87e0*/  ULOP3.LUT UR15, UR39, 0x10000, URZ, 0xfc, !UPT ;  /* 0x00010000270f7892 */ /* 0x000fe2000f8efc3f */
[----:B-1----:R-:W-:Y:S01]  /*87f0*/  FMNMX.FTZ R20, R24, R12, !PT ;  /* 0x0000000c18147209 */ /* 0x002fe20007810000 */
[----:B------:R-:W-:Y:S01]  /*8800*/  USHF.R.U32.HI UR14, URZ, 0x4, UR14 ;  /* 0x000000043f0e7899 */ /* 0x000fe2000801160e */
[----:B------:R-:W-:Y:S01]  /*8810*/  ISETP.GE.U32.AND P2, PT, R2, 0x180, PT ;  /* 0x000001800200780c */ /* 0x000fe20003f46070 */
[----:B------:R-:W-:Y:S01]  /*8820*/  UMOV UR29, 0x40000040 ;  /* 0x40000040001d7882 */ /* 0x000fe20000000000 */
[----:B------:R-:W-:Y:S01]  /*8830*/  UMOV UR31, 0x80000020 ;  /* 0x80000020001f7882 */ /* 0x000fe20000000000 */
[----:B------:R-:W-:Y:S01]  /*8840*/  ULOP3.LUT UR14, UR14, 0x3fff, URZ, 0xc0, !UPT ;  /* 0x00003fff0e0e7892 */ /* 0x000fe2000f8ec03f */
[----:B0-----:R-:W-:Y:S01]  /*8850*/  FMNMX.FTZ R11, R25, R20, !PT ;  /* 0x00000014190b7209 */ /* 0x001fe20007810000 */
[----:B------:R-:W-:Y:S01]  /*8860*/  UMOV UR28, UR15 ;  /* 0x0000000f001c7c82 */ /* 0x000fe20008000000 */
[----:B------:R-:W-:Y:S01]  /*8870*/  UMOV UR32, UR5 ;  /* 0x0000000500207c82 */ /* 0x000fe20008000000 */
[----:B------:R-:W-:Y:S01]  /*8880*/  ULOP3.LUT UR14, UR14, 0x2000000, URZ, 0xfc, !UPT ;  /* 0x020000000e0e7892 */ /* 0x000fe2000f8efc3f */
[----:B------:R-:W-:-:S03]  /*8890*/  FMNMX.FTZ R20, R28, R11, !PT ;  /* 0x0000000b1c147209 */ /* 0x000fc60007810000 */
[----:B------:R-:W-:Y:S01]  /*88a0*/  UIMAD UR14, UR11, 0x600, UR14 ;  /* 0x000006000b0e78a4 */ /* 0x000fe2000f8e020e */
[----:B------:R-:W-:-:S04]  /*88b0*/  FMNMX.FTZ R11, R29, R20, !PT ;  /* 0x000000141d0b7209 */ /* 0x000fc80007810000 */
[----:B------:R-:W-:Y:S02]  /*88c0*/  FMNMX.FTZ R20, R32, R11, !PT ;  /* 0x0000000b20147209 */ /* 0x000fe40007810000 */
        /* <DEDUP_REMOVED lines=38> */
[----:B------:R-:W0:Y:S01]  /*8b30*/  SHFL.BFLY PT, R11, R20, 0x2, 0x1f ;  /* 0x0c401f00140b7f89 */ /* 0x000e2200000e0000 */
[----:B------:R-:W-:Y:S01]  /*8b40*/  UMOV UR29, 0x40000040 ;  /* 0x40000040001d7882 */ /* 0x000fe20000000000 */
[----:B------:R-:W-:Y:S01]  /*8b50*/  UMOV UR31, 0x80000020 ;  /* 0x80000020001f7882 */ /* 0x000fe20000000000 */
[----:B0-----:R-:W-:Y:S02]  /*8b60*/  FMNMX.FTZ R136, R20, R11, !PT ;  /* 0x0000000b14887209 */ /* 0x001fe40007810000 */
        /* <DEDUP_REMOVED lines=9> */
[----:B------:R-:W-:-:S03]  /*8c00*/  FMNMX.FTZ R137, R39, R20, !PT ;  /* 0x0000001427897209 */ /* 0x000fc60007810000 */
[----:B------:R-:W-:Y:S01]  /*8c10*/  FADD.FTZ R12, -R11, R12 ;  /* 0x0000000c0b0c7221 */ /* 0x000fe20000010100 */
[----:B------:R-:W-:-:S03]  /*8c20*/  FMNMX.FTZ R20, R42, R137, !PT ;  /* 0x000000892a147209 */ /* 0x000fc60007810000 */
[----:B------:R-:W-:Y:S01]  /*8c30*/  FMUL.FTZ R23, R12, UR10 ;  /* 0x0000000a0c177c20 */ /* 0x000fe20008410000 */
[----:B------:R-:W-:Y:S01]  /*8c40*/  FMNMX.FTZ R137, R43, R20, !PT ;  /* 0x000000142b897209 */ /* 0x000fe20007810000 */
[----:B------:R-:W-:-:S03]  /*8c50*/  FMUL.FTZ R12, R11, UR10 ;  /* 0x0000000a0b0c7c20 */ /* 0x000fc60008410000 */
[----:B------:R-:W-:Y:S01]  /*8c60*/  FMNMX.FTZ R20, R46, R137, !PT ;  /* 0x000000892e147209 */ /* 0x000fe20007810000 */
[--C-:B------:R-:W-:Y:S01]  /*8c70*/  FFMA.FTZ R22, R24, UR10, -R12.reuse ;  /* 0x0000000a18167c23 */ /* 0x100fe2000801080c */
[--C-:B------:R-:W-:Y:S01]  /*8c80*/  FFMA.FTZ R24, R28, UR10, -R12.reuse ;  /* 0x0000000a1c187c23 */ /* 0x100fe2000801080c */
[--C-:B------:R-:W-:Y:S01]  /*8c90*/  FFMA.FTZ R28, R32, UR10, -R12.reuse ;  /* 0x0000000a201c7c23 */ /* 0x100fe2000801080c */
        /* <DEDUP_REMOVED lines=26> */
[----:B------:R-:W-:Y:S01]  /*8e40*/  FFMA.FTZ R68, R68, UR10, -R12 ;  /* 0x0000000a44447c23 */ /* 0x000fe2000801080c */
[----:B------:R-:W-:-:S02]  /*8e50*/  WARPGROUP.DEPBAR.LE gsb0, 0x0 ;  /* 0x00008000000079c5 */ /* 0x000fc40000010000 */
[----:B------:R-:W-:Y:S01]  /*8e60*/  WARPGROUP.ARRIVE ;  /* 0x00000000000079c5 */ /* 0x000fe20000000000 */
[----:B------:R-:W-:Y:S01]  /*8e70*/  FMNMX.FTZ R20, R62, R45, !PT ;  /* 0x0000002d3e147209 */ /* 0x000fe20007810000 */
[--C-:B------:R-:W-:Y:S01]  /*8e80*/  FFMA.FTZ R69, R69, UR10, -R12.reuse ;  /* 0x0000000a45457c23 */ /* 0x100fe2000801080c */
[--C-:B------:R-:W-:Y:S01]  /*8e90*/  FFMA.FTZ R72, R72, UR10, -R12.reuse ;  /* 0x0000000a48487c23 */ /* 0x100fe2000801080c */
[--C-:B------:R-:W-:Y:S01]  /*8ea0*/  FFMA.FTZ R73, R73, UR10, -R12.reuse ;  /* 0x0000000a49497c23 */ /* 0x100fe2000801080c */
[----:B------:R-:W-:Y:S01]  /*8eb0*/  FMNMX.FTZ R45, R63, R20, !PT ;  /* 0x000000143f2d7209 */ /* 0x000fe20007810000 */
[----:B------:R-:W-:Y:S01]  /*8ec0*/  HGMMA.64x96x16.F32 R88, gdesc[UR28].tnspB, R88, gsb0 ;  /* 0x416000001c5879f0 */ /* 0x000fe20008000858 */
[----:B------:R-:W-:Y:S01]  /*8ed0*/  UIADD3 UR28, UR15, 0x6, URZ ;  /* 0x000000060f1c7890 */ /* 0x000fe2000fffe03f */
[--C-:B------:R-:W-:Y:S01]  /*8ee0*/  FFMA.FTZ R76, R76, UR10, -R12.reuse ;  /* 0x0000000a4c4c7c23 */ /* 0x100fe2000801080c */
[----:B------:R-:W-:Y:S01]  /*8ef0*/  UIADD3 UR30, UR14, 0xc0, URZ ;  /* 0x000000c00e1e7890 */ /* 0x000fe2000fffe03f */
[----:B------:R-:W-:Y:S01]  /*8f00*/  FMNMX.FTZ R20, R66, R45, !PT ;  /* 0x0000002d42147209 */ /* 0x000fe20007810000 */
[----:B------:R-:W-:Y:S01]  /*8f10*/  UMOV UR29, 0x40000040 ;  /* 0x40000040001d7882 */ /* 0x000fe20000000000 */
[----:B------:R-:W-:Y:S01]  /*8f20*/  UMOV UR31, 0x80000020 ;  /* 0x80000020001f7882 */ /* 0x000fe20000000000 */
[--C-:B------:R-:W-:Y:S01]  /*8f30*/  FFMA.FTZ R77, R77, UR10, -R12.reuse ;  /* 0x0000000a4d4d7c23 */ /* 0x100fe2000801080c */
[----:B------:R-:W-:Y:S01]  /*8f40*/  FMNMX.FTZ R45, R67, R20, !PT ;  /* 0x00000014432d7209 */ /* 0x000fe20007810000 */
[--C-:B------:R-:W-:Y:S01]  /*8f50*/  FFMA.FTZ R80, R80, UR10, -R12.reuse ;  /* 0x0000000a50507c23 */ /* 0x100fe2000801080c */
[--C-:B------:R-:W-:Y:S01]  /*8f60*/  FFMA.FTZ R81, R81, UR10, -R12.reuse ;  /* 0x0000000a51517c23 */ /* 0x100fe2000801080c */
[--C-:B------:R-:W-:Y:S01]  /*8f70*/  FFMA.FTZ R84, R84, UR10, -R12.reuse ;  /* 0x0000000a54547c23 */ /* 0x100fe2000801080c */
[----:B------:R-:W-:Y:S01]  /*8f80*/  FMNMX.FTZ R20, R70, R45, !PT ;  /* 0x0000002d46147209 */ /* 0x000fe20007810000 */
[----:B------:R-:W-:Y:S01]  /*8f90*/  FFMA.FTZ R85, R85, UR10, -R12 ;  /* 0x0000000a55557c23 */ /* 0x000fe2000801080c */
[----:B------:R-:W-:Y:S02]  /*8fa0*/  MUFU.EX2 R23, R23 ;  /* 0x0000001700177308 */ /* 0x000fe40000000800 */
[----:B------:R-:W-:-:S04]  /*8fb0*/  FMNMX.FTZ R45, R71, R20, !PT ;  /* 0x00000014472d7209 */ /* 0x000fc80007810000 */
[----:B------:R-:W-:Y:S02]  /*8fc0*/  FMNMX.FTZ R20, R74, R45, !PT ;  /* 0x0000002d4a147209 */ /* 0x000fe40007810000 */
[----:B------:R-:W0:Y:S02]  /*8fd0*/  MUFU.EX2 R22, R22 ;  /* 0x0000001600167308 */ /* 0x000e240000000800 */
[----:B------:R-:W-:-:S04]  /*8fe0*/  FMNMX.FTZ R45, R75, R20, !PT ;  /* 0x000000144b2d7209 */ /* 0x000fc80007810000 */
[----:B------:R-:W-:Y:S02]  /*8ff0*/  FMNMX.FTZ R20, R78, R45, !PT ;  /* 0x0000002d4e147209 */ /* 0x000fe40007810000 */
[----:B------:R-:W-:Y:S02]  /*9000*/  MUFU.EX2 R25, R25 ;  /* 0x0000001900197308 */ /* 0x000fe40000000800 */
[----:B------:R-:W-:-:S04]  /*9010*/  FMNMX.FTZ R45, R79, R20, !PT ;  /* 0x000000144f2d7209 */ /* 0x000fc80007810000 */
[----:B------:R-:W-:Y:S02]  /*9020*/  FMNMX.FTZ R20, R82, R45, !PT ;  /* 0x0000002d52147209 */ /* 0x000fe40007810000 */
[----:B------:R-:W-:Y:S01]  /*9030*/  MUFU.EX2 R24, R24 ;  /* 0x0000001800187308 */ /* 0x000fe20000000800 */
[----:B0-----:R-:W-:Y:S01]  /*9040*/  FFMA.FTZ R6, R23, R6, R22 ;  /* 0x0000000617067223 */ /* 0x001fe20000010016 */
[----:B------:R-:W-:-:S04]  /*9050*/  FMNMX.FTZ R45, R83, R20, !PT ;  /* 0x00000014532d7209 */ /* 0x000fc80007810000 */
[----:B------:R-:W-:Y:S02]  /*9060*/  FMNMX.FTZ R20, R86, R45, !PT ;  /* 0x0000002d56147209 */ /* 0x000fe40007810000 */
[----:B------:R-:W-:Y:S02]  /*9070*/  MUFU.EX2 R29, R29 ;  /* 0x0000001d001d7308 */ /* 0x000fe40000000800 */
[----:B------:R-:W-:-:S05]  /*9080*/  FMNMX.FTZ R20, R87, R20, !PT ;  /* 0x0000001457147209 */ /* 0x000fca0007810000 */
[----:B------:R-:W0:Y:S01]  /*9090*/  SHFL.BFLY PT, R45, R20, 0x2, 0x1f ;  /* 0x0c401f00142d7f89 */ /* 0x000e2200000e0000 */
[----:B------:R-:W-:Y:S08]  /*90a0*/  MUFU.EX2 R28, R28 ;  /* 0x0000001c001c7308 */ /* 0x000ff00000000800 */
[----:B------:R-:W-:Y:S08]  /*90b0*/  MUFU.EX2 R33, R33 ;  /* 0x0000002100217308 */ /* 0x000ff00000000800 */
[----:B------:R-:W-:Y:S01]  /*90c0*/  MUFU.EX2 R32, R32 ;  /* 0x0000002000207308 */ /* 0x000fe20000000800 */
[----:B0-----:R-:W-:-:S07]  /*90d0*/  FMNMX.FTZ R45, R20, R45, !PT ;  /* 0x0000002d142d7209 */ /* 0x001fce0007810000 */
[----:B------:R-:W-:Y:S01]  /*90e0*/  MUFU.EX2 R37, R37 ;  /* 0x0000002500257308 */ /* 0x000fe20000000800 */
[----:B------:R-:W0:Y:S07]  /*90f0*/  SHFL.BFLY PT, R20, R45, 0x1, 0x1f ;  /* 0x0c201f002d147f89 */ /* 0x000e2e00000e0000 */
[----:B------:R-:W-:Y:S08]  /*9100*/  MUFU.EX2 R36, R36 ;  /* 0x0000002400247308 */ /* 0x000ff00000000800 */
[----:B------:R-:W-:Y:S01]  /*9110*/  MUFU.EX2 R41, R41 ;  /* 0x0000002900297308 */ /* 0x000fe20000000800 */
[----:B------:R-:W-:-:S02]  /*9120*/  WARPGROUP.DEPBAR.LE gsb0, 0x0 ;  /* 0x00008000000079c5 */ /* 0x000fc40000010000 */
[----:B------:R-:W-:-:S05]  /*9130*/  WARPGROUP.ARRIVE ;  /* 0x00000000000079c5 */ /* 0x000fca0000000000 */
[----:B------:R-:W-:Y:S01]  /*9140*/  MUFU.EX2 R40, R40 ;  /* 0x0000002800287308 */ /* 0x000fe20000000800 */
[----:B0-----:R-:W-:Y:S01]  /*9150*/  FMNMX.FTZ R20, R45, R20, !PT ;  /* 0x000000142d147209 */ /* 0x001fe20007810000 */
[----:B------:R-:W-:Y:S01]  /*9160*/  HGMMA.64x96x16.F32 R88, gdesc[UR28].tnspB, R88, gsb0 ;  /* 0x416000001c5879f0 */ /* 0x000fe20008000858 */
[----:B------:R-:W-:-:S03]  /*9170*/  UIADD3 UR28, UR15, 0x600, URZ ;  /* 0x000006000f1c7890 */ /* 0x000fc6000fffe03f */
[C---:B------:R-:W-:Y:S01]  /*9180*/  FADD.FTZ R12, -R20.reuse, R21 ;  /* 0x00000015140c7221 */ /* 0x040fe20000010100 */
[----:B------:R-:W-:Y:S01]  /*9190*/  UIADD3 UR30, UR14, 0x100, URZ ;  /* 0x000001000e1e7890 */ /* 0x000fe2000fffe03f */
[----:B------:R-:W-:Y:S01]  /*91a0*/  FMUL.FTZ R44, R20, UR10 ;  /* 0x0000000a142c7c20 */ /* 0x000fe20008410000 */
[----:B------:R-:W-:Y:S01]  /*91b0*/  UMOV UR29, 0x40000040 ;  /* 0x40000040001d7882 */ /* 0x000fe20000000000 */
[----:B------:R-:W-:Y:S01]  /*91c0*/  UMOV UR31, 0x80000020 ;  /* 0x80000020001f7882 */ /* 0x000fe20000000000 */
[----:B------:R-:W-:Y:S01]  /*91d0*/  FMUL.FTZ R12, R12, UR10 ;  /* 0x0000000a0c0c7c20 */ /* 0x000fe20008410000 */
        /* <DEDUP_REMOVED lines=8> */
[----:B------:R-:W-:Y:S01]  /*9260*/  FFMA.FTZ R39, R46, UR10, -R44 ;  /* 0x0000000a2e277c23 */ /* 0x000fe2000801082c */
[----:B------:R-:W-:-:S02]  /*9270*/  IMAD.U32 R42, RZ, RZ, UR4 ;  /* 0x00000004ff2a7e24 */ /* 0x000fc4000f8e00ff */
[--C-:B------:R-:W-:Y:S01]  /*9280*/  FFMA.FTZ R136, R47, UR10, -R44.reuse ;  /* 0x0000000a2f887c23 */ /* 0x100fe2000801082c */
[----:B------:R-:W-:Y:S02]  /*9290*/  IMAD.U32 R46, RZ, RZ, UR11 ;  /* 0x0000000bff2e7e24 */ /* 0x000fe4000f8e00ff */
[--C-:B------:R-:W-:Y:S01]  /*92a0*/  FFMA.FTZ R138, R43, UR10, -R44.reuse ;  /* 0x0000000a2b8a7c23 */ /* 0x100fe2000801082c */
[----:B------:R-:W-:Y:S01]  /*92b0*/  VIADD R27, R19, 0x9 ;  /* 0x00000009131b7836 */ /* 0x000fe20000000000 */
[----:B------:R-:W-:Y:S01]  /*92c0*/  @!P1 LEA R42, R42, UR36, 0x3 ;  /* 0x000000242a2a9c11 */ /* 0x000fe2000f8e18ff */
[----:B------:R-:W0:Y:S01]  /*92d0*/  MUFU.EX2 R45, R45 ;  /* 0x0000002d002d7308 */ /* 0x000e220000000800 */
[----:B------:R-:W-:Y:S01]  /*92e0*/  @!P1 LEA R46, R46, UR36, 0x3 ;  /* 0x000000242e2e9c11 */ /* 0x000fe2000f8e18ff */
[--C-:B------:R-:W-:Y:S01]  /*92f0*/  FFMA.FTZ R43, R51, UR10, -R44.reuse ;  /* 0x0000000a332b7c23 */ /* 0x100fe2000801082c */
[----:B------:R-:W-:Y:S01]  /*9300*/  FFMA.FTZ R51, R54, UR10, -R44 ;  /* 0x0000000a36337c23 */ /* 0x000fe2000801082c */
[----:B------:R-:W-:-:S02]  /*9310*/  @!P1 VIADD R42, R42, 0x2d840 ;  /* 0x0002d8402a2a9836 */ /* 0x000fc40000000000 */
[--C-:B------:R-:W-:Y:S01]  /*9320*/  FFMA.FTZ R54, R55, UR10, -R44.reuse ;  /* 0x0000000a37367c23 */ /* 0x100fe2000801082c */
[----:B------:R-:W-:Y:S02]  /*9330*/  @!P1 VIADD R46, R46, 0x2d860 ;  /* 0x0002d8602e2e9836 */ /* 0x000fe40000000000 */
[----:B------:R-:W-:Y:S01]  /*9340*/  FFMA.FTZ R63, R63, UR10, -R44 ;  /* 0x0000000a3f3f7c23 */ /* 0x000fe2000801082c */
[----:B------:R1:W-:Y:S01]  /*9350*/  MUFU.EX2 R21, R85 ;  /* 0x0000005500157308 */ /* 0x0003e20000000800 */
[----:B------:R-:W-:Y:S01]  /*9360*/  @!P1 PRMT R47, RZ, 0x654, R42 ;  /* 0x00000654ff2f9816 */ /* 0x000fe2000000002a */
[----:B------:R-:W-:Y:S01]  /*9370*/  FFMA.FTZ R42, R59, UR10, -R44 ;  /* 0x0000000a3b2a7c23 */ /* 0x000fe2000801082c */
[----:B------:R-:W-:Y:S01]  /*9380*/  @!P1 PRMT R46, RZ, 0x654, R46 ;  /* 0x00000654ff2e9816 */ /* 0x000fe2000000002e */
[--C-:B------:R-:W-:Y:S01]  /*9390*/  FFMA.FTZ R59, R62, UR10, -R44.reuse ;  /* 0x0000000a3e3b7c23 */ /* 0x100fe2000801082c */
[--C-:B------:R-:W-:Y:S01]  /*93a0*/  FFMA.FTZ R62, R67, UR10, -R44.reuse ;  /* 0x0000000a433e7c23 */ /* 0x100fe2000801082c */
[--C-:B------:R-:W-:Y:S01]  /*93b0*/  FFMA.FTZ R66, R66, UR10, -R44.reuse ;  /* 0x0000000a42427c23 */ /* 0x100fe2000801082c */
[--C-:B------:R-:W-:Y:S01]  /*93c0*/  FFMA.FTZ R67, R70, UR10, -R44.reuse ;  /* 0x0000000a46437c23 */ /* 0x100fe2000801082c */
[----:B------:R-:W2:Y:S01]  /*93d0*/  MUFU.EX2 R26, R26 ;  /* 0x0000001a001a7308 */ /* 0x000ea20000000800 */
[--C-:B-1----:R-:W-:Y:S01]  /*93e0*/  FFMA.FTZ R85, R30, UR10, -R44.reuse ;  /* 0x0000000a1e557c23 */ /* 0x102fe2000801082c */
[--C-:B------:R-:W-:Y:S01]  /*93f0*/  FFMA.FTZ R30, R34, UR10, -R44.reuse ;  /* 0x0000000a221e7c23 */ /* 0x100fe2000801082c */
[--C-:B------:R-:W-:Y:S01]  /*9400*/  FFMA.FTZ R34, R50, UR10, -R44.reuse ;  /* 0x0000000a32227c23 */ /* 0x100fe2000801082c */
[----:B------:R-:W-:Y:S01]  /*9410*/  SEL R50, R27, 0x9, !P2 ;  /* 0x000000091b327807 */ /* 0x000fe20005000000 */
[----:B0-----:R-:W-:Y:S01]  /*9420*/  FFMA.FTZ R5, R12, R5, R45 ;  /* 0x000000050c057223 */ /* 0x001fe2000001002d */
        /* <DEDUP_REMOVED lines=12> */
[----:B------:R-:W-:Y:S01]  /*94f0*/  F2FP.F16.F32.PACK_AB R44, R25, R22 ;  /* 0x00000016192c723e */ /* 0x000fe200000000ff */
[----:B------:R-:W-:Y:S01]  /*9500*/  UMOV UR11, UR4 ;  /* 0x00000004000b7c82 */ /* 0x000fe20008000000 */
[----:B--2---:R-:W-:-:S02]  /*9510*/  F2FP.F16.F32.PACK_AB R45, R26, R45 ;  /* 0x0000002d1a2d723e */ /* 0x004fc400000000ff */
[C---:B------:R-:W-:Y:S01]  /*9520*/  ISETP.GT.AND P2, PT, R13.reuse, UR6, PT ;  /* 0x000000060d007c0c */ /* 0x040fe2000bf44270 */
[----:B------:R-:W-:Y:S01]  /*9530*/  VIADD R13, R13, 0xffffffff ;  /* 0xffffffff0d0d7836 */ /* 0x000fe20000000000 */
        /* <DEDUP_REMOVED lines=37> */
[----:B------:R-:W0:Y:S08]  /*9790*/  MUFU.EX2 R61, R61 ;  /* 0x0000003d003d7308 */ /* 0x000e300000000800 */
[----:B------:R-:W-:Y:S08]  /*97a0*/  MUFU.EX2 R64, R64 ;  /* 0x0000004000407308 */ /* 0x000ff00000000800 */
[----:B------:R-:W-:Y:S01]  /*97b0*/  MUFU.EX2 R65, R65 ;  /* 0x0000004100417308 */ /* 0x000fe20000000800 */
[----:B0-----:R-:W-:-:S07]  /*97c0*/  F2FP.F16.F32.PACK_AB R58, R61, R60 ;  /* 0x0000003c3d3a723e */ /* 0x001fce00000000ff */
[----:B------:R-:W-:Y:S08]  /*97d0*/  MUFU.EX2 R62, R62 ;  /* 0x0000003e003e7308 */ /* 0x000ff00000000800 */
[----:B------:R-:W-:Y:S08]  /*97e0*/  MUFU.EX2 R68, R68 ;  /* 0x0000004400447308 */ /* 0x000ff00000000800 */
[----:B------:R-:W-:Y:S08]  /*97f0*/  MUFU.EX2 R67, R67 ;  /* 0x0000004300437308 */ /* 0x000ff00000000800 */
[----:B------:R-:W0:Y:S08]  /*9800*/  MUFU.EX2 R69, R69 ;  /* 0x0000004500457308 */ /* 0x000e300000000800 */
        /* <DEDUP_REMOVED lines=37> */
[----:B--2---:R-:W-:Y:S01]  /*9a60*/  FADD.FTZ R47, R25, R6 ;  /* 0x00000006192f7221 */ /* 0x004fe20000010000 */
[-C--:B------:R-:W-:Y:S01]  /*9a70*/  FMUL.FTZ R103, R103, R12.reuse ;  /* 0x0000000c67677220 */ /* 0x080fe20000410000 */
[----:B------:R-:W2:Y:S01]  /*9a80*/  MUFU.EX2 R6, R63 ;  /* 0x0000003f00067308 */ /* 0x000ea20000000800 */
[-C--:B------:R-:W-:Y:S01]  /*9a90*/  FMUL.FTZ R106, R106, R12.reuse ;  /* 0x0000000c6a6a7220 */ /* 0x080fe20000410000 */
[----:B-1----:R-:W-:Y:S01]  /*9aa0*/  FADD.FTZ R50, R24, R47 ;  /* 0x0000002f18327221 */ /* 0x002fe20000010000 */
[-C--:B------:R-:W-:Y:S01]  /*9ab0*/  FMUL.FTZ R107, R107, R12.reuse ;  /* 0x0000000c6b6b7220 */ /* 0x080fe20000410000 */
[-C--:B------:R-:W-:Y:S01]  /*9ac0*/  FMUL.FTZ R110, R110, R12.reuse ;  /* 0x0000000c6e6e7220 */ /* 0x080fe20000410000 */
[----:B---3--:R-:W-:Y:S01]  /*9ad0*/  FADD.FTZ R46, R26, R5 ;  /* 0x000000051a2e7221 */ /* 0x008fe20000010000 */
[----:B------:R-:W-:Y:S01]  /*9ae0*/  FADD.FTZ R47, R29, R50 ;  /* 0x000000321d2f7221 */ /* 0x000fe20000010000 */
[-C--:B------:R-:W-:Y:S01]  /*9af0*/  FMUL.FTZ R111, R111, R12.reuse ;  /* 0x0000000c6f6f7220 */ /* 0x080fe20000410000 */
[----:B------:R-:W-:Y:S01]  /*9b00*/  FMUL.FTZ R114, R114, R12 ;  /* 0x0000000c72727220 */ /* 0x000fe20000410000 */
[----:B------:R-:W-:Y:S01]  /*9b10*/  FADD.FTZ R5, R85, R46 ;  /* 0x0000002e55057221 */ /* 0x000fe20000010000 */
[----:B------:R-:W-:Y:S01]  /*9b20*/  FADD.FTZ R46, R28, R47 ;  /* 0x0000002f1c2e7221 */ /* 0x000fe20000010000 */
[----:B------:R-:W-:Y:S01]  /*9b30*/  F2FP.F16.F32.PACK_AB R28, R33, R28 ;  /* 0x0000001c211c723e */ /* 0x000fe200000000ff */
[-C--:B------:R-:W-:Y:S01]  /*9b40*/  FMUL.FTZ R115, R115, R12.reuse ;  /* 0x0000000c73737220 */ /* 0x080fe20000410000 */
[----:B------:R-:W-:Y:S01]  /*9b50*/  FADD.FTZ R55, R140, R5 ;  /* 0x000000058c377221 */ /* 0x000fe20000010000 */
[----:B------:R-:W-:Y:S01]  /*9b60*/  FADD.FTZ R47, R33, R46 ;  /* 0x0000002e212f7221 */ /* 0x000fe20000010000 */
[----:B------:R0:W1:Y:S01]  /*9b70*/  MUFU.EX2 R5, R66 ;  /* 0x0000004200057308 */ /* 0x0000620000000800 */
[-C--:B------:R-:W-:Y:S01]  /*9b80*/  FMUL.FTZ R118, R118, R12.reuse ;  /* 0x0000000c76767220 */ /* 0x080fe20000410000 */
[----:B------:R-:W-:Y:S01]  /*9b90*/  FADD.FTZ R50, R30, R55 ;  /* 0x000000371e327221 */ /* 0x000fe20000010000 */
[----:B------:R-:W-:Y:S01]  /*9ba0*/  FADD.FTZ R46, R32, R47 ;  /* 0x0000002f202e7221 */ /* 0x000fe20000010000 */
[-C--:B------:R-:W-:Y:S01]  /*9bb0*/  FMUL.FTZ R119, R119, R12.reuse ;  /* 0x0000000c77777220 */ /* 0x080fe20000410000 */
[-C--:B------:R-:W-:Y:S01]  /*9bc0*/  FMUL.FTZ R122, R122, R12.reuse ;  /* 0x0000000c7a7a7220 */ /* 0x080fe20000410000 */
[----:B------:R-:W-:Y:S01]  /*9bd0*/  FADD.FTZ R50, R139, R50 ;  /* 0x000000328b327221 */ /* 0x000fe20000010000 */
[----:B------:R-:W-:Y:S01]  /*9be0*/  FADD.FTZ R55, R37, R46 ;  /* 0x0000002e25377221 */ /* 0x000fe20000010000 */
[----:B------:R-:W-:Y:S01]  /*9bf0*/  FMUL.FTZ R123, R123, R12 ;  /* 0x0000000c7b7b7220 */ /* 0x000fe20000410000 */
[----:B0-----:R-:W-:Y:S01]  /*9c00*/  F2FP.F16.F32.PACK_AB R66, R69, R68 ;  /* 0x000000444542723e */ /* 0x001fe200000000ff */
[----:B------:R-:W-:Y:S01]  /*9c10*/  FADD.FTZ R47, R31, R50 ;  /* 0x000000321f2f7221 */ /* 0x000fe20000010000 */
[----:B------:R-:W-:Y:S01]  /*9c20*/  FADD.FTZ R50, R36, R55 ;  /* 0x0000003724327221 */ /* 0x000fe20000010000 */
[----:B------:R-:W-:Y:S01]  /*9c30*/  F2FP.F16.F32.PACK_AB R31, R38, R31 ;  /* 0x0000001f261f723e */ /* 0x000fe200000000ff */
[-C--:B------:R-:W-:Y:S01]  /*9c40*/  FMUL.FTZ R126, R126, R12.reuse ;  /* 0x0000000c7e7e7220 */ /* 0x080fe20000410000 */
[----:B------:R-:W-:Y:S01]  /*9c50*/  FADD.FTZ R46, R38, R47 ;  /* 0x0000002f262e7221 */ /* 0x000fe20000010000 */
[----:B------:R-:W-:Y:S01]  /*9c60*/  F2FP.F16.F32.PACK_AB R47, R140, R85 ;  /* 0x000000558c2f723e */ /* 0x000fe200000000ff */
[----:B------:R-:W-:Y:S01]  /*9c70*/  FMUL.FTZ R127, R127, R12 ;  /* 0x0000000c7f7f7220 */ /* 0x000fe20000410000 */
        /* <DEDUP_REMOVED lines=12> */
[----:B------:R-:W-:Y:S01]  /*9d40*/  STSM.16.M88.4 [R10+0x21800], R44 ;  /* 0x0218002c0a007844 */ /* 0x000fe20000000200 */
[----:B------:R-:W-:Y:S01]  /*9d50*/  FADD.FTZ R25, R136, R25 ;  /* 0x0000001988197221 */ /* 0x000fe20000010000 */
[----:B------:R-:W-:Y:S01]  /*9d60*/  F2FP.F16.F32.PACK_AB R37, R138, R35 ;  /* 0x000000238a25723e */ /* 0x000fe200000000ff */
[----:B------:R-:W-:Y:S01]  /*9d70*/  FADD.FTZ R24, R48, R33 ;  /* 0x0000002130187221 */ /* 0x000fe20000010000 */
[----:B------:R0:W-:Y:S01]  /*9d80*/  STSM.16.M88.4 [R9], R28 ;  /* 0x0000001c09007844 */ /* 0x0001e20000000200 */
[----:B------:R-:W-:Y:S01]  /*9d90*/  FADD.FTZ R26, R34, R25 ;  /* 0x00000019221a7221 */ /* 0x000fe20000010000 */
[----:B------:R-:W-:Y:S01]  /*9da0*/  F2FP.F16.F32.PACK_AB R39, R136, R39 ;  /* 0x000000278827723e */ /* 0x000fe200000000ff */
[C---:B------:R-:W-:Y:S01]  /*9db0*/  FADD.FTZ R25, R49.reuse, R24 ;  /* 0x0000001831197221 */ /* 0x040fe20000010000 */
[----:B------:R-:W-:Y:S01]  /*9dc0*/  F2FP.F16.F32.PACK_AB R48, R49, R48 ;  /* 0x000000303130723e */ /* 0x000fe200000000ff */
[C---:B------:R-:W-:Y:S01]  /*9dd0*/  FADD.FTZ R26, R43.reuse, R26 ;  /* 0x0000001a2b1a7221 */ /* 0x040fe20000010000 */
[----:B------:R-:W-:Y:S01]  /*9de0*/  F2FP.F16.F32.PACK_AB R49, R43, R34 ;  /* 0x000000222b31723e */ /* 0x000fe200000000ff */
[----:B------:R-:W-:Y:S01]  /*9df0*/  FADD.FTZ R24, R52, R25 ;  /* 0x0000001934187221 */ /* 0x000fe20000010000 */
[----:B------:R4:W-:Y:S01]  /*9e00*/  STSM.16.M88.4 [R8], R36 ;  /* 0x0000002408007844 */ /* 0x0009e20000000200 */
[----:B------:R-:W-:Y:S01]  /*9e10*/  FADD.FTZ R25, R51, R26 ;  /* 0x0000001a33197221 */ /* 0x000fe20000010000 */
[----:B------:R-:W-:Y:S01]  /*9e20*/  F2FP.F16.F32.PACK_AB R51, R54, R51 ;  /* 0x000000333633723e */ /* 0x000fe200000000ff */
[----:B------:R-:W-:Y:S01]  /*9e30*/  FADD.FTZ R33, R53, R24 ;  /* 0x0000001835217221 */ /* 0x000fe20000010000 */
[-C--:B------:R-:W-:Y:S01]  /*9e40*/  FMUL.FTZ R130, R130, R12.reuse ;  /* 0x0000000c82827220 */ /* 0x080fe20000410000 */
[----:B------:R-:W-:Y:S01]  /*9e50*/  FADD.FTZ R24, R54, R25 ;  /* 0x0000001936187221 */ /* 0x000fe20000010000 */
[----:B------:R-:W-:Y:S01]  /*9e60*/  FMUL.FTZ R131, R131, R12 ;  /* 0x0000000c83837220 */ /* 0x000fe20000410000 */
[----:B------:R-:W-:Y:S01]  /*9e70*/  FADD.FTZ R26, R56, R33 ;  /* 0x00000021381a7221 */ /* 0x000fe20000010000 */
[----:B------:R-:W-:Y:S01]  /*9e80*/  F2FP.F16.F32.PACK_AB R56, R57, R56 ;  /* 0x000000383938723e */ /* 0x000fe200000000ff */
[----:B------:R-:W-:Y:S01]  /*9e90*/  FADD.FTZ R25, R27, R24 ;  /* 0x000000181b197221 */ /* 0x000fe20000010000 */
[----:B------:R4:W-:Y:S01]  /*9ea0*/  STSM.16.M88.4 [R7], R48 ;  /* 0x0000003007007844 */ /* 0x0009e20000000200 */
[----:B------:R-:W-:Y:S01]  /*9eb0*/  FADD.FTZ R33, R57, R26 ;  /* 0x0000001a39217221 */ /* 0x000fe20000010000 */
[C---:B------:R-:W-:Y:S01]  /*9ec0*/  F2FP.F16.F32.PACK_AB R57, R42.reuse, R27 ;  /* 0x0000001b2a39723e */ /* 0x040fe200000000ff */
[----:B------:R-:W-:Y:S01]  /*9ed0*/  FADD.FTZ R24, R42, R25 ;  /* 0x000000192a187221 */ /* 0x000fe20000010000 */
[-C--:B------:R-:W-:Y:S01]  /*9ee0*/  FMUL.FTZ R134, R134, R12.reuse ;  /* 0x0000000c86867220 */ /* 0x080fe20000410000 */
[----:B------:R-:W-:Y:S01]  /*9ef0*/  FADD.FTZ R26, R60, R33 ;  /* 0x000000213c1a7221 */ /* 0x000fe20000010000 */
[----:B------:R-:W-:Y:S01]  /*9f00*/  FMUL.FTZ R135, R135, R12 ;  /* 0x0000000c87877220 */ /* 0x000fe20000410000 */
[----:B------:R-:W-:Y:S01]  /*9f10*/  FADD.FTZ R25, R59, R24 ;  /* 0x000000183b197221 */ /* 0x000fe20000010000 */
[----:B--2---:R-:W-:Y:S01]  /*9f20*/  F2FP.F16.F32.PACK_AB R59, R6, R59 ;  /* 0x0000003b063b723e */ /* 0x004fe200000000ff */
[----:B------:R-:W-:Y:S01]  /*9f30*/  FADD.FTZ R33, R61, R26 ;  /* 0x0000001a3d217221 */ /* 0x000fe20000010000 */
[-C--:B------:R-:W-:Y:S01]  /*9f40*/  FMUL.FTZ R88, R88, R23.reuse ;  /* 0x0000001758587220 */ /* 0x080fe20000410000 */
[----:B------:R-:W-:Y:S01]  /*9f50*/  FADD.FTZ R24, R6, R25 ;  /* 0x0000001906187221 */ /* 0x000fe20000010000 */
[----:B------:R-:W-:Y:S01]  /*9f60*/  FMUL.FTZ R89, R89, R23 ;  /* 0x0000001759597220 */ /* 0x000fe20000410000 */
[----:B------:R-:W-:Y:S01]  /*9f70*/  FADD.FTZ R26, R64, R33 ;  /* 0x00000021401a7221 */ /* 0x000fe20000010000 */
[----:B------:R-:W-:Y:S01]  /*9f80*/  F2FP.F16.F32.PACK_AB R64, R65, R64 ;  /* 0x000000404140723e */ /* 0x000fe200000000ff */
[----:B-1----:R-:W-:Y:S01]  /*9f90*/  FADD.FTZ R25, R5, R24 ;  /* 0x0000001805197221 */ /* 0x002fe20000010000 */
[----:B------:R4:W-:Y:S01]  /*9fa0*/  STSM.16.M88.4 [R10+0x27800], R56 ;  /* 0x027800380a007844 */ /* 0x0009e20000000200 */
[----:B0-----:R-:W-:Y:S01]  /*9fb0*/  FADD.FTZ R29, R65, R26 ;  /* 0x0000001a411d7221 */ /* 0x001fe20000010000 */
[C---:B------:R-:W-:Y:S01]  /*9fc0*/  F2FP.F16.F32.PACK_AB R65, R62.reuse, R5 ;  /* 0x000000053e41723e */ /* 0x040fe200000000ff */
[----:B------:R-:W-:Y:S01]  /*9fd0*/  FADD.FTZ R24, R62, R25 ;  /* 0x000000193e187221 */ /* 0x000fe20000010000 */
[-C--:B------:R-:W-:Y:S01]  /*9fe0*/  FMUL.FTZ R92, R92, R23.reuse ;  /* 0x000000175c5c7220 */ /* 0x080fe20000410000 */
[----:B------:R-:W-:Y:S01]  /*9ff0*/  FADD.FTZ R26, R68, R29 ;  /* 0x0000001d441a7221 */ /* 0x000fe20000010000 */
[----:B------:R-:W-:Y:S01]  /*a000*/  FMUL.FTZ R93, R93, R23 ;  /* 0x000000175d5d7220 */ /* 0x000fe20000410000 */
[----:B------:R-:W-:Y:S01]  /*a010*/  FADD.FTZ R25, R67, R24 ;  /* 0x0000001843197221 */ /* 0x000fe20000010000 */
[----:B------:R-:W-:Y:S01]  /*a020*/  F2FP.F16.F32.PACK_AB R67, R22, R67 ;  /* 0x000000431643723e */ /* 0x000fe200000000ff */
[----:B------:R-:W-:Y:S01]  /*a030*/  FADD.FTZ R27, R69, R26 ;  /* 0x0000001a451b7221 */ /* 0x000fe20000010000 */
[-C--:B------:R-:W-:Y:S01]  /*a040*/  FMUL.FTZ R96, R96, R23.reuse ;  /* 0x0000001760607220 */ /* 0x080fe20000410000 */
[----:B------:R-:W-:Y:S01]  /*a050*/  FADD.FTZ R25, R22, R25 ;  /* 0x0000001916197221 */ /* 0x000fe20000010000 */
[-C--:B------:R-:W-:Y:S01]  /*a060*/  FMUL.FTZ R97, R97, R23.reuse ;  /* 0x0000001761617220 */ /* 0x080fe20000410000 */
[----:B------:R-:W-:Y:S01]  /*a070*/  FADD.FTZ R6, R72, R27 ;  /* 0x0000001b48067221 */ /* 0x000fe20000010000 */
[C---:B------:R-:W-:Y:S01]  /*a080*/  F2FP.F16.F32.PACK_AB R72, R73.reuse, R72 ;  /* 0x000000484948723e */ /* 0x040fe200000000ff */
[----:B------:R-:W-:Y:S01]  /*a090*/  FADD.FTZ R24, R74, R25 ;  /* 0x000000194a187221 */ /* 0x000fe20000010000 */
[----:B------:R4:W-:Y:S01]  /*a0a0*/  STSM.16.M88.4 [R9+0x6000], R64 ;  /* 0x0060004009007844 */ /* 0x0009e20000000200 */
[----:B------:R-:W-:Y:S01]  /*a0b0*/  FADD.FTZ R25, R73, R6 ;  /* 0x0000000649197221 */ /* 0x000fe20000010000 */
[C---:B------:R-:W-:Y:S01]  /*a0c0*/  F2FP.F16.F32.PACK_AB R73, R75.reuse, R74 ;  /* 0x0000004a4b49723e */ /* 0x040fe200000000ff */
[----:B------:R-:W-:Y:S01]  /*a0d0*/  FADD.FTZ R5, R75, R24 ;  /* 0x000000184b057221 */ /* 0x000fe20000010000 */
[----:B------:R-:W-:Y:S01]  /*a0e0*/  F2FP.F16.F32.PACK_AB R74, R77, R76 ;  /* 0x0000004c4d4a723e */ /* 0x000fe200000000ff */
[----:B------:R-:W-:Y:S01]  /*a0f0*/  FADD.FTZ R6, R76, R25 ;  /* 0x000000194c067221 */ /* 0x000fe20000010000 */
[----:B------:R-:W-:Y:S01]  /*a100*/  F2FP.F16.F32.PACK_AB R75, R79, R78 ;  /* 0x0000004e4f4b723e */ /* 0x000fe200000000ff */
[----:B------:R-:W-:Y:S01]  /*a110*/  FADD.FTZ R5, R78, R5 ;  /* 0x000000054e057221 */ /* 0x000fe20000010000 */
[-C--:B------:R-:W-:Y:S01]  /*a120*/  FMUL.FTZ R100, R100, R23.reuse ;  /* 0x0000001764647220 */ /* 0x080fe20000410000 */
[----:B------:R-:W-:Y:S01]  /*a130*/  FADD.FTZ R25, R77, R6 ;  /* 0x000000064d197221 */ /* 0x000fe20000010000 */
[-C--:B------:R-:W-:Y:S01]  /*a140*/  FMUL.FTZ R101, R101, R23.reuse ;  /* 0x0000001765657220 */ /* 0x080fe20000410000 */
[----:B------:R-:W-:Y:S01]  /*a150*/  FADD.FTZ R5, R79, R5 ;  /* 0x000000054f057221 */ /* 0x000fe20000010000 */
[----:B------:R4:W-:Y:S01]  /*a160*/  STSM.16.M88.4 [R8+0x6000], R72 ;  /* 0x0060004808007844 */ /* 0x0009e20000000200 */
[----:B------:R-:W-:Y:S01]  /*a170*/  FADD.FTZ R6, R80, R25 ;  /* 0x0000001950067221 */ /* 0x000fe20000010000 */
[C---:B------:R-:W-:Y:S01]  /*a180*/  F2FP.F16.F32.PACK_AB R80, R81.reuse, R80 ;  /* 0x000000505150723e */ /* 0x040fe200000000ff */
[----:B------:R-:W-:Y:S01]  /*a190*/  FADD.FTZ R5, R82, R5 ;  /* 0x0000000552057221 */ /* 0x000fe20000010000 */
[-C--:B------:R-:W-:Y:S01]  /*a1a0*/  FMUL.FTZ R104, R104, R23.reuse ;  /* 0x0000001768687220 */ /* 0x080fe20000410000 */
        /* <DEDUP_REMOVED lines=32> */
[----:B------:R-:W-:Y:S01]  /*a3b0*/  IMAD.MOV.U32 R12, RZ, RZ, R11 ;  /* 0x000000ffff0c7224 */ /* 0x000fe200078e000b */
[----:B0-----:R-:W-:Y:S01]  /*a3c0*/  NOP ;  /* 0x0000000000007918 */ /* 0x001fe20000000000 */
[----:B----4-:R-:W-:Y:S05]  /*a3d0*/  @P2 BRA `(.L_x_904) ;  /* 0xffffffdc00ec2947 */ /* 0x010fea000383ffff */
.L_x_895:
[----:B------:R-:W-:-:S13]  /*a3e0*/  ISETP.GE.AND P2, PT, R13, UR60, PT ;  /* 0x0000003c0d007c0c */ /* 0x000fda000bf46270 */
[----:B------:R-:W-:Y:S05]  /*a3f0*/  @!P2 BRA `(.L_x_905) ;  /* 0x000000300070a947 */ /* 0x000fea0003800000 */
[----:B------:R-:W-:Y:S01]  /*a400*/  ULOP3.LUT UR38, UR39, 0x10000, URZ, 0xfc, !UPT ;  /* 0x0001000027267892 */ /* 0x000fe2000f8efc3f */
[----:B------:R-:W-:Y:S01]  /*a410*/  IMAD.MOV.U32 R12, RZ, RZ, R11 ;  /* 0x000000ffff0c7224 */ /* 0x000fe200078e000b */
[----:B------:R-:W-:Y:S01]  /*a420*/  UMOV UR6, UR4 ;  /* 0x0000000400067c82 */ /* 0x000fe20008000000 */
[C---:B------:R-:W-:Y:S01]  /*a430*/  VIADD R11, R19.reuse, 0x9 ;  /* 0x00000009130b7836 */ /* 0x040fe20000000000 */
[----:B------:R-:W-:Y:S01]  /*a440*/  UIADD3 UR4, UR38, 0x2, URZ ;  /* 0x0000000226047890 */ /* 0x000fe2000fffe03f */
[----:B------:R-:W-:Y:S01]  /*a450*/  ISETP.GE.U32.AND P2, PT, R2, 0x180, PT ;  /* 0x000001800200780c */ /* 0x000fe20003f46070 */
[----:B------:R-:W-:Y:S01]  /*a460*/  UMOV UR30, UR5 ;  /* 0x00000005001e7c82 */ /* 0x000fe20008000000 */
[----:B------:R-:W-:Y:S01]  /*a470*/  UMOV UR5, 0x40000040 ;  /* 0x4000004000057882 */ /* 0x000fe20000000000 */
[----:B------:R-:W-:Y:S01]  /*a480*/  VIADD R22, R19, 0x8 ;  /* 0x0000000813167836 */ /* 0x000fe20000000000 */
[----:B------:R-:W-:Y:S01]  /*a490*/  SEL R19, R11, 0x9, !P2 ;  /* 0x000000090b137807 */ /* 0x000fe20005000000 */
[----:B------:R-:W-:Y:S01]  /*a4a0*/  IMAD.MOV.U32 R21, RZ, RZ, R20 ;  /* 0x000000ffff157224 */ /* 0x000fe200078e0014 */
[----:B------:R-:W-:Y:S01]  /*a4b0*/  ULDC UR61, c[0x0][0x9e4] ;  /* 0x00027900003d7ab9 */ /* 0x000fe20000000800 */
[----:B------:R-:W-:Y:S01]  /*a4c0*/  IMAD.U32 R136, RZ, RZ, UR4 ;  /* 0x00000004ff887e24 */ /* 0x000fe2000f8e00ff */
[----:B------:R-:W-:Y:S01]  /*a4d0*/  UIADD3 UR28, UR38, 0x4, URZ ;  /* 0x00000004261c7890 */ /* 0x000fe2000fffe03f */
[----:B------:R-:W-:Y:S01]  /*a4e0*/  IMAD.U32 R137, RZ, RZ, UR5 ;  /* 0x00000005ff897e24 */ /* 0x000fe2000f8e00ff */
[----:B------:R-:W-:-:S02]  /*a4f0*/  UIADD3 UR32, UR38, 0x6, URZ ;  /* 0x0000000626207890 */ /* 0x000fc4000fffe03f */
[----:B------:R-:W-:Y:S02]  /*a500*/  UIADD3 UR40, UR38, 0x600, URZ ;  /* 0x0000060026287890 */ /* 0x000fe4000fffe03f */
[----:B------:R-:W-:Y:S02]  /*a510*/  UIADD3 UR44, UR38, 0x602, URZ ;  /* 0x00000602262c7890 */ /* 0x000fe4000fffe03f */
[----:B------:R-:W-:Y:S02]  /*a520*/  UIADD3 UR48, UR38, 0x604, URZ ;  /* 0x0000060426307890 */ /* 0x000fe4000fffe03f */
[----:B------:R-:W-:Y:S01]  /*a530*/  UIADD3 UR52, UR38, 0x606, URZ ;  /* 0x0000060626347890 */ /* 0x000fe2000fffe03f */
[----:B------:R-:W-:Y:S01]  /*a540*/  UMOV UR29, 0x40000040 ;  /* 0x40000040001d7882 */ /* 0x000fe20000000000 */
[----:B------:R-:W-:Y:S01]  /*a550*/  UMOV UR33, 0x40000040 ;  /* 0x4000004000217882 */ /* 0x000fe20000000000 */
[----:B------:R-:W-:Y:S01]  /*a560*/  UMOV UR41, 0x40000040 ;  /* 0x4000004000297882 */ /* 0x000fe20000000000 */
[----:B------:R-:W-:Y:S01]  /*a570*/  UMOV UR45, 0x40000040 ;  /* 0x40000040002d7882 */ /* 0x000fe20000000000 */
[----:B------:R-:W-:Y:S01]  /*a580*/  UMOV UR49, 0x40000040 ;  /* 0x4000004000317882 */ /* 0x000fe20000000000 */
[----:B------:R-:W-:-:S06]  /*a590*/  UMOV UR53, 0x40000040 ;  /* 0x4000004000357882 */ /* 0x000fcc0000000000 */
.L_x_922:
[----:B------:R-:W-:Y:S01]  /*a5a0*/  UIADD3 UR4, UR6, 0x1, URZ ;  /* 0x0000000106047890 */ /* 0x000fe2000fffe03f */
[----:B------:R-:W-:-:S03]  /*a5b0*/  ISETP.NE.AND P3, PT, RZ, UR37, PT ;  /* 0x00000025ff007c0c */ /* 0x000fc6000bf65270 */
[----:B------:R-:W-:-:S04]  /*a5c0*/  UISETP.NE.AND UP1, UPT, UR4, 0x2, UPT ;  /* 0x000000020400788c */ /* 0x000fc8000bf25270 */
[----:B------:R-:W-:Y:S02]  /*a5d0*/  USEL UR5, URZ, 0x1, UP1 ;  /* 0x000000013f057887 */ /* 0x000fe40008800000 */
[----:B------:R-:W-:Y:S02]  /*a5e0*/  USEL UR4, UR4, URZ, UP1 ;  /* 0x0000003f04047287 */ /* 0x000fe40008800000 */
[----:B------:R-:W-:Y:S02]  /*a5f0*/  ULOP3.LUT UR5, UR30, UR5, URZ, 0x3c, !UPT ;  /* 0x000000051e057292 */ /* 0x000fe4000f8e3c3f */
[----:B0-----:R-:W-:Y:S10]  /*a600*/  @P3 BRA `(.L_x_906) ;  /* 0x00000000002c3947 */ /* 0x001ff40003800000 */
[----:B------:R-:W-:Y:S05]  /*a610*/  @!P0 BRA `(.L_x_907) ;  /* 0x0000000000048947 */ /* 0x000fea0003800000 */
[----:B------:R-:W-:Y:S01]  /*a620*/  BPT.TRAP 0x1 ;  /* 0x000000040000795c */ /* 0x000fe20000300000 */
.L_x_907:
[----:B------:R-:W-:Y:S01]  /*a630*/  ULEA UR10, UR4, UR36, 0x3 ;  /* 0x00000024040a7291 */ /* 0x000fe2000f8e183f */
[----:B------:R-:W-:-:S05]  /*a640*/  IMAD.U32 R11, RZ, RZ, UR5 ;  /* 0x00000005ff0b7e24 */ /* 0x000fca000f8e00ff */
[----:B------:R-:W-:-:S04]  /*a650*/  SHF.L.U32 R11, R11, 0x1f, RZ ;  /* 0x0000001f0b0b7819 */ /* 0x000fc800000006ff */
[----:B------:R0:W1:Y:S01]  /*a660*/  SYNCS.PHASECHK.TRANS64.TRYWAIT P2, [UR10+0x2d830], R11 ;  /* 0x02d8300bff0075a7 */ /* 0x000062000804014a */
[----:B------:R-:W-:Y:S05]  /*a670*/  @!P0 BRA `(.L_x_908) ;  /* 0x0000000000048947 */ /* 0x000fea0003800000 */
[----:B------:R-:W-:Y:S01]  /*a680*/  BPT.TRAP 0x1 ;  /* 0x000000040000795c */ /* 0x000fe20000300000 */
.L_x_908:
[----:B-1----:R-:W-:Y:S05]  /*a690*/  @P2 BRA `(.L_x_906) ;  /* 0x0000000000082947 */ /* 0x002fea0003800000 */
[----:B------:R-:W1:Y:S02]  /*a6a0*/  SYNCS.PHASECHK.TRANS64.TRYWAIT P2, [UR10+0x2d830], R11 ;  /* 0x02d8300bff0075a7 */ /* 0x000e64000804014a */
[----:B-1----:R-:W-:Y:S05]  /*a6b0*/  @!P2 BRA `(.L_x_909) ;  /* 0x000000940080a947 */ /* 0x002fea0003800000 */
.L_x_906:
[----:B------:R4:W-:Y:S01]  /*a6c0*/  BAR.SYNC.DEFER_BLOCKING R22, 0x100 ;  /* 0x000400160000751d */ /* 0x0009e20000010000 */
[----:B------:R-:W-:Y:S01]  /*a6d0*/  R2UR UR56, R14 ;  /* 0x000000000e3872ca */ /* 0x000fe200000e0000 */
[----:B------:R-:W-:Y:S01]  /*a6e0*/  UIMAD UR26, UR4, 0x600, UR7 ;  /* 0x00000600041a78a4 */ /* 0x000fe2000f8e0207 */
[----:B------:R-:W-:-:S03]  /*a6f0*/  R2UR UR57, R15 ;  /* 0x000000000f3972ca */ /* 0x000fc600000e0000 */
[----:B------:R-:W-:Y:S01]  /*a700*/  UMOV UR59, 0x80000020 ;  /* 0x80000020003b7882 */ /* 0x000fe20000000000 */
[----:B------:R-:W-:Y:S02]  /*a710*/  UIADD3 UR10, UR26, 0x2, URZ ;  /* 0x000000021a0a7890 */ /* 0x000fe4000fffe03f */
[----:B------:R-:W-:Y:S01]  /*a720*/  UMOV UR58, UR26 ;  /* 0x0000001a003a7c82 */ /* 0x000fe20008000000 */
[----:B------:R-:W-:Y:S01]  /*a730*/  UMOV UR11, 0x80000020 ;  /* 0x80000020000b7882 */ /* 0x000fe20000000000 */
[----:B------:R-:W-:Y:S01]  /*a740*/  UIADD3 UR14, UR26, 0x200, URZ ;  /* 0x000002001a0e7890 */ /* 0x000fe2000fffe03f */
[----:B------:R-:W-:Y:S01]  /*a750*/  UMOV UR15, 0x80000020 ;  /* 0x80000020000f7882 */ /* 0x000fe20000000000 */
[----:B------:R-:W-:Y:S01]  /*a760*/  UIADD3 UR18, UR26, 0x202, URZ ;  /* 0x000002021a127890 */ /* 0x000fe2000fffe03f */
[----:B------:R-:W-:Y:S01]  /*a770*/  UMOV UR19, 0x80000020 ;  /* 0x8000002000137882 */ /* 0x000fe20000000000 */
[----:B------:R-:W-:Y:S01]  /*a780*/  UIADD3 UR22, UR26, 0x400, URZ ;  /* 0x000004001a167890 */ /* 0x000fe2000fffe03f */
[----:B------:R-:W-:Y:S01]  /*a790*/  UMOV UR23, 0x80000020 ;  /* 0x8000002000177882 */ /* 0x000fe20000000000 */
[----:B------:R-:W-:Y:S01]  /*a7a0*/  UIADD3 UR26, UR26, 0x402, URZ ;  /* 0x000004021a1a7890 */ /* 0x000fe2000fffe03f */
[----:B------:R-:W-:Y:S01]  /*a7b0*/  UMOV UR27, 0x80000020 ;  /* 0x80000020001b7882 */ /* 0x000fe20000000000 */
[----:B--23--:R-:W-:-:S06]  /*a7c0*/  WARPGROUP.ARRIVE ;  /* 0x00000000000079c5 */ /* 0x00cfcc0000000000 */
        /* <DEDUP_REMOVED lines=17> */
[----:B----4-:R-:W-:Y:S05]  /*a8e0*/  @P3 BRA `(.L_x_910) ;  /* 0x00000000002c3947 */ /* 0x010fea0003800000 */
[----:B------:R-:W-:Y:S05]  /*a8f0*/  @!P0 BRA `(.L_x_911) ;  /* 0x0000000000048947 */ /* 0x000fea0003800000 */
[----:B------:R-:W-:Y:S01]  /*a900*/  BPT.TRAP 0x1 ;  /* 0x000000040000795c */ /* 0x000fe20000300000 */
.L_x_911:
[----:B------:R-:W-:Y:S01]  /*a910*/  ULEA UR10, UR6, UR36, 0x3 ;  /* 0x00000024060a7291 */ /* 0x000fe2000f8e183f */
[----:B01----:R-:W-:-:S05]  /*a920*/  IMAD.U32 R11, RZ, RZ, UR30 ;  /* 0x0000001eff0b7e24 */ /* 0x003fca000f8e00ff */
[----:B------:R-:W-:-:S04]  /*a930*/  SHF.L.U32 R11, R11, 0x1f, RZ ;  /* 0x0000001f0b0b7819 */ /* 0x000fc800000006ff */
[----:B------:R0:W1:Y:S01]  /*a940*/  SYNCS.PHASECHK.TRANS64.TRYWAIT P2, [UR10+0x2d850], R11 ;  /* 0x02d8500bff0075a7 */ /* 0x000062000804014a */
[----:B------:R-:W-:Y:S05]  /*a950*/  @!P0 BRA `(.L_x_912) ;  /* 0x0000000000048947 */ /* 0x000fea0003800000 */
[----:B------:R-:W-:Y:S01]  /*a960*/  BPT.TRAP 0x1 ;  /* 0x000000040000795c */ /* 0x000fe20000300000 */
.L_x_912:
[----:B-1----:R-:W-:Y:S05]  /*a970*/  @P2 BRA `(.L_x_910) ;  /* 0x0000000000082947 */ /* 0x002fea0003800000 */
[----:B------:R-:W1:Y:S02]  /*a980*/  SYNCS.PHASECHK.TRANS64.TRYWAIT P2, [UR10+0x2d850], R11 ;  /* 0x02d8500bff0075a7 */ /* 0x000e64000804014a */
[----:B-1----:R-:W-:Y:S05]  /*a990*/  @!P2 BRA `(.L_x_913) ;  /* 0x0000009000e0a947 */ /* 0x002fea0003800000 */
.L_x_910:
[----:B------:R-:W-:Y:S01]  /*a9a0*/  UIADD3 UR10, UR36, 0x400, URZ ;  /* 0x00000400240a7890 */ /* 0x000fe2000fffe03f */
[----:B------:R-:W-:Y:S01]  /*a9b0*/  WARPGROUP.ARRIVE ;  /* 0x00000000000079c5 */ /* 0x000fe20000000000 */
[----:B------:R-:W-:Y:S01]  /*a9c0*/  UMOV UR56, UR38 ;  /* 0x0000002600387c82 */ /* 0x000fe20008000000 */
[----:B------:R-:W-:Y:S01]  /*a9d0*/  UMOV UR57, 0x40000040 ;  /* 0x4000004000397882 */ /* 0x000fe20000000000 */
[----:B------:R-:W-:Y:S01]  /*a9e0*/  USHF.R.U32.HI UR10, URZ, 0x4, UR10 ;  /* 0x000000043f0a7899 */ /* 0x000fe2000801160a */
[----:B------:R-:W-:Y:S01]  /*a9f0*/  PLOP3.LUT P2, PT, PT, PT, UP0, 0x80, 0x0 ;  /* 0x000000000000781c */ /* 0x000fe20003f4f008 */
[----:B------:R-:W-:Y:S01]  /*aa00*/  UMOV UR59, 0x80000020 ;  /* 0x80000020003b7882 */ /* 0x000fe20000000000 */
[----:B------:R-:W-:Y:S01]  /*aa10*/  UMOV UR31, 0x80000020 ;  /* 0x80000020001f7882 */ /* 0x000fe20000000000 */
[----:B------:R-:W-:Y:S01]  /*aa20*/  ULOP3.LUT UR10, UR10, 0x3fff, URZ, 0xc0, !UPT ;  /* 0x00003fff0a0a7892 */ /* 0x000fe2000f8ec03f */
[----:B------:R-:W-:Y:S01]  /*aa30*/  IMAD.MOV.U32 R141, RZ, RZ, R0 ;  /* 0x000000ffff8d7224 */ /* 0x000fe200078e0000 */
[----:B------:R-:W-:Y:S01]  /*aa40*/  UMOV UR35, 0x80000020 ;  /* 0x8000002000237882 */ /* 0x000fe20000000000 */
[----:B------:R-:W-:Y:S01]  /*aa50*/  UMOV UR43, 0x80000020 ;  /* 0x80000020002b7882 */ /* 0x000fe20000000000 */
[----:B------:R-:W-:Y:S01]  /*aa60*/  ULOP3.LUT UR10, UR10, 0x2000000, URZ, 0xfc, !UPT ;  /* 0x020000000a0a7892 */ /* 0x000fe2000f8efc3f */
[----:B01----:R-:W-:Y:S01]  /*aa70*/  IMAD.U32 R11, RZ, RZ, UR4 ;  /* 0x00000004ff0b7e24 */ /* 0x003fe2000f8e00ff */
[----:B------:R-:W-:Y:S01]  /*aa80*/  UMOV UR47, 0x80000020 ;  /* 0x80000020002f7882 */ /* 0x000fe20000000000 */
[----:B------:R-:W-:Y:S01]  /*aa90*/  UMOV UR51, 0x80000020 ;  /* 0x8000002000337882 */ /* 0x000fe20000000000 */
[----:B------:R-:W-:Y:S01]  /*aaa0*/  UIMAD UR10, UR6, 0x600, UR10 ;  /* 0x00000600060a78a4 */ /* 0x000fe2000f8e020a */
[----:B------:R-:W-:Y:S01]  /*aab0*/  IMAD.SHL.U32 R142, R13, 0x80, RZ ;  /* 0x000000800d8e7824 */ /* 0x000fe200078e00ff */
[----:B------:R-:W-:Y:S01]  /*aac0*/  UMOV UR55, 0x80000020 ;  /* 0x8000002000377882 */ /* 0x000fe20000000000 */
[----:B------:R-:W-:Y:S01]  /*aad0*/  @!P1 LEA R11, R11, UR36, 0x3 ;  /* 0x000000240b0b9c11 */ /* 0x000fe2000f8e18ff */
[----:B------:R-:W-:-:S02]  /*aae0*/  UIADD3 UR11, UR10, 0x40, URZ ;  /* 0x000000400a0b7890 */ /* 0x000fc4000fffe03f */
[----:B------:R-:W-:Y:S01]  /*aaf0*/  UIADD3 UR30, UR10, 0x80, URZ ;  /* 0x000000800a1e7890 */ /* 0x000fe2000fffe03f */
[----:B------:R-:W-:Y:S01]  /*ab00*/  IADD3 R20, -R142, 0x1, RZ ;  /* 0x000000018e147810 */ /* 0x000fe20007ffe1ff */
[----:B------:R-:W-:Y:S01]  /*ab10*/  UMOV UR58, UR10 ;  /* 0x0000000a003a7c82 */ /* 0x000fe20008000000 */
[----:B------:R-:W-:Y:S01]  /*ab20*/  UIADD3 UR34, UR10, 0xc0, URZ ;  /* 0x000000c00a227890 */ /* 0x000fe2000fffe03f */
[----:B------:R-:W-:Y:S01]  /*ab30*/  HGMMA.64x96x16.F32 R88, gdesc[UR56].tnspB, R88, gsb0 ;  /* 0x41600000385879f0 */ /* 0x000fe20008000858 */
[----:B------:R-:W-:Y:S01]  /*ab40*/  R2UR UR56, R136 ;  /* 0x00000000883872ca */ /* 0x000fe200000e0000 */
[----:B------:R-:W-:Y:S01]  /*ab50*/  UMOV UR58, UR11 ;  /* 0x0000000b003a7c82 */ /* 0x000fe20008000000 */
[----:B------:R-:W-:Y:S01]  /*ab60*/  R2UR UR57, R137 ;  /* 0x00000000893972ca */ /* 0x000fe200000e0000 */
[----:B------:R-:W-:Y:S01]  /*ab70*/  UMOV UR59, 0x80000020 ;  /* 0x80000020003b7882 */ /* 0x000fe20000000000 */
[----:B------:R-:W-:Y:S01]  /*ab80*/  UIADD3 UR42, UR10, 0x100, URZ ;  /* 0x000001000a2a7890 */ /* 0x000fe2000fffe03f */
[----:B------:R-:W-:Y:S01]  /*ab90*/  R2UR UR11, R4 ;  /* 0x00000000040b72ca */ /* 0x000fe200000e0000 */
[----:B------:R-:W-:-:S02]  /*aba0*/  UIADD3 UR46, UR10, 0x140, URZ ;  /* 0x000001400a2e7890 */ /* 0x000fc4000fffe03f */
[----:B------:R-:W-:Y:S02]  /*abb0*/  UIADD3 UR50, UR10, 0x180, URZ ;  /* 0x000001800a327890 */ /* 0x000fe4000fffe03f */
[----:B------:R-:W-:Y:S01]  /*abc0*/  UIADD3 UR54, UR10, 0x1c0, URZ ;  /* 0x000001c00a367890 */ /* 0x000fe2000fffe03f */
[----:B------:R-:W-:Y:S02]  /*abd0*/  ULDC UR18, c[0x0][0x2f0] ;  /* 0x0000bc0000127ab9 */ /* 0x000fe40000000800 */
[----:B------:R-:W-:Y:S01]  /*abe0*/  @UP0 ULDC UR10, c[0x0][0x44c] ;  /* 0x00011300000a0ab9 */ /* 0x000fe20000000800 */
[----:B------:R-:W-:Y:S01]  /*abf0*/  ULDC UR15, c[0x0][0x288] ;  /* 0x0000a200000f7ab9 */ /* 0x000fe20000000800 */
[----:B------:R-:W-:Y:S01]  /*ac00*/  @P2 IMAD.HI.U32 R23, R0, UR10, RZ ;  /* 0x0000000a00172c27 */ /* 0x000fe2000f8e00ff */
[----:B------:R-:W-:Y:S01]  /*ac10*/  @UP0 ULDC UR10, c[0x0][0x450] ;  /* 0x00011400000a0ab9 */ /* 0x000fe20000000800 */
[----:B------:R-:W-:-:S03]  /*ac20*/  ULDC UR14, c[0x0][0x9e0] ;  /* 0x00027800000e7ab9 */ /* 0x000fc60000000800 */
[----:B------:R-:W-:Y:S01]  /*ac30*/  @P2 SHF.R.U32.HI R141, RZ, UR10, R23 ;  /* 0x0000000aff8d2c19 */ /* 0x000fe20008011617 */
[----:B------:R-:W-:Y:S02]  /*ac40*/  @!P1 VIADD R23, R11, 0x2d840 ;  /* 0x0002d8400b179836 */ /* 0x000fe40000000000 */
[----:B------:R-:W-:Y:S02]  /*ac50*/  IMAD R11, R3, -0x2, R20 ;  /* 0xfffffffe030b7824 */ /* 0x000fe400078e0214 */
[----:B------:R-:W0:Y:S01]  /*ac60*/  SHFL.IDX PT, R139, R141, RZ, 0x1c1f ;  /* 0x001c1fff8d8b7589 */ /* 0x000e2200000e0000 */
[----:B------:R-:W-:Y:S01]  /*ac70*/  @!P1 PRMT R23, RZ, 0x654, R23 ;  /* 0x00000654ff179816 */ /* 0x000fe20000000017 */
[----:B------:R-:W-:-:S04]  /*ac80*/  IMAD R11, R18, UR18, R11 ;  /* 0x00000012120b7c24 */ /* 0x000fc8000f8e020b */
[----:B------:R-:W-:-:S04]  /*ac90*/  VIADD R11, R11, -UR15 ;  /* 0x8000000f0b0b7c36 */ /* 0x000fc80008000000 */
[----:B------:R-:W-:-:S04]  /*aca0*/  VIADD R140, R11, UR14 ;  /* 0x0000000e0b8c7c36 */ /* 0x000fc80008000000 */
[----:B0-----:R-:W-:Y:S01]  /*acb0*/  IMAD.IADD R20, R140, 0x1, R139 ;  /* 0x000000018c147824 */ /* 0x001fe200078e028b */
[----:B------:R-:W-:Y:S02]  /*acc0*/  WARPGROUP.DEPBAR.LE gsb0, 0x0 ;  /* 0x00008000000079c5 */ /* 0x000fe40000010000 */
[----:B------:R-:W-:-:S06]  /*acd0*/  WARPGROUP.ARRIVE ;  /* 0x00000000000079c5 */ /* 0x000fcc0000000000 */
[----:B------:R-:W-:Y:S03]  /*ace0*/  HGMMA.64x96x16.F32 R88, gdesc[UR56].tnspB, R88, gsb0 ;  /* 0x41600000385879f0 */ /* 0x000fe60008000858 */
        /* <DEDUP_REMOVED lines=19> */
[----:B------:R0:W-:Y:S06]  /*ae20*/  BAR.ARV R19, 0x100 ;  /* 0x000400130000751d */ /* 0x0001ec0000002000 */
[----:B------:R1:W-:Y:S02]  /*ae30*/  @!P1 SYNCS.ARRIVE.TRANS64.RED.A1T0 RZ, [R23+URZ], RZ ;  /* 0x000000ff17ff99a7 */ /* 0x0003e4000810043f */
[----:B-1----:R-:W-:-:S04]  /*ae40*/  VIADD R23, R11, UR11 ;  /* 0x0000000b0b177c36 */ /* 0x002fc80008000000 */
[----:B------:R-:W-:Y:S01]  /*ae50*/  IMAD.IADD R11, R23, 0x1, R139 ;  /* 0x00000001170b7824 */ /* 0x000fe200078e028b */
[----:B0-----:R-:W-:Y:S06]  /*ae60*/  @!P5 BRA `(.L_x_914) ;  /* 0x000000000064d947 */ /* 0x001fec0003800000 */
[----:B------:R-:W-:Y:S01]  /*ae70*/  ULDC UR11, c[0x0][0x2f0] ;  /* 0x0000bc00000b7ab9 */ /* 0x000fe20000000800 */
[----:B------:R-:W-:Y:S01]  /*ae80*/  ULDC UR10, c[0x0][0x288] ;  /* 0x0000a200000a7ab9 */ /* 0x000fe20000000800 */
[----:B------:R-:W-:Y:S01]  /*ae90*/  IMAD R138, R18, UR11, R139 ;  /* 0x0000000b128a7c24 */ /* 0x000fe2000f8e028b */
[----:B------:R-:W-:Y:S03]  /*aea0*/  BSSY B0, `(.L_x_915) ;  /* 0x0000011000007945 */ /* 0x000fe60003800000 */
[----:B------:R-:W-:-:S05]  /*aeb0*/  VIADD R143, R138, -UR10 ;  /* 0x8000000a8a8f7c36 */ /* 0x000fca0008000000 */
        /* <DEDUP_REMOVED lines=10> */
.L_x_916:
[----:B------:R-:W-:-:S05]  /*af60*/  IMAD.U32 R145, RZ, RZ, UR61 ;  /* 0x0000003dff917e24 */ /* 0x000fca000f8e00ff */
[----:B------:R-:W-:-:S13]  /*af70*/  ISETP.NE.AND P2, PT, R145, 0x1, PT ;  /* 0x000000019100780c */ /* 0x000fda0003f45270 */
[----:B------:R-:W0:Y:S02]  /*af80*/  @P2 LDC.64 R138, c[0x0][0x9e8] ;  /* 0x00027a00ff8a2b82 */ /* 0x000e240000000a00 */
[----:B0-----:R-:W-:-:S05]  /*af90*/  @P2 IMAD.HI.U32 R138, R143, R138, RZ ;  /* 0x0000008a8f8a2227 */ /* 0x001fca00078e00ff */
[----:B------:R-:W-:-:S07]  /*afa0*/  @P2 SHF.R.U32.HI R143, RZ, R139, R138 ;  /* 0x0000008bff8f2219 */ /* 0x000fce000001168a */
.L_x_917:
[----:B------:R-:W-:Y:S05]  /*afb0*/  BSYNC B0 ;  /* 0x0000000000007941 */ /* 0x000fea0003800000 */
.L_x_915:
[----:B------:R-:W-:-:S04]  /*afc0*/  IMAD R138, R143, R145, -R142 ;  /* 0x000000918f8a7224 */ /* 0x000fc800078e0a8e */
[----:B------:R-:W-:-:S05]  /*afd0*/  IMAD R138, R3, -0x2, R138 ;  /* 0xfffffffe038a7824 */ /* 0x000fca00078e028a */
[----:B------:R-:W-:Y:S02]  /*afe0*/  VIADDMNMX R20, R138, R145, R20, PT ;  /* 0x000000918a147246 */ /* 0x000fe40003800114 */
[----:B------:R-:W-:-:S07]  /*aff0*/  VIMNMX R11, R11, R138, !PT ;  /* 0x0000008a0b0b7248 */ /* 0x000fce0007fe0100 */
.L_x_914:
[----:B------:R-:W-:-:S04]  /*b000*/  ISETP.GT.AND P2, PT, R13, -0x1, PT ;  /* 0xffffffff0d00780c */ /* 0x000fc80003f44270 */
[C---:B------:R-:W-:Y:S02]  /*b010*/  ISETP.GT.AND P4, PT, R11.reuse, RZ, P2 ;  /* 0x000000ff0b00720c */ /* 0x040fe40001784270 */
[----:B------:R-:W-:Y:S02]  /*b020*/  ISETP.GT.AND P6, PT, R11, 0x1, P2 ;  /* 0x000000010b00780c */ /* 0x000fe400017c4270 */
[C---:B------:R-:W-:Y:S02]  /*b030*/  ISETP.LT.OR P4, PT, R20.reuse, 0x1, P4 ;  /* 0x000000011400780c */ /* 0x040fe40002781670 */
[----:B------:R-:W-:Y:S02]  /*b040*/  ISETP.LT.OR P6, PT, R20, 0x2, P6 ;  /* 0x000000021400780c */ /* 0x000fe400037c1670 */
        /* <DEDUP_REMOVED lines=10> */
[----:B------:R-:W-:Y:S02]  /*b0f0*/  FSEL R32, R32, -INF , !P6 ;  /* 0xff80000020207808 */ /* 0x000fe40007000000 */
[C---:B------:R-:W-:Y:S02]  /*b100*/  ISETP.GT.AND P3, PT, R11.reuse, 0x11, P2 ;  /* 0x000000110b00780c */ /* 0x040fe40001764270 */
[C---:B------:R-:W-:Y:S02]  /*b110*/  ISETP.GT.AND P4, PT, R11.reuse, 0x18, P2 ;  /* 0x000000180b00780c */ /* 0x040fe40001784270 */
[----:B------:R-:W-:-:S02]  /*b120*/  ISETP.GT.AND P6, PT, R11, 0x19, P2 ;  /* 0x000000190b00780c */ /* 0x000fc400017c4270 */
        /* <DEDUP_REMOVED lines=40> */
[----:B------:R-:W-:Y:S01]  /*b3b0*/  FSEL R60, R60, -INF , !P4 ;  /* 0xff8000003c3c7808 */ /* 0x000fe20006000000 */
[----:B------:R-:W0:Y:S01]  /*b3c0*/  SHFL.IDX PT, R57, R141, 0x1, 0x1c1f ;  /* 0x003c1f008d397f89 */ /* 0x000e2200000e0000 */
        /* <DEDUP_REMOVED lines=11> */
[C---:B------:R-:W-:Y:S01]  /*b480*/  ISETP.GT.AND P4, PT, R11.reuse, 0x60, P2 ;  /* 0x000000600b00780c */ /* 0x040fe20001784270 */
[--C-:B0-----:R-:W-:Y:S01]  /*b490*/  IMAD.IADD R140, R140, 0x1, R57.reuse ;  /* 0x000000018c8c7824 */ /* 0x101fe200078e0239 */
[----:B------:R-:W-:Y:S01]  /*b4a0*/  ISETP.GT.AND P6, PT, R11, 0x61, P2 ;  /* 0x000000610b00780c */ /* 0x000fe200017c4270 */
[----:B------:R-:W-:Y:S01]  /*b4b0*/  IMAD.IADD R23, R23, 0x1, R57 ;  /* 0x0000000117177824 */ /* 0x000fe200078e0239 */
[----:B------:R-:W-:-:S02]  /*b4c0*/  ISETP.LT.OR P3, PT, R20, 0x5a, P3 ;  /* 0x0000005a1400780c */ /* 0x000fc40001f61670 */
[C---:B------:R-:W-:Y:S02]  /*b4d0*/  ISETP.LT.OR P4, PT, R20.reuse, 0x61, P4 ;  /* 0x000000611400780c */ /* 0x040fe40002781670 */
[----:B------:R-:W-:Y:S02]  /*b4e0*/  ISETP.LT.OR P6, PT, R20, 0x62, P6 ;  /* 0x000000621400780c */ /* 0x000fe400037c1670 */
[----:B------:R-:W-:Y:S02]  /*b4f0*/  FSEL R69, R69, -INF , !P3 ;  /* 0xff80000045457808 */ /* 0x000fe40005800000 */
[----:B------:R-:W-:Y:S02]  /*b500*/  FSEL R72, R72, -INF , !P4 ;  /* 0xff80000048487808 */ /* 0x000fe40006000000 */
[----:B------:R-:W-:Y:S02]  /*b510*/  FSEL R73, R73, -INF , !P6 ;  /* 0xff80000049497808 */ /* 0x000fe40007000000 */
[----:B------:R-:W-:-:S02]  /*b520*/  ISETP.GT.AND P3, PT, R11, 0x68, P2 ;  /* 0x000000680b00780c */ /* 0x000fc40001764270 */
[C---:B------:R-:W-:Y:S02]  /*b530*/  ISETP.GT.AND P4, PT, R11.reuse, 0x69, P2 ;  /* 0x000000690b00780c */ /* 0x040fe40001784270 */
[----:B------:R-:W-:Y:S02]  /*b540*/  ISETP.GT.AND P6, PT, R11, 0x70, P2 ;  /* 0x000000700b00780c */ /* 0x000fe400017c4270 */
[C---:B------:R-:W-:Y:S02]  /*b550*/  ISETP.LT.OR P3, PT, R20.reuse, 0x69, P3 ;  /* 0x000000691400780c */ /* 0x040fe40001f61670 */
[C---:B------:R-:W-:Y:S02]  /*b560*/  ISETP.LT.OR P4, PT, R20.reuse, 0x6a, P4 ;  /* 0x0000006a1400780c */ /* 0x040fe40002781670 */
[----:B------:R-:W-:Y:S02]  /*b570*/  ISETP.LT.OR P6, PT, R20, 0x71, P6 ;  /* 0x000000711400780c */ /* 0x000fe400037c1670 */
[----:B------:R-:W-:-:S02]  /*b580*/  FSEL R76, R76, -INF , !P3 ;  /* 0xff8000004c4c7808 */ /* 0x000fc40005800000 */
[----:B------:R-:W-:Y:S02]  /*b590*/  FSEL R77, R77, -INF , !P4 ;  /* 0xff8000004d4d7808 */ /* 0x000fe40006000000 */
[----:B------:R-:W-:Y:S02]  /*b5a0*/  FSEL R80, R80, -INF , !P6 ;  /* 0xff80000050507808 */ /* 0x000fe40007000000 */
[C---:B------:R-:W-:Y:S02]  /*b5b0*/  ISETP.GT.AND P3, PT, R11.reuse, 0x71, P2 ;  /* 0x000000710b00780c */ /* 0x040fe40001764270 */
[C---:B------:R-:W-:Y:S02]  /*b5c0*/  ISETP.GT.AND P4, PT, R11.reuse, 0x78, P2 ;  /* 0x000000780b00780c */ /* 0x040fe40001784270 */
[----:B------:R-:W-:Y:S02]  /*b5d0*/  ISETP.GT.AND P6, PT, R11, 0x79, P2 ;  /* 0x000000790b00780c */ /* 0x000fe400017c4270 */
[----:B------:R-:W-:-:S02]  /*b5e0*/  ISETP.LT.OR P3, PT, R20, 0x72, P3 ;  /* 0x000000721400780c */ /* 0x000fc40001f61670 */
[C---:B------:R-:W-:Y:S02]  /*b5f0*/  ISETP.LT.OR P4, PT, R20.reuse, 0x79, P4 ;  /* 0x000000791400780c */ /* 0x040fe40002781670 */
[----:B------:R-:W-:Y:S02]  /*b600*/  ISETP.LT.OR P6, PT, R20, 0x7a, P6 ;  /* 0x0000007a1400780c */ /* 0x000fe400037c1670 */
[----:B------:R-:W-:Y:S02]  /*b610*/  FSEL R81, R81, -INF , !P3 ;  /* 0xff80000051517808 */ /* 0x000fe40005800000 */
[----:B------:R-:W-:Y:S02]  /*b620*/  FSEL R84, R84, -INF , !P4 ;  /* 0xff80000054547808 */ /* 0x000fe40006000000 */
[----:B------:R-:W-:Y:S01]  /*b630*/  FSEL R85, R85, -INF , !P6 ;  /* 0xff80000055557808 */ /* 0x000fe20007000000 */
[----:B------:R-:W-:Y:S06]  /*b640*/  @!P5 BRA `(.L_x_918) ;  /* 0x000000000064d947 */ /* 0x000fec0003800000 */
        /* <DEDUP_REMOVED lines=15> */
.L_x_920:
[----:B------:R-:W-:-:S05]  /*b740*/  IMAD.U32 R141, RZ, RZ, UR61 ;  /* 0x0000003dff8d7e24 */ /* 0x000fca000f8e00ff */
[----:B------:R-:W-:-:S13]  /*b750*/  ISETP.NE.AND P3, PT, R141, 0x1, PT ;  /* 0x000000018d00780c */ /* 0x000fda0003f65270 */
[----:B------:R-:W0:Y:S02]  /*b760*/  @P3 LDC.64 R56, c[0x0][0x9e8] ;  /* 0x00027a00ff383b82 */ /* 0x000e240000000a00 */
[----:B0-----:R-:W-:-:S05]  /*b770*/  @P3 IMAD.HI.U32 R56, R11, R56, RZ ;  /* 0x000000380b383227 */ /* 0x001fca00078e00ff */
[----:B------:R-:W-:-:S07]  /*b780*/  @P3 SHF.R.U32.HI R11, RZ, R57, R56 ;  /* 0x00000039ff0b3219 */ /* 0x000fce0000011638 */
.L_x_921:
[----:B------:R-:W-:Y:S05]  /*b790*/  BSYNC B0 ;  /* 0x0000000000007941 */ /* 0x000fea0003800000 */
.L_x_919:
[----:B------:R-:W-:-:S04]  /*b7a0*/  IMAD R142, R11, R141, -R142 ;  /* 0x0000008d0b8e7224 */ /* 0x000fc800078e0a8e */
[----:B------:R-:W-:-:S05]  /*b7b0*/  IMAD R142, R3, -0x2, R142 ;  /* 0xfffffffe038e7824 */ /* 0x000fca00078e028e */
[----:B------:R-:W-:Y:S02]  /*b7c0*/  VIADDMNMX R140, R142, R141, R140, PT ;  /* 0x0000008d8e8c7246 */ /* 0x000fe4000380018c */
[----:B------:R-:W-:-:S07]  /*b7d0*/  VIMNMX R23, R23, R142, !PT ;  /* 0x0000008e17177248 */ /* 0x000fce0007fe0100 */
.L_x_918:
[----:B------:R-:W-:Y:S01]  /*b7e0*/  FMNMX.FTZ R20, R139, R12, !PT ;  /* 0x0000000c8b147209 */ /* 0x000fe20007810000 */
[----:B------:R-:W-:Y:S01]  /*b7f0*/  ULDC UR10, c[0x0][0x988] ;  /* 0x00026200000a7ab9 */ /* 0x000fe20000000800 */
        /* <DEDUP_REMOVED lines=11> */
[----:B------:R-:W-:-:S02]  /*b8b0*/  ISETP.GT.AND P4, PT, R23, 0x1, P2 ;  /* 0x000000011700780c */ /* 0x000fc40001784270 */
[----:B------:R-:W-:Y:S02]  /*b8c0*/  FMNMX.FTZ R20, R36, R11, !PT ;  /* 0x0000000b24147209 */ /* 0x000fe40007810000 */
[----:B------:R-:W-:Y:S02]  /*b8d0*/  ISETP.GT.AND P6, PT, R23, 0x8, P2 ;  /* 0x000000081700780c */ /* 0x000fe400017c4270 */
[----:B------:R-:W-:Y:S02]  /*b8e0*/  FMNMX.FTZ R11, R37, R20, !PT ;  /* 0x00000014250b7209 */ /* 0x000fe40007810000 */
[----:B------:R-:W-:Y:S02]  /*b8f0*/  ISETP.LT.OR P4, PT, R140, 0x2, P4 ;  /* 0x000000028c00780c */ /* 0x000fe40002781670 */
[----:B------:R-:W-:Y:S02]  /*b900*/  FMNMX.FTZ R20, R40, R11, !PT ;  /* 0x0000000b28147209 */ /* 0x000fe40007810000 */
[----:B------:R-:W-:-:S02]  /*b910*/  ISETP.LT.OR P6, PT, R140, 0x9, P6 ;  /* 0x000000098c00780c */ /* 0x000fc400037c1670 */
[----:B------:R-:W-:Y:S02]  /*b920*/  FMNMX.FTZ R11, R41, R20, !PT ;  /* 0x00000014290b7209 */ /* 0x000fe40007810000 */
[----:B------:R-:W-:Y:S02]  /*b930*/  FSEL R27, R27, -INF , !P4 ;  /* 0xff8000001b1b7808 */ /* 0x000fe40006000000 */
[----:B------:R-:W-:Y:S02]  /*b940*/  FMNMX.FTZ R20, R44, R11, !PT ;  /* 0x0000000b2c147209 */ /* 0x000fe40007810000 */
[----:B------:R-:W-:Y:S02]  /*b950*/  ISETP.GT.AND P4, PT, R23, 0x10, P2 ;  /* 0x000000101700780c */ /* 0x000fe40001784270 */
[----:B------:R-:W-:Y:S02]  /*b960*/  FMNMX.FTZ R11, R45, R20, !PT ;  /* 0x000000142d0b7209 */ /* 0x000fe40007810000 */
[----:B------:R-:W-:-:S02]  /*b970*/  FSEL R30, R30, -INF , !P6 ;  /* 0xff8000001e1e7808 */ /* 0x000fc40007000000 */
[----:B------:R-:W-:Y:S02]  /*b980*/  FMNMX.FTZ R20, R48, R11, !PT ;  /* 0x0000000b30147209 */ /* 0x000fe40007810000 */
[----:B------:R-:W-:Y:S02]  /*b990*/  ISETP.LT.OR P4, PT, R140, 0x11, P4 ;  /* 0x000000118c00780c */ /* 0x000fe40002781670 */
[----:B------:R-:W-:Y:S02]  /*b9a0*/  FMNMX.FTZ R11, R49, R20, !PT ;  /* 0x00000014310b7209 */ /* 0x000fe40007810000 */
[----:B------:R-:W-:Y:S02]  /*b9b0*/  FSEL R34, R34, -INF , !P4 ;  /* 0xff80000022227808 */ /* 0x000fe40006000000 */
[----:B------:R-:W-:Y:S02]  /*b9c0*/  FMNMX.FTZ R20, R52, R11, !PT ;  /* 0x0000000b34147209 */ /* 0x000fe40007810000 */
[----:B------:R-:W-:-:S02]  /*b9d0*/  ISETP.GT.AND P4, PT, R23, 0x18, P2 ;  /* 0x000000181700780c */ /* 0x000fc40001784270 */
        /* <DEDUP_REMOVED lines=31> */
[C---:B------:R-:W-:Y:S02]  /*bbd0*/  ISETP.LT.OR P4, PT, R140.reuse, 0x3a, P4 ;  /* 0x0000003a8c00780c */ /* 0x040fe40002781670 */
[----:B------:R-:W-:Y:S02]  /*bbe0*/  FMNMX.FTZ R20, R85, R20, !PT ;  /* 0x0000001455147209 */ /* 0x000fe40007810000 */
[----:B------:R-:W-:Y:S02]  /*bbf0*/  FSEL R55, R55, -INF , !P4 ;  /* 0xff80000037377808 */ /* 0x000fe40006000000 */
[----:B------:R-:W-:Y:S01]  /*bc00*/  ISETP.GT.AND P4, PT, R23, 0x41, P2 ;  /* 0x000000411700780c */ /* 0x000fe20001784270 */
[----:B------:R-:W0:Y:S03]  /*bc10*/  SHFL.BFLY PT, R11, R20, 0x2, 0x1f ;  /* 0x0c401f00140b7f89 */ /* 0x000e2600000e0000 */
[----:B------:R-:W-:-:S04]  /*bc20*/  ISETP.LT.OR P4, PT, R140, 0x42, P4 ;  /* 0x000000428c00780c */ /* 0x000fc80002781670 */
[----:B------:R-:W-:Y:S02]  /*bc30*/  FSEL R59, R59, -INF , !P4 ;  /* 0xff8000003b3b7808 */ /* 0x000fe40006000000 */
[----:B------:R-:W-:-:S04]  /*bc40*/  ISETP.GT.AND P4, PT, R23, 0x49, P2 ;  /* 0x000000491700780c */ /* 0x000fc80001784270 */
[----:B------:R-:W-:-:S04]  /*bc50*/  ISETP.LT.OR P4, PT, R140, 0x4a, P4 ;  /* 0x0000004a8c00780c */ /* 0x000fc80002781670 */
[----:B------:R-:W-:Y:S02]  /*bc60*/  FSEL R63, R63, -INF , !P4 ;  /* 0xff8000003f3f7808 */ /* 0x000fe40006000000 */
[----:B------:R-:W-:-:S04]  /*bc70*/  ISETP.GT.AND P4, PT, R23, 0x51, P2 ;  /* 0x000000511700780c */ /* 0x000fc80001784270 */
[----:B------:R-:W-:Y:S02]  /*bc80*/  ISETP.LT.OR P4, PT, R140, 0x52, P4 ;  /* 0x000000528c00780c */ /* 0x000fe40002781670 */
[----:B0-----:R-:W-:Y:S02]  /*bc90*/  FMNMX.FTZ R56, R20, R11, !PT ;  /* 0x0000000b14387209 */ /* 0x001fe40007810000 */
        /* <DEDUP_REMOVED lines=13> */
[C---:B------:R-:W-:Y:S01]  /*bd70*/  FMUL.FTZ R20, R11.reuse, UR10 ;  /* 0x0000000a0b147c20 */ /* 0x040fe20008410000 */
[----:B------:R-:W-:Y:S02]  /*bd80*/  FSETP.NEU.FTZ.AND P6, PT, R11, -INF , PT ;  /* 0xff8000000b00780b */ /* 0x000fe40003fdd000 */
[----:B------:R-:W-:-:S02]  /*bd90*/  ISETP.LT.OR P3, PT, R140, 0x1a, P3 ;  /* 0x0000001a8c00780c */ /* 0x000fc40001f61670 */
[----:B------:R-:W-:Y:S02]  /*bda0*/  FSEL R20, R20, RZ, P6 ;  /* 0x000000ff14147208 */ /* 0x000fe40003000000 */
[----:B------:R-:W-:Y:S02]  /*bdb0*/  FSEL R39, R39, -INF , !P3 ;  /* 0xff80000027277808 */ /* 0x000fe40005800000 */
[----:B------:R-:W-:Y:S01]  /*bdc0*/  ISETP.GT.AND P3, PT, R23, 0x21, P2 ;  /* 0x000000211700780c */ /* 0x000fe20001764270 */
[--C-:B------:R-:W-:Y:S01]  /*bdd0*/  FFMA.FTZ R142, R25, UR10, -R20.reuse ;  /* 0x0000000a198e7c23 */ /* 0x100fe20008010814 */
[--C-:B------:R-:W-:Y:S01]  /*bde0*/  FFMA.FTZ R25, R28, UR10, -R20.reuse ;  /* 0x0000000a1c197c23 */ /* 0x100fe20008010814 */
[--C-:B------:R-:W-:Y:S01]  /*bdf0*/  FFMA.FTZ R139, R139, UR10, -R20.reuse ;  /* 0x0000000a8b8b7c23 */ /* 0x100fe20008010814 */
[----:B------:R-:W-:Y:S01]  /*be00*/  ISETP.LT.OR P3, PT, R140, 0x22, P3 ;  /* 0x000000228c00780c */ /* 0x000fe20001f61670 */
[--C-:B------:R-:W-:Y:S01]  /*be10*/  FFMA.FTZ R28, R29, UR10, -R20.reuse ;  /* 0x0000000a1d1c7c23 */ /* 0x100fe20008010814 */
[--C-:B------:R-:W-:Y:S01]  /*be20*/  FFMA.FTZ R29, R32, UR10, -R20.reuse ;  /* 0x0000000a201d7c23 */ /* 0x100fe20008010814 */
[----:B------:R0:W-:Y:S01]  /*be30*/  MUFU.EX2 R35, R139 ;  /* 0x0000008b00237308 */ /* 0x0001e20000000800 */
[----:B------:R-:W-:Y:S01]  /*be40*/  FSEL R43, R43, -INF , !P3 ;  /* 0xff8000002b2b7808 */ /* 0x000fe20005800000 */
[--C-:B------:R-:W-:Y:S01]  /*be50*/  FFMA.FTZ R141, R49, UR10, -R20.reuse ;  /* 0x0000000a318d7c23 */ /* 0x100fe20008010814 */
[----:B------:R-:W-:Y:S01]  /*be60*/  ISETP.GT.AND P3, PT, R23, RZ, P2 ;  /* 0x000000ff1700720c */ /* 0x000fe20001764270 */
[----:B------:R-:W-:-:S03]  /*be70*/  FFMA.FTZ R85, R85, UR10, -R20 ;  /* 0x0000000a55557c23 */ /* 0x000fc60008010814 */
[----:B------:R-:W-:Y:S01]  /*be80*/  ISETP.LT.OR P3, PT, R140, 0x1, P3 ;  /* 0x000000018c00780c */ /* 0x000fe20001f61670 */
[----:B------:R-:W-:Y:S01]  /*be90*/  MUFU.EX2 R142, R142 ;  /* 0x0000008e008e7308 */ /* 0x000fe20000000800 */
[----:B0-----:R-:W-:Y:S02]  /*bea0*/  FFMA.FTZ R139, R33, UR10, -R20 ;  /* 0x0000000a218b7c23 */ /* 0x001fe40008010814 */
[----:B------:R-:W-:Y:S02]  /*beb0*/  FSEL R26, R26, -INF , !P3 ;  /* 0xff8000001a1a7808 */ /* 0x000fe40005800000 */
[----:B------:R-:W-:Y:S02]  /*bec0*/  ISETP.GT.AND P3, PT, R23, 0x30, P2 ;  /* 0x000000301700780c */ /* 0x000fe40001764270 */
[----:B------:R-:W-:Y:S01]  /*bed0*/  FMNMX.FTZ R32, R26, R21, !PT ;  /* 0x000000151a207209 */ /* 0x000fe20007810000 */
[----:B------:R-:W-:Y:S01]  /*bee0*/  MUFU.EX2 R25, R25 ;  /* 0x0000001900197308 */ /* 0x000fe20000000800 */
[----:B------:R-:W-:-:S02]  /*bef0*/  ISETP.LT.OR P3, PT, R140, 0x31, P3 ;  /* 0x000000318c00780c */ /* 0x000fc40001f61670 */
[----:B------:R-:W-:Y:S02]  /*bf00*/  FMNMX.FTZ R33, R27, R32, !PT ;  /* 0x000000201b217209 */ /* 0x000fe40007810000 */
[----:B------:R-:W-:Y:S02]  /*bf10*/  FSEL R50, R50, -INF , !P3 ;  /* 0xff80000032327808 */ /* 0x000fe40005800000 */
[----:B------:R-:W-:Y:S01]  /*bf20*/  FMNMX.FTZ R144, R30, R33, !PT ;  /* 0x000000211e907209 */ /* 0x000fe20007810000 */
[--C-:B------:R-:W-:Y:S01]  /*bf30*/  FFMA.FTZ R33, R36, UR10, -R20.reuse ;  /* 0x0000000a24217c23 */ /* 0x100fe20008010814 */
[--C-:B------:R-:W-:Y:S01]  /*bf40*/  FFMA.FTZ R36, R37, UR10, -R20.reuse ;  /* 0x0000000a25247c23 */ /* 0x100fe20008010814 */
[----:B------:R-:W-:Y:S01]  /*bf50*/  FFMA.FTZ R37, R40, UR10, -R20 ;  /* 0x0000000a28257c23 */ /* 0x000fe20008010814 */
[----:B------:R-:W-:Y:S01]  /*bf60*/  FMNMX.FTZ R57, R31, R144, !PT ;  /* 0x000000901f397209 */ /* 0x000fe20007810000 */
[----:B------:R0:W-:Y:S01]  /*bf70*/  MUFU.EX2 R32, R139 ;  /* 0x0000008b00207308 */ /* 0x0001e20000000800 */
[----:B------:R-:W-:-:S02]  /*bf80*/  ISETP.GT.AND P3, PT, R23, 0x38, P2 ;  /* 0x000000381700780c */ /* 0x000fc40001764270 */
[----:B------:R-:W-:Y:S02]  /*bf90*/  FMNMX.FTZ R57, R34, R57, !PT ;  /* 0x0000003922397209 */ /* 0x000fe40007810000 */
[----:B------:R-:W-:Y:S02]  /*bfa0*/  ISETP.LT.OR P3, PT, R140, 0x39, P3 ;  /* 0x000000398c00780c */ /* 0x000fe40001f61670 */
[----:B------:R-:W-:Y:S01]  /*bfb0*/  FMNMX.FTZ R57, R56, R57, !PT ;  /* 0x0000003938397209 */ /* 0x000fe20007810000 */
[----:B------:R-:W-:Y:S01]  /*bfc0*/  MUFU.EX2 R28, R28 ;  /* 0x0000001c001c7308 */ /* 0x000fe20000000800 */
[----:B0-----:R-:W-:Y:S01]  /*bfd0*/  FFMA.FTZ R139, R41, UR10, -R20 ;  /* 0x0000000a298b7c23 */ /* 0x001fe20008010814 */
[----:B------:R-:W-:Y:S02]  /*bfe0*/  FSEL R54, R54, -INF , !P3 ;  /* 0xff80000036367808 */ /* 0x000fe40005800000 */
[----:B------:R-:W-:Y:S02]  /*bff0*/  FMNMX.FTZ R144, R38, R57, !PT ;  /* 0x0000003926907209 */ /* 0x000fe40007810000 */
[----:B------:R-:W-:-:S02]  /*c000*/  ISETP.GT.AND P3, PT, R23, 0x40, P2 ;  /* 0x000000401700780c */ /* 0x000fc40001764270 */
[----:B------:R-:W-:Y:S01]  /*c010*/  FMNMX.FTZ R57, R39, R144, !PT ;  /* 0x0000009027397209 */ /* 0x000fe20007810000 */
[----:B------:R-:W-:Y:S01]  /*c020*/  MUFU.EX2 R29, R29 ;  /* 0x0000001d001d7308 */ /* 0x000fe20000000800 */
[----:B------:R-:W-:Y:S02]  /*c030*/  ISETP.LT.OR P3, PT, R140, 0x41, P3 ;  /* 0x000000418c00780c */ /* 0x000fe40001f61670 */
[----:B------:R-:W-:Y:S02]  /*c040*/  FMNMX.FTZ R40, R42, R57, !PT ;  /* 0x000000392a287209 */ /* 0x000fe40007810000 */
[----:B------:R-:W-:Y:S02]  /*c050*/  FSEL R58, R58, -INF , !P3 ;  /* 0xff8000003a3a7808 */ /* 0x000fe40005800000 */
[----:B------:R-:W-:Y:S01]  /*c060*/  FMNMX.FTZ R41, R43, R40, !PT ;  /* 0x000000282b297209 */ /* 0x000fe20007810000 */
[----:B------:R-:W-:Y:S01]  /*c070*/  MUFU.EX2 R33, R33 ;  /* 0x0000002100217308 */ /* 0x000fe20000000800 */
[----:B------:R-:W-:-:S02]  /*c080*/  ISETP.GT.AND P3, PT, R23, 0x48, P2 ;  /* 0x000000481700780c */ /* 0x000fc40001764270 */
[----:B------:R-:W-:Y:S01]  /*c090*/  FMNMX.FTZ R144, R46, R41, !PT ;  /* 0x000000292e907209 */ /* 0x000fe20007810000 */
[----:B------:R-:W-:Y:S01]  /*c0a0*/  FFMA.FTZ R41, R44, UR10, -R20 ;  /* 0x0000000a2c297c23 */ /* 0x000fe20008010814 */
[----:B------:R-:W-:Y:S02]  /*c0b0*/  ISETP.LT.OR P3, PT, R140, 0x49, P3 ;  /* 0x000000498c00780c */ /* 0x000fe40001f61670 */
[----:B------:R-:W-:Y:S01]  /*c0c0*/  FMNMX.FTZ R57, R47, R144, !PT ;  /* 0x000000902f397209 */ /* 0x000fe20007810000 */
[----:B------:R0:W-:Y:S01]  /*c0d0*/  MUFU.EX2 R40, R139 ;  /* 0x0000008b00287308 */ /* 0x0001e20000000800 */
[----:B------:R-:W-:Y:S02]  /*c0e0*/  FSEL R62, R62, -INF , !P3 ;  /* 0xff8000003e3e7808 */ /* 0x000fe40005800000 */
[----:B------:R-:W-:Y:S02]  /*c0f0*/  FMNMX.FTZ R44, R50, R57, !PT ;  /* 0x00000039322c7209 */ /* 0x000fe40007810000 */
[----:B------:R-:W-:-:S03]  /*c100*/  ISETP.GT.AND P3, PT, R23, 0x50, P2 ;  /* 0x000000501700780c */ /* 0x000fc60001764270 */
[----:B------:R-:W-:Y:S01]  /*c110*/  MUFU.EX2 R36, R36 ;  /* 0x0000002400247308 */ /* 0x000fe20000000800 */
[--C-:B0-----:R-:W-:Y:S01]  /*c120*/  FFMA.FTZ R139, R45, UR10, -R20.reuse ;  /* 0x0000000a2d8b7c23 */ /* 0x101fe20008010814 */
[----:B------:R-:W-:Y:S02]  /*c130*/  FMNMX.FTZ R45, R51, R44, !PT ;  /* 0x0000002c332d7209 */ /* 0x000fe40007810000 */
[----:B------:R-:W-:Y:S02]  /*c140*/  ISETP.LT.OR P3, PT, R140, 0x51, P3 ;  /* 0x000000518c00780c */ /* 0x000fe40001f61670 */
[----:B------:R-:W-:Y:S01]  /*c150*/  FMNMX.FTZ R144, R54, R45, !PT ;  /* 0x0000002d36907209 */ /* 0x000fe20007810000 */
[----:B------:R-:W-:Y:S01]  /*c160*/  FFMA.FTZ R45, R48, UR10, -R20 ;  /* 0x0000000a302d7c23 */ /* 0x000fe20008010814 */
[----:B------:R-:W-:Y:S01]  /*c170*/  FSEL R66, R66, -INF , !P3 ;  /* 0xff80000042427808 */ /* 0x000fe20005800000 */
[----:B------:R0:W-:Y:S01]  /*c180*/  MUFU.EX2 R44, R139 ;  /* 0x0000008b002c7308 */ /* 0x0001e20000000800 */
[----:B------:R-:W-:-:S02]  /*c190*/  FMNMX.FTZ R57, R55, R144, !PT ;  /* 0x0000009037397209 */ /* 0x000fc40007810000 */
[----:B------:R-:W-:Y:S02]  /*c1a0*/  ISETP.GT.AND P3, PT, R23, 0x58, P2 ;  /* 0x000000581700780c */ /* 0x000fe40001764270 */
[----:B------:R-:W-:Y:S02]  /*c1b0*/  FMNMX.FTZ R48, R58, R57, !PT ;  /* 0x000000393a307209 */ /* 0x000fe40007810000 */
[----:B------:R-:W-:Y:S01]  /*c1c0*/  ISETP.LT.OR P3, PT, R140, 0x59, P3 ;  /* 0x000000598c00780c */ /* 0x000fe20001f61670 */
[----:B------:R-:W-:Y:S01]  /*c1d0*/  MUFU.EX2 R37, R37 ;  /* 0x0000002500257308 */ /* 0x000fe20000000800 */
[----:B------:R-:W-:Y:S02]  /*c1e0*/  FMNMX.FTZ R49, R59, R48, !PT ;  /* 0x000000303b317209 */ /* 0x000fe40007810000 */
[----:B------:R-:W-:Y:S02]  /*c1f0*/  FSEL R70, R70, -INF , !P3 ;  /* 0xff80000046467808 */ /* 0x000fe40005800000 */
[----:B------:R-:W-:Y:S01]  /*c200*/  FMNMX.FTZ R144, R62, R49, !PT ;  /* 0x000000313e907209 */ /* 0x000fe20007810000 */
[----:B------:R-:W-:Y:S01]  /*c210*/  FFMA.FTZ R49, R52, UR10, -R20 ;  /* 0x0000000a34317c23 */ /* 0x000fe20008010814 */
[----:B------:R-:W-:Y:S01]  /*c220*/  ISETP.GT.AND P3, PT, R23, 0x60, P2 ;  /* 0x000000601700780c */ /* 0x000fe20001764270 */
[----:B------:R1:W-:Y:S01]  /*c230*/  MUFU.EX2 R48, R141 ;  /* 0x0000008d00307308 */ /* 0x0003e20000000800 */
[----:B0-----:R-:W-:-:S02]  /*c240*/  FMNMX.FTZ R139, R63, R144, !PT ;  /* 0x000000903f8b7209 */ /* 0x001fc40007810000 */
[----:B------:R-:W-:Y:S02]  /*c250*/  ISETP.LT.OR P3, PT, R140, 0x61, P3 ;  /* 0x000000618c00780c */ /* 0x000fe40001f61670 */
[----:B------:R-:W-:Y:S02]  /*c260*/  FMNMX.FTZ R52, R66, R139, !PT ;  /* 0x0000008b42347209 */ /* 0x000fe40007810000 */
[----:B------:R-:W-:Y:S01]  /*c270*/  FSEL R57, R74, -INF , !P3 ;  /* 0xff8000004a397808 */ /* 0x000fe20005800000 */
[----:B------:R-:W-:Y:S01]  /*c280*/  MUFU.EX2 R41, R41 ;  /* 0x0000002900297308 */ /* 0x000fe20000000800 */
[--C-:B-1----:R-:W-:Y:S01]  /*c290*/  FFMA.FTZ R141, R53, UR10, -R20.reuse ;  /* 0x0000000a358d7c23 */ /* 0x102fe20008010814 */
[----:B------:R-:W-:Y:S02]  /*c2a0*/  FMNMX.FTZ R53, R67, R52, !PT ;  /* 0x0000003443357209 */ /* 0x000fe40007810000 */
[----:B------:R-:W-:Y:S02]  /*c2b0*/  ISETP.GT.AND P3, PT, R23, 0x68, P2 ;  /* 0x000000681700780c */ /* 0x000fe40001764270 */
[----:B------:R-:W-:Y:S01]  /*c2c0*/  FMNMX.FTZ R74, R70, R53, !PT ;  /* 0x00000035464a7209 */ /* 0x000fe20007810000 */
[----:B------:R-:W-:Y:S01]  /*c2d0*/  FFMA.FTZ R53, R24, UR10, -R20 ;  /* 0x0000000a18357c23 */ /* 0x000fe20008010814 */
[----:B------:R-:W-:Y:S01]  /*c2e0*/  ISETP.LT.OR P3, PT, R140, 0x69, P3 ;  /* 0x000000698c00780c */ /* 0x000fe20001f61670 */
[----:B------:R0:W-:Y:S01]  /*c2f0*/  MUFU.EX2 R52, R141 ;  /* 0x0000008d00347308 */ /* 0x0001e20000000800 */
[----:B------:R-:W-:-:S02]  /*c300*/  FMNMX.FTZ R74, R71, R74, !PT ;  /* 0x0000004a474a7209 */ /* 0x000fc40007810000 */
[----:B------:R-:W-:Y:S02]  /*c310*/  FSEL R78, R78, -INF , !P3 ;  /* 0xff8000004e4e7808 */ /* 0x000fe40005800000 */
[----:B------:R-:W-:Y:S02]  /*c320*/  FMNMX.FTZ R74, R57, R74, !PT ;  /* 0x0000004a394a7209 */ /* 0x000fe40007810000 */
[----:B------:R-:W-:Y:S01]  /*c330*/  ISETP.GT.AND P3, PT, R23, 0x70, P2 ;  /* 0x000000701700780c */ /* 0x000fe20001764270 */
[----:B------:R-:W-:Y:S01]  /*c340*/  MUFU.EX2 R45, R45 ;  /* 0x0000002d002d7308 */ /* 0x000fe20000000800 */
[----:B------:R-:W-:Y:S01]  /*c350*/  FSEL R139, R79, -INF , !P4 ;  /* 0xff8000004f8b7808 */ /* 0x000fe20006000000 */
[----:B0-----:R-:W-:Y:S01]  /*c360*/  FFMA.FTZ R141, R138, UR10, -R20 ;  /* 0x0000000a8a8d7c23 */ /* 0x001fe20008010814 */
[----:B------:R-:W-:Y:S02]  /*c370*/  FMNMX.FTZ R79, R75, R74, !PT ;  /* 0x0000004a4b4f7209 */ /* 0x000fe40007810000 */
[----:B------:R-:W-:-:S02]  /*c380*/  ISETP.LT.OR P3, PT, R140, 0x71, P3 ;  /* 0x000000718c00780c */ /* 0x000fc40001f61670 */
[----:B------:R-:W-:Y:S01]  /*c390*/  ISETP.GT.AND P4, PT, R23, 0x71, P2 ;  /* 0x000000711700780c */ /* 0x000fe20001784270 */
[----:B------:R-:W-:Y:S01]  /*c3a0*/  MUFU.EX2 R74, R141 ;  /* 0x0000008d004a7308 */ /* 0x000fe20000000800 */
[----:B------:R-:W-:Y:S02]  /*c3b0*/  FMNMX.FTZ R24, R78, R79, !PT ;  /* 0x0000004f4e187209 */ /* 0x000fe40007810000 */
[----:B------:R-:W-:Y:S01]  /*c3c0*/  FSEL R138, R82, -INF , !P3 ;  /* 0xff800000528a7808 */ /* 0x000fe20005800000 */
[----:B------:R-:W-:Y:S01]  /*c3d0*/  FFMA.FTZ R82, R61, UR10, -R20 ;  /* 0x0000000a3d527c23 */ /* 0x000fe20008010814 */
[----:B------:R-:W-:Y:S02]  /*c3e0*/  ISETP.GT.AND P3, PT, R23, 0x78, P2 ;  /* 0x000000781700780c */ /* 0x000fe40001764270 */
[----:B------:R-:W-:Y:S01]  /*c3f0*/  ISETP.LT.OR P4, PT, R140, 0x72, P4 ;  /* 0x000000728c00780c */ /* 0x000fe20002781670 */
[----:B------:R-:W-:Y:S01]  /*c400*/  MUFU.EX2 R49, R49 ;  /* 0x0000003100317308 */ /* 0x000fe20000000800 */
[----:B------:R-:W-:-:S02]  /*c410*/  FMNMX.FTZ R79, R139, R24, !PT ;  /* 0x000000188b4f7209 */ /* 0x000fc40007810000 */
[----:B------:R-:W-:Y:S01]  /*c420*/  ISETP.GT.AND P2, PT, R23, 0x79, P2 ;  /* 0x000000791700780c */ /* 0x000fe20001744270 */
[--C-:B------:R-:W-:Y:S01]  /*c430*/  FFMA.FTZ R23, R60, UR10, -R20.reuse ;  /* 0x0000000a3c177c23 */ /* 0x100fe20008010814 */
[----:B------:R-:W-:Y:S01]  /*c440*/  ISETP.LT.OR P3, PT, R140, 0x79, P3 ;  /* 0x000000798c00780c */ /* 0x000fe20001f61670 */
[--C-:B------:R-:W-:Y:S01]  /*c450*/  FFMA.FTZ R60, R64, UR10, -R20.reuse ;  /* 0x0000000a403c7c23 */ /* 0x100fe20008010814 */
[----:B------:R-:W-:Y:S01]  /*c460*/  FSEL R83, R83, -INF , !P4 ;  /* 0xff80000053537808 */ /* 0x000fe20006000000 */
[--C-:B------:R-:W-:Y:S01]  /*c470*/  FFMA.FTZ R64, R68, UR10, -R20.reuse ;  /* 0x0000000a44407c23 */ /* 0x100fe20008010814 */
[----:B------:R-:W-:Y:S01]  /*c480*/  FMNMX.FTZ R24, R138, R79, !PT ;  /* 0x0000004f8a187209 */ /* 0x000fe20007810000 */
[--C-:B------:R-:W-:Y:S01]  /*c490*/  FFMA.FTZ R68, R72, UR10, -R20.reuse ;  /* 0x0000000a48447c23 */ /* 0x100fe20008010814 */
[----:B------:R-:W-:Y:S01]  /*c4a0*/  ISETP.LT.OR P2, PT, R140, 0x7a, P2 ;  /* 0x0000007a8c00780c */ /* 0x000fe20001741670 */
[--C-:B------:R-:W-:Y:S01]  /*c4b0*/  FFMA.FTZ R72, R76, UR10, -R20.reuse ;  /* 0x0000000a4c487c23 */ /* 0x100fe20008010814 */
[----:B------:R-:W-:Y:S01]  /*c4c0*/  FSEL R86, R86, -INF , !P3 ;  /* 0xff80000056567808 */ /* 0x000fe20005800000 */
[----:B------:R-:W-:Y:S01]  /*c4d0*/  FFMA.FTZ R76, R84, UR10, -R20 ;  /* 0x0000000a544c7c23 */ /* 0x000fe20008010814 */
[----:B------:R-:W-:Y:S01]  /*c4e0*/  FMNMX.FTZ R61, R83, R24, !PT ;  /* 0x00000018533d7209 */ /* 0x000fe20007810000 */
[----:B------:R-:W-:Y:S01]  /*c4f0*/  MUFU.EX2 R53, R53 ;  /* 0x0000003500357308 */ /* 0x000fe20000000800 */
        /* <DEDUP_REMOVED lines=40> */
[-C--:B------:R-:W-:Y:S01]  /*c780*/  FMUL.FTZ R121, R121, R12.reuse ;  /* 0x0000000c79797220 */ /* 0x080fe20000410000 */
[-C--:B------:R-:W-:Y:S01]  /*c790*/  FMUL.FTZ R124, R124, R12.reuse ;  /* 0x0000000c7c7c7220 */ /* 0x080fe20000410000 */
[-C--:B------:R-:W-:Y:S01]  /*c7a0*/  FMUL.FTZ R125, R125, R12.reuse ;  /* 0x0000000c7d7d7220 */ /* 0x080fe20000410000 */
[C---:B------:R-:W-:Y:S01]  /*c7b0*/  FSETP.NEU.FTZ.AND P2, PT, R20.reuse, -INF , PT ;  /* 0xff8000001400780b */ /* 0x040fe20003f5d000 */
[----:B------:R-:W-:Y:S01]  /*c7c0*/  FMUL.FTZ R24, R20, UR10 ;  /* 0x0000000a14187c20 */ /* 0x000fe20008410000 */
[----:B------:R0:W-:Y:S01]  /*c7d0*/  MUFU.EX2 R79, R85 ;  /* 0x00000055004f7308 */ /* 0x0001e20000000800 */
[-C--:B------:R-:W-:Y:S01]  /*c7e0*/  FMUL.FTZ R128, R128, R12.reuse ;  /* 0x0000000c80807220 */ /* 0x080fe20000410000 */
[-C--:B------:R-:W-:Y:S01]  /*c7f0*/  FMUL.FTZ R129, R129, R12.reuse ;  /* 0x0000000c81817220 */ /* 0x080fe20000410000 */
[-C--:B------:R-:W-:Y:S01]  /*c800*/  FMUL.FTZ R132, R132, R12.reuse ;  /* 0x0000000c84847220 */ /* 0x080fe20000410000 */
[----:B------:R-:W-:Y:S01]  /*c810*/  FSEL R81, R24, RZ, P2 ;  /* 0x000000ff18517208 */ /* 0x000fe20001000000 */
[----:B------:R-:W-:Y:S01]  /*c820*/  FMUL.FTZ R133, R133, R12 ;  /* 0x0000000c85857220 */ /* 0x000fe20000410000 */
[----:B------:R-:W-:-:S02]  /*c830*/  FSEL R24, R20, RZ, P2 ;  /* 0x000000ff14187208 */ /* 0x000fc40001000000 */
[----:B------:R-:W-:Y:S01]  /*c840*/  MUFU.EX2 R68, R68 ;  /* 0x0000004400447308 */ /* 0x000fe20000000800 */
[--C-:B------:R-:W-:Y:S01]  /*c850*/  FFMA.FTZ R143, R26, UR10, -R81.reuse ;  /* 0x0000000a1a8f7c23 */ /* 0x100fe20008010851 */
[----:B------:R-:W-:Y:S01]  /*c860*/  FFMA.FTZ R146, R27, UR10, -R81 ;  /* 0x0000000a1b927c23 */ /* 0x000fe20008010851 */
[----:B------:R-:W-:Y:S01]  /*c870*/  FADD.FTZ R24, -R24, R21 ;  /* 0x0000001518187221 */ /* 0x000fe20000010100 */
[--C-:B------:R-:W-:Y:S01]  /*c880*/  FFMA.FTZ R27, R30, UR10, -R81.reuse ;  /* 0x0000000a1e1b7c23 */ /* 0x100fe20008010851 */
[--C-:B------:R-:W-:Y:S01]  /*c890*/  FFMA.FTZ R148, R31, UR10, -R81.reuse ;  /* 0x0000000a1f947c23 */ /* 0x100fe20008010851 */
[--C-:B------:R-:W-:Y:S01]  /*c8a0*/  FFMA.FTZ R31, R34, UR10, -R81.reuse ;  /* 0x0000000a221f7c23 */ /* 0x100fe20008010851 */
[----:B------:R-:W-:Y:S01]  /*c8b0*/  FMUL.FTZ R24, R24, UR10 ;  /* 0x0000000a18187c20 */ /* 0x000fe20008410000 */
[----:B------:R-:W-:Y:S01]  /*c8c0*/  MUFU.EX2 R143, R143 ;  /* 0x0000008f008f7308 */ /* 0x000fe20000000800 */
[----:B------:R-:W-:Y:S01]  /*c8d0*/  FFMA.FTZ R144, R47, UR10, -R81 ;  /* 0x0000000a2f907c23 */ /* 0x000fe20008010851 */
[----:B------:R-:W-:Y:S01]  /*c8e0*/  FFMA.FTZ R47, R12, R6, R35 ;  /* 0x000000060c2f7223 */ /* 0x000fe20000010023 */
[--C-:B------:R-:W-:Y:S01]  /*c8f0*/  FFMA.FTZ R56, R56, UR10, -R81.reuse ;  /* 0x0000000a38387c23 */ /* 0x100fe20008010851 */
[--C-:B------:R-:W-:Y:S01]  /*c900*/  FFMA.FTZ R84, R38, UR10, -R81.reuse ;  /* 0x0000000a26547c23 */ /* 0x100fe20008010851 */
[--C-:B------:R-:W-:Y:S01]  /*c910*/  FFMA.FTZ R141, R46, UR10, -R81.reuse ;  /* 0x0000000a2e8d7c23 */ /* 0x100fe20008010851 */
[--C-:B------:R-:W-:Y:S01]  /*c920*/  FFMA.FTZ R46, R55, UR10, -R81.reuse ;  /* 0x0000000a372e7c23 */ /* 0x100fe20008010851 */
[--C-:B0-----:R-:W-:Y:S01]  /*c930*/  FFMA.FTZ R85, R39, UR10, -R81.reuse ;  /* 0x0000000a27557c23 */ /* 0x101fe20008010851 */
[----:B------:R0:W1:Y:S01]  /*c940*/  MUFU.EX2 R30, R24 ;  /* 0x00000018001e7308 */ /* 0x0000620000000800 */
[--C-:B------:R-:W-:Y:S01]  /*c950*/  FFMA.FTZ R140, R42, UR10, -R81.reuse ;  /* 0x0000000a2a8c7c23 */ /* 0x100fe20008010851 */
[--C-:B------:R-:W-:Y:S01]  /*c960*/  FFMA.FTZ R43, R43, UR10, -R81.reuse ;  /* 0x0000000a2b2b7c23 */ /* 0x100fe20008010851 */
[--C-:B------:R-:W-:Y:S01]  /*c970*/  FFMA.FTZ R38, R50, UR10, -R81.reuse ;  /* 0x0000000a32267c23 */ /* 0x100fe20008010851 */
[----:B------:R-:W-:Y:S01]  /*c980*/  FFMA.FTZ R39, R51, UR10, -R81 ;  /* 0x0000000a33277c23 */ /* 0x000fe20008010851 */
[----:B------:R-:W-:-:S02]  /*c990*/  IMAD.U32 R26, RZ, RZ, UR6 ;  /* 0x00000006ff1a7e24 */ /* 0x000fc4000f8e00ff */
[--C-:B------:R-:W-:Y:S01]  /*c9a0*/  FFMA.FTZ R51, R54, UR10, -R81.reuse ;  /* 0x0000000a36337c23 */ /* 0x100fe20008010851 */
[----:B------:R-:W-:Y:S01]  /*c9b0*/  FFMA.FTZ R21, R58, UR10, -R81 ;  /* 0x0000000a3a157c23 */ /* 0x000fe20008010851 */
[----:B------:R-:W2:Y:S01]  /*c9c0*/  MUFU.EX2 R146, R146 ;  /* 0x0000009200927308 */ /* 0x000ea20000000800 */
[----:B0-----:R-:W-:Y:S01]  /*c9d0*/  FADD.FTZ R24, R142, R47 ;  /* 0x0000002f8e187221 */ /* 0x001fe20000010000 */
[----:B------:R-:W-:Y:S01]  /*c9e0*/  @!P1 LEA R26, R26, UR36, 0x3 ;  /* 0x000000241a1a9c11 */ /* 0x000fe2000f8e18ff */
[--C-:B------:R-:W-:Y:S01]  /*c9f0*/  FFMA.FTZ R54, R59, UR10, -R81.reuse ;  /* 0x0000000a3b367c23 */ /* 0x100fe20008010851 */
[----:B------:R-:W-:Y:S01]  /*ca00*/  FFMA.FTZ R6, R62, UR10, -R81 ;  /* 0x0000000a3e067c23 */ /* 0x000fe20008010851 */
[----:B------:R-:W-:Y:S01]  /*ca10*/  FADD.FTZ R55, R25, R24 ;  /* 0x0000001819377221 */ /* 0x000fe20000010000 */
[----:B------:R-:W-:Y:S01]  /*ca20*/  F2FP.F16.F32.PACK_AB R24, R142, R35 ;  /* 0x000000238e18723e */ /* 0x000fe200000000ff */
[----:B------:R-:W-:Y:S01]  /*ca30*/  @!P1 VIADD R26, R26, 0x2d860 ;  /* 0x0002d8601a1a9836 */ /* 0x000fe20000000000 */
[----:B------:R-:W0:Y:S01]  /*ca40*/  MUFU.EX2 R27, R27 ;  /* 0x0000001b001b7308 */ /* 0x000e220000000800 */
[----:B-1----:R-:W-:Y:S01]  /*ca50*/  FFMA.FTZ R5, R30, R5, R143 ;  /* 0x000000051e057223 */ /* 0x002fe2000001008f */
[----:B------:R-:W-:Y:S01]  /*ca60*/  FADD.FTZ R42, R28, R55 ;  /* 0x000000371c2a7221 */ /* 0x000fe20000010000 */
[--C-:B------:R-:W-:Y:S01]  /*ca70*/  FFMA.FTZ R47, R63, UR10, -R81.reuse ;  /* 0x0000000a3f2f7c23 */ /* 0x100fe20008010851 */
[----:B------:R-:W-:Y:S01]  /*ca80*/  @!P1 PRMT R26, RZ, 0x654, R26 ;  /* 0x00000654ff1a9816 */ /* 0x000fe2000000001a */
[--C-:B------:R-:W-:Y:S01]  /*ca90*/  FFMA.FTZ R63, R70, UR10, -R81.reuse ;  /* 0x0000000a463f7c23 */ /* 0x100fe20008010851 */
[----:B------:R-:W-:Y:S01]  /*caa0*/  FADD.FTZ R55, R29, R42 ;  /* 0x0000002a1d377221 */ /* 0x000fe20000010000 */
[----:B------:R-:W-:Y:S01]  /*cab0*/  FFMA.FTZ R58, R71, UR10, -R81 ;  /* 0x0000000a473a7c23 */ /* 0x000fe20008010851 */
[----:B------:R-:W1:Y:S01]  /*cac0*/  MUFU.EX2 R148, R148 ;  /* 0x0000009400947308 */ /* 0x000e620000000800 */
[----:B--2---:R-:W-:Y:S01]  /*cad0*/  FADD.FTZ R34, R146, R5 ;  /* 0x0000000592227221 */ /* 0x004fe20000010000 */
[C---:B------:R-:W-:Y:S01]  /*cae0*/  FADD.FTZ R42, R32.reuse, R55 ;  /* 0x00000037202a7221 */ /* 0x040fe20000010000 */
[----:B------:R2:W-:Y:S01]  /*caf0*/  @!P1 SYNCS.ARRIVE.TRANS64.RED.A1T0 RZ, [R26+URZ], RZ ;  /* 0x000000ff1aff99a7 */ /* 0x0005e2000810043f */
[----:B------:R-:W-:Y:S01]  /*cb00*/  F2FP.F16.F32.PACK_AB R32, R32, R29 ;  /* 0x0000001d2020723e */ /* 0x000fe200000000ff */
[--C-:B------:R-:W-:Y:S01]  /*cb10*/  FFMA.FTZ R5, R66, UR10, -R81.reuse ;  /* 0x0000000a42057c23 */ /* 0x100fe20008010851 */
[----:B------:R-:W-:Y:S01]  /*cb20*/  FADD.FTZ R55, R33, R42 ;  /* 0x0000002a21377221 */ /* 0x000fe20000010000 */
[----:B------:R-:W-:Y:S01]  /*cb30*/  FFMA.FTZ R75, R75, UR10, -R81 ;  /* 0x0000000a4b4b7c23 */ /* 0x000fe20008010851 */
[----:B------:R-:W3:Y:S01]  /*cb40*/  MUFU.EX2 R31, R31 ;  /* 0x0000001f001f7308 */ /* 0x000ee20000000800 */
[----:B0-----:R-:W-:Y:S01]  /*cb50*/  FADD.FTZ R35, R27, R34 ;  /* 0x000000221b237221 */ /* 0x001fe20000010000 */
[----:B------:R-:W-:Y:S01]  /*cb60*/  FADD.FTZ R42, R36, R55 ;  /* 0x00000037242a7221 */ /* 0x000fe20000010000 */
[--C-:B------:R-:W-:Y:S01]  /*cb70*/  FFMA.FTZ R55, R57, UR10, -R81.reuse ;  /* 0x0000000a39377c23 */ /* 0x100fe20008010851 */
[----:B--2---:R-:W-:Y:S01]  /*cb80*/  F2FP.F16.F32.PACK_AB R26, R28, R25 ;  /* 0x000000191c1a723e */ /* 0x004fe200000000ff */
[----:B------:R-:W-:Y:S01]  /*cb90*/  FFMA.FTZ R28, R67, UR10, -R81 ;  /* 0x0000000a431c7c23 */ /* 0x000fe20008010851 */
[----:B------:R-:W-:Y:S01]  /*cba0*/  FADD.FTZ R57, R37, R42 ;  /* 0x0000002a25397221 */ /* 0x000fe20000010000 */
[----:B------:R-:W-:Y:S01]  /*cbb0*/  F2FP.F16.F32.PACK_AB R25, R146, R143 ;  /* 0x0000008f9219723e */ /* 0x000fe200000000ff */
[----:B------:R-:W0:Y:S01]  /*cbc0*/  MUFU.EX2 R56, R56 ;  /* 0x0000003800387308 */ /* 0x000e220000000800 */
[----:B-1----:R-:W-:Y:S01]  /*cbd0*/  FADD.FTZ R34, R148, R35 ;  /* 0x0000002394227221 */ /* 0x002fe20000010000 */
[----:B------:R-:W-:Y:S01]  /*cbe0*/  FADD.FTZ R42, R40, R57 ;  /* 0x00000039282a7221 */ /* 0x000fe20000010000 */
[----:B------:R-:W-:Y:S01]  /*cbf0*/  F2FP.F16.F32.PACK_AB R27, R148, R27 ;  /* 0x0000001b941b723e */ /* 0x000fe200000000ff */
[--C-:B------:R-:W-:Y:S01]  /*cc00*/  FFMA.FTZ R78, R78, UR10, -R81.reuse ;  /* 0x0000000a4e4e7c23 */ /* 0x100fe20008010851 */
[--C-:B------:R-:W-:Y:S01]  /*cc10*/  FFMA.FTZ R139, R139, UR10, -R81.reuse ;  /* 0x0000000a8b8b7c23 */ /* 0x100fe20008010851 */
[--C-:B------:R-:W-:Y:S01]  /*cc20*/  FFMA.FTZ R138, R138, UR10, -R81.reuse ;  /* 0x0000000a8a8a7c23 */ /* 0x100fe20008010851 */
[--C-:B------:R-:W-:Y:S01]  /*cc30*/  FFMA.FTZ R83, R83, UR10, -R81.reuse ;  /* 0x0000000a53537c23 */ /* 0x100fe20008010851 */
[----:B------:R-:W1:Y:S01]  /*cc40*/  MUFU.EX2 R84, R84 ;  /* 0x0000005400547308 */ /* 0x000e620000000800 */
[----:B---3--:R-:W-:Y:S01]  /*cc50*/  FADD.FTZ R35, R31, R34 ;  /* 0x000000221f237221 */ /* 0x008fe20000010000 */
[----:B------:R2:W-:Y:S01]  /*cc60*/  STSM.16.M88.4 [R10+0x21800], R24 ;  /* 0x021800180a007844 */ /* 0x0005e20000000200 */
[--C-:B------:R-:W-:Y:S01]  /*cc70*/  FFMA.FTZ R86, R86, UR10, -R81.reuse ;  /* 0x0000000a56567c23 */ /* 0x100fe20008010851 */
[----:B------:R-:W-:Y:S01]  /*cc80*/  FFMA.FTZ R81, R87, UR10, -R81 ;  /* 0x0000000a57517c23 */ /* 0x000fe20008010851 */
[----:B------:R-:W-:Y:S01]  /*cc90*/  F2FP.F16.F32.PACK_AB R40, R40, R37 ;  /* 0x000000252828723e */ /* 0x000fe200000000ff */
[----:B------:R-:W-:Y:S01]  /*cca0*/  UMOV UR6, UR4 ;  /* 0x0000000400067c82 */ /* 0x000fe20008000000 */
[C---:B------:R-:W-:Y:S01]  /*ccb0*/  ISETP.GT.AND P2, PT, R13.reuse, UR60, PT ;  /* 0x0000003c0d007c0c */ /* 0x040fe2000bf44270 */
[----:B------:R-:W3:Y:S01]  /*ccc0*/  MUFU.EX2 R85, R85 ;  /* 0x0000005500557308 */ /* 0x000ee20000000800 */
[----:B0-----:R-:W-:Y:S01]  /*ccd0*/  FADD.FTZ R35, R56, R35 ;  /* 0x0000002338237221 */ /* 0x001fe20000010000 */
[----:B------:R-:W-:-:S02]  /*cce0*/  VIADD R13, R13, 0xffffffff ;  /* 0xffffffff0d0d7836 */ /* 0x000fc40000000000 */
[-C--:B------:R-:W-:Y:S01]  /*ccf0*/  FMUL.FTZ R90, R90, R30.reuse ;  /* 0x0000001e5a5a7220 */ /* 0x080fe20000410000 */
[-C--:B------:R-:W-:Y:S01]  /*cd00*/  FMUL.FTZ R91, R91, R30.reuse ;  /* 0x0000001e5b5b7220 */ /* 0x080fe20000410000 */
[-C--:B------:R-:W-:Y:S01]  /*cd10*/  FMUL.FTZ R94, R94, R30.reuse ;  /* 0x0000001e5e5e7220 */ /* 0x080fe20000410000 */
[-C--:B------:R-:W-:Y:S01]  /*cd20*/  FMUL.FTZ R95, R95, R30.reuse ;  /* 0x0000001e5f5f7220 */ /* 0x080fe20000410000 */
[-C--:B------:R-:W-:Y:S01]  /*cd30*/  FMUL.FTZ R98, R98, R30.reuse ;  /* 0x0000001e62627220 */ /* 0x080fe20000410000 */
[----:B------:R-:W0:Y:S01]  /*cd40*/  MUFU.EX2 R140, R140 ;  /* 0x0000008c008c7308 */ /* 0x000e220000000800 */
[----:B-1----:R-:W-:Y:S01]  /*cd50*/  FADD.FTZ R34, R84, R35 ;  /* 0x0000002354227221 */ /* 0x002fe20000010000 */
[-C--:B------:R-:W-:Y:S01]  /*cd60*/  FMUL.FTZ R99, R99, R30.reuse ;  /* 0x0000001e63637220 */ /* 0x080fe20000410000 */
        /* <DEDUP_REMOVED lines=13> */
[----:B------:R-:W3:Y:S01]  /*ce40*/  MUFU.EX2 R141, R141 ;  /* 0x0000008d008d7308 */ /* 0x000ee20000000800 */
[----:B0-----:R-:W-:Y:S01]  /*ce50*/  FADD.FTZ R34, R140, R35 ;  /* 0x000000238c227221 */ /* 0x001fe20000010000 */
[----:B------:R-:W-:Y:S01]  /*ce60*/  FADD.FTZ R35, R41, R42 ;  /* 0x0000002a29237221 */ /* 0x000fe20000010000 */
[-C--:B------:R-:W-:Y:S01]  /*ce70*/  FMUL.FTZ R123, R123, R30.reuse ;  /* 0x0000001e7b7b7220 */ /* 0x080fe20000410000 */
[-C--:B------:R-:W-:Y:S01]  /*ce80*/  FMUL.FTZ R126, R126, R30.reuse ;  /* 0x0000001e7e7e7220 */ /* 0x080fe20000410000 */
[-C--:B------:R-:W-:Y:S01]  /*ce90*/  FMUL.FTZ R127, R127, R30.reuse ;  /* 0x0000001e7f7f7220 */ /* 0x080fe20000410000 */
[----:B------:R-:W-:Y:S01]  /*cea0*/  FADD.FTZ R42, R44, R35 ;  /* 0x000000232c2a7221 */ /* 0x000fe20000010000 */
[-C--:B------:R-:W-:Y:S01]  /*ceb0*/  FMUL.FTZ R130, R130, R30.reuse ;  /* 0x0000001e82827220 */ /* 0x080fe20000410000 */
[----:B------:R-:W0:Y:S01]  /*cec0*/  MUFU.EX2 R144, R144 ;  /* 0x0000009000907308 */ /* 0x000e220000000800 */
[----:B-1----:R-:W-:Y:S01]  /*ced0*/  FADD.FTZ R34, R43, R34 ;  /* 0x000000222b227221 */ /* 0x002fe20000010000 */
[----:B------:R-:W-:Y:S01]  /*cee0*/  FADD.FTZ R57, R45, R42 ;  /* 0x0000002a2d397221 */ /* 0x000fe20000010000 */
[-C--:B------:R-:W-:Y:S01]  /*cef0*/  FMUL.FTZ R131, R131, R30.reuse ;  /* 0x0000001e83837220 */ /* 0x080fe20000410000 */
[-C--:B------:R-:W-:Y:S01]  /*cf00*/  FMUL.FTZ R134, R134, R30.reuse ;  /* 0x0000001e86867220 */ /* 0x080fe20000410000 */
[----:B------:R-:W-:Y:S01]  /*cf10*/  FMUL.FTZ R135, R135, R30 ;  /* 0x0000001e87877220 */ /* 0x000fe20000410000 */
[----:B------:R-:W-:-:S02]  /*cf20*/  IMAD.MOV.U32 R12, RZ, RZ, R11 ;  /* 0x000000ffff0c7224 */ /* 0x000fc400078e000b */
[----:B------:R-:W1:Y:S01]  /*cf30*/  MUFU.EX2 R38, R38 ;  /* 0x0000002600267308 */ /* 0x000e620000000800 */
[----:B---3--:R-:W-:Y:S01]  /*cf40*/  FADD.FTZ R35, R141, R34 ;  /* 0x000000228d237221 */ /* 0x008fe20000010000 */
[C---:B------:R-:W-:Y:S01]  /*cf50*/  FADD.FTZ R34, R48.reuse, R57 ;  /* 0x0000003930227221 */ /* 0x040fe20000010000 */
[----:B------:R-:W-:-:S03]  /*cf60*/  F2FP.F16.F32.PACK_AB R48, R48, R45 ;  /* 0x0000002d3030723e */ /* 0x000fc600000000ff */
[----:B------:R-:W-:Y:S01]  /*cf70*/  FADD.FTZ R29, R49, R34 ;  /* 0x00000022311d7221 */ /* 0x000fe20000010000 */
[----:B------:R-:W-:Y:S01]  /*cf80*/  F2FP.F16.F32.PACK_AB R34, R36, R33 ;  /* 0x000000212422723e */ /* 0x000fe200000000ff */
[----:B------:R-:W3:Y:S01]  /*cf90*/  MUFU.EX2 R39, R39 ;  /* 0x0000002700277308 */ /* 0x000ee20000000800 */
[----:B0-----:R-:W-:Y:S01]  /*cfa0*/  FADD.FTZ R35, R144, R35 ;  /* 0x0000002390237221 */ /* 0x001fe20000010000 */
[----:B------:R-:W-:Y:S01]  /*cfb0*/  FADD.FTZ R62, R52, R29 ;  /* 0x0000001d343e7221 */ /* 0x000fe20000010000 */
[----:B------:R-:W-:-:S03]  /*cfc0*/  F2FP.F16.F32.PACK_AB R33, R56, R31 ;  /* 0x0000001f3821723e */ /* 0x000fc600000000ff */
[----:B--2---:R-:W-:Y:S01]  /*cfd0*/  FADD.FTZ R27, R53, R62 ;  /* 0x0000003e351b7221 */ /* 0x004fe20000010000 */
[----:B------:R-:W-:Y:S01]  /*cfe0*/  F2FP.F16.F32.PACK_AB R62, R65, R64 ;  /* 0x00000040413e723e */ /* 0x000fe200000000ff */
[----:B------:R-:W0:Y:S01]  /*cff0*/  MUFU.EX2 R51, R51 ;  /* 0x0000003300337308 */ /* 0x000e220000000800 */
[----:B-1----:R-:W-:Y:S01]  /*d000*/  FADD.FTZ R42, R38, R35 ;  /* 0x00000023262a7221 */ /* 0x002fe20000010000 */
[----:B------:R-:W-:Y:S01]  /*d010*/  FADD.FTZ R26, R74, R27 ;  /* 0x0000001b4a1a7221 */ /* 0x000fe20000010000 */
[----:B------:R-:W-:-:S03]  /*d020*/  F2FP.F16.F32.PACK_AB R35, R85, R84 ;  /* 0x000000545523723e */ /* 0x000fc600000000ff */
[----:B------:R-:W-:Y:S02]  /*d030*/  FADD.FTZ R27, R23, R26 ;  /* 0x0000001a171b7221 */ /* 0x000fe40000010000 */
[----:B------:R-:W1:Y:S01]  /*d040*/  MUFU.EX2 R46, R46 ;  /* 0x0000002e002e7308 */ /* 0x000e620000000800 */
[----:B---3--:R-:W-:Y:S01]  /*d050*/  FADD.FTZ R50, R39, R42 ;  /* 0x0000002a27327221 */ /* 0x008fe20000010000 */
[----:B------:R-:W-:Y:S01]  /*d060*/  FADD.FTZ R27, R82, R27 ;  /* 0x0000001b521b7221 */ /* 0x000fe20000010000 */
[----:B------:R-:W-:Y:S01]  /*d070*/  F2FP.F16.F32.PACK_AB R42, R44, R41 ;  /* 0x000000292c2a723e */ /* 0x000fe200000000ff */
[----:B------:R2:W-:Y:S01]  /*d080*/  STSM.16.M88.4 [R9], R32 ;  /* 0x0000002009007844 */ /* 0x0005e20000000200 */
[----:B------:R-:W-:Y:S01]  /*d090*/  F2FP.F16.F32.PACK_AB R41, R43, R140 ;  /* 0x0000008c2b29723e */ /* 0x000fe200000000ff */
[----:B------:R-:W-:Y:S01]  /*d0a0*/  FADD.FTZ R44, R60, R27 ;  /* 0x0000001b3c2c7221 */ /* 0x000fe20000010000 */
[----:B------:R-:W-:Y:S01]  /*d0b0*/  F2FP.F16.F32.PACK_AB R43, R144, R141 ;  /* 0x0000008d902b723e */ /* 0x000fe200000000ff */
[----:B------:R-:W3:Y:S01]  /*d0c0*/  MUFU.EX2 R21, R21 ;  /* 0x0000001500157308 */ /* 0x000ee20000000800 */
[----:B0-----:R-:W-:Y:S01]  /*d0d0*/  FADD.FTZ R25, R51, R50 ;  /* 0x0000003233197221 */ /* 0x001fe20000010000 */
[----:B------:R-:W-:Y:S01]  /*d0e0*/  FADD.FTZ R27, R61, R44 ;  /* 0x0000002c3d1b7221 */ /* 0x000fe20000010000 */
[----:B------:R-:W-:Y:S01]  /*d0f0*/  F2FP.F16.F32.PACK_AB R50, R52, R49 ;  /* 0x000000313432723e */ /* 0x000fe200000000ff */
[----:B------:R0:W-:Y:S01]  /*d100*/  STSM.16.M88.4 [R8], R40 ;  /* 0x0000002808007844 */ /* 0x0001e20000000200 */
[----:B------:R-:W-:-:S02]  /*d110*/  F2FP.F16.F32.PACK_AB R49, R39, R38 ;  /* 0x000000262731723e */ /* 0x000fc400000000ff */
[----:B------:R-:W-:Y:S01]  /*d120*/  F2FP.F16.F32.PACK_AB R60, R61, R60 ;  /* 0x0000003c3d3c723e */ /* 0x000fe200000000ff */
[----:B------:R-:W4:Y:S01]  /*d130*/  MUFU.EX2 R54, R54 ;  /* 0x0000003600367308 */ /* 0x000f220000000800 */
[C---:B-1----:R-:W-:Y:S01]  /*d140*/  FADD.FTZ R24, R46.reuse, R25 ;  /* 0x000000192e187221 */ /* 0x042fe20000010000 */
[----:B------:R-:W-:Y:S01]  /*d150*/  F2FP.F16.F32.PACK_AB R51, R46, R51 ;  /* 0x000000332e33723e */ /* 0x000fe200000000ff */
[----:B--2---:R-:W-:-:S04]  /*d160*/  FADD.FTZ R34, R64, R27 ;  /* 0x0000001b40227221 */ /* 0x004fc80000010000 */
[----:B------:R0:W-:Y:S01]  /*d170*/  STSM.16.M88.4 [R7], R48 ;  /* 0x0000003007007844 */ /* 0x0001e20000000200 */
[----:B------:R-:W1:Y:S01]  /*d180*/  MUFU.EX2 R6, R6 ;  /* 0x0000000600067308 */ /* 0x000e620000000800 */
[----:B---3--:R-:W-:-:S07]  /*d190*/  FADD.FTZ R25, R21, R24 ;  /* 0x0000001815197221 */ /* 0x008fce0000010000 */
[----:B------:R-:W2:Y:S01]  /*d1a0*/  MUFU.EX2 R47, R47 ;  /* 0x0000002f002f7308 */ /* 0x000ea20000000800 */
[----:B----4-:R-:W-:-:S07]  /*d1b0*/  FADD.FTZ R25, R54, R25 ;  /* 0x0000001936197221 */ /* 0x010fce0000010000 */
[----:B------:R-:W3:Y:S01]  /*d1c0*/  MUFU.EX2 R5, R5 ;  /* 0x0000000500057308 */ /* 0x000ee20000000800 */
[----:B-1----:R-:W-:-:S07]  /*d1d0*/  FADD.FTZ R24, R6, R25 ;  /* 0x0000001906187221 */ /* 0x002fce0000010000 */
[----:B------:R-:W1:Y:S01]  /*d1e0*/  MUFU.EX2 R28, R28 ;  /* 0x0000001c001c7308 */ /* 0x000e620000000800 */
[C---:B--2---:R-:W-:Y:S01]  /*d1f0*/  FADD.FTZ R26, R47.reuse, R24 ;  /* 0x000000182f1a7221 */ /* 0x044fe20000010000 */
[----:B------:R-:W-:Y:S02]  /*d200*/  F2FP.F16.F32.PACK_AB R27, R47, R6 ;  /* 0x000000062f1b723e */ /* 0x000fe400000000ff */
[----:B------:R-:W-:-:S04]  /*d210*/  F2FP.F16.F32.PACK_AB R24, R74, R53 ;  /* 0x000000354a18723e */ /* 0x000fc800000000ff */
[----:B------:R-:W2:Y:S01]  /*d220*/  MUFU.EX2 R63, R63 ;  /* 0x0000003f003f7308 */ /* 0x000ea20000000800 */
[----:B---3--:R-:W-:Y:S01]  /*d230*/  FADD.FTZ R25, R5, R26 ;  /* 0x0000001a05197221 */ /* 0x008fe20000010000 */
[----:B------:R-:W-:-:S06]  /*d240*/  F2FP.F16.F32.PACK_AB R26, R82, R23 ;  /* 0x00000017521a723e */ /* 0x000fcc00000000ff */
[----:B------:R-:W3:Y:S01]  /*d250*/  MUFU.EX2 R58, R58 ;  /* 0x0000003a003a7308 */ /* 0x000ee20000000800 */
[C---:B-1----:R-:W-:Y:S01]  /*d260*/  FADD.FTZ R32, R28.reuse, R25 ;  /* 0x000000191c207221 */ /* 0x042fe20000010000 */
[----:B------:R-:W-:Y:S01]  /*d270*/  FADD.FTZ R25, R65, R34 ;  /* 0x0000002241197221 */ /* 0x000fe20000010000 */
[----:B------:R-:W-:-:S05]  /*d280*/  F2FP.F16.F32.PACK_AB R61, R28, R5 ;  /* 0x000000051c3d723e */ /* 0x000fca00000000ff */
[----:B------:R-:W1:Y:S01]  /*d290*/  MUFU.EX2 R55, R55 ;  /* 0x0000003700377308 */ /* 0x000e620000000800 */
[----:B--2---:R-:W-:Y:S01]  /*d2a0*/  FADD.FTZ R23, R63, R32 ;  /* 0x000000203f177221 */ /* 0x004fe20000010000 */
[----:B------:R-:W-:Y:S01]  /*d2b0*/  FADD.FTZ R32, R68, R25 ;  /* 0x0000001944207221 */ /* 0x000fe20000010000 */
[----:B------:R-:W-:-:S05]  /*d2c0*/  F2FP.F16.F32.PACK_AB R25, R54, R21 ;  /* 0x000000153619723e */ /* 0x000fca00000000ff */
[----:B------:R-:W2:Y:S01]  /*d2d0*/  MUFU.EX2 R69, R69 ;  /* 0x0000004500457308 */ /* 0x000ea20000000800 */
[C---:B---3--:R-:W-:Y:S01]  /*d2e0*/  FADD.FTZ R6, R58.reuse, R23 ;  /* 0x000000173a067221 */ /* 0x048fe20000010000 */
[----:B------:R-:W-:Y:S01]  /*d2f0*/  F2FP.F16.F32.PACK_AB R63, R58, R63 ;  /* 0x0000003f3a3f723e */ /* 0x000fe200000000ff */
[----:B------:R0:W-:Y:S04]  /*d300*/  STSM.16.M88.4 [R10+0x27800], R24 ;  /* 0x027800180a007844 */ /* 0x0001e80000000200 */
[----:B------:R0:W-:Y:S01]  /*d310*/  STSM.16.M88.4 [R9+0x6000], R60 ;  /* 0x0060003c09007844 */ /* 0x0001e20000000200 */
[----:B------:R-:W3:Y:S01]  /*d320*/  MUFU.EX2 R36, R75 ;  /* 0x0000004b00247308 */ /* 0x000ee20000000800 */
[----:B-1----:R-:W-:-:S07]  /*d330*/  FADD.FTZ R21, R55, R6 ;  /* 0x0000000637157221 */ /* 0x002fce0000010000 */
[----:B------:R-:W1:Y:S01]  /*d340*/  MUFU.EX2 R72, R72 ;  /* 0x0000004800487308 */ /* 0x000e620000000800 */
[C---:B--2---:R-:W-:Y:S01]  /*d350*/  FADD.FTZ R23, R69.reuse, R32 ;  /* 0x0000002045177221 */ /* 0x044fe20000010000 */
[----:B------:R-:W-:-:S06]  /*d360*/  F2FP.F16.F32.PACK_AB R68, R69, R68 ;  /* 0x000000444544723e */ /* 0x000fcc00000000ff */
[----:B------:R-:W2:Y:S01]  /*d370*/  MUFU.EX2 R71, R78 ;  /* 0x0000004e00477308 */ /* 0x000ea20000000800 */
[C---:B---3--:R-:W-:Y:S01]  /*d380*/  FADD.FTZ R6, R36.reuse, R21 ;  /* 0x0000001524067221 */ /* 0x048fe20000010000 */
[----:B------:R-:W-:-:S06]  /*d390*/  F2FP.F16.F32.PACK_AB R69, R36, R55 ;  /* 0x000000372445723e */ /* 0x000fcc00000000ff */
[----:B------:R-:W3:Y:S01]  /*d3a0*/  MUFU.EX2 R73, R73 ;  /* 0x0000004900497308 */ /* 0x000ee20000000800 */
[----:B-1----:R-:W-:-:S07]  /*d3b0*/  FADD.FTZ R32, R72, R23 ;  /* 0x0000001748207221 */ /* 0x002fce0000010000 */
[----:B------:R-:W1:Y:S01]  /*d3c0*/  MUFU.EX2 R139, R139 ;  /* 0x0000008b008b7308 */ /* 0x000e620000000800 */
[----:B--2---:R-:W-:-:S07]  /*d3d0*/  FADD.FTZ R6, R71, R6 ;  /* 0x0000000647067221 */ /* 0x004fce0000010000 */
[----:B------:R-:W2:Y:S01]  /*d3e0*/  MUFU.EX2 R77, R77 ;  /* 0x0000004d004d7308 */ /* 0x000ea20000000800 */
[C---:B---3--:R-:W-:Y:S01]  /*d3f0*/  FADD.FTZ R32, R73.reuse, R32 ;  /* 0x0000002049207221 */ /* 0x048fe20000010000 */
[----:B------:R-:W-:-:S06]  /*d400*/  F2FP.F16.F32.PACK_AB R70, R73, R72 ;  /* 0x000000484946723e */ /* 0x000fcc00000000ff */
[----:B------:R-:W3:Y:S01]  /*d410*/  MUFU.EX2 R29, R138 ;  /* 0x0000008a001d7308 */ /* 0x000ee20000000800 */
[C---:B-1----:R-:W-:Y:S01]  /*d420*/  FADD.FTZ R6, R139.reuse, R6 ;  /* 0x000000068b067221 */ /* 0x042fe20000010000 */
[----:B------:R-:W-:-:S05]  /*d430*/  F2FP.F16.F32.PACK_AB R71, R139, R71 ;  /* 0x000000478b47723e */ /* 0x000fca00000000ff */
[----:B------:R0:W-:Y:S01]  /*d440*/  STSM.16.M88.4 [R8+0x6000], R68 ;  /* 0x0060004408007844 */ /* 0x0001e20000000200 */
[----:B------:R-:W1:Y:S01]  /*d450*/  MUFU.EX2 R80, R80 ;  /* 0x0000005000507308 */ /* 0x000e620000000800 */
[----:B--2---:R-:W-:-:S07]  /*d460*/  FADD.FTZ R21, R77, R32 ;  /* 0x000000204d157221 */ /* 0x004fce0000010000 */
[----:B------:R-:W2:Y:S01]  /*d470*/  MUFU.EX2 R83, R83 ;  /* 0x0000005300537308 */ /* 0x000ea20000000800 */
[----:B---3--:R-:W-:-:S07]  /*d480*/  FADD.FTZ R6, R29, R6 ;  /* 0x000000061d067221 */ /* 0x008fce0000010000 */
[----:B------:R-:W3:Y:S01]  /*d490*/  MUFU.EX2 R76, R76 ;  /* 0x0000004c004c7308 */ /* 0x000ee20000000800 */
[C---:B-1----:R-:W-:Y:S01]  /*d4a0*/  FADD.FTZ R21, R80.reuse, R21 ;  /* 0x0000001550157221 */ /* 0x042fe20000010000 */
[----:B------:R-:W-:-:S06]  /*d4b0*/  F2FP.F16.F32.PACK_AB R80, R80, R77 ;  /* 0x0000004d5050723e */ /* 0x000fcc00000000ff */
[----:B------:R-:W1:Y:S01]  /*d4c0*/  MUFU.EX2 R31, R86 ;  /* 0x00000056001f7308 */ /* 0x000e620000000800 */
[----:B--2---:R-:W-:-:S07]  /*d4d0*/  FADD.FTZ R6, R83, R6 ;  /* 0x0000000653067221 */ /* 0x004fce0000010000 */
[----:B------:R2:W4:Y:S01]  /*d4e0*/  MUFU.EX2 R34, R81 ;  /* 0x0000005100227308 */ /* 0x0005220000000800 */
[----:B---3--:R-:W-:Y:S01]  /*d4f0*/  F2FP.F16.F32.PACK_AB R82, R79, R76 ;  /* 0x0000004c4f52723e */ /* 0x008fe200000000ff */
[----:B------:R-:W-:Y:S01]  /*d500*/  FADD.FTZ R76, R76, R21 ;  /* 0x000000154c4c7221 */ /* 0x000fe20000010000 */
[----:B------:R-:W-:Y:S01]  /*d510*/  IMAD.MOV.U32 R21, RZ, RZ, R20 ;  /* 0x000000ffff157224 */ /* 0x000fe200078e0014 */
[----:B--2---:R-:W-:Y:S01]  /*d520*/  F2FP.F16.F32.PACK_AB R81, R83, R29 ;  /* 0x0000001d5351723e */ /* 0x004fe200000000ff */
[----:B-1----:R-:W-:Y:S01]  /*d530*/  FADD.FTZ R5, R31, R6 ;  /* 0x000000061f057221 */ /* 0x002fe20000010000 */
[----:B------:R-:W-:Y:S01]  /*d540*/  FADD.FTZ R6, R79, R76 ;  /* 0x0000004c4f067221 */ /* 0x000fe20000010000 */
[C---:B----4-:R-:W-:Y:S02]  /*d550*/  F2FP.F16.F32.PACK_AB R83, R34.reuse, R31 ;  /* 0x0000001f2253723e */ /* 0x050fe400000000ff */
[----:B------:R-:W-:-:S03]  /*d560*/  FADD.FTZ R5, R34, R5 ;  /* 0x0000000522057221 */ /* 0x000fc60000010000 */
[----:B------:R0:W-:Y:S01]  /*d570*/  STSM.16.M88.4 [R7+0x6000], R80 ;  /* 0x0060005007007844 */ /* 0x0001e20000000200 */
[----:B------:R1:W-:Y:S06]  /*d580*/  MEMBAR.ALL.CTA ;  /* 0x0000000000007992 */ /* 0x0003ec0000008000 */
[----:B-1----:R-:W1:Y:S02]  /*d590*/  FENCE.VIEW.ASYNC.S ;  /* 0x00000000000073c6 */ /* 0x002e640000000000 */
[----:B-1----:R-:W-:Y:S01]  /*d5a0*/  NOP ;  /* 0x0000000000007918 */ /* 0x002fe20000000000 */
[----:B------:R-:W-:Y:S05]  /*d5b0*/  @P2 BRA `(.L_x_922) ;  /* 0xffffffcc00f82947 */ /* 0x000fea000383ffff */
.L_x_905:
[----:B------:R-:W-:Y:S06]  /*d5c0*/  BAR.ARV 0x8, 0x200 ;  /* 0x0208000000007b1d */ /* 0x000fec0000002000 */
[----:B------:R-:W-:Y:S05]  /*d5d0*/  @!P0 BRA `(.L_x_923) ;  /* 0x0000000000048947 */ /* 0x000fea0003800000 */
[----:B------:R-:W-:Y:S01]  /*d5e0*/  BPT.TRAP 0x1 ;  /* 0x000000040000795c */ /* 0x000fe20000300000 */
.L_x_923:
[----:B------:R-:W-:Y:S01]  /*d5f0*/  ULEA UR9, UR4, UR36, 0x3 ;  /* 0x0000002404097291 */ /* 0x000fe2000f8e183f */
[----:B------:R-:W-:-:S05]  /*d600*/  IMAD.U32 R0, RZ, RZ, UR5 ;  /* 0x00000005ff007e24 */ /* 0x000fca000f8e00ff */
[----:B------:R-:W-:-:S04]  /*d610*/  SHF.L.U32 R0, R0, 0x1f, RZ ;  /* 0x0000001f00007819 */ /* 0x000fc800000006ff */
[----:B------:R1:W4:Y:S01]  /*d620*/  SYNCS.PHASECHK.TRANS64.TRYWAIT P2, [UR9+0x2d850], R0 ;  /* 0x02d85000ff0075a7 */ /* 0x0003220008040149 */
[----:B------:R-:W-:Y:S05]  /*d630*/  @!P0 BRA `(.L_x_924) ;  /* 0x0000000000048947 */ /* 0x000fea0003800000 */
[----:B------:R-:W-:Y:S01]  /*d640*/  BPT.TRAP 0x1 ;  /* 0x000000040000795c */ /* 0x000fe20000300000 */
.L_x_924:
[----:B----4-:R-:W-:Y:S05]  /*d650*/  @P2 BRA `(.L_x_925) ;  /* 0x0000000000082947 */ /* 0x010fea0003800000 */
[----:B------:R-:W4:Y:S02]  /*d660*/  SYNCS.PHASECHK.TRANS64.TRYWAIT P0, [UR9+0x2d850], R0 ;  /* 0x02d85000ff0075a7 */ /* 0x000f240008000149 */
[----:B----4-:R-:W-:Y:S05]  /*d670*/  @!P0 BRA `(.L_x_926) ;  /* 0x0000006400c08947 */ /* 0x010fea0003800000 */
.L_x_925:
[----:B------:R-:W-:Y:S01]  /*d680*/  UIADD3 UR36, UR36, 0x400, URZ ;  /* 0x0000040024247890 */ /* 0x000fe2000fffe03f */
[----:B------:R-:W-:Y:S01]  /*d690*/  WARPGROUP.ARRIVE ;  /* 0x00000000000079c5 */ /* 0x000fe20000000000 */
[----:B------:R-:W-:Y:S01]  /*d6a0*/  ULOP3.LUT UR39, UR39, 0x10000, URZ, 0xfc, !UPT ;  /* 0x0001000027277892 */ /* 0x000fe2000f8efc3f */
[----:B----4-:R-:W4:Y:S01]  /*d6b0*/  SHFL.BFLY PT, R3, R6, 0x2, 0x1f ;  /* 0x0c401f0006037f89 */ /* 0x010f2200000e0000 */
[----:B------:R-:W-:Y:S01]  /*d6c0*/  USHF.R.U32.HI UR36, URZ, 0x4, UR36 ;  /* 0x000000043f247899 */ /* 0x000fe20008011624 */
[----:B0-23--:R-:W-:Y:S01]  /*d6d0*/  IMAD.U32 R10, RZ, RZ, UR9 ;  /* 0x00000009ff0a7e24 */ /* 0x00dfe2000f8e00ff */
[----:B------:R-:W-:Y:S01]  /*d6e0*/  UMOV UR5, 0x40000040 ;  /* 0x4000004000057882 */ /* 0x000fe20000000000 */
[----:B------:R-:W-:Y:S01]  /*d6f0*/  UMOV UR7, 0x80000020 ;  /* 0x8000002000077882 */ /* 0x000fe20000000000 */
[----:B------:R-:W-:Y:S01]  /*d700*/  ULOP3.LUT UR36, UR36, 0x3fff, URZ, 0xc0, !UPT ;  /* 0x00003fff24247892 */ /* 0x000fe2000f8ec03f */
[----:B-1----:R-:W0:Y:S01]  /*d710*/  SHFL.BFLY PT, R0, R5, 0x2, 0x1f ;  /* 0x0c401f0005007f89 */ /* 0x002e2200000e0000 */
[----:B------:R-:W-:-:S02]  /*d720*/  @!P1 VIADD R10, R10, 0x2d860 ;  /* 0x0002d8600a0a9836 */ /* 0x000fc40000000000 */
[----:B------:R-:W-:Y:S01]  /*d730*/  ULOP3.LUT UR8, UR36, 0x2000000, URZ, 0xfc, !UPT ;  /* 0x0200000024087892 */ /* 0x000fe2000f8efc3f */
[----:B------:R-:W-:Y:S02]  /*d740*/  IMAD.U32 R13, RZ, RZ, UR10 ;  /* 0x0000000aff0d7e24 */ /* 0x000fe4000f8e00ff */
[----:B------:R-:W-:Y:S01]  /*d750*/  @!P1 PRMT R10, RZ, 0x654, R10 ;  /* 0x00000654ff0a9816 */ /* 0x000fe2000000000a */
[----:B------:R-:W-:Y:S01]  /*d760*/  UIMAD UR8, UR4, 0x600, UR8 ;  /* 0x00000600040878a4 */ /* 0x000fe2000f8e0208 */
[----:B------:R-:W-:Y:S02]  /*d770*/  IMAD.U32 R14, RZ, RZ, UR10 ;  /* 0x0000000aff0e7e24 */ /* 0x000fe4000f8e00ff */
[----:B------:R-:W-:-:S04]  /*d780*/  UMOV UR4, UR39 ;  /* 0x0000002700047c82 */ /* 0x000fc80008000000 */
[----:B------:R-:W-:Y:S02]  /*d790*/  UMOV UR6, UR8 ;  /* 0x0000000800067c82 */ /* 0x000fe40008000000 */
[----:B------:R-:W-:Y:S01]  /*d7a0*/  HGMMA.64x96x16.F32 R88, gdesc[UR4].tnspB, R88, gsb0 ;  /* 0x41600000045879f0 */ /* 0x000fe20008000858 */
[----:B------:R-:W-:Y:S01]  /*d7b0*/  UIADD3 UR4, UR39, 0x2, URZ ;  /* 0x0000000227047890 */ /* 0x000fe2000fffe03f */
[----:B----4-:R-:W-:Y:S01]  /*d7c0*/  FADD.FTZ R3, R3, R6 ;  /* 0x0000000603037221 */ /* 0x010fe20000010000 */
[----:B------:R-:W-:Y:S01]  /*d7d0*/  UIADD3 UR6, UR8, 0x40, URZ ;  /* 0x0000004008067890 */ /* 0x000fe2000fffe03f */
[----:B------:R-:W-:Y:S01]  /*d7e0*/  UMOV UR5, 0x40000040 ;  /* 0x4000004000057882 */ /* 0x000fe20000000000 */
[----:B------:R-:W-:Y:S01]  /*d7f0*/  UMOV UR7, 0x80000020 ;  /* 0x8000002000077882 */ /* 0x000fe20000000000 */
[----:B0-----:R-:W-:Y:S02]  /*d800*/  FADD.FTZ R4, R0, R5 ;  /* 0x0000000500047221 */ /* 0x001fe40000010000 */
[----:B------:R-:W0:Y:S04]  /*d810*/  SHFL.BFLY PT, R0, R3, 0x1, 0x1f ;  /* 0x0c201f0003007f89 */ /* 0x000e2800000e0000 */
[----:B------:R-:W1:Y:S01]  /*d820*/  SHFL.BFLY PT, R7, R4, 0x1, 0x1f ;  /* 0x0c201f0004077f89 */ /* 0x000e6200000e0000 */
[----:B0-----:R-:W-:Y:S01]  /*d830*/  FADD.FTZ R9, R3, R0 ;  /* 0x0000000003097221 */ /* 0x001fe20000010000 */
[----:B------:R-:W-:-:S02]  /*d840*/  IMAD.MOV.U32 R3, RZ, RZ, -0x800000 ;  /* 0xff800000ff037424 */ /* 0x000fc400078e00ff */
[----:B------:R-:W-:Y:S02]  /*d850*/  IMAD.MOV.U32 R0, RZ, RZ, -0x800000 ;  /* 0xff800000ff007424 */ /* 0x000fe400078e00ff */
[----:B-1----:R-:W-:Y:S01]  /*d860*/  FADD.FTZ R12, R4, R7 ;  /* 0x00000007040c7221 */ /* 0x002fe20000010000 */
[----:B------:R-:W-:Y:S02]  /*d870*/  FSETP.NE.FTZ.AND P0, PT, R9, RZ, PT ;  /* 0x000000ff0900720b */ /* 0x000fe40003f15000 */
[----:B------:R-:W-:Y:S02]  /*d880*/  CS2R R6, SRZ ;  /* 0x0000000000067805 */ /* 0x000fe4000001ff00 */
[----:B------:R-:W-:-:S09]  /*d890*/  FSETP.NE.FTZ.AND P2, PT, R12, RZ, PT ;  /* 0x000000ff0c00720b */ /* 0x000fd20003f55000 */
[----:B------:R-:W0:Y:S01]  /*d8a0*/  @P0 MUFU.LG2 R5, R9 ;  /* 0x0000000900050308 */ /* 0x000e220000000c00 */
[----:B------:R-:W-:-:S03]  /*d8b0*/  @P0 FMUL.FTZ R4, R13, 0.69314718246459960938 ;  /* 0x3f3172180d040820 */ /* 0x000fc60000410000 */
[----:B------:R-:W-:-:S04]  /*d8c0*/  @P2 FMUL.FTZ R14, R14, 0.69314718246459960938 ;  /* 0x3f3172180e0e2820 */ /* 0x000fc80000410000 */
[----:B------:R-:W1:Y:S08]  /*d8d0*/  @P2 MUFU.LG2 R8, R12 ;  /* 0x0000000c00082308 */ /* 0x000e700000000c00 */
[----:B------:R1:W2:Y:S01]  /*d8e0*/  @P0 MUFU.RCP R6, R9 ;  /* 0x0000000900060308 */ /* 0x0002a20000001000 */
        /* <DEDUP_REMOVED lines=52> */
[----:B------:R1:W-:Y:S01]  /*dc30*/  @!P1 SYNCS.ARRIVE.TRANS64.RED.A1T0 RZ, [R10+URZ], RZ ;  /* 0x000000ff0aff99a7 */ /* 0x0003e2000810043f */
        /* <DEDUP_REMOVED lines=47> */
[----:B-1----:R-:W-:-:S07]  /*df30*/  FMUL.FTZ R135, R135, R7 ;  /* 0x0000000787877220 */ /* 0x002fce0000410000 */
.L_x_856:
[----:B------:R-:W-:Y:S05]  /*df40*/  @P0 BRA `(.L_x_927) ;  /* 0x00000010009c0947 */ /* 0x000fea0003800000 */
[----:B------:R-:W-:Y:S01]  /*df50*/  VIADD R6, R2, 0xffffff80 ;  /* 0xffffff8002067836 */ /* 0x000fe20000000000 */
[----:B------:R-:W-:Y:S01]  /*df60*/  R2UR UR13, R17 ;  /* 0x00000000110d72ca */ /* 0x000fe200000e0000 */
[----:B------:R-:W0:Y:S01]  /*df70*/  S2UR UR12, SR_CTAID.Z ;  /* 0x00000000000c79c3 */ /* 0x000e220000002700 */
[----:B------:R-:W1:Y:S01]  /*df80*/  S2R R25, SR_CTAID.X ;  /* 0x0000000000197919 */ /* 0x000e620000002500 */
[----:B------:R-:W-:Y:S01]  /*df90*/  ULDC.64 UR8, c[0x0][0xbd0] ;  /* 0x0002f40000087ab9 */ /* 0x000fe20000000a00 */
[----:B------:R-:W-:Y:S01]  /*dfa0*/  SHF.R.S32.HI R7, RZ, 0x1f, R6 ;  /* 0x0000001fff077819 */ /* 0x000fe20000011406 */
[----:B------:R-:W-:Y:S01]  /*dfb0*/  ULDC.64 UR14, c[0x0][0x208] ;  /* 0x00008200000e7ab9 */ /* 0x000fe20000000a00 */
[----:B------:R-:W-:Y:S02]  /*dfc0*/  BSSY B0, `(.L_x_928) ;  /* 0x00000d1000007945 */ /* 0x000fe40003800000 */
[CC--:B------:R-:W-:Y:S01]  /*dfd0*/  LEA.HI R10, R7.reuse, R6.reuse, RZ, 0x7 ;  /* 0x00000006070a7211 */ /* 0x0c0fe200078f38ff */
[----:B------:R-:W2:Y:S01]  /*dfe0*/  S2UR UR11, SR_CTAID.Y ;  /* 0x00000000000b79c3 */ /* 0x000ea20000002600 */
[----:B------:R-:W-:-:S02]  /*dff0*/  LEA.HI R14, R7, R6, RZ, 0x2 ;  /* 0x00000006070e7211 */ /* 0x000fc400078f10ff */
[----:B------:R-:W-:Y:S01]  /*e000*/  LOP3.LUT R9, R10, 0xffffff80, RZ, 0xc0, !PT ;  /* 0xffffff800a097812 */ /* 0x000fe200078ec0ff */
[----:B------:R-:W-:Y:S01]  /*e010*/  USHF.R.S32.HI UR7, URZ, 0x1f, UR13 ;  /* 0x0000001f3f077899 */ /* 0x000fe2000801140d */
[----:B------:R-:W-:Y:S01]  /*e020*/  LOP3.LUT R19, R14, 0xfffffffc, RZ, 0xc0, !PT ;  /* 0xfffffffc0e137812 */ /* 0x000fe200078ec0ff */
[----:B------:R-:W-:Y:S01]  /*e030*/  UIMAD.WIDE.U32 UR4, UR13, UR8, URZ ;  /* 0x000000080d0472a5 */ /* 0x000fe2000f8e003f */
[----:B------:R-:W-:Y:S01]  /*e040*/  SHF.R.S32.HI R10, RZ, 0x7, R10 ;  /* 0x00000007ff0a7819 */ /* 0x000fe2000001140a */
[C---:B------:R-:W-:Y:S01]  /*e050*/  IMAD.IADD R2, R6.reuse, 0x1, -R9 ;  /* 0x0000000106027824 */ /* 0x040fe200078e0a09 */
[----:B------:R-:W-:Y:S01]  /*e060*/  UIMAD UR6, UR7, UR8, URZ ;  /* 0x00000008070672a4 */ /* 0x000fe2000f8e023f */
[----:B------:R-:W3:Y:S01]  /*e070*/  LDC R9, c[0x0][0xbe8] ;  /* 0x0002fa00ff097b82 */ /* 0x000ee20000000800 */
[----:B------:R-:W-:Y:S02]  /*e080*/  IMAD.IADD R14, R6, 0x1, -R19 ;  /* 0x00000001060e7824 */ /* 0x000fe400078e0a13 */
[----:B------:R-:W-:Y:S01]  /*e090*/  SHF.R.S32.HI R13, RZ, 0x1f, R2 ;  /* 0x0000001fff0d7819 */ /* 0x000fe20000011402 */
[----:B------:R-:W-:Y:S01]  /*e0a0*/  IMAD.HI R7, R10, 0x55555556, RZ ;  /* 0x555555560a077827 */ /* 0x000fe200078e02ff */
[----:B------:R-:W-:-:S02]  /*e0b0*/  UIMAD UR6, UR13, UR9, UR6 ;  /* 0x000000090d0672a4 */ /* 0x000fc4000f8e0206 */
[-C--:B------:R-:W-:Y:S01]  /*e0c0*/  LEA.HI R8, R13, R2.reuse, RZ, 0x2 ;  /* 0x000000020d087211 */ /* 0x080fe200078f10ff */
[----:B------:R-:W4:Y:S01]  /*e0d0*/  LDC.64 R18, c[0x0][0xbd8] ;  /* 0x0002f600ff127b82 */ /* 0x000f220000000a00 */
[----:B------:R-:W-:Y:S01]  /*e0e0*/  LEA.HI R7, R7, R7, RZ, 0x1 ;  /* 0x0000000707077211 */ /* 0x000fe200078f08ff */
[----:B------:R-:W-:Y:S01]  /*e0f0*/  UIADD3 UR6, UR5, UR6, URZ ;  /* 0x0000000605067290 */ /* 0x000fe2000fffe03f */
[--C-:B------:R-:W-:Y:S01]  /*e100*/  SHF.R.S32.HI R12, RZ, 0x2, R8.reuse ;  /* 0x00000002ff0c7819 */ /* 0x100fe20000011408 */
[----:B0-----:R-:W-:Y:S01]  /*e110*/  USHF.R.S32.HI UR10, URZ, 0x1f, UR12 ;  /* 0x0000001f3f0a7899 */ /* 0x001fe2000801140c */
[----:B------:R-:W-:Y:S01]  /*e120*/  SHF.R.S32.HI R11, RZ, 0x1f, R8 ;  /* 0x0000001fff0b7819 */ /* 0x000fe20000011408 */
[----:B------:R-:W-:Y:S01]  /*e130*/  ULDC.64 UR8, c[0x0][0xb38] ;  /* 0x0002ce0000087ab9 */ /* 0x000fe20000000a00 */
[----:B------:R-:W-:Y:S01]  /*e140*/  LEA.HI R13, R13, R2, RZ, 0x5 ;  /* 0x000000020d0d7211 */ /* 0x000fe200078f28ff */
[----:B------:R-:W2:Y:S01]  /*e150*/  LDC R24, c[0x0][0xc50] ;  /* 0x00031400ff187b82 */ /* 0x000ea20000000800 */
[----:B------:R-:W-:Y:S01]  /*e160*/  LEA.HI R11, R11, R12, RZ, 0x3 ;  /* 0x0000000c0b0b7211 */ /* 0x000fe200078f18ff */
[----:B------:R-:W-:Y:S01]  /*e170*/  UIMAD UR7, UR7, UR8, URZ ;  /* 0x00000008070772a4 */ /* 0x000fe2000f8e023f */
[----:B------:R-:W-:-:S02]  /*e180*/  SHF.R.S32.HI R13, RZ, 0x5, R13 ;  /* 0x00000005ff0d7819 */ /* 0x000fc4000001140d */
[----:B------:R-:W-:Y:S01]  /*e190*/  LOP3.LUT R15, R11, 0xfffffff8, RZ, 0xc0, !PT ;  /* 0xfffffff80b0f7812 */ /* 0x000fe200078ec0ff */
[----:B------:R-:W-:Y:S01]  /*e1a0*/  IMAD R11, R7, -0x3, R10 ;  /* 0xfffffffd070b7824 */ /* 0x000fe200078e020a */
[----:B------:R-:W-:Y:S01]  /*e1b0*/  LEA.HI R7, R14, R14, RZ, 0x1 ;  /* 0x0000000e0e077211 */ /* 0x000fe200078f08ff */
[----:B------:R-:W0:Y:S08]  /*e1c0*/  LDC.64 R22, c[0x0][0xb40] ;  /* 0x0002d000ff167b82 */ /* 0x000e300000000a00 */
[----:B------:R-:W-:Y:S01]  /*e1d0*/  BAR.SYNC.DEFER_BLOCKING 0x1, 0x180 ;  /* 0x0046000000007b1d */ /* 0x000fe20000010000 */
[----:B---3--:R-:W-:Y:S01]  /*e1e0*/  ISETP.NE.AND P0, PT, R9, 0x1, PT ;  /* 0x000000010900780c */ /* 0x008fe20003f05270 */
[----:B------:R-:W-:Y:S01]  /*e1f0*/  IMAD.IADD R6, R12, 0x1, -R15 ;  /* 0x000000010c067824 */ /* 0x000fe200078e0a0f */
[----:B------:R-:W-:-:S03]  /*e200*/  LOP3.LUT R7, R7, 0x1ffffffe, RZ, 0xc0, !PT ;  /* 0x1ffffffe07077812 */ /* 0x000fc600078ec0ff */
[----:B------:R-:W-:Y:S02]  /*e210*/  IMAD R10, R13, 0x10, R6 ;  /* 0x000000100d0a7824 */ /* 0x000fe400078e0206 */
[----:B------:R-:W-:Y:S02]  /*e220*/  IMAD.IADD R21, R14, 0x1, -R7 ;  /* 0x000000010e157824 */ /* 0x000fe400078e0a07 */
[----:B------:R-:W-:Y:S02]  /*e230*/  IMAD R12, R11, 0x40, R10 ;  /* 0x000000400b0c7824 */ /* 0x000fe400078e020a */
[----:B------:R-:W-:Y:S02]  /*e240*/  IMAD.U32 R7, RZ, RZ, UR5 ;  /* 0x00000005ff077e24 */ /* 0x000fe4000f8e00ff */
[----:B------:R-:W3:Y:S01]  /*e250*/  @P0 LDC R15, c[0x0][0xbec] ;  /* 0x0002fb00ff0f0b82 */ /* 0x000ee20000000800 */
[----:B------:R-:W-:Y:S01]  /*e260*/  IMAD.U32 R6, RZ, RZ, UR4 ;  /* 0x00000004ff067e24 */ /* 0x000fe2000f8e00ff */
[----:B------:R-:W-:Y:S01]  /*e270*/  UIMAD.WIDE.U32 UR4, UR13, UR8, URZ ;  /* 0x000000080d0472a5 */ /* 0x000fe2000f8e003f */
[----:B------:R-:W-:Y:S01]  /*e280*/  IMAD.U32 R7, RZ, RZ, UR6 ;  /* 0x00000006ff077e24 */ /* 0x000fe2000f8e00ff */
[----:B------:R-:W-:Y:S01]  /*e290*/  UIMAD UR6, UR13, UR9, UR7 ;  /* 0x000000090d0672a4 */ /* 0x000fe2000f8e0207 */
[----:B----4-:R-:W-:-:S02]  /*e2a0*/  IMAD R14, R18, UR10, RZ ;  /* 0x0000000a120e7c24 */ /* 0x010fc4000f8e02ff */
[----:B------:R-:W-:Y:S01]  /*e2b0*/  IMAD R10, R21, 0x8, R12 ;  /* 0x00000008150a7824 */ /* 0x000fe200078e020c */
[----:B------:R-:W4:Y:S01]  /*e2c0*/  @P0 LDC R20, c[0x0][0xbf0] ;  /* 0x0002fc00ff140b82 */ /* 0x000f220000000800 */
[----:B------:R-:W-:Y:S01]  /*e2d0*/  IMAD R19, R19, UR12, R14 ;  /* 0x0000000c13137c24 */ /* 0x000fe2000f8e020e */
[----:B------:R-:W-:Y:S01]  /*e2e0*/  UIADD3 UR6, UR5, UR6, URZ ;  /* 0x0000000605067290 */ /* 0x000fe2000fffe03f */
[----:B-1----:R-:W-:Y:S01]  /*e2f0*/  IMAD R14, R25, 0xc0, R10 ;  /* 0x000000c0190e7824 */ /* 0x002fe200078e020a */
[----:B------:R-:W-:Y:S01]  /*e300*/  ULDC.64 UR8, c[0x0][0xb28] ;  /* 0x0002ca0000087ab9 */ /* 0x000fe20000000a00 */
[----:B------:R-:W-:Y:S02]  /*e310*/  IMAD R21, RZ, RZ, -UR13 ;  /* 0x8000000dff157e24 */ /* 0x000fe4000f8e02ff */
[----:B------:R-:W-:Y:S01]  /*e320*/  IMAD.WIDE.U32 R6, R18, UR12, R6 ;  /* 0x0000000c12067c25 */ /* 0x000fe2000f8e0006 */
[----:B------:R-:W1:Y:S03]  /*e330*/  @P0 LDC R29, c[0x0][0xbec] ;  /* 0x0002fb00ff1d0b82 */ /* 0x000e660000000800 */
[----:B------:R-:W-:-:S02]  /*e340*/  IMAD.U32 R11, RZ, RZ, UR5 ;  /* 0x00000005ff0b7e24 */ /* 0x000fc4000f8e00ff */
[----:B--2---:R-:W-:Y:S02]  /*e350*/  IMAD R27, R24, R21, UR11 ;  /* 0x0000000b181b7e24 */ /* 0x004fe4000f8e0215 */
[----:B------:R-:W-:Y:S01]  /*e360*/  IMAD.U32 R10, RZ, RZ, UR4 ;  /* 0x00000004ff0a7e24 */ /* 0x000fe2000f8e00ff */
[----:B------:R-:W2:Y:S01]  /*e370*/  @P0 LDC R26, c[0x0][0xbf0] ;  /* 0x0002fc00ff1a0b82 */ /* 0x000ea20000000800 */
[----:B---3--:R-:W-:Y:S01]  /*e380*/  @P0 IMAD.HI.U32 R15, R14, R15, RZ ;  /* 0x0000000f0e0f0227 */ /* 0x008fe200078e00ff */
[----:B------:R-:W-:-:S03]  /*e390*/  ULDC.64 UR4, c[0x0][0xbe0] ;  /* 0x0002f80000047ab9 */ /* 0x000fc60000000a00 */
[----:B------:R-:W-:Y:S01]  /*e3a0*/  IMAD.U32 R11, RZ, RZ, UR6 ;  /* 0x00000006ff0b7e24 */ /* 0x000fe2000f8e00ff */
[----:B------:R-:W-:Y:S01]  /*e3b0*/  ULDC.64 UR6, c[0x0][0xb48] ;  /* 0x0002d20000067ab9 */ /* 0x000fe20000000a00 */
[C---:B0-----:R-:W-:Y:S02]  /*e3c0*/  IMAD R18, R22.reuse, UR10, RZ ;  /* 0x0000000a16127c24 */ /* 0x041fe4000f8e02ff */
[----:B------:R-:W-:Y:S01]  /*e3d0*/  IMAD.MOV.U32 R13, RZ, RZ, R14 ;  /* 0x000000ffff0d7224 */ /* 0x000fe200078e000e */
[----:B----4-:R-:W-:Y:S01]  /*e3e0*/  @P0 SHF.R.U32.HI R13, RZ, R20, R15 ;  /* 0x00000014ff0d0219 */ /* 0x010fe2000001160f */
[----:B------:R-:W-:Y:S01]  /*e3f0*/  IMAD.IADD R7, R7, 0x1, R19 ;  /* 0x0000000107077824 */ /* 0x000fe200078e0213 */
[----:B------:R-:W-:Y:S01]  /*e400*/  SHF.R.S32.HI R20, RZ, 0x1f, R27 ;  /* 0x0000001fff147819 */ /* 0x000fe2000001141b */
[----:B------:R-:W-:Y:S02]  /*e410*/  IMAD R19, R23, UR12, R18 ;  /* 0x0000000c17137c24 */ /* 0x000fe4000f8e0212 */
[----:B------:R-:W-:-:S04]  /*e420*/  IMAD.WIDE.U32 R10, R22, UR12, R10 ;  /* 0x0000000c160a7c25 */ /* 0x000fc8000f8e000a */
[----:B-1----:R-:W-:-:S04]  /*e430*/  @P0 IMAD.HI.U32 R29, R14, R29, RZ ;  /* 0x0000001d0e1d0227 */ /* 0x002fc800078e00ff */
[----:B------:R-:W-:Y:S02]  /*e440*/  IMAD.IADD R11, R11, 0x1, R19 ;  /* 0x000000010b0b7824 */ /* 0x000fe400078e0213 */
[----:B------:R-:W-:Y:S02]  /*e450*/  IMAD R19, R20, UR6, RZ ;  /* 0x0000000614137c24 */ /* 0x000fe4000f8e02ff */
[----:B------:R-:W-:-:S04]  /*e460*/  IMAD.WIDE.U32 R6, R27, UR4, R6 ;  /* 0x000000041b067c25 */ /* 0x000fc8000f8e0006 */
[----:B------:R-:W-:Y:S01]  /*e470*/  IMAD.MOV.U32 R15, RZ, RZ, R14 ;  /* 0x000000ffff0f7224 */ /* 0x000fe200078e000e */
[----:B--2---:R-:W-:Y:S01]  /*e480*/  @P0 SHF.R.U32.HI R15, RZ, R26, R29 ;  /* 0x0000001aff0f0219 */ /* 0x004fe2000001161d */
[----:B------:R-:W-:Y:S01]  /*e490*/  IMAD R18, R20, UR4, RZ ;  /* 0x0000000414127c24 */ /* 0x000fe2000f8e02ff */
[----:B------:R-:W-:Y:S01]  /*e4a0*/  IADD3 R6, P0, R13, R6, RZ ;  /* 0x000000060d067210 */ /* 0x000fe20007f1e0ff */
[C---:B------:R-:W-:Y:S01]  /*e4b0*/  IMAD R21, R27.reuse, UR7, R19 ;  /* 0x000000071b157c24 */ /* 0x040fe2000f8e0213 */
[--C-:B------:R-:W-:Y:S01]  /*e4c0*/  SHF.R.S32.HI R19, RZ, 0x1f, R13.reuse ;  /* 0x0000001fff137819 */ /* 0x100fe2000001140d */
[----:B------:R-:W-:Y:S02]  /*e4d0*/  IMAD.MOV R13, RZ, RZ, -R13 ;  /* 0x000000ffff0d7224 */ /* 0x000fe400078e0a0d */
[C---:B------:R-:W-:Y:S01]  /*e4e0*/  IMAD R20, R27.reuse, UR5, R18 ;  /* 0x000000051b147c24 */ /* 0x040fe2000f8e0212 */
[----:B------:R-:W-:Y:S01]  /*e4f0*/  SHF.R.S32.HI R18, RZ, 0x1f, R15 ;  /* 0x0000001fff127819 */ /* 0x000fe2000001140f */
[----:B------:R-:W-:Y:S01]  /*e500*/  IMAD.WIDE.U32 R10, R27, UR6, R10 ;  /* 0x000000061b0a7c25 */ /* 0x000fe2000f8e000a */
[----:B------:R-:W-:Y:S01]  /*e510*/  ULDC.64 UR4, c[0x0][0xb30] ;  /* 0x0002cc0000047ab9 */ /* 0x000fe20000000a00 */
[----:B------:R-:W-:Y:S01]  /*e520*/  ULDC.64 UR6, c[0x0][0xbc8] ;  /* 0x0002f20000067ab9 */ /* 0x000fe20000000a00 */
[----:B------:R-:W-:Y:S01]  /*e530*/  IADD3.X R7, R19, R7, R20, P0, !PT ;  /* 0x0000000713077210 */ /* 0x000fe200007fe414 */
[----:B------:R-:W-:-:S02]  /*e540*/  IMAD.MOV R22, RZ, RZ, -R15 ;  /* 0x000000ffff167224 */ /* 0x000fc400078e0a0f */
[--C-:B------:R-:W-:Y:S02]  /*e550*/  IMAD R13, R9, R13, R14.reuse ;  /* 0x0000000d090d7224 */ /* 0x100fe400078e020e */
[----:B------:R-:W-:Y:S02]  /*e560*/  IMAD.IADD R11, R11, 0x1, R21 ;  /* 0x000000010b0b7824 */ /* 0x000fe400078e0215 */
[----:B------:R-:W-:Y:S02]  /*e570*/  IMAD R18, R18, UR4, RZ ;  /* 0x0000000412127c24 */ /* 0x000fe4000f8e02ff */
[----:B------:R-:W-:Y:S01]  /*e580*/  IMAD R19, R9, R22, R14 ;  /* 0x0000001609137224 */ /* 0x000fe200078e020e */
[----:B------:R-:W-:Y:S01]  /*e590*/  SHF.R.S32.HI R14, RZ, 0x1f, R13 ;  /* 0x0000001fff0e7819 */ /* 0x000fe2000001140d */
[C---:B------:R-:W-:Y:S01]  /*e5a0*/  IMAD R21, R15.reuse, UR5, R18 ;  /* 0x000000050f157c24 */ /* 0x040fe2000f8e0212 */
[----:B------:R-:W0:Y:S01]  /*e5b0*/  S2UR UR5, SR_CgaCtaId ;  /* 0x00000000000579c3 */ /* 0x000e220000008800 */
[----:B------:R-:W-:Y:S01]  /*e5c0*/  IMAD.WIDE.U32 R10, R15, UR4, R10 ;  /* 0x000000040f0a7c25 */ /* 0x000fe2000f8e000a */
[----:B------:R-:W-:Y:S01]  /*e5d0*/  SHF.R.S32.HI R15, RZ, 0x1f, R19 ;  /* 0x0000001fff0f7819 */ /* 0x000fe20000011413 */
[----:B------:R-:W-:-:S02]  /*e5e0*/  UMOV UR4, 0x400 ;  /* 0x0000040000047882 */ /* 0x000fc40000000000 */
[----:B------:R-:W-:Y:S02]  /*e5f0*/  IMAD R14, R14, UR6, RZ ;  /* 0x000000060e0e7c24 */ /* 0x000fe4000f8e02ff */
[----:B------:R-:W-:Y:S02]  /*e600*/  IMAD R18, R15, UR8, RZ ;  /* 0x000000080f127c24 */ /* 0x000fe4000f8e02ff */
[----:B------:R-:W-:Y:S02]  /*e610*/  IMAD.IADD R11, R11, 0x1, R21 ;  /* 0x000000010b0b7824 */ /* 0x000fe400078e0215 */
[C---:B------:R-:W-:Y:S02]  /*e620*/  IMAD R15, R13.reuse, UR7, R14 ;  /* 0x000000070d0f7c24 */ /* 0x040fe4000f8e020e */
[----:B------:R-:W-:Y:S01]  /*e630*/  IMAD.WIDE.U32 R6, R13, UR6, R6 ;  /* 0x000000060d067c25 */ /* 0x000fe2000f8e0006 */
[----:B------:R-:W-:-:S03]  /*e640*/  ULDC.64 UR6, c[0x0][0xba8] ;  /* 0x0002ea0000067ab9 */ /* 0x000fc60000000a00 */
[C---:B------:R-:W-:Y:S01]  /*e650*/  IMAD R21, R19.reuse, UR9, R18 ;  /* 0x0000000913157c24 */ /* 0x040fe2000f8e0212 */
[----:B------:R-:W-:Y:S01]  /*e660*/  LEA R18, P0, R6, UR6, 0x2 ;  /* 0x0000000606127c11 */ /* 0x000fe2000f8010ff */
[----:B------:R-:W-:Y:S01]  /*e670*/  IMAD.WIDE.U32 R10, R19, UR8, R10 ;  /* 0x00000008130a7c25 */ /* 0x000fe2000f8e000a */
[----:B------:R-:W-:Y:S01]  /*e680*/  ULDC.64 UR8, c[0x0][0xb00] ;  /* 0x0002c00000087ab9 */ /* 0x000fe20000000a00 */
[----:B------:R-:W-:Y:S02]  /*e690*/  ULDC UR6, c[0x0][0xa88] ;  /* 0x0002a20000067ab9 */ /* 0x000fe40000000800 */
[----:B------:R-:W-:Y:S01]  /*e6a0*/  IMAD.IADD R13, R7, 0x1, R15 ;  /* 0x00000001070d7824 */ /* 0x000fe200078e020f */
[----:B------:R-:W-:Y:S01]  /*e6b0*/  LEA R24, P1, R10, UR8, 0x2 ;  /* 0x000000080a187c11 */ /* 0x000fe2000f8210ff */
[----:B------:R-:W-:Y:S01]  /*e6c0*/  IMAD.IADD R7, R11, 0x1, R21 ;  /* 0x000000010b077824 */ /* 0x000fe200078e0215 */
[----:B0-----:R-:W-:Y:S01]  /*e6d0*/  ULEA UR4, UR5, UR4, 0x18 ;  /* 0x0000000405047291 */ /* 0x001fe2000f8ec03f */
[----:B------:R-:W-:Y:S01]  /*e6e0*/  IMAD R14, R25, 0xc0, R12 ;  /* 0x000000c0190e7824 */ /* 0x000fe200078e020c */
[----:B------:R-:W-:Y:S01]  /*e6f0*/  LEA.HI.X R15, R6, UR7, R13, 0x2, P0 ;  /* 0x00000007060f7c11 */ /* 0x000fe200080f140d */
[----:B------:R-:W-:Y:S01]  /*e700*/  SHFL.IDX PT, R12, R18, 0x1, 0x1c1f ;  /* 0x003c1f00120c7f89 */ /* 0x000fe200000e0000 */
[----:B------:R-:W-:Y:S01]  /*e710*/  LEA.HI.X R25, R10, UR9, R7, 0x2, P1 ;  /* 0x000000090a197c11 */ /* 0x000fe200088f1407 */
[----:B------:R-:W-:Y:S01]  /*e720*/  IMAD R21, R9, UR6, RZ ;  /* 0x0000000609157c24 */ /* 0x000fe2000f8e02ff */
[----:B------:R-:W-:Y:S01]  /*e730*/  LOP3.LUT P0, RZ, R2, 0x3, RZ, 0xc0, !PT ;  /* 0x0000000302ff7812 */ /* 0x000fe2000780c0ff */
[----:B------:R-:W-:Y:S01]  /*e740*/  SHFL.IDX PT, R10, R18, RZ, 0x1c1f ;  /* 0x001c1fff120a7589 */ /* 0x000fe200000e0000 */
[C---:B------:R-:W-:Y:S01]  /*e750*/  VIADD R20, R14.reuse, 0x8 ;  /* 0x000000080e147836 */ /* 0x040fe20000000000 */
[----:B------:R-:W-:Y:S01]  /*e760*/  UIADD3 UR4, UR4, 0x2d820, URZ ;  /* 0x0002d82004047890 */ /* 0x000fe2000fffe03f */
[CC--:B------:R-:W-:Y:S01]  /*e770*/  ISETP.GE.OR P1, PT, R14.reuse, R21.reuse, P0 ;  /* 0x000000150e00720c */ /* 0x0c0fe20000726670 */
[----:B------:R-:W0:Y:S01]  /*e780*/  SHFL.IDX PT, R11, R15, RZ, 0x1c1f ;  /* 0x001c1fff0f0b7589 */ /* 0x000e2200000e0000 */
[-C--:B------:R-:W-:Y:S01]  /*e790*/  ISETP.GE.AND P2, PT, R14, R21.reuse, PT ;  /* 0x000000150e00720c */ /* 0x080fe20003f46270 */
[----:B------:R-:W-:Y:S01]  /*e7a0*/  UPRMT UR4, URZ, 0x654, UR4 ;  /* 0x000006543f047896 */ /* 0x000fe20008000004 */
[----:B------:R-:W-:Y:S01]  /*e7b0*/  ISETP.GE.OR P0, PT, R20, R21, P0 ;  /* 0x000000151400720c */ /* 0x000fe20000706670 */
[----:B------:R-:W1:Y:S01]  /*e7c0*/  SHFL.IDX PT, R13, R15, 0x1, 0x1c1f ;  /* 0x003c1f000f0d7f89 */ /* 0x000e6200000e0000 */
[----:B------:R-:W-:-:S03]  /*e7d0*/  LOP3.LUT R9, R8, 0x7ffffffc, RZ, 0xc0, !PT ;  /* 0x7ffffffc08097812 */ /* 0x000fc600078ec0ff */
[----:B------:R2:W3:Y:S02]  /*e7e0*/  SHFL.IDX PT, R6, R24, RZ, 0x1c1f ;  /* 0x001c1fff18067589 */ /* 0x0004e400000e0000 */
[----:B------:R-:W-:Y:S01]  /*e7f0*/  IMAD.IADD R9, R2, 0x1, -R9 ;  /* 0x0000000102097824 */ /* 0x000fe200078e0a09 */
[----:B------:R-:W-:Y:S01]  /*e800*/  SYNCS.ARRIVE.TRANS64.RED.A1T0 RZ, [UR4], RZ ;  /* 0x000000ffffff79a7 */ /* 0x000fe20008100404 */
[----:B------:R2:W4:Y:S02]  /*e810*/  SHFL.IDX PT, R7, R25, RZ, 0x1c1f ;  /* 0x001c1fff19077589 */ /* 0x00052400000e0000 */
[----:B------:R-:W-:Y:S02]  /*e820*/  IMAD.SHL.U32 R9, R9, 0x2, RZ ;  /* 0x0000000209097824 */ /* 0x000fe400078e00ff */
        /* <DEDUP_REMOVED lines=9> */
[----:B------:R-:W-:Y:S01]  /*e8c0*/  VIADD R10, R9, 0x20 ;  /* 0x00000020090a7836 */ /* 0x000fe20000000000 */
[----:B------:R-:W-:Y:S01]  /*e8d0*/  ISETP.GE.AND P2, PT, R2, UR4, PT ;  /* 0x0000000402007c0c */ /* 0x000fe2000bf46270 */
[----:B------:R-:W-:Y:S01]  /*e8e0*/  ULDC.64 UR6, c[0x0][0x208] ;  /* 0x0000820000067ab9 */ /* 0x000fe20000000a00 */
[----:B------:R-:W-:Y:S01]  /*e8f0*/  ISETP.GE.AND P3, PT, R3, UR4, PT ;  /* 0x0000000403007c0c */ /* 0x000fe2000bf66270 */
[C---:B------:R-:W-:Y:S01]  /*e900*/  VIADD R22, R9.reuse, 0x38 ;  /* 0x0000003809167836 */ /* 0x040fe20000000000 */
[----:B------:R-:W-:Y:S01]  /*e910*/  ISETP.GE.AND P4, PT, R10, UR4, PT ;  /* 0x000000040a007c0c */ /* 0x000fe2000bf86270 */
[----:B------:R-:W-:-:S06]  /*e920*/  VIADD R23, R9, 0x40 ;  /* 0x0000004009177836 */ /* 0x000fcc0000000000 */
[----:B------:R-:W-:Y:S02]  /*e930*/  @!P1 LEA.HI R0, R0, R0, RZ, 0x1 ;  /* 0x0000000000009211 */ /* 0x000fe400078f08ff */
[----:B------:R-:W-:Y:S02]  /*e940*/  @!P2 LEA.HI R2, R2, R2, RZ, 0x1 ;  /* 0x000000020202a211 */ /* 0x000fe400078f08ff */
[----:B------:R-:W-:Y:S02]  /*e950*/  @!P3 LEA.HI R8, R3, R3, RZ, 0x1 ;  /* 0x000000030308b211 */ /* 0x000fe400078f08ff */
[----:B------:R-:W-:Y:S02]  /*e960*/  @!P1 LOP3.LUT R11, R0, 0xfffffffe, RZ, 0xc0, !PT ;  /* 0xfffffffe000b9812 */ /* 0x000fe400078ec0ff */
[----:B------:R-:W-:Y:S02]  /*e970*/  @!P4 LEA.HI R0, R10, R10, RZ, 0x1 ;  /* 0x0000000a0a00c211 */ /* 0x000fe400078f08ff */
[----:B------:R-:W-:Y:S01]  /*e980*/  @!P2 LOP3.LUT R13, R2, 0xfffffffe, RZ, 0xc0, !PT ;  /* 0xfffffffe020da812 */ /* 0x000fe200078ec0ff */
[----:B---34-:R-:W-:Y:S01]  /*e990*/  @!P0 IMAD.WIDE R2, R9, 0x4, R6 ;  /* 0x0000000409028825 */ /* 0x018fe200078e0206 */
[----:B------:R-:W-:-:S02]  /*e9a0*/  @!P3 LOP3.LUT R15, R8, 0xfffffffe, RZ, 0xc0, !PT ;  /* 0xfffffffe080fb812 */ /* 0x000fc400078ec0ff */
[----:B------:R-:W-:Y:S01]  /*e9b0*/  @!P4 LOP3.LUT R19, R0, 0xfffffffe, RZ, 0xc0, !PT ;  /* 0xfffffffe0013c812 */ /* 0x000fe200078ec0ff */
[--C-:B------:R-:W-:Y:S01]  /*e9c0*/  @!P1 IMAD.WIDE R10, R11, 0x4, R6.reuse ;  /* 0x000000040b0a9825 */ /* 0x100fe200078e0206 */
[----:B------:R0:W-:Y:S03]  /*e9d0*/  @!P0 ST.E.64 desc[UR6][R2.64], R4 ;  /* 0x0000000402008985 */ /* 0x0001e6000c101b06 */
[----:B------:R-:W-:Y:S01]  /*e9e0*/  VIADD R0, R9, 0x28 ;  /* 0x0000002809007836 */ /* 0x000fe20000000000 */
[----:B------:R1:W-:Y:S01]  /*e9f0*/  @!P1 ST.E.64 desc[UR6][R10.64], R92 ;  /* 0x0000005c0a009985 */ /* 0x0003e2000c101b06 */
[----:B------:R-:W-:-:S03]  /*ea00*/  @!P2 IMAD.WIDE R12, R13, 0x4, R6 ;  /* 0x000000040d0ca825 */ /* 0x000fc600078e0206 */
[----:B------:R-:W-:Y:S01]  /*ea10*/  ISETP.GE.AND P0, PT, R0, UR4, PT ;  /* 0x0000000400007c0c */ /* 0x000fe2000bf06270 */
[----:B------:R-:W-:Y:S01]  /*ea20*/  VIADD R8, R9, 0x30 ;  /* 0x0000003009087836 */ /* 0x000fe20000000000 */
[----:B------:R2:W-:Y:S01]  /*ea30*/  @!P2 ST.E.64 desc[UR6][R12.64], R96 ;  /* 0x000000600c00a985 */ /* 0x0005e2000c101b06 */
[--C-:B------:R-:W-:Y:S01]  /*ea40*/  @!P3 IMAD.WIDE R14, R15, 0x4, R6.reuse ;  /* 0x000000040f0eb825 */ /* 0x100fe200078e0206 */
[----:B------:R-:W-:Y:S02]  /*ea50*/  ISETP.GE.AND P2, PT, R22, UR4, PT ;  /* 0x0000000416007c0c */ /* 0x000fe4000bf46270 */
        /* <DEDUP_REMOVED lines=8> */
[----:B------:R-:W-:Y:S01]  /*eae0*/  VIADD R5, R9, 0x58 ;  /* 0x0000005809057836 */ /* 0x000fe20000000000 */
[----:B------:R-:W-:-:S02]  /*eaf0*/  ISETP.GE.AND P5, PT, R3, UR4, PT ;  /* 0x0000000403007c0c */ /* 0x000fc4000bfa6270 */
[----:B------:R-:W-:Y:S02]  /*eb00*/  ISETP.GE.AND P4, PT, R2, UR4, PT ;  /* 0x0000000402007c0c */ /* 0x000fe4000bf86270 */
[----:B------:R-:W-:Y:S02]  /*eb10*/  ISETP.GE.AND P6, PT, R5, UR4, PT ;  /* 0x0000000405007c0c */ /* 0x000fe4000bfc6270 */
[----:B------:R-:W-:Y:S02]  /*eb20*/  @!P1 LEA.HI R8, R8, R8, RZ, 0x1 ;  /* 0x0000000808089211 */ /* 0x000fe400078f08ff */
[----:B------:R-:W-:Y:S02]  /*eb30*/  @!P2 LEA.HI R22, R22, R22, RZ, 0x1 ;  /* 0x000000161616a211 */ /* 0x000fe400078f08ff */
[----:B------:R-:W-:Y:S02]  /*eb40*/  @!P3 LEA.HI R23, R23, R23, RZ, 0x1 ;  /* 0x000000171717b211 */ /* 0x000fe400078f08ff */
[----:B-1----:R-:W-:-:S02]  /*eb50*/  @!P2 LOP3.LUT R11, R22, 0xfffffffe, RZ, 0xc0, !PT ;  /* 0xfffffffe160ba812 */ /* 0x002fc400078ec0ff */
[----:B------:R-:W-:Y:S02]  /*eb60*/  @!P5 LEA.HI R4, R3, R3, RZ, 0x1 ;  /* 0x000000030304d211 */ /* 0x000fe400078f08ff */
[----:B------:R-:W-:Y:S02]  /*eb70*/  @!P4 LEA.HI R2, R2, R2, RZ, 0x1 ;  /* 0x000000020202c211 */ /* 0x000fe400078f08ff */
[----:B------:R-:W-:Y:S02]  /*eb80*/  @!P6 LEA.HI R10, R5, R5, RZ, 0x1 ;  /* 0x00000005050ae211 */ /* 0x000fe400078f08ff */
[----:B------:R-:W-:Y:S02]  /*eb90*/  @!P0 LOP3.LUT R3, R0, 0xfffffffe, RZ, 0xc0, !PT ;  /* 0xfffffffe00038812 */ /* 0x000fe400078ec0ff */
[----:B------:R-:W-:Y:S02]  /*eba0*/  @!P1 LOP3.LUT R5, R8, 0xfffffffe, RZ, 0xc0, !PT ;  /* 0xfffffffe08059812 */ /* 0x000fe400078ec0ff */
[----:B--2---:R-:W-:-:S02]  /*ebb0*/  @!P3 LOP3.LUT R13, R23, 0xfffffffe, RZ, 0xc0, !PT ;  /* 0xfffffffe170db812 */ /* 0x004fc400078ec0ff */
[----:B---3--:R-:W-:Y:S01]  /*ebc0*/  @!P4 LOP3.LUT R15, R2, 0xfffffffe, RZ, 0xc0, !PT ;  /* 0xfffffffe020fc812 */ /* 0x008fe200078ec0ff */
[--C-:B------:R-:W-:Y:S01]  /*ebd0*/  @!P0 IMAD.WIDE R2, R3, 0x4, R6.reuse ;  /* 0x0000000403028825 */ /* 0x100fe200078e0206 */
[----:B0-----:R-:W-:Y:S02]  /*ebe0*/  @!P5 LOP3.LUT R19, R4, 0xfffffffe, RZ, 0xc0, !PT ;  /* 0xfffffffe0413d812 */ /* 0x001fe400078ec0ff */
[----:B------:R-:W-:Y:S01]  /*ebf0*/  @!P6 LOP3.LUT R23, R10, 0xfffffffe, RZ, 0xc0, !PT ;  /* 0xfffffffe0a17e812 */ /* 0x000fe200078ec0ff */
        /* <DEDUP_REMOVED lines=12> */
[----:B------:R0:W-:Y:S02]  /*ecc0*/  @!P6 ST.E.64 desc[UR6][R6.64], R132 ;  /* 0x000000840600e985 */ /* 0x0001e4000c101b06 */
.L_x_929:
[----:B------:R-:W-:Y:S05]  /*ecd0*/  BSYNC B0 ;  /* 0x0000000000007941 */ /* 0x000fea0003800000 */
.L_x_928:
[----:B------:R-:W-:Y:S01]  /*ece0*/  ISETP.GE.AND P0, PT, R20, R21, PT ;  /* 0x000000151400720c */ /* 0x000fe20003f06270 */
[----:B0-----:R0:W1:Y:S04]  /*ecf0*/  SHFL.IDX PT, R15, R25, 0x1, 0x1c1f ;  /* 0x003c1f00190f7f89 */ /* 0x00106800000e0000 */
[----:B------:R0:W0:Y:S08]  /*ed00*/  SHFL.IDX PT, R14, R24, 0x1, 0x1c1f ;  /* 0x003c1f00180e7f89 */ /* 0x00003000000e0000 */
        /* <DEDUP_REMOVED lines=13> */
[----:B------:R-:W-:Y:S01]  /*ede0*/  ULDC.64 UR6, c[0x0][0x208] ;  /* 0x0000820000067ab9 */ /* 0x000fe20000000a00 */
[----:B------:R-:W-:Y:S01]  /*edf0*/  ISETP.GE.AND P1, PT, R12, UR4, PT ;  /* 0x000000040c007c0c */ /* 0x000fe2000bf26270 */
[----:B------:R-:W-:-:S02]  /*ee00*/  VIADD R18, R9, 0x40 ;  /* 0x0000004009127836 */ /* 0x000fc40000000000 */
[C---:B------:R-:W-:Y:S02]  /*ee10*/  VIADD R19, R9.reuse, 0x48 ;  /* 0x0000004809137836 */ /* 0x040fe40000000000 */
[----:B------:R-:W-:Y:S01]  /*ee20*/  @!P3 LEA.HI R0, R0, R0, RZ, 0x1 ;  /* 0x000000000000b211 */ /* 0x000fe200078f08ff */
[----:B------:R-:W-:Y:S01]  /*ee30*/  VIADD R20, R9, 0x50 ;  /* 0x0000005009147836 */ /* 0x000fe20000000000 */
[----:B------:R-:W-:Y:S02]  /*ee40*/  @!P4 LEA.HI R2, R2, R2, RZ, 0x1 ;  /* 0x000000020202c211 */ /* 0x000fe400078f08ff */
[----:B------:R-:W-:Y:S02]  /*ee50*/  @!P5 LEA.HI R3, R3, R3, RZ, 0x1 ;  /* 0x000000030303d211 */ /* 0x000fe400078f08ff */
[----:B------:R-:W-:Y:S01]  /*ee60*/  @!P3 LOP3.LUT R5, R0, 0xfffffffe, RZ, 0xc0, !PT ;  /* 0xfffffffe0005b812 */ /* 0x000fe200078ec0ff */
[----:B------:R-:W-:Y:S01]  /*ee70*/  VIADD R0, R9, 0x30 ;  /* 0x0000003009007836 */ /* 0x000fe20000000000 */
[----:B----4-:R-:W-:-:S02]  /*ee80*/  @!P4 LOP3.LUT R7, R2, 0xfffffffe, RZ, 0xc0, !PT ;  /* 0xfffffffe0207c812 */ /* 0x010fc400078ec0ff */
[----:B------:R-:W-:Y:S01]  /*ee90*/  @!P5 LOP3.LUT R11, R3, 0xfffffffe, RZ, 0xc0, !PT ;  /* 0xfffffffe030bd812 */ /* 0x000fe200078ec0ff */
[--C-:B01----:R-:W-:Y:S01]  /*eea0*/  @!P2 IMAD.WIDE R2, R9, 0x4, R14.reuse ;  /* 0x000000040902a825 */ /* 0x103fe200078e020e */
[----:B------:R-:W-:Y:S02]  /*eeb0*/  @!P0 LEA.HI R8, R8, R8, RZ, 0x1 ;  /* 0x0000000808088211 */ /* 0x000fe400078f08ff */
[----:B------:R-:W-:Y:S01]  /*eec0*/  ISETP.GE.AND P6, PT, R20, UR4, PT ;  /* 0x0000000414007c0c */ /* 0x000fe2000bfc6270 */
[--C-:B------:R-:W-:Y:S01]  /*eed0*/  @!P3 IMAD.WIDE R4, R5, 0x4, R14.reuse ;  /* 0x000000040504b825 */ /* 0x100fe200078e020e */
[----:B------:R0:W-:Y:S01]  /*eee0*/  @!P2 ST.E.64 desc[UR6][R2.64], R90 ;  /* 0x0000005a0200a985 */ /* 0x0001e2000c101b06 */
[----:B------:R-:W-:Y:S02]  /*eef0*/  ISETP.GE.AND P2, PT, R0, UR4, PT ;  /* 0x0000000400007c0c */ /* 0x000fe4000bf46270 */
[----:B---3--:R-:W-:Y:S01]  /*ef00*/  @!P4 IMAD.WIDE R6, R7, 0x4, R14 ;  /* 0x000000040706c825 */ /* 0x008fe200078e020e */
        /* <DEDUP_REMOVED lines=21> */
[----:B------:R-:W-:-:S02]  /*f060*/  @!P3 LOP3.LUT R13, R13, 0xfffffffe, RZ, 0xc0, !PT ;  /* 0xfffffffe0d0db812 */ /* 0x000fc400078ec0ff */
[----:B---3--:R-:W-:Y:S02]  /*f070*/  @!P4 LOP3.LUT R11, R18, 0xfffffffe, RZ, 0xc0, !PT ;  /* 0xfffffffe120bc812 */ /* 0x008fe400078ec0ff */
[----:B------:R-:W-:Y:S02]  /*f080*/  ISETP.GE.AND P0, PT, R9, UR4, PT ;  /* 0x0000000409007c0c */ /* 0x000fe4000bf06270 */
[----:B------:R-:W-:Y:S02]  /*f090*/  @!P5 LOP3.LUT R19, R19, 0xfffffffe, RZ, 0xc0, !PT ;  /* 0xfffffffe1313d812 */ /* 0x000fe400078ec0ff */
[----:B------:R-:W-:Y:S01]  /*f0a0*/  @!P6 LOP3.LUT R21, R20, 0xfffffffe, RZ, 0xc0, !PT ;  /* 0xfffffffe1415e812 */ /* 0x000fe200078ec0ff */
        /* <DEDUP_REMOVED lines=11> */
[----:B------:R-:W-:Y:S01]  /*f160*/  LEA.HI R9, R9, R9, RZ, 0x1 ;  /* 0x0000000909097211 */ /* 0x000fe200078f08ff */
[----:B------:R-:W-:-:S03]  /*f170*/  ULDC.64 UR4, c[0x0][0x208] ;  /* 0x0000820000047ab9 */ /* 0x000fc60000000a00 */
[----:B0-----:R-:W-:-:S05]  /*f180*/  LOP3.LUT R3, R9, 0xfffffffe, RZ, 0xc0, !PT ;  /* 0xfffffffe09037812 */ /* 0x001fca00078ec0ff */
[----:B------:R-:W-:-:S05]  /*f190*/  IMAD.WIDE R2, R3, 0x4, R14 ;  /* 0x0000000403027825 */ /* 0x000fca00078e020e */
[----:B------:R0:W-:Y:S01]  /*f1a0*/  ST.E.64 desc[UR4][R2.64], R134 ;  /* 0x0000008602007985 */ /* 0x0001e2000c101b04 */
[----:B------:R-:W-:Y:S05]  /*f1b0*/  BRA `(.L_x_848) ;  /* 0x0000004800287947 */ /* 0x000fea0003800000 */
.L_x_927:
[----:B------:R-:W-:-:S05]  /*f1c0*/  VIADD R0, R2, 0xffffff80 ;  /* 0xffffff8002007836 */ /* 0x000fca0000000000 */
[----:B------:R-:W-:-:S13]  /*f1d0*/  ISETP.GT.AND P0, PT, R0, 0xbf, PT ;  /* 0x000000bf0000780c */ /* 0x000fda0003f04270 */
[----:B------:R-:W-:Y:S05]  /*f1e0*/  @P0 BRA `(.L_x_848) ;  /* 0x00000048001c0947 */ /* 0x000fea0003800000 */
[----:B------:R-:W0:Y:S01]  /*f1f0*/  S2R R3, SR_CTAID.X ;  /* 0x0000000000037919 */ /* 0x000e220000002500 */
[----:B------:R-:W1:Y:S01]  /*f200*/  LDC R6, c[0x0][0xbe8] ;  /* 0x0002fa00ff067b82 */ /* 0x000e620000000800 */
[----:B------:R-:W-:Y:S01]  /*f210*/  ULDC UR4, c[0x0][0xa88] ;  /* 0x0002a20000047ab9 */ /* 0x000fe20000000800 */
[----:B0-----:R-:W-:Y:S02]  /*f220*/  IMAD R2, R3, 0xc0, R2 ;  /* 0x000000c003027824 */ /* 0x001fe400078e0202 */
[----:B-1----:R-:W-:Y:S02]  /*f230*/  IMAD R3, R6, UR4, RZ ;  /* 0x0000000406037c24 */ /* 0x002fe4000f8e02ff */
[----:B------:R-:W-:-:S05]  /*f240*/  VIADD R0, R2, 0xffffff80 ;  /* 0xffffff8002007836 */ /* 0x000fca0000000000 */
[----:B------:R-:W-:-:S13]  /*f250*/  ISETP.GE.AND P0, PT, R0, R3, PT ;  /* 0x000000030000720c */ /* 0x000fda0003f06270 */
[----:B------:R-:W-:Y:S05]  /*f260*/  @P0 BRA `(.L_x_848) ;  /* 0x0000004400fc0947 */ /* 0x000fea0003800000 */
[----:B------:R-:W-:Y:S01]  /*f270*/  ISETP.NE.AND P0, PT, R6, 0x1, PT ;  /* 0x000000010600780c */ /* 0x000fe20003f05270 */
[----:B------:R-:W0:Y:S01]  /*f280*/  S2UR UR7, SR_CTAID.Z ;  /* 0x00000000000779c3 */ /* 0x000e220000002700 */
[----:B------:R-:W-:Y:S01]  /*f290*/  R2UR UR11, R17 ;  /* 0x00000000110b72ca */ /* 0x000fe200000e0000 */
[----:B------:R-:W-:Y:S01]  /*f2a0*/  ULDC.64 UR8, c[0x0][0xbd0] ;  /* 0x0002f40000087ab9 */ /* 0x000fe20000000a00 */
[----:B------:R-:W-:Y:S01]  /*f2b0*/  IMAD.MOV.U32 R5, RZ, RZ, R0 ;  /* 0x000000ffff057224 */ /* 0x000fe200078e0000 */
[----:B------:R-:W-:-:S04]  /*f2c0*/  ULDC.64 UR12, c[0x0][0x208] ;  /* 0x00008200000c7ab9 */ /* 0x000fc80000000a00 */
[----:B------:R-:W1:Y:S06]  /*f2d0*/  LDC.64 R10, c[0x0][0xbd8] ;  /* 0x0002f600ff0a7b82 */ /* 0x000e6c0000000a00 */
[----:B------:R-:W-:Y:S02]  /*f2e0*/  USHF.R.S32.HI UR6, URZ, 0x1f, UR11 ;  /* 0x0000001f3f067899 */ /* 0x000fe4000801140b */
[----:B------:R-:W2:Y:S01]  /*f2f0*/  @P0 LDC R7, c[0x0][0xbec] ;  /* 0x0002fb00ff070b82 */ /* 0x000ea20000000800 */
[----:B------:R-:W-:Y:S02]  /*f300*/  UIMAD.WIDE.U32 UR4, UR11, UR8, URZ ;  /* 0x000000080b0472a5 */ /* 0x000fe4000f8e003f */
[----:B------:R-:W-:-:S04]  /*f310*/  UIMAD UR6, UR6, UR8, URZ ;  /* 0x00000008060672a4 */ /* 0x000fc8000f8e023f */
[----:B------:R-:W-:Y:S01]  /*f320*/  UIMAD UR6, UR11, UR9, UR6 ;  /* 0x000000090b0672a4 */ /* 0x000fe2000f8e0206 */
[----:B------:R-:W3:Y:S01]  /*f330*/  @P0 LDC R9, c[0x0][0xbf0] ;  /* 0x0002fc00ff090b82 */ /* 0x000ee20000000800 */
[----:B0-----:R-:W-:Y:S01]  /*f340*/  USHF.R.S32.HI UR8, URZ, 0x1f, UR7 ;  /* 0x0000001f3f087899 */ /* 0x001fe20008011407 */
[----:B------:R-:W-:Y:S01]  /*f350*/  IMAD.U32 R3, RZ, RZ, UR5 ;  /* 0x00000005ff037e24 */ /* 0x000fe2000f8e00ff */
[----:B------:R-:W-:Y:S01]  /*f360*/  UIADD3 UR6, UR5, UR6, URZ ;  /* 0x0000000605067290 */ /* 0x000fe2000fffe03f */
[----:B------:R-:W-:Y:S02]  /*f370*/  IMAD.U32 R2, RZ, RZ, UR4 ;  /* 0x00000004ff027e24 */ /* 0x000fe4000f8e00ff */
[----:B------:R-:W-:Y:S02]  /*f380*/  ULDC.64 UR4, c[0x0][0xbe0] ;  /* 0x0002f80000047ab9 */ /* 0x000fe40000000a00 */
[----:B------:R-:W0:Y:S01]  /*f390*/  S2UR UR10, SR_CTAID.Y ;  /* 0x00000000000a79c3 */ /* 0x000e220000002600 */
[----:B------:R-:W-:-:S02]  /*f3a0*/  IMAD.U32 R3, RZ, RZ, UR6 ;  /* 0x00000006ff037e24 */ /* 0x000fc4000f8e00ff */
[C---:B-1----:R-:W-:Y:S02]  /*f3b0*/  IMAD R12, R10.reuse, UR8, RZ ;  /* 0x000000080a0c7c24 */ /* 0x042fe4000f8e02ff */
[----:B------:R-:W-:-:S03]  /*f3c0*/  IMAD.WIDE.U32 R2, R10, UR7, R2 ;  /* 0x000000070a027c25 */ /* 0x000fc6000f8e0002 */
[----:B------:R-:W0:Y:S01]  /*f3d0*/  LDC R8, c[0x0][0xc50] ;  /* 0x00031400ff087b82 */ /* 0x000e220000000800 */
[----:B--2---:R-:W-:-:S04]  /*f3e0*/  @P0 IMAD.HI.U32 R4, R0, R7, RZ ;  /* 0x0000000700040227 */ /* 0x004fc800078e00ff */
[----:B------:R-:W-:Y:S02]  /*f3f0*/  IMAD R7, RZ, RZ, -UR11 ;  /* 0x8000000bff077e24 */ /* 0x000fe4000f8e02ff */
[----:B------:R-:W-:Y:S01]  /*f400*/  IMAD R11, R11, UR7, R12 ;  /* 0x000000070b0b7c24 */ /* 0x000fe2000f8e020c */
[----:B---3--:R-:W-:-:S03]  /*f410*/  @P0 SHF.R.U32.HI R5, RZ, R9, R4 ;  /* 0x00000009ff050219 */ /* 0x008fc60000011604 */
[----:B------:R-:W-:Y:S02]  /*f420*/  IMAD.IADD R3, R11, 0x1, R3 ;  /* 0x000000010b037824 */ /* 0x000fe400078e0203 */
[----:B0-----:R-:W-:Y:S02]  /*f430*/  IMAD R9, R8, R7, UR10 ;  /* 0x0000000a08097e24 */ /* 0x001fe4000f8e0207 */
[----:B------:R-:W-:Y:S02]  /*f440*/  IMAD.MOV R7, RZ, RZ, -R5 ;  /* 0x000000ffff077224 */ /* 0x000fe400078e0a05 */
[----:B------:R-:W-:Y:S01]  /*f450*/  IMAD.WIDE.U32 R2, R9, UR4, R2 ;  /* 0x0000000409027c25 */ /* 0x000fe2000f8e0002 */
[----:B------:R-:W-:-:S03]  /*f460*/  SHF.R.S32.HI R4, RZ, 0x1f, R9 ;  /* 0x0000001fff047819 */ /* 0x000fc60000011409 */
[----:B------:R-:W-:Y:S01]  /*f470*/  IMAD R7, R6, R7, R0 ;  /* 0x0000000706077224 */ /* 0x000fe200078e0200 */
[----:B------:R-:W-:Y:S01]  /*f480*/  IADD3 R2, P0, R5, R2, RZ ;  /* 0x0000000205027210 */ /* 0x000fe20007f1e0ff */
[----:B------:R-:W-:-:S03]  /*f490*/  IMAD R4, R4, UR4, RZ ;  /* 0x0000000404047c24 */ /* 0x000fc6000f8e02ff */
[----:B------:R-:W-:Y:S01]  /*f4a0*/  SHF.R.S32.HI R0, RZ, 0x1f, R7 ;  /* 0x0000001fff007819 */ /* 0x000fe20000011407 */
[----:B------:R-:W-:Y:S01]  /*f4b0*/  IMAD R4, R9, UR5, R4 ;  /* 0x0000000509047c24 */ /* 0x000fe2000f8e0204 */
[----:B------:R-:W-:Y:S01]  /*f4c0*/  SHF.R.S32.HI R9, RZ, 0x1f, R5 ;  /* 0x0000001fff097819 */ /* 0x000fe20000011405 */
[----:B------:R-:W-:Y:S02]  /*f4d0*/  ULDC.64 UR4, c[0x0][0xbc8] ;  /* 0x0002f20000047ab9 */ /* 0x000fe40000000a00 */
[----:B------:R-:W-:Y:S01]  /*f4e0*/  IMAD R0, R0, UR4, RZ ;  /* 0x0000000400007c24 */ /* 0x000fe2000f8e02ff */
[----:B------:R-:W-:-:S03]  /*f4f0*/  IADD3.X R3, R9, R3, R4, P0, !PT ;  /* 0x0000000309037210 */ /* 0x000fc600007fe404 */
[C---:B------:R-:W-:Y:S02]  /*f500*/  IMAD R5, R7.reuse, UR5, R0 ;  /* 0x0000000507057c24 */ /* 0x040fe4000f8e0200 */
[----:B------:R-:W-:Y:S01]  /*f510*/  IMAD.WIDE.U32 R2, R7, UR4, R2 ;  /* 0x0000000407027c25 */ /* 0x000fe2000f8e0002 */
[----:B------:R-:W-:-:S03]  /*f520*/  ULDC.64 UR4, c[0x0][0xba8] ;  /* 0x0002ea0000047ab9 */ /* 0x000fc60000000a00 */
[----:B------:R-:W-:Y:S01]  /*f530*/  IMAD.IADD R3, R3, 0x1, R5 ;  /* 0x0000000103037824 */ /* 0x000fe200078e0205 */
[----:B------:R-:W-:-:S04]  /*f540*/  LEA R4, P0, R2, UR4, 0x2 ;  /* 0x0000000402047c11 */ /* 0x000fc8000f8010ff */
[----:B------:R-:W-:Y:S01]  /*f550*/  LEA.HI.X R5, R2, UR5, R3, 0x2, P0 ;  /* 0x0000000502057c11 */ /* 0x000fe200080f1403 */
[----:B------:R-:W-:-:S05]  /*f560*/  IMAD.MOV.U32 R3, RZ, RZ, -0x800000 ;  /* 0xff800000ff037424 */ /* 0x000fca00078e00ff */
[----:B------:R0:W-:Y:S01]  /*f570*/  STG.E desc[UR12][R4.64], R3 ;  /* 0x0000000304007986 */ /* 0x0001e2000c10190c */
[----:B------:R-:W-:Y:S05]  /*f580*/  BRA `(.L_x_848) ;  /* 0x0000004400347947 */ /* 0x000fea0003800000 */
.L_x_846:
        /* <DEDUP_REMOVED lines=18> */
.L_x_930:
[----:B------:R-:W-:Y:S01]  /*f6b0*/  ULDC UR7, c[0x0][0xc50] ;  /* 0x0003140000077ab9 */ /* 0x000fe20000000800 */
[----:B------:R-:W-:Y:S01]  /*f6c0*/  UMOV UR36, UR6 ;  /* 0x0000000600247c82 */ /* 0x000fe20008000000 */
[----:B------:R-:W-:-:S11]  /*f6d0*/  UISETP.NE.AND UP0, UPT, UR7, 0x1, UPT ;  /* 0x000000010700788c */ /* 0x000fd6000bf05270 */
[----:B------:R-:W-:Y:S01]  /*f6e0*/  @UP0 ULDC UR4, c[0x0][0xc54] ;  /* 0x0003150000040ab9 */ /* 0x000fe20000000800 */
[----:B------:R-:W-:Y:S01]  /*f6f0*/  @UP0 ULDC UR8, c[0x0][0xc58] ;  /* 0x0003160000080ab9 */ /* 0x000fe20000000800 */
[----:B------:R-:W-:-:S04]  /*f700*/  UIMAD.WIDE.U32 UR4, UR6, UR4, URZ ;  /* 0x00000004060472a5 */ /* 0x000fc8000f8e003f */
[----:B------:R-:W-:-:S12]  /*f710*/  @UP0 USHF.R.U32.HI UR36, URZ, UR8, UR5 ;  /* 0x000000083f240299 */ /* 0x000fd80008011605 */
.L_x_931:
[----:B------:R-:W-:Y:S01]  /*f720*/  ISETP.GE.AND P0, PT, R19, RZ, PT ;  /* 0x000000ff1300720c */ /* 0x000fe20003f06270 */
[----:B------:R-:W-:Y:S01]  /*f730*/  UIADD3 UR47, -UR36, URZ, URZ ;  /* 0x0000003f242f7290 */ /* 0x000fe2000fffe13f */
[----:B------:R-:W-:Y:S02]  /*f740*/  IMAD.MOV.U32 R3, RZ, RZ, 0x1 ;  /* 0x00000001ff037424 */ /* 0x000fe400078e00ff */
[----:B------:R-:W-:Y:S01]  /*f750*/  IMAD.MOV.U32 R0, RZ, RZ, RZ ;  /* 0x000000ffff007224 */ /* 0x000fe200078e00ff */
[----:B------:R-:W-:Y:S01]  /*f760*/  UIMAD UR47, UR7, UR47, UR6 ;  /* 0x0000002f072f72a4 */ /* 0x000fe2000f8e0206 */
[----:B------:R-:W-:-:S07]  /*f770*/  IMAD.MOV.U32 R4, RZ, RZ, 0x1 ;  /* 0x00000001ff047424 */ /* 0x000fce00078e00ff */
[----:B------:R-:W-:Y:S05]  /*f780*/  @!P0 BRA `(.L_x_932) ;  /* 0x0000003c00fc8947 */ /* 0x000fea0003800000 */
[----:B------:R-:W0:Y:S01]  /*f790*/  S2UR UR48, SR_CTAID.X ;  /* 0x00000000003079c3 */ /* 0x000e220000002500 */
[----:B------:R-:W-:Y:S01]  /*f7a0*/  ULDC.64 UR4, c[0x0][0x418] ;  /* 0x0001060000047ab9 */ /* 0x000fe20000000a00 */
[----:B------:R-:W-:Y:S01]  /*f7b0*/  ULDC UR6, c[0x0][0x448] ;  /* 0x0001120000067ab9 */ /* 0x000fe20000000800 */
[----:B------:R-:W-:Y:S02]  /*f7c0*/  UISETP.NE.U32.AND UP0, UPT, UR4, URZ, UPT ;  /* 0x0000003f0400728c */ /* 0x000fe4000bf05070 */
[----:B------:R-:W-:Y:S02]  /*f7d0*/  UISETP.NE.AND UP1, UPT, UR6, 0x1, UPT ;  /* 0x000000010600788c */ /* 0x000fe4000bf25270 */
[----:B------:R-:W-:Y:S01]  /*f7e0*/  UISETP.NE.AND.EX UP0, UPT, UR5, URZ, UPT, UP0 ;  /* 0x0000003f0500728c */ /* 0x000fe2000bf05300 */
[----:B------:R-:W-:Y:S02]  /*f7f0*/  ULDC UR6, c[0x0][0x424] ;  /* 0x0001090000067ab9 */ /* 0x000fe40000000800 */
[----:B------:R-:W-:Y:S01]  /*f800*/  ULDC.64 UR4, c[0x0][0x9e0] ;  /* 0x0002780000047ab9 */ /* 0x000fe20000000a00 */
[----:B------:R-:W-:-:S02]  /*f810*/  USEL UR9, UR6, 0x1, UP0 ;  /* 0x0000000106097887 */ /* 0x000fc40008000000 */
[----:B------:R-:W-:Y:S01]  /*f820*/  UISETP.GE.AND UP0, UPT, UR5, 0x1, UPT ;  /* 0x000000010500788c */ /* 0x000fe2000bf06270 */
[----:B------:R-:W-:Y:S02]  /*f830*/  ULDC UR10, c[0x0][0x288] ;  /* 0x0000a200000a7ab9 */ /* 0x000fe40000000800 */
[----:B------:R-:W-:Y:S01]  /*f840*/  @UP1 ULDC UR7, c[0x0][0x44c] ;  /* 0x0001130000071ab9 */ /* 0x000fe20000000800 */
[----:B------:R-:W-:Y:S01]  /*f850*/  ULDC UR12, c[0x0][0x2f0] ;  /* 0x0000bc00000c7ab9 */ /* 0x000fe20000000800 */
[----:B------:R-:W-:Y:S01]  /*f860*/  UIADD3 UR11, -UR10, 0x1, URZ ;  /* 0x000000010a0b7890 */ /* 0x000fe2000fffe13f */
[----:B------:R-:W-:Y:S01]  /*f870*/  PLOP3.LUT P1, PT, PT, PT, UP0, 0x80, 0x0 ;  /* 0x000000000000781c */ /* 0x000fe20003f2f008 */
[----:B------:R-:W-:Y:S01]  /*f880*/  UIMAD UR13, UR9, UR12, 0x7f ;  /* 0x0000007f090d74a4 */ /* 0x000fe2000f8e020c */
[----:B------:R-:W-:Y:S01]  /*f890*/  @UP1 ULDC UR14, c[0x0][0x450] ;  /* 0x00011400000e1ab9 */ /* 0x000fe20000000800 */
[----:B------:R-:W-:Y:S02]  /*f8a0*/  UIMAD UR11, UR9, UR12, UR11 ;  /* 0x0000000c090b72a4 */ /* 0x000fe4000f8e020b */
[----:B0-----:R-:W-:-:S04]  /*f8b0*/  UIMAD UR48, UR48, 0xc0, URZ ;  /* 0x000000c0303078a4 */ /* 0x001fc8000f8e023f */
[----:B------:R-:W-:-:S04]  /*f8c0*/  UIADD3 UR8, UR48, 0xbf, URZ ;  /* 0x000000bf30087890 */ /* 0x000fc8000fffe03f */
[----:B------:R-:W-:-:S04]  /*f8d0*/  UIMAD.WIDE.U32 UR6, UR8, UR7, URZ ;  /* 0x00000007080672a5 */ /* 0x000fc8000f8e003f */
[----:B------:R-:W-:Y:S02]  /*f8e0*/  @UP1 USHF.R.U32.HI UR8, URZ, UR14, UR7 ;  /* 0x0000000e3f081299 */ /* 0x000fe40008011607 */
[----:B------:R-:W-:Y:S02]  /*f8f0*/  USHF.R.S32.HI UR7, URZ, 0x1f, UR13 ;  /* 0x0000001f3f077899 */ /* 0x000fe4000801140d */
[----:B------:R-:W-:Y:S02]  /*f900*/  UIADD3 UR6, UR11, UR8, URZ ;  /* 0x000000080b067290 */ /* 0x000fe4000fffe03f */
[----:B------:R-:W-:Y:S02]  /*f910*/  ULEA.HI UR7, UR7, UR13, URZ, 0x7 ;  /* 0x0000000d07077291 */ /* 0x000fe4000f8f383f */
[----:B------:R-:W-:Y:S02]  /*f920*/  UIADD3 UR4, UR6, UR4, URZ ;  /* 0x0000000406047290 */ /* 0x000fe4000fffe03f */
[----:B------:R-:W-:Y:S01]  /*f930*/  USHF.R.S32.HI UR46, URZ, 0x7, UR7 ;  /* 0x000000073f2e7899 */ /* 0x000fe20008011407 */
[----:B------:R-:W-:Y:S11]  /*f940*/  @!P1 BRA `(.L_x_933) ;  /* 0x0000000000449947 */ /* 0x000ff60003800000 */
        /* <DEDUP_REMOVED lines=10> */
.L_x_934:
[----:B------:R-:W-:-:S11]  /*f9f0*/  UISETP.NE.AND UP0, UPT, UR5, 0x1, UPT ;  /* 0x000000010500788c */ /* 0x000fd6000bf05270 */
[----:B------:R-:W-:Y:S02]  /*fa00*/  @UP0 ULDC.64 UR14, c[0x0][0x9e8] ;  /* 0x00027a00000e0ab9 */ /* 0x000fe40000000a00 */
[----:B------:R-:W-:-:S04]  /*fa10*/  UIMAD.WIDE.U32 UR6, UR8, UR14, URZ ;  /* 0x0000000e080672a5 */ /* 0x000fc8000f8e003f */
[----:B------:R-:W-:-:S12]  /*fa20*/  @UP0 USHF.R.U32.HI UR8, URZ, UR15, UR7 ;  /* 0x0000000f3f080299 */ /* 0x000fd80008011607 */
.L_x_935:
[----:B------:R-:W-:-:S04]  /*fa30*/  UIMAD UR8, UR8, UR5, UR5 ;  /* 0x00000005080872a4 */ /* 0x000fc8000f8e0205 */
[----:B------:R-:W-:-:S04]  /*fa40*/  UISETP.LT.AND UP0, UPT, UR4, UR8, UPT ;  /* 0x000000080400728c */ /* 0x000fc8000bf01270 */
[----:B------:R-:W-:-:S12]  /*fa50*/  USEL UR4, UR4, UR8, UP0 ;  /* 0x0000000804047287 */ /* 0x000fd80008000000 */
.L_x_933:
[----:B------:R-:W-:Y:S01]  /*fa60*/  UIADD3 UR4, UR4, 0x7f, URZ ;  /* 0x0000007f04047890 */ /* 0x000fe2000fffe03f */
[----:B------:R-:W-:Y:S01]  /*fa70*/  @UP1 ULDC UR6, c[0x0][0x44c] ;  /* 0x0001130000061ab9 */ /* 0x000fe20000000800 */
[----:B------:R-:W-:Y:S02]  /*fa80*/  @UP1 ULDC UR11, c[0x0][0x450] ;  /* 0x00011400000b1ab9 */ /* 0x000fe40000000800 */
[----:B------:R-:W-:Y:S02]  /*fa90*/  USHF.R.S32.HI UR8, URZ, 0x1f, UR4 ;  /* 0x0000001f3f087899 */ /* 0x000fe40008011404 */
[----:B------:R-:W-:Y:S02]  /*faa0*/  UIMAD.WIDE.U32 UR6, UR48, UR6, URZ ;  /* 0x00000006300672a5 */ /* 0x000fe4000f8e003f */
[----:B------:R-:W-:Y:S02]  /*fab0*/  ULEA.HI UR8, UR8, UR4, URZ, 0x7 ;  /* 0x0000000408087291 */ /* 0x000fe4000f8f383f */
[----:B------:R-:W-:Y:S01]  /*fac0*/  UIMAD UR9, UR9, UR12, -UR10 ;  /* 0x0000000c090972a4 */ /* 0x000fe2000f8e0a0a */
[----:B------:R-:W-:Y:S01]  /*fad0*/  UMOV UR4, UR48 ;  /* 0x0000003000047c82 */ /* 0x000fe20008000000 */
[----:B------:R-:W-:-:S02]  /*fae0*/  USHF.R.S32.HI UR44, URZ, 0x7, UR8 ;  /* 0x000000073f2c7899 */ /* 0x000fc40008011408 */
[----:B------:R-:W-:Y:S02]  /*faf0*/  @UP1 USHF.R.U32.HI UR4, URZ, UR11, UR7 ;  /* 0x0000000b3f041299 */ /* 0x000fe40008011607 */
[----:B------:R-:W-:Y:S02]  /*fb00*/  UISETP.LT.AND UP0, UPT, UR46, UR44, UPT ;  /* 0x0000002c2e00728c */ /* 0x000fe4000bf01270 */
[----:B------:R-:W-:Y:S01]  /*fb10*/  UIADD3 UR4, UR9, UR4, URZ ;  /* 0x0000000409047290 */ /* 0x000fe2000fffe03f */
[----:B------:R-:W-:Y:S01]  /*fb20*/  ULDC UR8, c[0x0][0x9dc] ;  /* 0x0002770000087ab9 */ /* 0x000fe20000000800 */
[----:B------:R-:W-:Y:S02]  /*fb30*/  USEL UR12, UR46, UR44, UP0 ;  /* 0x0000002c2e0c7287 */ /* 0x000fe40008000000 */
        /* <DEDUP_REMOVED lines=12> */
.L_x_937:
[----:B------:R-:W-:-:S11]  /*fc00*/  UISETP.NE.AND UP0, UPT, UR5, 0x1, UPT ;  /* 0x000000010500788c */ /* 0x000fd6000bf05270 */
[----:B------:R-:W-:Y:S02]  /*fc10*/  @UP0 ULDC.64 UR10, c[0x0][0x9e8] ;  /* 0x00027a00000a0ab9 */ /* 0x000fe40000000a00 */
[----:B------:R-:W-:-:S04]  /*fc20*/  UIMAD.WIDE.U32 UR6, UR4, UR10, URZ ;  /* 0x0000000a040672a5 */ /* 0x000fc8000f8e003f */
[----:B------:R-:W-:-:S12]  /*fc30*/  @UP0 USHF.R.U32.HI UR4, URZ, UR11, UR7 ;  /* 0x0000000b3f040299 */ /* 0x000fd80008011607 */
.L_x_938:
[----:B------:R-:W-:-:S04]  /*fc40*/  UIMAD UR4, UR4, UR5, URZ ;  /* 0x00000005040472a4 */ /* 0x000fc8000f8e023f */
[----:B------:R-:W-:-:S04]  /*fc50*/  UISETP.LT.AND UP0, UPT, UR8, UR4, UPT ;  /* 0x000000040800728c */ /* 0x000fc8000bf01270 */
[----:B------:R-:W-:-:S12]  /*fc60*/  USEL UR8, UR8, UR4, !UP0 ;  /* 0x0000000408087287 */ /* 0x000fd8000c000000 */
.L_x_936:
[----:B------:R-:W-:Y:S02]  /*fc70*/  USHF.R.S32.HI UR4, URZ, 0x1f, UR8 ;  /* 0x0000001f3f047899 */ /* 0x000fe40008011408 */
[----:B------:R-:W-:Y:S02]  /*fc80*/  USHF.R.U32.HI UR9, URZ, 0x10, UR47 ;  /* 0x000000103f097899 */ /* 0x000fe4000801162f */
[----:B------:R-:W-:Y:S02]  /*fc90*/  ULEA.HI UR4, UR4, UR8, URZ, 0x7 ;  /* 0x0000000804047291 */ /* 0x000fe4000f8f383f */
[----:B------:R-:W-:Y:S02]  /*fca0*/  ULOP3.LUT UR47, UR47, 0xffff, URZ, 0xc0, !UPT ;  /* 0x0000ffff2f2f7892 */ /* 0x000fe4000f8ec03f */
[----:B------:R-:W-:Y:S01]  /*fcb0*/  USHF.R.S32.HI UR4, URZ, 0x7, UR4 ;  /* 0x000000073f047899 */ /* 0x000fe20008011404 */
[----:B------:R-:W-:-:S03]  /*fcc0*/  UMOV UR43, URZ ;  /* 0x0000003f002b7c82 */ /* 0x000fc60008000000 */
[----:B------:R-:W-:-:S04]  /*fcd0*/  UISETP.LT.AND UP0, UPT, URZ, UR4, UPT ;  /* 0x000000043f00728c */ /* 0x000fc8000bf01270 */
[----:B------:R-:W-:Y:S02]  /*fce0*/  USEL UR42, URZ, UR4, !UP0 ;  /* 0x000000043f2a7287 */ /* 0x000fe4000c000000 */
[----:B------:R-:W-:Y:S02]  /*fcf0*/  UISETP.NE.AND UP0, UPT, UR9, URZ, UPT ;  /* 0x0000003f0900728c */ /* 0x000fe4000bf05270 */
[----:B------:R-:W-:-:S06]  /*fd00*/  UISETP.GT.AND UP1, UPT, UR12, UR42, UPT ;  /* 0x0000002a0c00728c */ /* 0x000fcc000bf24270 */
[----:B------:R-:W-:-:S03]  /*fd10*/  PLOP3.LUT P0, PT, PT, PT, UP1, 0x80, 0x0 ;  /* 0x000000000000781c */ /* 0x000fc60003f0f018 */
[----:B------:R-:W-:-:S10]  /*fd20*/  @!UP0 ULDC UR9, c[0x0][0x9f0] ;  /* 0x00027c0000098ab9 */ /* 0x000fd40000000800 */
[----:B------:R-:W-:Y:S05]  /*fd30*/  @!P0 BRA `(.L_x_939) ;  /* 0x0000000000848947 */ /* 0x000fea0003800000 */
[----:B------:R-:W-:Y:S01]  /*fd40*/  IMAD.U32 R4, RZ, RZ, UR9 ;  /* 0x00000009ff047e24 */ /* 0x000fe2000f8e00ff */
[----:B------:R-:W-:-:S04]  /*fd50*/  UIADD3 UR4, UR9, -0x1, UR12 ;  /* 0xffffffff09047890 */ /* 0x000fc8000fffe00c */
[-C--:B------:R-:W-:Y:S01]  /*fd60*/  IABS R0, R4.reuse ;  /* 0x0000000400007213 */ /* 0x080fe20000000000 */
[----:B------:R-:W-:Y:S01]  /*fd70*/  UIADD3 UR6, -UR42, UR4, URZ ;  /* 0x000000042a067290 */ /* 0x000fe2000fffe13f */
[----:B------:R-:W-:Y:S02]  /*fd80*/  IABS R6, R4 ;  /* 0x0000000400067213 */ /* 0x000fe40000000000 */
[----:B------:R-:W-:Y:S01]  /*fd90*/  R2UR UR10, R0 ;  /* 0x00000000000a72ca */ /* 0x000fe200000e0000 */
[----:B------:R-:W-:Y:S02]  /*fda0*/  UMOV UR4, URZ ;  /* 0x0000003f00047c82 */ /* 0x000fe40008000000 */
[----:B------:R-:W-:Y:S01]  /*fdb0*/  IABS R5, UR6 ;  /* 0x0000000600057c13 */ /* 0x000fe20008000000 */
[----:B------:R-:W-:-:S04]  /*fdc0*/  ULOP3.LUT UR6, UR6, UR9, URZ, 0x3c, !UPT ;  /* 0x0000000906067292 */ /* 0x000fc8000f8e3c3f */
[----:B------:R-:W-:-:S05]  /*fdd0*/  IMAD.MOV.U32 R4, RZ, RZ, R5 ;  /* 0x000000ffff047224 */ /* 0x000fca00078e0005 */
[----:B------:R-:W0:Y:S01]  /*fde0*/  I2F.RP R0, UR10 ;  /* 0x0000000a00007d06 */ /* 0x000e220008209400 */
[----:B------:R-:W-:-:S07]  /*fdf0*/  R2UR UR8, R4 ;  /* 0x00000000040872ca */ /* 0x000fce00000e0000 */
[----:B0-----:R-:W0:Y:S02]  /*fe00*/  MUFU.RCP R0, R0 ;  /* 0x0000000000007308 */ /* 0x001e240000001000 */
[----:B0-----:R-:W-:Y:S02]  /*fe10*/  VIADD R3, R0, 0xffffffe ;  /* 0x0ffffffe00037836 */ /* 0x001fe40000000000 */
        /* <DEDUP_REMOVED lines=15> */
[----:B------:R-:W-:Y:S02]  /*ff10*/  UISETP.NE.AND UP0, UPT, UR9, URZ, UPT ;  /* 0x0000003f0900728c */ /* 0x000fe4000bf05270 */
[----:B------:R-:W-:-:S09]  /*ff20*/  @!UP1 UIADD3 UR5, -UR5, URZ, URZ ;  /* 0x0000003f05059290 */ /* 0x000fd2000fffe13f */
[----:B------:R-:W-:-:S07]  /*ff30*/  @!UP0 ULOP3.LUT UR5, URZ, UR9, URZ, 0x33, !UPT ;  /* 0x000000093f058292 */ /* 0x000fce000f8e333f */
[----:B------:R-:W-:-:S05]  /*ff40*/  UMOV UR43, UR5 ;  /* 0x00000005002b7c82 */ /* 0x000fca0008000000 */
.L_x_939:
[----:B------:R-:W-:Y:S01]  /*ff50*/  UIMAD UR39, UR47, UR43, UR42 ;  /* 0x0000002b2f2772a4 */ /* 0x000fe2000f8e022a */
[----:B------:R-:W-:Y:S02]  /*ff60*/  IMAD.U32 R18, RZ, RZ, UR12 ;  /* 0x0000000cff127e24 */ /* 0x000fe4000f8e00ff */
[----:B------:R-:W-:Y:S02]  /*ff70*/  IMAD.MOV.U32 R0, RZ, RZ, RZ ;  /* 0x000000ffff007224 */ /* 0x000fe400078e00ff */
[----:B------:R-:W-:Y:S02]  /*ff80*/  IMAD.MOV.U32 R4, RZ, RZ, 0x1 ;  /* 0x00000001ff047424 */ /* 0x000fe400078e00ff */
[----:B------:R-:W-:-:S05]  /*ff90*/  IMAD.U32 R3, RZ, RZ, UR39 ;  /* 0x00000027ff037e24 */ /* 0x000fca000f8e00ff */
[----:B------:R-:W-:Y:S01]  /*ffa0*/  VIADDMNMX R18, R3, UR43, R18, PT ;  /* 0x0000002b03127c46 */ /* 0x000fe2000b800112 */
[----:B------:R-:W-:-:S03]  /*ffb0*/  IMAD.MOV.U32 R3, RZ, RZ, 0x1 ;  /* 0x00000001ff037424 */ /* 0x000fc600078e00ff */
[----:B------:R-:W-:-:S13]  /*ffc0*/  ISETP.GT.AND P0, PT, R18, UR39, PT ;  /* 0x0000002712007c0c */ /* 0x000fda000bf04270 */
        /* <DEDUP_REMOVED lines=24> */
.L_x_940:
        /* <DEDUP_REMOVED lines=20> */
.L_x_942:
        /* <DEDUP_REMOVED lines=15> */
.L_x_941:
[----:B------:R-:W0:Y:S01]  /*10380*/  LDC.64 R4, c[0x0][0x9f8] ;  /* 0x00027e00ff047b82 */ /* 0x000e220000000a00 */
[----:B------:R-:W-:Y:S01]  /*10390*/  IMAD.MOV.U32 R17, RZ, RZ, R19 ;  /* 0x000000ffff117224 */ /* 0x000fe200078e0013 */
[----:B------:R-:W-:Y:S01]  /*103a0*/  ULDC.64 UR4, c[0x0][0x208] ;  /* 0x0000820000047ab9 */ /* 0x000fe20000000a00 */
[----:B0-----:R-:W-:-:S04]  /*103b0*/  ISETP.NE.U32.AND P0, PT, R4, RZ, PT ;  /* 0x000000ff0400720c */ /* 0x001fc80003f05070 */
[----:B------:R-:W-:-:S13]  /*103c0*/  ISETP.NE.AND.EX P0, PT, R5, RZ, PT, P0 ;  /* 0x000000ff0500720c */ /* 0x000fda0003f05300 */
[----:B------:R-:W0:Y:S02]  /*103d0*/  @P0 LDC.64 R4, c[0x0][0x9f8] ;  /* 0x00027e00ff040b82 */ /* 0x000e240000000a00 */
[----:B0-----:R-:W-:-:S06]  /*103e0*/  @P0 IMAD.WIDE R6, R19, 0x4, R4 ;  /* 0x0000000413060825 */ /* 0x001fcc00078e0204 */
[----:B------:R-:W0:Y:S01]  /*103f0*/  LDC.64 R4, c[0x0][0x418] ;  /* 0x00010600ff047b82 */ /* 0x000e220000000a00 */
[----:B------:R-:W2:Y:S01]  /*10400*/  @P0 LDG.E R17, desc[UR4][R6.64] ;  /* 0x0000000406110981 */ /* 0x000ea2000c1e1900 */
[----:B------:R-:W-:Y:S01]  /*10410*/  UMOV UR4, 0xffffffff ;  /* 0xffffffff00047882 */ /* 0x000fe20000000000 */
[----:B------:R-:W-:Y:S01]  /*10420*/  LOP3.LUT R22, R22, 0xfffffffe, RZ, 0xc0, !PT ;  /* 0xfffffffe16167812 */ /* 0x000fe200078ec0ff */
[----:B------:R-:W-:Y:S01]  /*10430*/  VIADD R27, R18, 0xffffffff ;  /* 0xffffffff121b7836 */ /* 0x000fe20000000000 */
[----:B0-----:R-:W-:-:S04]  /*10440*/  ISETP.NE.U32.AND P0, PT, R4, RZ, PT ;  /* 0x000000ff0400720c */ /* 0x001fc80003f05070 */
[----:B------:R-:W-:-:S13]  /*10450*/  ISETP.NE.AND.EX P1, PT, R5, RZ, PT, P0 ;  /* 0x000000ff0500720c */ /* 0x000fda0003f25300 */
[----:B------:R-:W-:Y:S02]  /*10460*/  @P1 LOP3.LUT R22, R22, 0x1, RZ, 0xfc, !PT ;  /* 0x0000000116161812 */ /* 0x000fe400078efcff */
[----:B--2---:R-:W-:Y:S02]  /*10470*/  SHF.R.S32.HI R24, RZ, 0x1f, R17 ;  /* 0x0000001fff187819 */ /* 0x004fe40000011411 */
[----:B------:R-:W-:Y:S01]  /*10480*/  SEL R25, R17, RZ, !P1 ;  /* 0x000000ff11197207 */ /* 0x000fe20004800000 */
[----:B------:R-:W-:Y:S06]  /*10490*/  BRA.DIV UR4, `(.L_x_943) ;  /* 0x0000003a04507947 */ /* 0x000fec000b800000 */
[----:B------:R0:W1:Y:S02]  /*104a0*/  SHFL.IDX PT, R14, R26, RZ, 0x1f ;  /* 0x00001fff1a0e7589 */ /* 0x00006400000e0000 */
.L_x_1027:
        /* <DEDUP_REMOVED lines=8> */
.L_x_1030:
[----:B------:R-:W-:Y:S05]  /*10530*/  @!P6 BRA `(.L_x_944) ;  /* 0x0000000000fce947 */ /* 0x000fea0003800000 */
[----:B------:R-:W-:Y:S02]  /*10540*/  IMAD.MOV.U32 R0, RZ, RZ, 0x1 ;  /* 0x00000001ff007424 */ /* 0x000fe400078e00ff */
[----:B------:R-:W-:-:S03]  /*10550*/  IMAD.MOV.U32 R25, RZ, RZ, R17 ;  /* 0x000000ffff197224 */ /* 0x000fc600078e0011 */
[----:B------:R-:W-:Y:S01]  /*10560*/  SHF.L.U32 R0, R0, 0x1f, RZ ;  /* 0x0000001f00007819 */ /* 0x000fe200000006ff */
[----:B------:R-:W-:Y:S06]  /*10570*/  @!P1 BRA `(.L_x_946) ;  /* 0x00000000004c9947 */ /* 0x000fec0003800000 */
[----:B------:R-:W1:Y:S01]  /*10580*/  LDC R10, c[0x0][0x43c] ;  /* 0x00010f00ff0a7b82 */ /* 0x000e620000000800 */
[----:B------:R-:W-:Y:S01]  /*10590*/  IMAD.MOV.U32 R3, RZ, RZ, R27 ;  /* 0x000000ffff037224 */ /* 0x000fe200078e001b */
[----:B------:R-:W-:Y:S01]  /*105a0*/  ULDC.64 UR4, c[0x0][0x428] ;  /* 0x00010a0000047ab9 */ /* 0x000fe20000000a00 */
[----:B------:R-:W-:Y:S01]  /*105b0*/  ULDC.64 UR6, c[0x0][0x208] ;  /* 0x0000820000067ab9 */ /* 0x000fe20000000a00 */
        /* <DEDUP_REMOVED lines=15> */
.L_x_946:
[----:B------:R-:W2:Y:S01]  /*106b0*/  SYNCS.PHASECHK.TRANS64.TRYWAIT P0, [UR38+0x2d840], R0 ;  /* 0x02d84000ff0075a7 */ /* 0x000ea20008000166 */
[----:B------:R-:W-:Y:S01]  /*106c0*/  ISETP.NE.AND P1, PT, R23, RZ, PT ;  /* 0x000000ff1700720c */ /* 0x000fe20003f25270 */
[----:B--2---:R-:W-:-:S12]  /*106d0*/  @!P0 BRA `(.L_x_947) ;  /* 0x0000003800008947 */ /* 0x004fd80003800000 */
.L_x_1031:
[----:B------:R-:W-:Y:S05]  /*106e0*/  @P1 BRA `(.L_x_948) ;  /* 0x0000000000141947 */ /* 0x000fea0003800000 */
[----:B------:R-:W-:Y:S01]  /*106f0*/  LOP3.LUT P0, RZ, R2, 0x1f, RZ, 0xc0, !PT ;  /* 0x0000001f02ff7812 */ /* 0x000fe2000780c0ff */
[----:B--2---:R-:W-:-:S04]  /*10700*/  IMAD.MOV.U32 R0, RZ, RZ, 0x6000 ;  /* 0x00006000ff007424 */ /* 0x004fc800078e00ff */
[----:B------:R3:W-:Y:S08]  /*10710*/  SYNCS.ARRIVE.TRANS64 RZ, [UR38+0x2d830], R0 ;  /* 0x02d83000ffff79a7 */ /* 0x0007f00008000026 */
[----:B---3--:R-:W-:Y:S05]  /*10720*/  @!P0 BRA `(.L_x_948) ;  /* 0x0000000000048947 */ /* 0x008fea0003800000 */
[----:B------:R-:W-:Y:S01]  /*10730*/  BPT.TRAP 0x1 ;  /* 0x000000040000795c */ /* 0x000fe20000300000 */
.L_x_948:
        /* <DEDUP_REMOVED lines=10> */
[----:B------:R-:W-:Y:S02]  /*107e0*/  USHF.L.U32 UR11, UR11, 0x7, URZ ;  /* 0x000000070b0b7899 */ /* 0x000fe4000800063f */
        /* <DEDUP_REMOVED lines=20> */
.L_x_944:
[----:B------:R-:W-:Y:S05]  /*10930*/  WARPSYNC.ALL ;  /* 0x0000000000007948 */ /* 0x000fea0003800000 */
[----:B------:R-:W-:Y:S01]  /*10940*/  UIADD3 UR5, UR38, 0xc400, URZ ;  /* 0x0000c40026057890 */ /* 0x000fe2000fffe03f */
[----:B------:R-:W-:Y:S01]  /*10950*/  BAR.SYNC.DEFER_BLOCKING 0x8, 0x200 ;  /* 0x0208000000007b1d */ /* 0x000fe20000010000 */
[----:B------:R-:W-:Y:S01]  /*10960*/  USHF.R.S32.HI UR4, URZ, 0x1f, UR36 ;  /* 0x0000001f3f047899 */ /* 0x000fe20008011424 */
[----:B------:R-:W-:Y:S01]  /*10970*/  SHF.R.S32.HI R29, RZ, 0x1f, R19 ;  /* 0x0000001fff1d7819 */ /* 0x000fe20000011413 */
[----:B------:R-:W-:-:S03]  /*10980*/  ULOP3.LUT UP0, URZ, UR5, 0x1bf, URZ, 0xc0, !UPT ;  /* 0x000001bf053f7892 */ /* 0x000fc6000f80c03f */
[----:B------:R-:W-:Y:S02]  /*10990*/  ULDC.64 UR6, c[0x0][0x2d8] ;  /* 0x0000b60000067ab9 */ /* 0x000fe40000000a00 */
[----:B------:R-:W-:Y:S01]  /*109a0*/  UIMAD UR4, UR4, UR6, URZ ;  /* 0x00000006040472a4 */ /* 0x000fe2000f8e023f */
[----:B------:R-:W-:Y:S01]  /*109b0*/  PLOP3.LUT P0, PT, PT, PT, UP0, 0x80, 0x0 ;  /* 0x000000000000781c */ /* 0x000fe20003f0f008 */
[----:B------:R-:W-:Y:S02]  /*109c0*/  UIMAD.WIDE.U32 UR40, UR36, UR6, URZ ;  /* 0x00000006242872a5 */ /* 0x000fe4000f8e003f */
[----:B------:R-:W-:-:S04]  /*109d0*/  UIMAD UR4, UR36, UR7, UR4 ;  /* 0x00000007240472a4 */ /* 0x000fc8000f8e0204 */
[----:B------:R-:W-:-:S06]  /*109e0*/  UIADD3 UR45, UR41, UR4, URZ ;  /* 0x00000004292d7290 */ /* 0x000fcc000fffe03f */
[----:B------:R-:W-:Y:S06]  /*109f0*/  @!P0 BRA `(.L_x_949) ;  /* 0x0000000000408947 */ /* 0x000fec0003800000 */
[----:B------:R-:W-:Y:S01]  /*10a00*/  MOV R14, 0x0 ;  /* 0x00000000000e7802 */ /* 0x000fe20000000f00 */
[----:B------:R-:W-:Y:S01]  /*10a10*/  ULDC.64 UR4, c[0x4][0xa8] ;  /* 0x01002a0000047ab9 */ /* 0x000fe20000000a00 */
[----:B------:R-:W-:Y:S01]  /*10a20*/  ULDC.64 UR6, c[0x4][0xb0] ;  /* 0x01002c0000067ab9 */ /* 0x000fe20000000a00 */
[----:B-1----:R-:W-:Y:S02]  /*10a30*/  IMAD.U32 R4, RZ, RZ, UR4 ;  /* 0x00000004ff047e24 */ /* 0x002fe4000f8e00ff */
[----:B------:R-:W-:Y:S01]  /*10a40*/  IMAD.U32 R5, RZ, RZ, UR5 ;  /* 0x00000005ff057e24 */ /* 0x000fe2000f8e00ff */
[----:B------:R-:W1:Y:S01]  /*10a50*/  LDC.64 R14, c[0x4][R14] ;  /* 0x010000000e0e7b82 */ /* 0x000e620000000a00 */
        /* <DEDUP_REMOVED lines=9> */
[----:B012---:R-:W-:Y:S05]  /*10af0*/  CALL.ABS.NOINC R14 ;  /* 0x000000000e007343 */ /* 0x007fea0003c00000 */
.L_x_949:
[----:B--2---:R-:W2:Y:S01]  /*10b00*/  LDC R0, c[0x0][0x448] ;  /* 0x00011200ff007b82 */ /* 0x004ea20000000800 */
[C---:B------:R-:W-:Y:S01]  /*10b10*/  IMAD.SHL.U32 R3, R2.reuse, 0x8, RZ ;  /* 0x0000000802037824 */ /* 0x040fe200078e00ff */
[----:B-1----:R-:W-:Y:S01]  /*10b20*/  SHF.R.U32.HI R4, RZ, 0x3, R2 ;  /* 0x00000003ff047819 */ /* 0x002fe20000011602 */
[----:B------:R-:W-:Y:S01]  /*10b30*/  IMAD.SHL.U32 R6, R23, 0x8, RZ ;  /* 0x0000000817067824 */ /* 0x000fe200078e00ff */
[----:B------:R-:W-:Y:S01]  /*10b40*/  UMOV UR4, UR40 ;  /* 0x0000002800047c82 */ /* 0x000fe20008000000 */
[----:B------:R-:W-:Y:S01]  /*10b50*/  IMAD.SHL.U32 R8, R2, 0x20, RZ ;  /* 0x0000002002087824 */ /* 0x000fe200078e00ff */
[C---:B------:R-:W-:Y:S01]  /*10b60*/  LOP3.LUT R7, R3.reuse, 0x18, RZ, 0xc0, !PT ;  /* 0x0000001803077812 */ /* 0x040fe200078ec0ff */
[----:B------:R-:W-:Y:S01]  /*10b70*/  UMOV UR5, UR45 ;  /* 0x0000002d00057c82 */ /* 0x000fe20008000000 */
[----:B------:R-:W-:Y:S01]  /*10b80*/  LOP3.LUT R3, R3, 0x20, RZ, 0xc0, !PT ;  /* 0x0000002003037812 */ /* 0x000fe200078ec0ff */
[----:B------:R-:W-:Y:S01]  /*10b90*/  ULDC.64 UR6, c[0x0][0x2c8] ;  /* 0x0000b20000067ab9 */ /* 0x000fe20000000a00 */
[----:B------:R-:W-:Y:S01]  /*10ba0*/  LOP3.LUT R4, R4, 0x3, RZ, 0xc0, !PT ;  /* 0x0000000304047812 */ /* 0x000fe200078ec0ff */
[----:B------:R-:W-:Y:S01]  /*10bb0*/  ULDC.64 UR8, c[0x0][0x280] ;  /* 0x0000a00000087ab9 */ /* 0x000fe20000000a00 */
[----:B------:R-:W-:-:S03]  /*10bc0*/  LOP3.LUT R6, R3, 0x300, R6, 0xf8, !PT ;  /* 0x0000030003067812 */ /* 0x000fc600078ef806 */
[C---:B------:R-:W-:Y:S02]  /*10bd0*/  IMAD R3, R4.reuse, 0x40, R7 ;  /* 0x0000004004037824 */ /* 0x040fe400078e0207 */
[----:B------:R-:W-:-:S05]  /*10be0*/  IMAD.SHL.U32 R4, R4, 0x8, RZ ;  /* 0x0000000804047824 */ /* 0x000fca00078e00ff */
[----:B------:R-:W-:Y:S02]  /*10bf0*/  LOP3.LUT R6, R6, R3, R4, 0xf6, !PT ;  /* 0x0000000306067212 */ /* 0x000fe400078ef604 */
[----:B--2---:R-:W-:Y:S01]  /*10c00*/  ISETP.NE.AND P0, PT, R0, 0x1, PT ;  /* 0x000000010000780c */ /* 0x004fe20003f05270 */
[----:B------:R-:W1:Y:S01]  /*10c10*/  LDC.64 R4, c[0x0][0x2e0] ;  /* 0x0000b800ff047b82 */ /* 0x000e620000000a00 */
[----:B------:R-:W-:-:S04]  /*10c20*/  SHF.R.U32.HI R3, RZ, 0x2, R23 ;  /* 0x00000002ff037819 */ /* 0x000fc80000011617 */
[----:B------:R-:W-:-:S05]  /*10c30*/  LOP3.LUT R8, R3, 0x60, R8, 0xf8, !PT ;  /* 0x0000006003087812 */ /* 0x000fca00078ef808 */
[----:B------:R-:W-:Y:S02]  /*10c40*/  VIADD R11, R8, UR48 ;  /* 0x00000030080b7c36 */ /* 0x000fe40008000000 */
[----:B------:R-:W2:Y:S02]  /*10c50*/  @P0 LDC R10, c[0x0][0x44c] ;  /* 0x00011300ff0a0b82 */ /* 0x000ea40000000800 */
[----:B------:R-:W-:-:S06]  /*10c60*/  IMAD.MOV.U32 R9, RZ, RZ, R11 ;  /* 0x000000ffff097224 */ /* 0x000fcc00078e000b */
[----:B------:R-:W3:Y:S08]  /*10c70*/  @P0 LDC R13, c[0x0][0x450] ;  /* 0x00011400ff0d0b82 */ /* 0x000ef00000000800 */
[----:B------:R-:W4:Y:S01]  /*10c80*/  @P0 LDC R12, c[0x0][0x44c] ;  /* 0x00011300ff0c0b82 */ /* 0x000f220000000800 */
[----:B--2---:R-:W-:-:S07]  /*10c90*/  @P0 IMAD.HI.U32 R8, R11, R10, RZ ;  /* 0x0000000a0b080227 */ /* 0x004fce00078e00ff */
[----:B------:R-:W2:Y:S01]  /*10ca0*/  @P0 LDC R10, c[0x0][0x450] ;  /* 0x00011400ff0a0b82 */ /* 0x000ea20000000800 */
[----:B---3--:R-:W-:Y:S01]  /*10cb0*/  @P0 SHF.R.U32.HI R9, RZ, R13, R8 ;  /* 0x0000000dff090219 */ /* 0x008fe20000011608 */
[----:B-1----:R-:W-:-:S04]  /*10cc0*/  IMAD R8, R29, R4, RZ ;  /* 0x000000041d087224 */ /* 0x002fc800078e02ff */
[C---:B------:R-:W-:Y:S01]  /*10cd0*/  IMAD R13, R19.reuse, R5, R8 ;  /* 0x00000005130d7224 */ /* 0x040fe200078e0208 */
[----:B------:R-:W-:Y:S01]  /*10ce0*/  SHF.R.S32.HI R8, RZ, 0x1f, R9 ;  /* 0x0000001fff087819 */ /* 0x000fe20000011409 */
[----:B------:R-:W-:Y:S01]  /*10cf0*/  IMAD.WIDE.U32 R4, R19, R4, UR4 ;  /* 0x0000000413047e25 */ /* 0x000fe2000f8e0004 */
[----:B------:R-:W-:-:S03]  /*10d00*/  ULDC.64 UR4, c[0x0][0x2d0] ;  /* 0x0000b40000047ab9 */ /* 0x000fc60000000a00 */
[----:B------:R-:W-:Y:S02]  /*10d10*/  IMAD R8, R8, UR4, RZ ;  /* 0x0000000408087c24 */ /* 0x000fe4000f8e02ff */
[----:B------:R-:W-:Y:S02]  /*10d20*/  IMAD.IADD R5, R5, 0x1, R13 ;  /* 0x0000000105057824 */ /* 0x000fe400078e020d */
[C---:B------:R-:W-:Y:S02]  /*10d30*/  IMAD R13, R9.reuse, UR5, R8 ;  /* 0x00000005090d7c24 */ /* 0x040fe4000f8e0208 */
[----:B------:R-:W-:Y:S02]  /*10d40*/  IMAD.MOV R14, RZ, RZ, -R9 ;  /* 0x000000ffff0e7224 */ /* 0x000fe400078e0a09 */
[----:B------:R-:W-:-:S04]  /*10d50*/  IMAD.WIDE.U32 R8, R9, UR4, R4 ;  /* 0x0000000409087c25 */ /* 0x000fc8000f8e0004 */
[----:B------:R-:W-:Y:S02]  /*10d60*/  IMAD.IADD R9, R9, 0x1, R13 ;  /* 0x0000000109097824 */ /* 0x000fe400078e020d */
[----:B------:R-:W-:Y:S02]  /*10d70*/  IMAD R13, R0, R14, R11 ;  /* 0x0000000e000d7224 */ /* 0x000fe400078e020b */
[----:B------:R-:W-:Y:S02]  /*10d80*/  VIADD R11, R11, 0x80 ;  /* 0x000000800b0b7836 */ /* 0x000fe40000000000 */
[----:B------:R-:W-:Y:S01]  /*10d90*/  IMAD.WIDE.U32 R8, R13, UR6, R8 ;  /* 0x000000060d087c25 */ /* 0x000fe2000f8e0008 */
[----:B------:R-:W-:-:S03]  /*10da0*/  SHF.R.S32.HI R14, RZ, 0x1f, R13 ;  /* 0x0000001fff0e7819 */ /* 0x000fc6000001140d */
[----:B----4-:R-:W-:-:S04]  /*10db0*/  @P0 IMAD.HI.U32 R15, R11, R12, RZ ;  /* 0x0000000c0b0f0227 */ /* 0x010fc800078e00ff */
[----:B------:R-:W-:-:S04]  /*10dc0*/  IMAD R14, R14, UR6, RZ ;  /* 0x000000060e0e7c24 */ /* 0x000fc8000f8e02ff */
[----:B------:R-:W-:Y:S02]  /*10dd0*/  IMAD R19, R13, UR7, R14 ;  /* 0x000000070d137c24 */ /* 0x000fe4000f8e020e */
[----:B------:R-:W-:Y:S01]  /*10de0*/  IMAD.MOV.U32 R13, RZ, RZ, R11 ;  /* 0x000000ffff0d7224 */ /* 0x000fe200078e000b */
[----:B--2---:R-:W-:Y:S01]  /*10df0*/  @P0 SHF.R.U32.HI R13, RZ, R10, R15 ;  /* 0x0000000aff0d0219 */ /* 0x004fe2000001160f */
[----:B------:R-:W-:Y:S01]  /*10e00*/  IMAD.IADD R19, R9, 0x1, R19 ;  /* 0x0000000109137824 */ /* 0x000fe200078e0213 */
[----:B------:R-:W-:-:S03]  /*10e10*/  LEA R10, P0, R8, UR8, 0x1 ;  /* 0x00000008080a7c11 */ /* 0x000fc6000f8008ff */
[----:B------:R-:W-:Y:S01]  /*10e20*/  IMAD.MOV R9, RZ, RZ, -R13 ;  /* 0x000000ffff097224 */ /* 0x000fe200078e0a0d */
[----:B------:R-:W-:Y:S01]  /*10e30*/  LEA.HI.X R19, R8, UR9, R19, 0x1, P0 ;  /* 0x0000000908137c11 */ /* 0x000fe200080f0c13 */
[----:B------:R-:W-:Y:S01]  /*10e40*/  IMAD.WIDE.U32 R4, R13, UR4, R4 ;  /* 0x000000040d047c25 */ /* 0x000fe2000f8e0004 */
[----:B------:R-:W-:-:S03]  /*10e50*/  SHF.R.S32.HI R8, RZ, 0x1f, R13 ;  /* 0x0000001fff087819 */ /* 0x000fc6000001140d */
[----:B------:R-:W-:Y:S02]  /*10e60*/  IMAD R9, R0, R9, R11 ;  /* 0x0000000900097224 */ /* 0x000fe400078e020b */
[----:B------:R-:W-:Y:S01]  /*10e70*/  IMAD R8, R8, UR4, RZ ;  /* 0x0000000408087c24 */ /* 0x000fe2000f8e02ff */
[----:B------:R-:W-:Y:S02]  /*10e80*/  ULDC UR4, c[0x0][0x2b8] ;  /* 0x0000ae0000047ab9 */ /* 0x000fe40000000800 */
[----:B------:R-:W-:Y:S01]  /*10e90*/  ISETP.GE.AND P2, PT, R7, UR4, PT ;  /* 0x0000000407007c0c */ /* 0x000fe2000bf46270 */
[----:B------:R-:W-:Y:S01]  /*10ea0*/  IMAD R13, R13, UR5, R8 ;  /* 0x000000050d0d7c24 */ /* 0x000fe2000f8e0208 */
[----:B------:R-:W-:-:S03]  /*10eb0*/  SHF.R.S32.HI R8, RZ, 0x1f, R9 ;  /* 0x0000001fff087819 */ /* 0x000fc60000011409 */
[----:B------:R-:W-:Y:S02]  /*10ec0*/  IMAD.IADD R5, R5, 0x1, R13 ;  /* 0x0000000105057824 */ /* 0x000fe400078e020d */
[----:B------:R-:W-:Y:S02]  /*10ed0*/  IMAD R8, R8, UR6, RZ ;  /* 0x0000000608087c24 */ /* 0x000fe4000f8e02ff */
[----:B------:R-:W-:-:S04]  /*10ee0*/  IMAD.WIDE.U32 R4, R9, UR6, R4 ;  /* 0x0000000609047c25 */ /* 0x000fc8000f8e0004 */
[----:B------:R-:W-:Y:S01]  /*10ef0*/  IMAD R11, R9, UR7, R8 ;  /* 0x00000007090b7c24 */ /* 0x000fe2000f8e0208 */
[----:B------:R-:W-:-:S03]  /*10f00*/  LOP3.LUT R8, R7, 0x20, RZ, 0xfc, !PT ;  /* 0x0000002007087812 */ /* 0x000fc600078efcff */
[----:B------:R-:W-:Y:S01]  /*10f10*/  IMAD.IADD R9, R5, 0x1, R11 ;  /* 0x0000000105097824 */ /* 0x000fe200078e020b */
[----:B------:R-:W-:Y:S02]  /*10f20*/  ISETP.GE.AND P0, PT, R8, UR4, PT ;  /* 0x0000000408007c0c */ /* 0x000fe4000bf06270 */
[----:B------:R-:W-:-:S04]  /*10f30*/  LOP3.LUT R8, R7, 0x40, RZ, 0xfc, !PT ;  /* 0x0000004007087812 */ /* 0x000fc800078efcff */
[----:B------:R-:W-:Y:S01]  /*10f40*/  ISETP.GE.AND P1, PT, R8, UR4, PT ;  /* 0x0000000408007c0c */ /* 0x000fe2000bf26270 */
[----:B------:R-:W-:Y:S01]  /*10f50*/  UMOV UR4, 0xffffffff ;  /* 0xffffffff00047882 */ /* 0x000fe20000000000 */
[----:B------:R-:W-:-:S04]  /*10f60*/  LEA R8, P3, R4, UR8, 0x1 ;  /* 0x0000000804087c11 */ /* 0x000fc8000f8608ff */
[----:B------:R-:W-:Y:S01]  /*10f70*/  LEA.HI.X R9, R4, UR9, R9, 0x1, P3 ;  /* 0x0000000904097c11 */ /* 0x000fe200098f0c09 */
[----:B------:R-:W-:Y:S08]  /*10f80*/  BRA.DIV UR4, `(.L_x_950) ;  /* 0x0000002e04ec7947 */ /* 0x000ff0000b800000 */
[----:B------:R-:W-:Y:S01]  /*10f90*/  SHFL.IDX PT, R5, R19, RZ, 0x1c1f ;  /* 0x001c1fff13057589 */ /* 0x000fe200000e0000 */
[----:B------:R-:W-:Y:S01]  /*10fa0*/  ULDC UR4, c[0x0][0x288] ;  /* 0x0000a20000047ab9 */ /* 0x000fe20000000800 */
[----:B------:R-:W-:Y:S01]  /*10fb0*/  VIADD R3, R3, UR48 ;  /* 0x0000003003037c36 */ /* 0x000fe20008000000 */
[----:B------:R-:W-:Y:S01]  /*10fc0*/  ULDC.64 UR6, c[0x0][0x208] ;  /* 0x0000820000067ab9 */ /* 0x000fe20000000a00 */
[----:B------:R-:W1:Y:S01]  /*10fd0*/  SHFL.IDX PT, R4, R10, RZ, 0x1c1f ;  /* 0x001c1fff0a047589 */ /* 0x000e6200000e0000 */
[----:B------:R-:W-:Y:S02]  /*10fe0*/  IMAD R0, R0, UR4, RZ ;  /* 0x0000000400007c24 */ /* 0x000fe4000f8e02ff */
[C---:B------:R-:W-:Y:S01]  /*10ff0*/  VIADD R11, R3.reuse, 0x20 ;  /* 0x00000020030b7836 */ /* 0x040fe20000000000 */
[----:B------:R-:W-:Y:S01]  /*11000*/  SHFL.IDX PT, R20, R19, 0x1, 0x1c1f ;  /* 0x003c1f0013147f89 */ /* 0x000fe200000e0000 */
[C---:B------:R-:W-:Y:S01]  /*11010*/  VIADD R13, R3.reuse, 0x40 ;  /* 0x00000040030d7836 */ /* 0x040fe20000000000 */
[----:B------:R-:W-:-:S02]  /*11020*/  ISETP.GE.AND P3, PT, R3, R0, PT ;  /* 0x000000000300720c */ /* 0x000fc40003f66270 */
[----:B------:R-:W2:Y:S02]  /*11030*/  SHFL.IDX PT, R14, R10, 0x1, 0x1c1f ;  /* 0x003c1f000a0e7f89 */ /* 0x000ea400000e0000 */
[----:B------:R-:W-:Y:S02]  /*11040*/  ISETP.GE.AND P4, PT, R13, R0, PT ;  /* 0x000000000d00720c */ /* 0x000fe40003f86270 */
[----:B------:R-:W3:Y:S04]  /*11050*/  SHFL.IDX PT, R28, R19, 0x2, 0x1c1f ;  /* 0x005c1f00131c7f89 */ /* 0x000ee800000e0000 */
[----:B------:R-:W-:Y:S03]  /*11060*/  SHFL.IDX PT, R19, R19, 0x3, 0x1c1f ;  /* 0x007c1f0013137f89 */ /* 0x000fe600000e0000 */
[----:B------:R-:W-:Y:S01]  /*11070*/  @!P3 LEA R29, R6, UR38, 0x1 ;  /* 0x00000026061dbc11 */ /* 0x000fe2000f8e08ff */
[----:B-1----:R-:W-:-:S05]  /*11080*/  @!P3 IMAD.WIDE.U32 R4, R7, 0x2, R4 ;  /* 0x000000020704b825 */ /* 0x002fca00078e0004 */
[----:B------:R-:W-:Y:S04]  /*11090*/  @!P3 LDGSTS.E.BYPASS.LTC128B.128 [R29+0xc400], desc[UR6][R4.64], !P2 ;  /* 0x0c400000041dbfae */ /* 0x000fe8000d101d46 */
[----:B------:R-:W-:Y:S04]  /*110a0*/  @!P3 LDGSTS.E.BYPASS.LTC128B.128 [R29+0xf400], desc[UR6][R4.64+0x40], !P0 ;  /* 0x0f400040041dbfae */ /* 0x000fe8000c101d46 */
[----:B------:R2:W-:Y:S01]  /*110b0*/  @!P3 LDGSTS.E.BYPASS.LTC128B.128 [R29+0x12400], desc[UR6][R4.64+0x80], !P1 ;  /* 0x12400080041dbfae */ /* 0x0005e2000c901d46 */
[----:B------:R-:W-:-:S03]  /*110c0*/  ISETP.GE.AND P3, PT, R11, R0, PT ;  /* 0x000000000b00720c */ /* 0x000fc60003f66270 */
[----:B------:R-:W1:Y:S01]  /*110d0*/  SHFL.IDX PT, R11, R10, 0x2, 0x1c1f ;  /* 0x005c1f000a0b7f89 */ /* 0x000e6200000e0000 */
[----:B--2---:R-:W-:Y:S02]  /*110e0*/  IMAD.MOV.U32 R4, RZ, RZ, R14 ;  /* 0x000000ffff047224 */ /* 0x004fe400078e000e */
[----:B------:R-:W-:-:S07]  /*110f0*/  IMAD.MOV.U32 R5, RZ, RZ, R20 ;  /* 0x000000ffff057224 */ /* 0x000fce00078e0014 */
[----:B------:R-:W-:Y:S01]  /*11100*/  @!P3 LEA R29, R6, UR38, 0x1 ;  /* 0x00000026061dbc11 */ /* 0x000fe2000f8e08ff */
[----:B------:R2:W4:Y:S01]  /*11110*/  SHFL.IDX PT, R14, R10, 0x3, 0x1c1f ;  /* 0x007c1f000a0e7f89 */ /* 0x00052200000e0000 */
[----:B------:R-:W-:-:S04]  /*11120*/  @!P3 IMAD.WIDE.U32 R20, R7, 0x2, R4 ;  /* 0x000000020714b825 */ /* 0x000fc800078e0004 */
[----:B---3--:R-:W-:Y:S01]  /*11130*/  IMAD.MOV.U32 R5, RZ, RZ, R28 ;  /* 0x000000ffff057224 */ /* 0x008fe200078e001c */
[----:B------:R-:W-:Y:S04]  /*11140*/  @!P3 LDGSTS.E.BYPASS.LTC128B.128 [R29+0xcc00], desc[UR6][R20.64], !P2 ;  /* 0x0cc00000141dbfae */ /* 0x000fe8000d101d46 */
[----:B------:R-:W-:Y:S01]  /*11150*/  @!P3 LDGSTS.E.BYPASS.LTC128B.128 [R29+0xfc00], desc[UR6][R20.64+0x40], !P0 ;  /* 0x0fc00040141dbfae */ /* 0x000fe2000c101d46 */
[----:B-1----:R-:W-:Y:S02]  /*11160*/  IMAD.MOV.U32 R4, RZ, RZ, R11 ;  /* 0x000000ffff047224 */ /* 0x002fe400078e000b */
[----:B------:R-:W-:Y:S01]  /*11170*/  VIADD R11, R3, 0x60 ;  /* 0x00000060030b7836 */ /* 0x000fe20000000000 */
[----:B------:R1:W-:Y:S01]  /*11180*/  @!P3 LDGSTS.E.BYPASS.LTC128B.128 [R29+0x12c00], desc[UR6][R20.64+0x80], !P1 ;  /* 0x12c00080141dbfae */ /* 0x0003e2000c901d46 */
[----:B------:R-:W-:-:S03]  /*11190*/  @!P4 IMAD.WIDE.U32 R4, R7, 0x2, R4 ;  /* 0x000000020704c825 */ /* 0x000fc600078e0004 */
[----:B------:R-:W-:Y:S01]  /*111a0*/  SHFL.IDX PT, R28, R9, RZ, 0x1c1f ;  /* 0x001c1fff091c7589 */ /* 0x000fe200000e0000 */
[----:B------:R-:W-:Y:S01]  /*111b0*/  ISETP.GE.AND P3, PT, R11, R0, PT ;  /* 0x000000000b00720c */ /* 0x000fe20003f66270 */
[----:B------:R-:W-:Y:S02]  /*111c0*/  VIADD R11, R3, 0x80 ;  /* 0x00000080030b7836 */ /* 0x000fe40000000000 */
[----:B------:R-:W-:Y:S04]  /*111d0*/  SHFL.IDX PT, R9, R9, 0x1, 0x1c1f ;  /* 0x003c1f0009097f89 */ /* 0x000fe800000e0000 */
[----:B-1----:R-:W1:Y:S01]  /*111e0*/  SHFL.IDX PT, R29, R8, RZ, 0x1c1f ;  /* 0x001c1fff081d7589 */ /* 0x002e6200000e0000 */
[----:B------:R-:W-:-:S05]  /*111f0*/  @!P4 LEA R21, R6, UR38, 0x1 ;  /* 0x000000260615cc11 */ /* 0x000fca000f8e08ff */
[----:B------:R-:W-:Y:S01]  /*11200*/  @!P4 LDGSTS.E.BYPASS.LTC128B.128 [R21+0xd400], desc[UR6][R4.64], !P2 ;  /* 0x0d4000000415cfae */ /* 0x000fe2000d101d46 */
[----:B--2---:R-:W-:-:S03]  /*11210*/  @!P3 LEA R10, R6, UR38, 0x1 ;  /* 0x00000026060abc11 */ /* 0x004fc6000f8e08ff */
[----:B------:R-:W-:Y:S04]  /*11220*/  @!P4 LDGSTS.E.BYPASS.LTC128B.128 [R21+0x10400], desc[UR6][R4.64+0x40], !P0 ;  /* 0x104000400415cfae */ /* 0x000fe8000c101d46 */
[----:B------:R4:W-:Y:S01]  /*11230*/  @!P4 LDGSTS.E.BYPASS.LTC128B.128 [R21+0x13400], desc[UR6][R4.64+0x80], !P1 ;  /* 0x134000800415cfae */ /* 0x0009e2000c901d46 */
[----:B------:R-:W-:Y:S01]  /*11240*/  ISETP.GE.AND P4, PT, R11, R0, PT ;  /* 0x000000000b00720c */ /* 0x000fe20003f86270 */
[----:B----4-:R-:W-:Y:S02]  /*11250*/  IMAD.MOV.U32 R4, RZ, RZ, R14 ;  /* 0x000000ffff047224 */ /* 0x010fe400078e000e */
[----:B------:R-:W-:Y:S01]  /*11260*/  IMAD.MOV.U32 R5, RZ, RZ, R19 ;  /* 0x000000ffff057224 */ /* 0x000fe200078e0013 */
[----:B------:R2:W3:Y:S01]  /*11270*/  SHFL.IDX PT, R14, R8, 0x1, 0x1c1f ;  /* 0x003c1f00080e7f89 */ /* 0x0004e200000e0000 */
[----:B------:R-:W-:-:S02]  /*11280*/  IMAD.MOV.U32 R19, RZ, RZ, 0x1 ;  /* 0x00000001ff137424 */ /* 0x000fc400078e00ff */
[----:B------:R-:W-:-:S04]  /*11290*/  @!P3 IMAD.WIDE.U32 R20, R7, 0x2, R4 ;  /* 0x000000020714b825 */ /* 0x000fc800078e0004 */
[----:B-1----:R-:W-:Y:S02]  /*112a0*/  IMAD.MOV.U32 R4, RZ, RZ, R29 ;  /* 0x000000ffff047224 */ /* 0x002fe400078e001d */
[----:B------:R-:W-:Y:S01]  /*112b0*/  @!P4 LEA R29, R6, UR38, 0x1 ;  /* 0x00000026061dcc11 */ /* 0x000fe2000f8e08ff */
[----:B------:R-:W-:Y:S01]  /*112c0*/  IMAD.MOV.U32 R5, RZ, RZ, R28 ;  /* 0x000000ffff057224 */ /* 0x000fe200078e001c */
[----:B------:R2:W-:Y:S01]  /*112d0*/  @!P3 LDGSTS.E.BYPASS.LTC128B.128 [R10+0xdc00], desc[UR6][R20.64], !P2 ;  /* 0x0dc00000140abfae */ /* 0x0005e2000d101d46 */
[----:B------:R-:W-:-:S03]  /*112e0*/  @!P4 IMAD.WIDE.U32 R4, R7, 0x2, R4 ;  /* 0x000000020704c825 */ /* 0x000fc600078e0004 */
[----:B------:R2:W-:Y:S04]  /*112f0*/  @!P3 LDGSTS.E.BYPASS.LTC128B.128 [R10+0x10c00], desc[UR6][R20.64+0x40], !P0 ;  /* 0x10c00040140abfae */ /* 0x0005e8000c101d46 */
[----:B------:R2:W-:Y:S04]  /*11300*/  @!P3 LDGSTS.E.BYPASS.LTC128B.128 [R10+0x13c00], desc[UR6][R20.64+0x80], !P1 ;  /* 0x13c00080140abfae */ /* 0x0005e8000c901d46 */
[----:B------:R2:W-:Y:S04]  /*11310*/  @!P4 LDGSTS.E.BYPASS.LTC128B.128 [R29+0xe400], desc[UR6][R4.64], !P2 ;  /* 0x0e400000041dcfae */ /* 0x0005e8000d101d46 */
[----:B------:R2:W-:Y:S04]  /*11320*/  @!P4 LDGSTS.E.BYPASS.LTC128B.128 [R29+0x11400], desc[UR6][R4.64+0x40], !P0 ;  /* 0x11400040041dcfae */ /* 0x0005e8000c101d46 */
[----:B---3--:R2:W-:Y:S02]  /*11330*/  @!P4 LDGSTS.E.BYPASS.LTC128B.128 [R29+0x14400], desc[UR6][R4.64+0x80], !P1 ;  /* 0x14400080041dcfae */ /* 0x0085e4000c901d46 */
.L_x_1044:
[----:B------:R-:W-:Y:S01]  /*11340*/  VIADD R3, R3, 0xa0 ;  /* 0x000000a003037836 */ /* 0x000fe20000000000 */
[----:B------:R-:W-:Y:S01]  /*11350*/  BSSY B0, `(.L_x_951) ;  /* 0x0000010000007945 */ /* 0x000fe20003800000 */
[----:B--2---:R-:W-:Y:S02]  /*11360*/  IMAD.MOV.U32 R4, RZ, RZ, R14 ;  /* 0x000000ffff047224 */ /* 0x004fe400078e000e */
[----:B------:R-:W-:Y:S01]  /*11370*/  IMAD.MOV.U32 R5, RZ, RZ, R9 ;  /* 0x000000ffff057224 */ /* 0x000fe200078e0009 */
[----:B------:R-:W-:Y:S01]  /*11380*/  ISETP.GE.AND P3, PT, R3, R0, PT ;  /* 0x000000000300720c */ /* 0x000fe20003f66270 */
[----:B------:R-:W-:-:S05]  /*11390*/  IMAD.MOV.U32 R0, RZ, RZ, 0x1 ;  /* 0x00000001ff007424 */ /* 0x000fca00078e00ff */
[----:B------:R-:W-:-:S07]  /*113a0*/  SHF.L.U32 R0, R0, 0x1f, RZ ;  /* 0x0000001f00007819 */ /* 0x000fce00000006ff */
[----:B------:R-:W-:Y:S05]  /*113b0*/  @P3 BRA `(.L_x_952) ;  /* 0x0000000000243947 */ /* 0x000fea0003800000 */
[----:B------:R-:W-:Y:S01]  /*113c0*/  IMAD.WIDE.U32 R4, R7, 0x2, R4 ;  /* 0x0000000207047825 */ /* 0x000fe200078e0004 */
[----:B------:R-:W-:Y:S01]  /*113d0*/  LEA R3, R6, UR38, 0x1 ;  /* 0x0000002606037c11 */ /* 0x000fe2000f8e08ff */
[----:B------:R-:W-:-:S04]  /*113e0*/  ULDC.64 UR4, c[0x0][0x208] ;  /* 0x0000820000047ab9 */ /* 0x000fc80000000a00 */
[----:B------:R-:W-:Y:S01]  /*113f0*/  @!PT LDS RZ, [RZ] ;  /* 0x00000000fffff984 */ /* 0x000fe20000000800 */
[----:B------:R-:W-:Y:S01]  /*11400*/  @!PT LDS RZ, [RZ] ;  /* 0x00000000fffff984 */ /* 0x000fe20000000800 */
[----:B------:R-:W-:Y:S01]  /*11410*/  @!PT LDS RZ, [RZ] ;  /* 0x00000000fffff984 */ /* 0x000fe20000000800 */
[----:B------:R1:W-:Y:S04]  /*11420*/  LDGSTS.E.BYPASS.LTC128B.128 [R3+0xec00], desc[UR4][R4.64], !P2 ;  /* 0x0ec0000004037fae */ /* 0x0003e8000d101d44 */
[----:B------:R1:W-:Y:S04]  /*11430*/  LDGSTS.E.BYPASS.LTC128B.128 [R3+0x11c00], desc[UR4][R4.64+0x40], !P0 ;  /* 0x11c0004004037fae */ /* 0x0003e8000c101d44 */
[----:B------:R1:W-:Y:S02]  /*11440*/  LDGSTS.E.BYPASS.LTC128B.128 [R3+0x14c00], desc[UR4][R4.64+0x80], !P1 ;  /* 0x14c0008004037fae */ /* 0x0003e4000c901d44 */
.L_x_952:
[----:B------:R-:W-:Y:S05]  /*11450*/  BSYNC B0 ;  /* 0x0000000000007941 */ /* 0x000fea0003800000 */
.L_x_951:
[----:B------:R-:W-:Y:S01]  /*11460*/  NOP ;  /* 0x0000000000007918 */ /* 0x000fe20000000000 */
[----:B------:R-:W-:Y:S01]  /*11470*/  SYNCS.ARRIVE.TRANS64.RED.A0T1 RZ, [UR38+0x2d800], RZ ;  /* 0x02d800ffffff79a7 */ /* 0x000fe20008200426 */
[----:B------:R-:W-:Y:S01]  /*11480*/  ARRIVES.LDGSTSBAR.64.TRANSCNT [UR38+0x2d800] ;  /* 0x02d80000ff0079b0 */ /* 0x000fe20008000aa6 */
[----:B------:R-:W-:Y:S01]  /*11490*/  NOP ;  /* 0x0000000000007918 */ /* 0x000fe20000000000 */
[----:B------:R-:W-:Y:S01]  /*114a0*/  SYNCS.ARRIVE.TRANS64.A1T0 RZ, [UR38+0x2d800], RZ ;  /* 0x02d800ffffff79a7 */ /* 0x000fe20008100026 */
[----:B-1----:R-:W-:-:S05]  /*114b0*/  VIADD R3, R18, 0xfffffffe ;  /* 0xfffffffe12037836 */ /* 0x002fca0000000000 */
[----:B------:R-:W-:Y:S01]  /*114c0*/  ISETP.GE.AND P1, PT, R3, UR39, PT ;  /* 0x0000002703007c0c */ /* 0x000fe2000bf26270 */
[----:B------:R-:W1:Y:S02]  /*114d0*/  SYNCS.PHASECHK.TRANS64.TRYWAIT P0, [UR38+0x2d820], R0 ;  /* 0x02d82000ff0075a7 */ /* 0x000e640008000166 */
[----:B-1----:R-:W-:Y:S10]  /*114e0*/  @!P0 BRA `(.L_x_953) ;  /* 0x0000003000ac8947 */ /* 0x002ff40003800000 */
.L_x_1045:
[----:B-1----:R-:W-:Y:S01]  /*114f0*/  IMAD.MOV.U32 R0, RZ, RZ, RZ ;  /* 0x000000ffff007224 */ /* 0x002fe200078e00ff */
[----:B------:R-:W-:Y:S06]  /*11500*/  @!P1 BRA `(.L_x_954) ;  /* 0x0000001c007c9947 */ /* 0x000fec0003800000 */
[----:B------:R-:W-:Y:S01]  /*11510*/  UIADD3 UR4, UR47, 0x1, URZ ;  /* 0x000000012f047890 */ /* 0x000fe2000fffe03f */
[----:B------:R-:W-:Y:S01]  /*11520*/  LOP3.LUT R8, R2, 0x1f, RZ, 0xc0, !PT ;  /* 0x0000001f02087812 */ /* 0x000fe200078ec0ff */
[----:B------:R-:W-:Y:S01]  /*11530*/  ULOP3.LUT UR5, URZ, UR44, URZ, 0x33, !UPT ;  /* 0x0000002c3f057292 */ /* 0x000fe2000f8e333f */
[----:B------:R-:W-:Y:S01]  /*11540*/  IMAD.MOV.U32 R19, RZ, RZ, 0x1 ;  /* 0x00000001ff137424 */ /* 0x000fe200078e00ff */
[----:B------:R-:W-:-:S04]  /*11550*/  UIMAD UR4, UR4, UR43, URZ ;  /* 0x0000002b040472a4 */ /* 0x000fc8000f8e023f */
[----:B------:R-:W-:Y:S01]  /*11560*/  IMAD.U32 R5, RZ, RZ, UR5 ;  /* 0x00000005ff057e24 */ /* 0x000fe2000f8e00ff */
[----:B------:R-:W-:Y:S01]  /*11570*/  ULOP3.LUT UR5, URZ, UR39, URZ, 0x33, !UPT ;  /* 0x000000273f057292 */ /* 0x000fe2000f8e333f */
[----:B------:R-:W-:Y:S01]  /*11580*/  LOP3.LUT R4, RZ, UR4, RZ, 0x33, !PT ;  /* 0x00000004ff047c12 */ /* 0x000fe2000f8e33ff */
[----:B------:R-:W-:-:S03]  /*11590*/  ULOP3.LUT UR4, URZ, UR46, URZ, 0x33, !UPT ;  /* 0x0000002e3f047292 */ /* 0x000fc6000f8e333f */
[----:B------:R-:W-:Y:S01]  /*115a0*/  VIADDMNMX R4, R4, -UR42, R5, !PT ;  /* 0x8000002a04047c46 */ /* 0x000fe2000f800105 */
[----:B------:R-:W-:-:S03]  /*115b0*/  IMAD.MOV.U32 R5, RZ, RZ, 0x2 ;  /* 0x00000002ff057424 */ /* 0x000fc600078e00ff */
[----:B------:R-:W-:-:S04]  /*115c0*/  VIMNMX R4, R4, UR4, !PT ;  /* 0x0000000404047c48 */ /* 0x000fc8000ffe0100 */
[----:B------:R-:W-:Y:S02]  /*115d0*/  VIADDMNMX R5, R4, R5, UR5, !PT ;  /* 0x0000000504057e46 */ /* 0x000fe4000f800105 */
[----:B------:R-:W-:-:S03]  /*115e0*/  LOP3.LUT R6, RZ, R4, RZ, 0x33, !PT ;  /* 0x00000004ff067212 */ /* 0x000fc600078e33ff */
[C---:B------:R-:W-:Y:S02]  /*115f0*/  VIADD R7, R5.reuse, 0xfffffffe ;  /* 0xfffffffe05077836 */ /* 0x040fe40000000000 */
[----:B------:R-:W-:Y:S02]  /*11600*/  IMAD.IADD R10, R5, 0x1, R6 ;  /* 0x00000001050a7824 */ /* 0x000fe400078e0206 */
[----:B------:R-:W-:Y:S01]  /*11610*/  IMAD.MOV.U32 R6, RZ, RZ, R25 ;  /* 0x000000ffff067224 */ /* 0x000fe200078e0019 */
[----:B------:R-:W-:Y:S02]  /*11620*/  ISETP.NE.AND P0, PT, R7, R4, PT ;  /* 0x000000040700720c */ /* 0x000fe40003f05270 */
[----:B------:R-:W-:-:S11]  /*11630*/  LOP3.LUT R9, R10, 0x1, RZ, 0xc0, !PT ;  /* 0x000000010a097812 */ /* 0x000fd600078ec0ff */
[----:B------:R-:W-:Y:S05]  /*11640*/  @!P0 BRA `(.L_x_955) ;  /* 0x0000001000d48947 */ /* 0x000fea0003800000 */
[----:B------:R-:W-:Y:S01]  /*11650*/  BSSY B0, `(.L_x_955) ;  /* 0x0000134000007945 */ /* 0x000fe20003800000 */
[----:B------:R-:W-:Y:S02]  /*11660*/  IMAD.IADD R10, R10, 0x1, -R9 ;  /* 0x000000010a0a7824 */ /* 0x000fe400078e0a09 */
[----:B------:R-:W-:Y:S02]  /*11670*/  IMAD.MOV.U32 R11, RZ, RZ, 0x1 ;  /* 0x00000001ff0b7424 */ /* 0x000fe400078e00ff */
[----:B------:R-:W-:-:S07]  /*11680*/  IMAD.MOV.U32 R6, RZ, RZ, R25 ;  /* 0x000000ffff067224 */ /* 0x000fce00078e0019 */
.L_x_990:
        /* <DEDUP_REMOVED lines=9> */
[----:B------:R-:W1:Y:S01]  /*11720*/  LDC R14, c[0x0][0x43c] ;  /* 0x00010f00ff0e7b82 */ /* 0x000e620000000800 */
[----:B------:R-:W-:Y:S01]  /*11730*/  IMAD.MOV.U32 R13, RZ, RZ, R3 ;  /* 0x000000ffff0d7224 */ /* 0x000fe200078e0003 */
[----:B------:R-:W-:Y:S01]  /*11740*/  ULDC.64 UR4, c[0x0][0x428] ;  /* 0x00010a0000047ab9 */ /* 0x000fe20000000a00 */
[----:B------:R-:W-:Y:S01]  /*11750*/  ULDC.64 UR6, c[0x0][0x208] ;  /* 0x0000820000067ab9 */ /* 0x000fe20000000a00 */
[----:B-1----:R-:W-:-:S13]  /*11760*/  ISETP.NE.AND P0, PT, R14, 0x1, PT ;  /* 0x000000010e00780c */ /* 0x002fda0003f05270 */
[----:B------:R-:W1:Y:S02]  /*11770*/  @P0 LDC.64 R4, c[0x0][0x440] ;  /* 0x00011000ff040b82 */ /* 0x000e640000000a00 */
[----:B-1----:R-:W-:-:S05]  /*11780*/  @P0 IMAD.HI.U32 R4, R3, R4, RZ ;  /* 0x0000000403040227 */ /* 0x002fca00078e00ff */
        /* <DEDUP_REMOVED lines=13> */
.L_x_958:
[----:B------:R-:W2:Y:S01]  /*11860*/  SYNCS.PHASECHK.TRANS64.TRYWAIT P0, [UR38+0x2d848], R12 ;  /* 0x02d8480cff0075a7 */ /* 0x000ea20008000166 */
[----:B------:R-:W-:Y:S01]  /*11870*/  BSSY B2, `(.L_x_959) ;  /* 0x0000003000027945 */ /* 0x000fe20003800000 */
[----:B------:R-:W-:-:S03]  /*11880*/  ISETP.NE.AND P2, PT, R23, RZ, PT ;  /* 0x000000ff1700720c */ /* 0x000fc60003f45270 */
[----:B--2---:R-:W-:Y:S10]  /*11890*/  @!P0 BRA `(.L_x_960) ;  /* 0x0000002c00d88947 */ /* 0x004ff40003800000 */
.L_x_1046:
[----:B------:R-:W-:Y:S05]  /*118a0*/  BSYNC B2 ;  /* 0x0000000000027941 */ /* 0x000fea0003800000 */
.L_x_959:
[----:B------:R-:W-:Y:S04]  /*118b0*/  BSSY B2, `(.L_x_961) ;  /* 0x0000007000027945 */ /* 0x000fe80003800000 */
[----:B------:R-:W-:Y:S05]  /*118c0*/  @P2 BRA `(.L_x_962) ;  /* 0x0000000000142947 */ /* 0x000fea0003800000 */
[----:B------:R-:W-:Y:S01]  /*118d0*/  ISETP.NE.AND P0, PT, R8, RZ, PT ;  /* 0x000000ff0800720c */ /* 0x000fe20003f05270 */
[----:B-1----:R-:W-:-:S04]  /*118e0*/  IMAD.MOV.U32 R4, RZ, RZ, 0x6000 ;  /* 0x00006000ff047424 */ /* 0x002fc800078e00ff */
[----:B------:R2:W-:Y:S08]  /*118f0*/  SYNCS.ARRIVE.TRANS64 RZ, [UR38+0x2d838], R4 ;  /* 0x02d83804ffff79a7 */ /* 0x0005f00008000026 */
[----:B--2---:R-:W-:Y:S05]  /*11900*/  @!P0 BRA `(.L_x_962) ;  /* 0x0000000000048947 */ /* 0x004fea0003800000 */
[----:B------:R-:W-:Y:S01]  /*11910*/  BPT.TRAP 0x1 ;  /* 0x000000040000795c */ /* 0x000fe20000300000 */
.L_x_962:
[----:B------:R-:W-:Y:S05]  /*11920*/  BSYNC B2 ;  /* 0x0000000000027941 */ /* 0x000fea0003800000 */
.L_x_961:
[----:B------:R-:W-:Y:S01]  /*11930*/  IMAD.MOV.U32 R7, RZ, RZ, RZ ;  /* 0x000000ffff077224 */ /* 0x000fe200078e00ff */
[----:B------:R-:W-:Y:S01]  /*11940*/  ULDC.64 UR4, c[0x0][0x198] ;  /* 0x0000660000047ab9 */ /* 0x000fe20000000a00 */
[----:B------:R-:W-:Y:S01]  /*11950*/  PLOP3.LUT P0, PT, PT, PT, PT, 0x80, 0x0 ;  /* 0x000000000000781c */ /* 0x000fe20003f0f070 */
[----:B------:R-:W-:Y:S01]  /*11960*/  UIADD3 UR4, UP0, UR4, 0x370, URZ ;  /* 0x0000037004047890 */ /* 0x000fe2000ff1e03f */
[----:B-1----:R-:W-:Y:S01]  /*11970*/  IMAD.SHL.U32 R4, R14, 0x80, RZ ;  /* 0x000000800e047824 */ /* 0x002fe200078e00ff */
[----:B------:R-:W-:Y:S01]  /*11980*/  R2UR UR34, R7 ;  /* 0x00000000072272ca */ /* 0x000fe200000e0000 */
[----:B------:R-:W-:Y:S02]  /*11990*/  UIADD3 UR32, UR38, 0x1b400, URZ ;  /* 0x0001b40026207890 */ /* 0x000fe4000fffe03f */
[----:B------:R-:W-:Y:S02]  /*119a0*/  UIADD3 UR33, UR38, 0x2d838, URZ ;  /* 0x0002d83826217890 */ /* 0x000fe4000fffe03f */
[----:B------:R-:W-:Y:S01]  /*119b0*/  UIADD3.X UR5, URZ, UR5, URZ, UP0, !UPT ;  /* 0x000000053f057290 */ /* 0x000fe200087fe43f */
[----:B------:R-:W-:Y:S01]  /*119c0*/  UMOV UR6, 0x0 ;  /* 0x0000000000067882 */ /* 0x000fe20000000000 */
[----:B------:R-:W-:-:S10]  /*119d0*/  UMOV UR7, 0x14f00000 ;  /* 0x14f0000000077882 */ /* 0x000fd40000000000 */
.L_x_963:
[----:B------:R-:W-:-:S13]  /*119e0*/  @P0 ELECT P3, URZ, PT ;  /* 0x00000000003f082f */ /* 0x000fda0003860000 */
[----:B-----5:R-:W-:Y:S02]  /*119f0*/  @P3 R2UR UR37, R6 ;  /* 0x00000000062532ca */ /* 0x020fe400000e0000 */
[----:B------:R-:W-:Y:S02]  /*11a00*/  @P3 R2UR UR35, R4 ;  /* 0x00000000042332ca */ /* 0x000fe400000e0000 */
[----:B------:R-:W-:Y:S02]  /*11a10*/  @P3 PLOP3.LUT P0, PT, P3, PT, PT, 0x8, 0x0 ;  /* 0x000000000000381c */ /* 0x000fe40001f0e170 */
[----:B------:R-:W-:-:S09]  /*11a20*/  PLOP3.LUT P3, PT, PT, PT, PT, 0x8, 0x0 ;  /* 0x000000000000781c */ /* 0x000fd20003f6e170 */
[----:B------:R1:W-:Y:S02]  /*11a30*/  UTMALDG.4D [UR32], [UR4], desc[UR6] ;  /* 0x00000620040075b4 */ /* 0x0003e40008019000 */
[----:B-1----:R-:W-:Y:S05]  /*11a40*/  @P0 BRA.U.ANY `(.L_x_963) ;  /* 0xfffffffd00e40947 */ /* 0x002fea000393ffff */
[----:B------:R-:W-:Y:S01]  /*11a50*/  IMAD.MOV.U32 R13, RZ, RZ, 0x20 ;  /* 0x00000020ff0d7424 */ /* 0x000fe200078e00ff */
[----:B------:R-:W-:Y:S01]  /*11a60*/  PLOP3.LUT P0, PT, PT, PT, PT, 0x80, 0x0 ;  /* 0x000000000000781c */ /* 0x000fe20003f0f070 */
[----:B------:R-:W-:Y:S01]  /*11a70*/  UIADD3 UR8, UR38, 0x1d400, URZ ;  /* 0x0001d40026087890 */ /* 0x000fe2000fffe03f */
[----:B------:R-:W-:Y:S02]  /*11a80*/  UMOV UR6, 0x0 ;  /* 0x0000000000067882 */ /* 0x000fe40000000000 */
[----:B------:R-:W-:Y:S01]  /*11a90*/  R2UR UR10, R13 ;  /* 0x000000000d0a72ca */ /* 0x000fe200000e0000 */
[----:B------:R-:W-:-:S14]  /*11aa0*/  UMOV UR7, 0x14f00000 ;  /* 0x14f0000000077882 */ /* 0x000fdc0000000000 */
.L_x_964:
        /* <DEDUP_REMOVED lines=15> */
.L_x_965:
        /* <DEDUP_REMOVED lines=9> */
[----:B------:R-:W1:Y:S01]  /*11c30*/  SYNCS.PHASECHK.TRANS64.TRYWAIT P0, [UR38+0x2d860], R12 ;  /* 0x02d8600cff0075a7 */ /* 0x000e620008000166 */
[----:B------:R-:W-:Y:S04]  /*11c40*/  BSSY B2, `(.L_x_966) ;  /* 0x0000002000027945 */ /* 0x000fe80003800000 */
[----:B-1----:R-:W-:Y:S05]  /*11c50*/  @!P0 BRA `(.L_x_967) ;  /* 0x0000002c00008947 */ /* 0x002fea0003800000 */
.L_x_1047:
[----:B------:R-:W-:Y:S05]  /*11c60*/  BSYNC B2 ;  /* 0x0000000000027941 */ /* 0x000fea0003800000 */
.L_x_966:
[----:B------:R-:W-:Y:S01]  /*11c70*/  BSSY B2, `(.L_x_968) ;  /* 0x0000009000027945 */ /* 0x000fe20003800000 */
[----:B------:R-:W-:Y:S02]  /*11c80*/  IMAD.MOV.U32 R4, RZ, RZ, 0x0 ;  /* 0x00000000ff047424 */ /* 0x000fe400078e00ff */
[----:B-1----:R-:W-:Y:S01]  /*11c90*/  IMAD.MOV.U32 R5, RZ, RZ, 0x14f00000 ;  /* 0x14f00000ff057424 */ /* 0x002fe200078e00ff */
[----:B------:R-:W-:Y:S06]  /*11ca0*/  @P2 BRA `(.L_x_969) ;  /* 0x0000000000142947 */ /* 0x000fec0003800000 */
[----:B------:R-:W-:Y:S01]  /*11cb0*/  ISETP.NE.AND P0, PT, R8, RZ, PT ;  /* 0x000000ff0800720c */ /* 0x000fe20003f05270 */
[----:B------:R-:W-:-:S04]  /*11cc0*/  IMAD.MOV.U32 R12, RZ, RZ, 0x6000 ;  /* 0x00006000ff0c7424 */ /* 0x000fc800078e00ff */
[----:B------:R1:W-:Y:S08]  /*11cd0*/  SYNCS.ARRIVE.TRANS64 RZ, [UR38+0x2d850], R12 ;  /* 0x02d8500cffff79a7 */ /* 0x0003f00008000026 */
[----:B-1----:R-:W-:Y:S05]  /*11ce0*/  @!P0 BRA `(.L_x_969) ;  /* 0x0000000000048947 */ /* 0x002fea0003800000 */
[----:B------:R-:W-:Y:S01]  /*11cf0*/  BPT.TRAP 0x1 ;  /* 0x000000040000795c */ /* 0x000fe20000300000 */
.L_x_969:
[----:B------:R-:W-:Y:S05]  /*11d00*/  BSYNC B2 ;  /* 0x0000000000027941 */ /* 0x000fea0003800000 */
.L_x_968:
[----:B------:R-:W-:Y:S01]  /*11d10*/  R2UR UR6, R4 ;  /* 0x00000000040672ca */ /* 0x000fe200000e0000 */
[----:B------:R-:W-:Y:S01]  /*11d20*/  ULDC.64 UR4, c[0x0][0x198] ;  /* 0x0000660000047ab9 */ /* 0x000fe20000000a00 */
[----:B------:R-:W-:Y:S01]  /*11d30*/  R2UR UR7, R5 ;  /* 0x00000000050772ca */ /* 0x000fe200000e0000 */
[----:B------:R-:W-:Y:S01]  /*11d40*/  UIADD3 UR4, UP0, UR4, 0x470, URZ ;  /* 0x0000047004047890 */ /* 0x000fe2000ff1e03f */
[----:B------:R-:W-:Y:S01]  /*11d50*/  R2UR UR10, R7 ;  /* 0x00000000070a72ca */ /* 0x000fe200000e0000 */
[----:B------:R-:W-:Y:S01]  /*11d60*/  IMAD.SHL.U32 R7, R27, 0x80, RZ ;  /* 0x000000801b077824 */ /* 0x000fe200078e00ff */
[----:B------:R-:W-:Y:S01]  /*11d70*/  PLOP3.LUT P0, PT, PT, PT, PT, 0x80, 0x0 ;  /* 0x000000000000781c */ /* 0x000fe20003f0f070 */
[----:B------:R-:W-:Y:S02]  /*11d80*/  UIADD3 UR8, UR38, 0x400, URZ ;  /* 0x0000040026087890 */ /* 0x000fe4000fffe03f */
[----:B------:R-:W-:Y:S02]  /*11d90*/  UIADD3 UR9, UR38, 0x2d850, URZ ;  /* 0x0002d85026097890 */ /* 0x000fe4000fffe03f */
[----:B------:R-:W-:-:S12]  /*11da0*/  UIADD3.X UR5, URZ, UR5, URZ, UP0, !UPT ;  /* 0x000000053f057290 */ /* 0x000fd800087fe43f */
.L_x_970:
        /* <DEDUP_REMOVED lines=8> */
[----:B------:R-:W-:Y:S01]  /*11e30*/  R2UR UR10, R13 ;  /* 0x000000000d0a72ca */ /* 0x000fe200000e0000 */
[----:B------:R-:W-:Y:S01]  /*11e40*/  UIADD3 UR8, UR38, 0x2400, URZ ;  /* 0x0000240026087890 */ /* 0x000fe2000fffe03f */
[----:B------:R-:W-:Y:S02]  /*11e50*/  R2UR UR6, R4 ;  /* 0x00000000040672ca */ /* 0x000fe400000e0000 */
[----:B------:R-:W-:Y:S02]  /*11e60*/  R2UR UR7, R5 ;  /* 0x00000000050772ca */ /* 0x000fe400000e0000 */
[----:B------:R-:W-:-:S13]  /*11e70*/  PLOP3.LUT P0, PT, PT, PT, PT, 0x80, 0x0 ;  /* 0x000000000000781c */ /* 0x000fda0003f0f070 */
.L_x_971:
        /* <DEDUP_REMOVED lines=13> */
.L_x_972:
        /* <DEDUP_REMOVED lines=8> */
[----:B------:R-:W-:Y:S02]  /*11fd0*/  IMAD.MOV.U32 R27, RZ, RZ, R14 ;  /* 0x000000ffff1b7224 */ /* 0x000fe400078e000e */
[----:B------:R-:W-:-:S07]  /*11fe0*/  IMAD.MOV.U32 R25, RZ, RZ, R6 ;  /* 0x000000ffff197224 */ /* 0x000fce00078e0006 */
.L_x_957:
[----:B------:R-:W-:Y:S05]  /*11ff0*/  BSYNC B1 ;  /* 0x0000000000017941 */ /* 0x000fea0003800000 */
.L_x_956:
        /* <DEDUP_REMOVED lines=28> */
.L_x_975:
[----:B------:R-:W2:Y:S01]  /*121c0*/  SYNCS.PHASECHK.TRANS64.TRYWAIT P0, [UR38+0x2d840], R12 ;  /* 0x02d8400cff0075a7 */ /* 0x000ea20008000166 */
[----:B------:R-:W-:Y:S01]  /*121d0*/  BSSY B2, `(.L_x_976) ;  /* 0x0000003000027945 */ /* 0x000fe20003800000 */
[----:B------:R-:W-:-:S03]  /*121e0*/  ISETP.NE.AND P2, PT, R23, RZ, PT ;  /* 0x000000ff1700720c */ /* 0x000fc60003f45270 */
[----:B--2---:R-:W-:Y:S10]  /*121f0*/  @!P0 BRA `(.L_x_977) ;  /* 0x0000002400b08947 */ /* 0x004ff40003800000 */
.L_x_1048:
[----:B------:R-:W-:Y:S05]  /*12200*/  BSYNC B2 ;  /* 0x0000000000027941 */ /* 0x000fea0003800000 */
.L_x_976:
[----:B------:R-:W-:Y:S04]  /*12210*/  BSSY B2, `(.L_x_978) ;  /* 0x0000007000027945 */ /* 0x000fe80003800000 */
[----:B------:R-:W-:Y:S05]  /*12220*/  @P2 BRA `(.L_x_979) ;  /* 0x0000000000142947 */ /* 0x000fea0003800000 */
[----:B------:R-:W-:Y:S01]  /*12230*/  ISETP.NE.AND P0, PT, R8, RZ, PT ;  /* 0x000000ff0800720c */ /* 0x000fe20003f05270 */
[----:B-1----:R-:W-:-:S04]  /*12240*/  IMAD.MOV.U32 R4, RZ, RZ, 0x6000 ;  /* 0x00006000ff047424 */ /* 0x002fc800078e00ff */
[----:B------:R2:W-:Y:S08]  /*12250*/  SYNCS.ARRIVE.TRANS64 RZ, [UR38+0x2d830], R4 ;  /* 0x02d83004ffff79a7 */ /* 0x0005f00008000026 */
[----:B--2---:R-:W-:Y:S05]  /*12260*/  @!P0 BRA `(.L_x_979) ;  /* 0x0000000000048947 */ /* 0x004fea0003800000 */
[----:B------:R-:W-:Y:S01]  /*12270*/  BPT.TRAP 0x1 ;  /* 0x000000040000795c */ /* 0x000fe20000300000 */
.L_x_979:
[----:B------:R-:W-:Y:S05]  /*12280*/  BSYNC B2 ;  /* 0x0000000000027941 */ /* 0x000fea0003800000 */
.L_x_978:
        /* <DEDUP_REMOVED lines=11> */
.L_x_980:
[----:B------:R-:W-:-:S13]  /*12340*/  @P0 ELECT P3, URZ, PT ;  /* 0x00000000003f082f */ /* 0x000fda0003860000 */
[----:B-----5:R-:W-:Y:S01]  /*12350*/  @P3 R2UR UR13, R6 ;  /* 0x00000000060d32ca */ /* 0x020fe200000e0000 */
[----:B------:R-:W-:Y:S01]  /*12360*/  UMOV UR12, UR36 ;  /* 0x00000024000c7c82 */ /* 0x000fe20008000000 */
        /* <DEDUP_REMOVED lines=11> */
.L_x_981:
        /* <DEDUP_REMOVED lines=14> */
.L_x_982:
        /* <DEDUP_REMOVED lines=8> */
[----:B------:R-:W-:Y:S01]  /*12580*/  SHF.L.U32 R4, R11, 0x1f, RZ ;  /* 0x0000001f0b047819 */ /* 0x000fe200000006ff */
[----:B------:R-:W-:Y:S03]  /*12590*/  BSSY B2, `(.L_x_983) ;  /* 0x0000003000027945 */ /* 0x000fe60003800000 */
[----:B------:R-:W1:Y:S02]  /*125a0*/  SYNCS.PHASECHK.TRANS64.TRYWAIT P0, [UR38+0x2d868], R4 ;  /* 0x02d86804ff0075a7 */ /* 0x000e640008000166 */
[----:B-1----:R-:W-:Y:S05]  /*125b0*/  @!P0 BRA `(.L_x_984) ;  /* 0x0000002000d88947 */ /* 0x002fea0003800000 */
.L_x_1049:
[----:B------:R-:W-:Y:S05]  /*125c0*/  BSYNC B2 ;  /* 0x0000000000027941 */ /* 0x000fea0003800000 */
.L_x_983:
[----:B------:R-:W-:Y:S01]  /*125d0*/  BSSY B2, `(.L_x_985) ;  /* 0x0000009000027945 */ /* 0x000fe20003800000 */
[----:B-1----:R-:W-:Y:S02]  /*125e0*/  IMAD.MOV.U32 R4, RZ, RZ, 0x0 ;  /* 0x00000000ff047424 */ /* 0x002fe400078e00ff */
[----:B------:R-:W-:Y:S01]  /*125f0*/  IMAD.MOV.U32 R5, RZ, RZ, 0x14f00000 ;  /* 0x14f00000ff057424 */ /* 0x000fe200078e00ff */
[----:B------:R-:W-:Y:S06]  /*12600*/  @P2 BRA `(.L_x_986) ;  /* 0x0000000000142947 */ /* 0x000fec0003800000 */
[----:B------:R-:W-:Y:S01]  /*12610*/  ISETP.NE.AND P0, PT, R8, RZ, PT ;  /* 0x000000ff0800720c */ /* 0x000fe20003f05270 */
[----:B------:R-:W-:-:S04]  /*12620*/  IMAD.MOV.U32 R11, RZ, RZ, 0x6000 ;  /* 0x00006000ff0b7424 */ /* 0x000fc800078e00ff */
[----:B------:R1:W-:Y:S08]  /*12630*/  SYNCS.ARRIVE.TRANS64 RZ, [UR38+0x2d858], R11 ;  /* 0x02d8580bffff79a7 */ /* 0x0003f00008000026 */
[----:B-1----:R-:W-:Y:S05]  /*12640*/  @!P0 BRA `(.L_x_986) ;  /* 0x0000000000048947 */ /* 0x002fea0003800000 */
[----:B------:R-:W-:Y:S01]  /*12650*/  BPT.TRAP 0x1 ;  /* 0x000000040000795c */ /* 0x000fe20000300000 */
.L_x_986:
[----:B------:R-:W-:Y:S05]  /*12660*/  BSYNC B2 ;  /* 0x0000000000027941 */ /* 0x000fea0003800000 */
.L_x_985:
        /* <DEDUP_REMOVED lines=10> */
.L_x_987:
        /* <DEDUP_REMOVED lines=13> */
.L_x_988:
        /* <DEDUP_REMOVED lines=13> */
.L_x_989:
        /* <DEDUP_REMOVED lines=10> */
.L_x_974:
[----:B------:R-:W-:Y:S05]  /*12950*/  BSYNC B1 ;  /* 0x0000000000017941 */ /* 0x000fea0003800000 */
.L_x_973:
[----:B------:R-:W-:Y:S02]  /*12960*/  VIADD R3, R3, 0xfffffffe ;  /* 0xfffffffe03037836 */ /* 0x000fe40000000000 */
[----:B------:R-:W-:Y:S01]  /*12970*/  IMAD.MOV.U32 R11, RZ, RZ, R19 ;  /* 0x000000ffff0b7224 */ /* 0x000fe200078e0013 */
[----:B------:R-:W-:Y:S06]  /*12980*/  @P1 BRA `(.L_x_990) ;  /* 0xffffffec00401947 */ /* 0x000fec000383ffff */
[----:B------:R-:W-:Y:S05]  /*12990*/  BSYNC B0 ;  /* 0x0000000000007941 */ /* 0x000fea0003800000 */
.L_x_955:
        /* <DEDUP_REMOVED lines=29> */
.L_x_992:
[----:B------:R-:W2:Y:S01]  /*12b70*/  SYNCS.PHASECHK.TRANS64.TRYWAIT P0, [UR38+0x2d848], R9 ;  /* 0x02d84809ff0075a7 */ /* 0x000ea20008000166 */
[----:B------:R-:W-:Y:S01]  /*12b80*/  BSSY B1, `(.L_x_993) ;  /* 0x0000003000017945 */ /* 0x000fe20003800000 */
[----:B------:R-:W-:-:S03]  /*12b90*/  ISETP.NE.AND P1, PT, R23, RZ, PT ;  /* 0x000000ff1700720c */ /* 0x000fc60003f25270 */
[----:B--2---:R-:W-:Y:S10]  /*12ba0*/  @!P0 BRA `(.L_x_994) ;  /* 0x0000001c00748947 */ /* 0x004ff40003800000 */
.L_x_1050:
[----:B------:R-:W-:Y:S05]  /*12bb0*/  BSYNC B1 ;  /* 0x0000000000017941 */ /* 0x000fea0003800000 */
.L_x_993:
[----:B------:R-:W-:Y:S04]  /*12bc0*/  BSSY B1, `(.L_x_995) ;  /* 0x0000007000017945 */ /* 0x000fe80003800000 */
[----:B------:R-:W-:Y:S05]  /*12bd0*/  @P1 BRA `(.L_x_996) ;  /* 0x0000000000141947 */ /* 0x000fea0003800000 */
[----:B------:R-:W-:Y:S01]  /*12be0*/  ISETP.NE.AND P0, PT, R8, RZ, PT ;  /* 0x000000ff0800720c */ /* 0x000fe20003f05270 */
[----:B-1----:R-:W-:-:S04]  /*12bf0*/  IMAD.MOV.U32 R4, RZ, RZ, 0x6000 ;  /* 0x00006000ff047424 */ /* 0x002fc800078e00ff */
[----:B------:R2:W-:Y:S08]  /*12c00*/  SYNCS.ARRIVE.TRANS64 RZ, [UR38+0x2d838], R4 ;  /* 0x02d83804ffff79a7 */ /* 0x0005f00008000026 */
[----:B--2---:R-:W-:Y:S05]  /*12c10*/  @!P0 BRA `(.L_x_996) ;  /* 0x0000000000048947 */ /* 0x004fea0003800000 */
[----:B------:R-:W-:Y:S01]  /*12c20*/  BPT.TRAP 0x1 ;  /* 0x000000040000795c */ /* 0x000fe20000300000 */
.L_x_996:
[----:B------:R-:W-:Y:S05]  /*12c30*/  BSYNC B1 ;  /* 0x0000000000017941 */ /* 0x000fea0003800000 */
.L_x_995:
        /* <DEDUP_REMOVED lines=11> */
.L_x_997:
        /* <DEDUP_REMOVED lines=14> */
.L_x_998:
        /* <DEDUP_REMOVED lines=14> */
.L_x_999:
        /* <DEDUP_REMOVED lines=8> */
[----:B------:R-:W1:Y:S01]  /*12f30*/  SYNCS.PHASECHK.TRANS64.TRYWAIT P0, [UR38+0x2d860], R9 ;  /* 0x02d86009ff0075a7 */ /* 0x000e620008000166 */
[----:B------:R-:W-:Y:S04]  /*12f40*/  BSSY B1, `(.L_x_1000) ;  /* 0x0000002000017945 */ /* 0x000fe80003800000 */
[----:B-1----:R-:W-:Y:S05]  /*12f50*/  @!P0 BRA `(.L_x_1001) ;  /* 0x0000001800a08947 */ /* 0x002fea0003800000 */
.L_x_1051:
[----:B------:R-:W-:Y:S05]  /*12f60*/  BSYNC B1 ;  /* 0x0000000000017941 */ /* 0x000fea0003800000 */
.L_x_1000:
        /* <DEDUP_REMOVED lines=9> */
.L_x_1003:
[----:B------:R-:W-:Y:S05]  /*13000*/  BSYNC B1 ;  /* 0x0000000000017941 */ /* 0x000fea0003800000 */
.L_x_1002:
        /* <DEDUP_REMOVED lines=10> */
.L_x_1004:
        /* <DEDUP_REMOVED lines=13> */
.L_x_1005:
        /* <DEDUP_REMOVED lines=13> */
.L_x_1006:
        /* <DEDUP_REMOVED lines=10> */
.L_x_991:
[----:B------:R-:W-:Y:S05]  /*132f0*/  BSYNC B0 ;  /* 0x0000000000007941 */ /* 0x000fea0003800000 */
.L_x_954:
[----:B------:R-:W-:Y:S01]  /*13300*/  LOP3.LUT P0, RZ, R22, 0x2, RZ, 0xc0, !PT ;  /* 0x0000000216ff7812 */ /* 0x000fe2000780c0ff */
[----:B------:R-:W-:-:S12]  /*13310*/  BSSY B0, `(.L_x_1007) ;  /* 0x0000040000007945 */ /* 0x000fd80003800000 */
[----:B------:R-:W-:Y:S05]  /*13320*/  @!P0 BRA `(.L_x_1008) ;  /* 0x0000000000f88947 */ /* 0x000fea0003800000 */
[----:B------:R-:W-:Y:S01]  /*13330*/  LEA R4, R0, UR38, 0x3 ;  /* 0x0000002600047c11 */ /* 0x000fe2000f8e18ff */
[----:B------:R-:W-:Y:S01]  /*13340*/  BSSY B1, `(.L_x_1009) ;  /* 0x0000005000017945 */ /* 0x000fe20003800000 */
[----:B------:R-:W-:Y:S02]  /*13350*/  SHF.L.U32 R3, R19, 0x1f, RZ ;  /* 0x0000001f13037819 */ /* 0x000fe400000006ff */
[----:B------:R-:W-:Y:S02]  /*13360*/  ISETP.NE.AND P1, PT, R23, RZ, PT ;  /* 0x000000ff1700720c */ /* 0x000fe40003f25270 */
[----:B------:R-:W1:Y:S02]  /*13370*/  SYNCS.PHASECHK.TRANS64.TRYWAIT P0, [R4+URZ+0x2d860], R3 ;  /* 0x02d86003040075a7 */ /* 0x000e64000800017f */
[----:B-1----:R-:W-:Y:S09]  /*13380*/  @!P0 BRA `(.L_x_1010) ;  /* 0x0000001400ac8947 */ /* 0x002ff20003800000 */
.L_x_1052:
[----:B------:R-:W-:Y:S05]  /*13390*/  BSYNC B1 ;  /* 0x0000000000017941 */ /* 0x000fea0003800000 */
.L_x_1009:
[----:B------:R-:W-:Y:S04]  /*133a0*/  BSSY B1, `(.L_x_1011) ;  /* 0x0000007000017945 */ /* 0x000fe80003800000 */
[----:B------:R-:W-:Y:S05]  /*133b0*/  @P1 BRA `(.L_x_1012) ;  /* 0x0000000000141947 */ /* 0x000fea0003800000 */
[----:B------:R-:W-:Y:S01]  /*133c0*/  LOP3.LUT P0, RZ, R2, 0x1f, RZ, 0xc0, !PT ;  /* 0x0000001f02ff7812 */ /* 0x000fe2000780c0ff */
[----:B-1----:R-:W-:-:S04]  /*133d0*/  IMAD.MOV.U32 R3, RZ, RZ, 0x6000 ;  /* 0x00006000ff037424 */ /* 0x002fc800078e00ff */
[----:B------:R2:W-:Y:S08]  /*133e0*/  SYNCS.ARRIVE.TRANS64 RZ, [R4+URZ+0x2d850], R3 ;  /* 0x02d8500304ff79a7 */ /* 0x0005f0000800003f */
[----:B------:R-:W-:Y:S05]  /*133f0*/  @!P0 BRA `(.L_x_1012) ;  /* 0x0000000000048947 */ /* 0x000fea0003800000 */
[----:B------:R-:W-:Y:S01]  /*13400*/  BPT.TRAP 0x1 ;  /* 0x000000040000795c */ /* 0x000fe20000300000 */
.L_x_1012:
[----:B------:R-:W-:Y:S05]  /*13410*/  BSYNC B1 ;  /* 0x0000000000017941 */ /* 0x000fea0003800000 */
.L_x_1011:
[----:B------:R-:W-:Y:S01]  /*13420*/  R2UR UR4, R0 ;  /* 0x00000000000472ca */ /* 0x000fe200000e0000 */
[----:B------:R-:W-:Y:S01]  /*13430*/  ULDC.64 UR6, c[0x0][0x198] ;  /* 0x0000660000067ab9 */ /* 0x000fe20000000a00 */
[----:B------:R-:W-:Y:S01]  /*13440*/  R2UR UR9, R4 ;  /* 0x00000000040972ca */ /* 0x000fe200000e0000 */
[----:B------:R-:W-:Y:S01]  /*13450*/  UIADD3 UR6, UP0, UR6, 0x470, URZ ;  /* 0x0000047006067890 */ /* 0x000fe2000ff1e03f */
[----:B------:R-:W-:Y:S01]  /*13460*/  PLOP3.LUT P0, PT, PT, PT, PT, 0x80, 0x0 ;  /* 0x000000000000781c */ /* 0x000fe20003f0f070 */
[----:B------:R-:W-:Y:S01]  /*13470*/  IMAD.SHL.U32 R27, R27, 0x80, RZ ;  /* 0x000000801b1b7824 */ /* 0x000fe200078e00ff */
[----:B------:R-:W-:Y:S01]  /*13480*/  UMOV UR14, 0x0 ;  /* 0x00000000000e7882 */ /* 0x000fe20000000000 */
[----:B------:R-:W-:Y:S01]  /*13490*/  UIADD3.X UR7, URZ, UR7, URZ, UP0, !UPT ;  /* 0x000000073f077290 */ /* 0x000fe200087fe43f */
[----:B------:R-:W-:Y:S01]  /*134a0*/  UMOV UR15, 0x14f00000 ;  /* 0x14f00000000f7882 */ /* 0x000fe20000000000 */
[----:B------:R-:W-:-:S04]  /*134b0*/  UMOV UR10, URZ ;  /* 0x0000003f000a7c82 */ /* 0x000fc80008000000 */
[----:B------:R-:W-:Y:S02]  /*134c0*/  UIMAD UR4, UR4, 0x6000, UR38 ;  /* 0x00006000040478a4 */ /* 0x000fe4000f8e0226 */
[----:B------:R-:W-:Y:S02]  /*134d0*/  UIADD3 UR9, UR9, 0x2d850, URZ ;  /* 0x0002d85009097890 */ /* 0x000fe4000fffe03f */
[----:B------:R-:W-:-:S12]  /*134e0*/  UIADD3 UR8, UR4, 0x400, URZ ;  /* 0x0000040004087890 */ /* 0x000fd8000fffe03f */
.L_x_1013:
[----:B------:R-:W-:-:S13]  /*134f0*/  @P0 ELECT P1, URZ, PT ;  /* 0x00000000003f082f */ /* 0x000fda0003820000 */
[----:B------:R-:W-:Y:S01]  /*13500*/  @P1 R2UR UR13, R25 ;  /* 0x00000000190d12ca */ /* 0x000fe200000e0000 */
[----:B------:R-:W-:Y:S01]  /*13510*/  UMOV UR12, UR36 ;  /* 0x00000024000c7c82 */ /* 0x000fe20008000000 */
[----:B------:R-:W-:Y:S02]  /*13520*/  @P1 R2UR UR11, R27 ;  /* 0x000000001b0b12ca */ /* 0x000fe400000e0000 */
[----:B------:R-:W-:Y:S02]  /*13530*/  @P1 PLOP3.LUT P0, PT, P1, PT, PT, 0x8, 0x0 ;  /* 0x000000000000181c */ /* 0x000fe40000f0e170 */
[----:B------:R-:W-:-:S09]  /*13540*/  PLOP3.LUT P1, PT, PT, PT, PT, 0x8, 0x0 ;  /* 0x000000000000781c */ /* 0x000fd20003f2e170 */
[----:B------:R3:W-:Y:S02]  /*13550*/  UTMALDG.4D [UR8], [UR6], desc[UR14] ;  /* 0x00000e08060075b4 */ /* 0x0007e40008019000 */
[----:B---3--:R-:W-:Y:S05]  /*13560*/  @P0 BRA.U.ANY `(.L_x_1013) ;  /* 0xfffffffd00e00947 */ /* 0x008fea000393ffff */
[----:B------:R-:W-:Y:S01]  /*13570*/  PLOP3.LUT P0, PT, PT, PT, PT, 0x80, 0x0 ;  /* 0x000000000000781c */ /* 0x000fe20003f0f070 */
[----:B------:R-:W-:Y:S01]  /*13580*/  UIADD3 UR8, UR4, 0x2400, URZ ;  /* 0x0000240004087890 */ /* 0x000fe2000fffe03f */
[----:B------:R-:W-:Y:S01]  /*13590*/  UMOV UR14, 0x0 ;  /* 0x00000000000e7882 */ /* 0x000fe20000000000 */
[----:B------:R-:W-:Y:S01]  /*135a0*/  UMOV UR15, 0x14f00000 ;  /* 0x14f00000000f7882 */ /* 0x000fe20000000000 */
[----:B------:R-:W-:-:S09]  /*135b0*/  UMOV UR10, 0x20 ;  /* 0x00000020000a7882 */ /* 0x000fd20000000000 */
.L_x_1014:
        /* <DEDUP_REMOVED lines=10> */
[----:B------:R-:W-:Y:S02]  /*13660*/  UMOV UR5, 0x14f00000 ;  /* 0x14f0000000057882 */ /* 0x000fe40000000000 */
[----:B------:R-:W-:Y:S01]  /*13670*/  UMOV UR4, 0x0 ;  /* 0x0000000000047882 */ /* 0x000fe20000000000 */
[----:B------:R-:W-:-:S08]  /*13680*/  UMOV UR10, 0x40 ;  /* 0x00000040000a7882 */ /* 0x000fd00000000000 */
.L_x_1015:
        /* <DEDUP_REMOVED lines=8> */
.L_x_1008:
[----:B------:R-:W-:Y:S05]  /*13710*/  BSYNC B0 ;  /* 0x0000000000007941 */ /* 0x000fea0003800000 */
.L_x_1007:
[----:B------:R-:W-:Y:S02]  /*13720*/  VIADD R0, R0, 0x1 ;  /* 0x0000000100007836 */ /* 0x000fe40000000000 */
[----:B-12---:R-:W-:-:S03]  /*13730*/  IMAD.MOV.U32 R4, RZ, RZ, RZ ;  /* 0x000000ffff047224 */ /* 0x006fc600078e00ff */
[----:B------:R-:W-:-:S04]  /*13740*/  ISETP.NE.AND P0, PT, R0, 0x2, PT ;  /* 0x000000020000780c */ /* 0x000fc80003f05270 */
[----:B------:R-:W-:Y:S02]  /*13750*/  SEL R2, RZ, 0x1, P0 ;  /* 0x00000001ff027807 */ /* 0x000fe40000000000 */
[----:B------:R-:W-:Y:S02]  /*13760*/  SEL R0, R0, RZ, P0 ;  /* 0x000000ff00007207 */ /* 0x000fe40000000000 */
[----:B------:R-:W-:-:S07]  /*13770*/  LOP3.LUT R3, R19, R2, RZ, 0x3c, !PT ;  /* 0x0000000213037212 */ /* 0x000fce00078e3cff */
.L_x_932:
[----:B------:R-:W1:Y:S01]  /*13780*/  S2R R5, SR_CgaCtaId ;  /* 0x0000000000057919 */ /* 0x000e620000008800 */
[----:B------:R-:W-:Y:S02]  /*13790*/  MOV R2, 0x400 ;  /* 0x0000040000027802 */ /* 0x000fe40000000f00 */
[----:B------:R-:W-:Y:S02]  /*137a0*/  SHF.L.U32 R4, R4, 0x1f, RZ ;  /* 0x0000001f04047819 */ /* 0x000fe400000006ff */
[----:B-1----:R-:W-:-:S04]  /*137b0*/  LEA R7, R5, R2, 0x18 ;  /* 0x0000000205077211 */ /* 0x002fc800078ec0ff */
[----:B------:R-:W1:Y:S02]  /*137c0*/  SYNCS.PHASECHK.TRANS64.TRYWAIT P0, [R7+URZ+0x2d820], R4 ;  /* 0x02d82004070075a7 */ /* 0x000e64000800017f */
[----:B-1----:R-:W-:Y:S05]  /*137d0*/  @!P0 BRA `(.L_x_1016) ;  /* 0x0000001000ac8947 */ /* 0x002fea0003800000 */
.L_x_1053:
[----:B------:R-:W-:-:S03]  /*137e0*/  UMOV UR4, 0xffffffff ;  /* 0xffffffff00047882 */ /* 0x000fc60000000000 */
[----:B------:R-:W-:Y:S05]  /*137f0*/  BRA.DIV UR4, `(.L_x_1017) ;  /* 0x0000001204b87947 */ /* 0x000fea000b800000 */
[----:B------:R2:W3:Y:S02]  /*13800*/  SHFL.IDX PT, R14, R26, RZ, 0x1f ;  /* 0x00001fff1a0e7589 */ /* 0x0004e400000e0000 */
.L_x_1056:
[----:B---3--:R-:W-:-:S13]  /*13810*/  ISETP.NE.AND P0, PT, R14, RZ, PT ;  /* 0x000000ff0e00720c */ /* 0x008fda0003f05270 */
[----:B------:R-:W-:Y:S05]  /*13820*/  @P0 BRA `(.L_x_848) ;  /* 0x00000000008c0947 */ /* 0x000fea0003800000 */
[----:B------:R-:W-:-:S03]  /*13830*/  UMOV UR4, 0xffffffff ;  /* 0xffffffff00047882 */ /* 0x000fc60000000000 */
[----:B------:R-:W-:Y:S05]  /*13840*/  BRA.DIV UR4, `(.L_x_1018) ;  /* 0x0000001204cc7947 */ /* 0x000fea000b800000 */
[----:B------:R-:W-:-:S13]  /*13850*/  ELECT P6, URZ, PT ;  /* 0x00000000003f782f */ /* 0x000fda00038c0000 */
.L_x_1059:
[----:B------:R-:W-:Y:S05]  /*13860*/  @!P6 BRA `(.L_x_848) ;  /* 0x00000000007ce947 */ /* 0x000fea0003800000 */
[----:B------:R-:W-:-:S13]  /*13870*/  R2UR UR4, R16 ;  /* 0x00000000100472ca */ /* 0x000fda00000e0000 */
[----:B------:R-:W-:-:S06]  /*13880*/  ULOP3.LUT UR4, UR4, 0x2, URZ, 0xfc, !UPT ;  /* 0x0000000204047892 */ /* 0x000fcc000f8efc3f */
[----:B------:R-:W-:-:S05]  /*13890*/  IMAD.U32 R2, RZ, RZ, UR4 ;  /* 0x00000004ff027e24 */ /* 0x000fca000f8e00ff */
[----:B------:R-:W-:-:S13]  /*138a0*/  ISETP.NE.AND P2, PT, R2, 0x3, PT ;  /* 0x000000030200780c */ /* 0x000fda0003f45270 */
[----:B------:R-:W-:Y:S05]  /*138b0*/  @!P2 BRA `(.L_x_1019) ;  /* 0x000000000004a947 */ /* 0x000fea0003800000 */
[----:B------:R-:W-:Y:S01]  /*138c0*/  BPT.TRAP 0x1 ;  /* 0x000000040000795c */ /* 0x000fe20000300000 */
.L_x_1019:
[----:B------:R-:W-:Y:S01]  /*138d0*/  VIADD R9, R7, 0x2d840 ;  /* 0x0002d84007097836 */ /* 0x000fe20000000000 */
[----:B------:R-:W-:Y:S01]  /*138e0*/  SHF.L.U32 R5, R3, 0x1f, RZ ;  /* 0x0000001f03057819 */ /* 0x000fe200000006ff */
[C---:B------:R-:W-:Y:S02]  /*138f0*/  VIADD R2, R0.reuse, 0x1 ;  /* 0x0000000100027836 */ /* 0x040fe40000000000 */
[----:B------:R-:W-:-:S03]  /*13900*/  IMAD R6, R0, 0x8, R9 ;  /* 0x0000000800067824 */ /* 0x000fc600078e0209 */
[C---:B------:R-:W-:Y:S01]  /*13910*/  ISETP.NE.AND P1, PT, R2.reuse, 0x2, PT ;  /* 0x000000020200780c */ /* 0x040fe20003f25270 */
[----:B------:R-:W3:Y:S03]  /*13920*/  SYNCS.PHASECHK.TRANS64.TRYWAIT P0, [R6+URZ], R5 ;  /* 0x00000005060075a7 */ /* 0x000ee6000800017f */
[----:B-1----:R-:W-:Y:S02]  /*13930*/  SEL R4, RZ, 0x1, P1 ;  /* 0x00000001ff047807 */ /* 0x002fe40000800000 */
[----:B------:R-:W-:Y:S02]  /*13940*/  SEL R8, R2, RZ, P1 ;  /* 0x000000ff02087207 */ /* 0x000fe40000800000 */
[----:B------:R-:W-:-:S03]  /*13950*/  LOP3.LUT R2, R3, R4, RZ, 0x3c, !PT ;  /* 0x0000000403027212 */ /* 0x000fc600078e3cff */
[----:B------:R-:W-:Y:S01]  /*13960*/  IMAD R3, R8, 0x8, R9 ;  /* 0x0000000808037824 */ /* 0x000fe200078e0209 */
[----:B------:R-:W-:Y:S01]  /*13970*/  SHF.L.U32 R2, R2, 0x1f, RZ ;  /* 0x0000001f02027819 */ /* 0x000fe200000006ff */
[----:B---3--:R-:W-:Y:S06]  /*13980*/  @!P0 BRA `(.L_x_1020) ;  /* 0x00000010009c8947 */ /* 0x008fec0003800000 */
.L_x_1060:
[----:B------:R-:W3:Y:S02]  /*13990*/  SYNCS.PHASECHK.TRANS64.TRYWAIT P0, [R3+URZ], R2 ;  /* 0x00000002030075a7 */ /* 0x000ee4000800017f */
[----:B---3--:R-:W-:Y:S05]  /*139a0*/  @!P0 BRA `(.L_x_1021) ;  /* 0x0000001000a88947 */ /* 0x008fea0003800000 */
.L_x_1061:
[----:B------:R-:W-:Y:S05]  /*139b0*/  @!P2 BRA `(.L_x_1022) ;  /* 0x000000000004a947 */ /* 0x000fea0003800000 */
[----:B------:R-:W-:Y:S01]  /*139c0*/  BPT.TRAP 0x1 ;  /* 0x000000040000795c */ /* 0x000fe20000300000 */
.L_x_1022:
[----:B---3--:R-:W-:-:S04]  /*139d0*/  VIADD R3, R7, 0x2d860 ;  /* 0x0002d86007037836 */ /* 0x008fc80000000000 */
[----:B------:R-:W-:-:S04]  /*139e0*/  IMAD R0, R0, 0x8, R3 ;  /* 0x0000000800007824 */ /* 0x000fc800078e0203 */
[----:B------:R-:W3:Y:S02]  /*139f0*/  SYNCS.PHASECHK.TRANS64.TRYWAIT P0, [R0+URZ], R5 ;  /* 0x00000005000075a7 */ /* 0x000ee4000800017f */
[----:B---3--:R-:W-:Y:S05]  /*13a00*/  @!P0 BRA `(.L_x_1023) ;  /* 0x0000001000a48947 */ /* 0x008fea0003800000 */
.L_x_1062:
[----:B------:R-:W-:-:S07]  /*13a10*/  IMAD R3, R8, 0x8, R3 ;  /* 0x0000000808037824 */ /* 0x000fce00078e0203 */
.L_x_1024:
[----:B----4-:R4:W0:Y:S02]  /*13a20*/  SYNCS.PHASECHK.TRANS64.TRYWAIT P0, [R3+URZ], R2 ;  /* 0x00000002030075a7 */ /* 0x010824000800017f */
[----:B0-----:R-:W-:Y:S05]  /*13a30*/  @!P0 NANOSLEEP.SYNCS 0x989680 ;  /* 0x009896800000895d */ /* 0x001fea0003900000 */
[----:B------:R-:W0:Y:S02]  /*13a40*/  @!P0 SYNCS.PHASECHK.TRANS64 P0, [R3+URZ], R2 ;  /* 0x00000002030085a7 */ /* 0x000e24000800007f */
[----:B0-----:R-:W-:Y:S05]  /*13a50*/  @!P0 BRA `(.L_x_1024) ;  /* 0xfffffffc00f08947 */ /* 0x001fea000383ffff */
.L_x_848:
[----:B------:R-:W-:Y:S05]  /*13a60*/  BSYNC B6 ;  /* 0x0000000000067941 */ /* 0x000fea0003800000 */
.L_x_845:
[----:B------:R-:W-:Y:S05]  /*13a70*/  EXIT ;  /* 0x000000000000794d */ /* 0x000fea0003800000 */
.L_x_858:
[----:B0-----:R-:W-:-:S04]  /*13a80*/  IMAD.U32 R6, RZ, RZ, UR36 ;  /* 0x00000024ff067e24 */ /* 0x001fc8000f8e00ff */
[----:B------:R0:W1:Y:S03]  /*13a90*/  SYNCS.PHASECHK.TRANS64.TRYWAIT P0, [R6+URZ+0x2d800], R5 ;  /* 0x02d80005060075a7 */ /* 0x000066000800017f */
[----:B-1----:R-:W-:Y:S05]  /*13aa0*/  @!P0 NANOSLEEP.SYNCS 0x989680 ;  /* 0x009896800000895d */ /* 0x002fea0003900000 */
[----:B------:R-:W1:Y:S02]  /*13ab0*/  @!P0 SYNCS.PHASECHK.TRANS64 P0, [R6+URZ+0x2d800], R5 ;  /* 0x02d80005060085a7 */ /* 0x000e64000800007f */
[----:B-1----:R-:W-:Y:S05]  /*13ac0*/  @!P0 BRA `(.L_x_858) ;  /* 0xfffffffc00ec8947 */ /* 0x002fea000383ffff */
[----:B------:R-:W-:Y:S05]  /*13ad0*/  BRA `(.L_x_1025) ;  /* 0xfffffedc00387947 */ /* 0x000fea000383ffff */
.L_x_862:
[----:B-1----:R-:W-:-:S04]  /*13ae0*/  IMAD.U32 R10, RZ, RZ, UR36 ;  /* 0x00000024ff0a7e24 */ /* 0x002fc8000f8e00ff */
[----:B------:R1:W2:Y:S03]  /*13af0*/  SYNCS.PHASECHK.TRANS64.TRYWAIT P2, [R10+URZ+0x2d830], R5 ;  /* 0x02d830050a0075a7 */ /* 0x0002a6000804017f */
[----:B--2---:R-:W-:Y:S05]  /*13b00*/  @!P2 NANOSLEEP.SYNCS 0x989680 ;  /* 0x009896800000a95d */ /* 0x004fea0003900000 */
[----:B------:R-:W2:Y:S02]  /*13b10*/  @!P2 SYNCS.PHASECHK.TRANS64 P2, [R10+URZ+0x2d830], R5 ;  /* 0x02d830050a00a5a7 */ /* 0x000ea4000804007f */
[----:B--2---:R-:W-:Y:S05]  /*13b20*/  @!P2 BRA `(.L_x_862) ;  /* 0xfffffffc00eca947 */ /* 0x004fea000383ffff */
[----:B------:R-:W-:Y:S05]  /*13b30*/  BRA `(.L_x_861) ;  /* 0xfffffedc00707947 */ /* 0x000fea000383ffff */
.L_x_878:
[----:B-1----:R-:W-:-:S04]  /*13b40*/  IMAD.U32 R21, RZ, RZ, UR10 ;  /* 0x0000000aff157e24 */ /* 0x002fc8000f8e00ff */
[----:B------:R1:W3:Y:S03]  /*13b50*/  SYNCS.PHASECHK.TRANS64.TRYWAIT P2, [R21+URZ+0x2d830], R12 ;  /* 0x02d8300c150075a7 */ /* 0x0002e6000804017f */
[----:B---3--:R-:W-:Y:S05]  /*13b60*/  @!P2 NANOSLEEP.SYNCS 0x989680 ;  /* 0x009896800000a95d */ /* 0x008fea0003900000 */
[----:B------:R-:W3:Y:S02]  /*13b70*/  @!P2 SYNCS.PHASECHK.TRANS64 P2, [R21+URZ+0x2d830], R12 ;  /* 0x02d8300c1500a5a7 */ /* 0x000ee4000804007f */
[----:B---3--:R-:W-:Y:S05]  /*13b80*/  @!P2 BRA `(.L_x_878) ;  /* 0xfffffffc00eca947 */ /* 0x008fea000383ffff */
[----:B------:R-:W-:Y:S05]  /*13b90*/  BRA `(.L_x_875) ;  /* 0xffffff1400407947 */ /* 0x000fea000383ffff */
.L_x_882:
[----:B-1----:R-:W-:-:S04]  /*13ba0*/  IMAD.U32 R21, RZ, RZ, UR10 ;  /* 0x0000000aff157e24 */ /* 0x002fc8000f8e00ff */
[----:B------:R1:W2:Y:S03]  /*13bb0*/  SYNCS.PHASECHK.TRANS64.TRYWAIT P2, [R21+URZ+0x2d850], R12 ;  /* 0x02d8500c150075a7 */ /* 0x0002a6000804017f */
[----:B--2---:R-:W-:Y:S05]  /*13bc0*/  @!P2 NANOSLEEP.SYNCS 0x989680 ;  /* 0x009896800000a95d */ /* 0x004fea0003900000 */
[----:B------:R-:W2:Y:S02]  /*13bd0*/  @!P2 SYNCS.PHASECHK.TRANS64 P2, [R21+URZ+0x2d850], R12 ;  /* 0x02d8500c1500a5a7 */ /* 0x000ea4000804007f */
[----:B--2---:R-:W-:Y:S05]  /*13be0*/  @!P2 BRA `(.L_x_882) ;  /* 0xfffffffc00eca947 */ /* 0x004fea000383ffff */
[----:B------:R-:W-:Y:S05]  /*13bf0*/  BRA `(.L_x_879) ;  /* 0xffffff1400e07947 */ /* 0x000fea000383ffff */
.L_x_899:
[----:B-1----:R-:W-:-:S04]  /*13c00*/  IMAD.U32 R20, RZ, RZ, UR14 ;  /* 0x0000000eff147e24 */ /* 0x002fc8000f8e00ff */
[----:B------:R1:W4:Y:S03]  /*13c10*/  SYNCS.PHASECHK.TRANS64.TRYWAIT P2, [R20+URZ+0x2d830], R11 ;  /* 0x02d8300b140075a7 */ /* 0x000326000804017f */
[----:B----4-:R-:W-:Y:S05]  /*13c20*/  @!P2 NANOSLEEP.SYNCS 0x989680 ;  /* 0x009896800000a95d */ /* 0x010fea0003900000 */
[----:B------:R-:W4:Y:S02]  /*13c30*/  @!P2 SYNCS.PHASECHK.TRANS64 P2, [R20+URZ+0x2d830], R11 ;  /* 0x02d8300b1400a5a7 */ /* 0x000f24000804007f */
[----:B----4-:R-:W-:Y:S05]  /*13c40*/  @!P2 BRA `(.L_x_899) ;  /* 0xfffffffc00eca947 */ /* 0x010fea000383ffff */
[----:B------:R-:W-:Y:S05]  /*13c50*/  BRA `(.L_x_896) ;  /* 0xffffff4800147947 */ /* 0x000fea000383ffff */
.L_x_903:
[----:B-1----:R-:W-:-:S04]  /*13c60*/  IMAD.U32 R20, RZ, RZ, UR14 ;  /* 0x0000000eff147e24 */ /* 0x002fc8000f8e00ff */
[----:B------:R1:W2:Y:S03]  /*13c70*/  SYNCS.PHASECHK.TRANS64.TRYWAIT P2, [R20+URZ+0x2d850], R11 ;  /* 0x02d8500b140075a7 */ /* 0x0002a6000804017f */
[----:B--2---:R-:W-:Y:S05]  /*13c80*/  @!P2 NANOSLEEP.SYNCS 0x989680 ;  /* 0x009896800000a95d */ /* 0x004fea0003900000 */
[----:B------:R-:W2:Y:S02]  /*13c90*/  @!P2 SYNCS.PHASECHK.TRANS64 P2, [R20+URZ+0x2d850], R11 ;  /* 0x02d8500b1400a5a7 */ /* 0x000ea4000804007f */
[----:B--2---:R-:W-:Y:S05]  /*13ca0*/  @!P2 BRA `(.L_x_903) ;  /* 0xfffffffc00eca947 */ /* 0x004fea000383ffff */
[----:B------:R-:W-:Y:S05]  /*13cb0*/  BRA `(.L_x_900) ;  /* 0xffffff4800c07947 */ /* 0x000fea000383ffff */
.L_x_909:
[----:B-1----:R-:W-:-:S04]  /*13cc0*/  IMAD.U32 R20, RZ, RZ, UR10 ;  /* 0x0000000aff147e24 */ /* 0x002fc8000f8e00ff */
[----:B------:R1:W4:Y:S03]  /*13cd0*/  SYNCS.PHASECHK.TRANS64.TRYWAIT P2, [R20+URZ+0x2d830], R11 ;  /* 0x02d8300b140075a7 */ /* 0x000326000804017f */
[----:B----4-:R-:W-:Y:S05]  /*13ce0*/  @!P2 NANOSLEEP.SYNCS 0x989680 ;  /* 0x009896800000a95d */ /* 0x010fea0003900000 */
[----:B------:R-:W4:Y:S02]  /*13cf0*/  @!P2 SYNCS.PHASECHK.TRANS64 P2, [R20+URZ+0x2d830], R11 ;  /* 0x02d8300b1400a5a7 */ /* 0x000f24000804007f */
[----:B----4-:R-:W-:Y:S05]  /*13d00*/  @!P2 BRA `(.L_x_909) ;  /* 0xfffffffc00eca947 */ /* 0x010fea000383ffff */
[----:B------:R-:W-:Y:S05]  /*13d10*/  BRA `(.L_x_906) ;  /* 0xffffff6800687947 */ /* 0x000fea000383ffff */
.L_x_913:
[----:B-1----:R-:W-:-:S04]  /*13d20*/  IMAD.U32 R20, RZ, RZ, UR10 ;  /* 0x0000000aff147e24 */ /* 0x002fc8000f8e00ff */
[----:B------:R1:W2:Y:S03]  /*13d30*/  SYNCS.PHASECHK.TRANS64.TRYWAIT P2, [R20+URZ+0x2d850], R11 ;  /* 0x02d8500b140075a7 */ /* 0x0002a6000804017f */
[----:B--2---:R-:W-:Y:S05]  /*13d40*/  @!P2 NANOSLEEP.SYNCS 0x989680 ;  /* 0x009896800000a95d */ /* 0x004fea0003900000 */
[----:B------:R-:W2:Y:S02]  /*13d50*/  @!P2 SYNCS.PHASECHK.TRANS64 P2, [R20+URZ+0x2d850], R11 ;  /* 0x02d8500b1400a5a7 */ /* 0x000ea4000804007f */
[----:B--2---:R-:W-:Y:S05]  /*13d60*/  @!P2 BRA `(.L_x_913) ;  /* 0xfffffffc00eca947 */ /* 0x004fea000383ffff */
[----:B------:R-:W-:Y:S05]  /*13d70*/  BRA `(.L_x_910) ;  /* 0xffffff6c00087947 */ /* 0x000fea000383ffff */
.L_x_926:
[----:B----4-:R-:W-:-:S04]  /*13d80*/  IMAD.U32 R3, RZ, RZ, UR9 ;  /* 0x00000009ff037e24 */ /* 0x010fc8000f8e00ff */
[----:B------:R4:W0:Y:S03]  /*13d90*/  SYNCS.PHASECHK.TRANS64.TRYWAIT P0, [R3+URZ+0x2d850], R0 ;  /* 0x02d85000030075a7 */ /* 0x000826000800017f */
[----:B0-----:R-:W-:Y:S05]  /*13da0*/  @!P0 NANOSLEEP.SYNCS 0x989680 ;  /* 0x009896800000895d */ /* 0x001fea0003900000 */
[----:B------:R-:W0:Y:S02]  /*13db0*/  @!P0 SYNCS.PHASECHK.TRANS64 P0, [R3+URZ+0x2d850], R0 ;  /* 0x02d85000030085a7 */ /* 0x000e24000800007f */
[----:B0-----:R-:W-:Y:S05]  /*13dc0*/  @!P0 BRA `(.L_x_926) ;  /* 0xfffffffc00ec8947 */ /* 0x001fea000383ffff */
[----:B------:R-:W-:Y:S05]  /*13dd0*/  BRA `(.L_x_925) ;  /* 0xffffff9800287947 */ /* 0x000fea000383ffff */
.L_x_943:
[----:B------:R-:W-:Y:S02]  /*13de0*/  IMAD.MOV.U32 R13, RZ, RZ, R26 ;  /* 0x000000ffff0d7224 */ /* 0x000fe400078e001a */
[----:B------:R-:W-:Y:S02]  /*13df0*/  IMAD.MOV.U32 R12, RZ, RZ, RZ ;  /* 0x000000ffff0c7224 */ /* 0x000fe400078e00ff */
[----:B------:R-:W-:Y:S02]  /*13e00*/  IMAD.MOV.U32 R11, RZ, RZ, 0x1f ;  /* 0x0000001fff0b7424 */ /* 0x000fe400078e00ff */
[----:B------:R-:W-:-:S07]  /*13e10*/  IMAD.MOV.U32 R15, RZ, RZ, -0x1 ;  /* 0xffffffffff0f7424 */ /* 0x000fce00078e00ff */
[----:B------:R-:W-:Y:S05]  /*13e20*/  WARPSYNC.COLLECTIVE R15, `(.L_x_1026) ;  /* 0x000000000f087348 */ /* 0x000fea0003c00000 */
[----:B------:R0:W1:Y:S02]  /*13e30*/  SHFL.IDX P6, R14, R13, R12, R11 ;  /* 0x0000000c0d0e7389 */ /* 0x00006400000c000b */
[----:B01----:R-:W-:Y:S01]  /*13e40*/  ENDCOLLECTIVE ;  /* 0x000000000000791b */ /* 0x003fe20003800000 */
.L_x_1026:
[----:B------:R-:W-:Y:S05]  /*13e50*/  BRA `(.L_x_1027) ;  /* 0xffffffc400947947 */ /* 0x000fea000383ffff */
.L_x_945:
[----:B------:R-:W-:Y:S01]  /*13e60*/  BSSY B0, `(.L_x_1028) ;  /* 0x0000006000007945 */ /* 0x000fe20003800000 */
[----:B------:R-:W-:-:S07]  /*13e70*/  IMAD.MOV.U32 R15, RZ, RZ, -0x1 ;  /* 0xffffffffff0f7424 */ /* 0x000fce00078e00ff */
[----:B0-----:R-:W-:Y:S05]  /*13e80*/  WARPSYNC.COLLECTIVE R15, `(.L_x_1029) ;  /* 0x000000000f0c7348 */ /* 0x001fea0003c00000 */
[----:B------:R-:W-:Y:S02]  /*13e90*/  ELECT P6, UR62, PT ;  /* 0x00000000003e782f */ /* 0x000fe400038c0000 */
[----:B------:R-:W-:Y:S01]  /*13ea0*/  MOV R14, UR62 ;  /* 0x0000003e000e7c02 */ /* 0x000fe20008000f00 */
[----:B0-----:R-:W-:Y:S10]  /*13eb0*/  ENDCOLLECTIVE ;  /* 0x000000000000791b */ /* 0x001ff40003800000 */
.L_x_1029:
[----:B------:R-:W-:Y:S05]  /*13ec0*/  BSYNC B0 ;  /* 0x0000000000007941 */ /* 0x000fea0003800000 */
.L_x_1028:
[----:B------:R-:W-:Y:S05]  /*13ed0*/  BRA `(.L_x_1030) ;  /* 0xffffffc400947947 */ /* 0x000fea000383ffff */
.L_x_947:
[----:B--2---:R-:W-:-:S04]  /*13ee0*/  IMAD.U32 R3, RZ, RZ, UR38 ;  /* 0x00000026ff037e24 */ /* 0x004fc8000f8e00ff */
[----:B------:R2:W3:Y:S03]  /*13ef0*/  SYNCS.PHASECHK.TRANS64.TRYWAIT P0, [R3+URZ+0x2d840], R0 ;  /* 0x02d84000030075a7 */ /* 0x0004e6000800017f */
[----:B---3--:R-:W-:Y:S05]  /*13f00*/  @!P0 NANOSLEEP.SYNCS 0x989680 ;  /* 0x009896800000895d */ /* 0x008fea0003900000 */
[----:B------:R-:W3:Y:S02]  /*13f10*/  @!P0 SYNCS.PHASECHK.TRANS64 P0, [R3+URZ+0x2d840], R0 ;  /* 0x02d84000030085a7 */ /* 0x000ee4000800007f */
[----:B---3--:R-:W-:Y:S05]  /*13f20*/  @!P0 BRA `(.L_x_947) ;  /* 0xfffffffc00ec8947 */ /* 0x008fea000383ffff */
[----:B------:R-:W-:Y:S05]  /*13f30*/  BRA `(.L_x_1031) ;  /* 0xffffffc400e87947 */ /* 0x000fea000383ffff */
.L_x_950:
[----:B------:R-:W-:Y:S02]  /*13f40*/  IMAD.MOV.U32 R13, RZ, RZ, R19 ;  /* 0x000000ffff0d7224 */ /* 0x000fe400078e0013 */
[----:B------:R-:W-:Y:S02]  /*13f50*/  IMAD.MOV.U32 R12, RZ, RZ, RZ ;  /* 0x000000ffff0c7224 */ /* 0x000fe400078e00ff */
[----:B------:R-:W-:Y:S02]  /*13f60*/  IMAD.MOV.U32 R11, RZ, RZ, 0x1c1f ;  /* 0x00001c1fff0b7424 */ /* 0x000fe400078e00ff */
[----:B------:R-:W-:Y:S02]  /*13f70*/  IMAD.MOV.U32 R15, RZ, RZ, -0x1 ;  /* 0xffffffffff0f7424 */ /* 0x000fe400078e00ff */
[----:B------:R-:W-:-:S07]  /*13f80*/  VIADD R3, R3, UR48 ;  /* 0x0000003003037c36 */ /* 0x000fce0008000000 */
[----:B0-----:R-:W-:Y:S05]  /*13f90*/  WARPSYNC.COLLECTIVE R15, `(.L_x_1032) ;  /* 0x000000000f087348 */ /* 0x001fea0003c00000 */
[----:B------:R1:W2:Y:S02]  /*13fa0*/  SHFL.IDX P6, R14, R13, R12, R11 ;  /* 0x0000000c0d0e7389 */ /* 0x0002a400000c000b */
[----:B012---:R-:W-:Y:S01]  /*13fb0*/  ENDCOLLECTIVE ;  /* 0x000000000000791b */ /* 0x007fe20003800000 */
.L_x_1032:
[----:B------:R-:W-:Y:S02]  /*13fc0*/  IMAD.MOV.U32 R13, RZ, RZ, R10 ;  /* 0x000000ffff0d7224 */ /* 0x000fe400078e000a */
[----:B------:R-:W-:-:S07]  /*13fd0*/  IMAD.MOV.U32 R5, RZ, RZ, R14 ;  /* 0x000000ffff057224 */ /* 0x000fce00078e000e */
[----:B------:R-:W-:Y:S05]  /*13fe0*/  WARPSYNC.COLLECTIVE R15, `(.L_x_1033) ;  /* 0x000000000f087348 */ /* 0x000fea0003c00000 */
[----:B------:R0:W1:Y:S02]  /*13ff0*/  SHFL.IDX P6, R14, R13, R12, R11 ;  /* 0x0000000c0d0e7389 */ /* 0x00006400000c000b */
[----:B01----:R-:W-:Y:S01]  /*14000*/  ENDCOLLECTIVE ;  /* 0x000000000000791b */ /* 0x003fe20003800000 */
.L_x_1033:
[----:B------:R-:W-:Y:S01]  /*14010*/  ULDC UR4, c[0x0][0x288] ;  /* 0x0000a20000047ab9 */ /* 0x000fe20000000800 */
[----:B------:R-:W-:Y:S01]  /*14020*/  ULDC.64 UR6, c[0x0][0x208] ;  /* 0x0000820000067ab9 */ /* 0x000fe20000000a00 */
[----:B------:R-:W-:-:S05]  /*14030*/  IMAD R0, R0, UR4, RZ ;  /* 0x0000000400007c24 */ /* 0x000fca000f8e02ff */
[C---:B------:R-:W-:Y:S01]  /*14040*/  ISETP.GE.AND P3, PT, R3.reuse, R0, PT ;  /* 0x000000000300720c */ /* 0x040fe20003f66270 */
[----:B------:R-:W-:Y:S02]  /*14050*/  VIADD R11, R3, 0x20 ;  /* 0x00000020030b7836 */ /* 0x000fe40000000000 */
[----:B------:R-:W-:Y:S02]  /*14060*/  IMAD.MOV.U32 R13, RZ, RZ, R19 ;  /* 0x000000ffff0d7224 */ /* 0x000fe400078e0013 */
[----:B------:R-:W-:-:S08]  /*14070*/  IMAD.MOV.U32 R12, RZ, RZ, 0x1 ;  /* 0x00000001ff0c7424 */ /* 0x000fd000078e00ff */
[----:B------:R-:W-:Y:S01]  /*14080*/  @!P3 LEA R29, R6, UR38, 0x1 ;  /* 0x00000026061dbc11 */ /* 0x000fe2000f8e08ff */
[----:B------:R-:W-:-:S04]  /*14090*/  IMAD.MOV.U32 R4, RZ, RZ, R14 ;  /* 0x000000ffff047224 */ /* 0x000fc800078e000e */
[----:B------:R-:W-:-:S05]  /*140a0*/  @!P3 IMAD.WIDE.U32 R4, R7, 0x2, R4 ;  /* 0x000000020704b825 */ /* 0x000fca00078e0004 */
[----:B------:R-:W-:Y:S01]  /*140b0*/  @!PT LDS RZ, [RZ] ;  /* 0x00000000fffff984 */ /* 0x000fe20000000800 */
[----:B------:R-:W-:Y:S01]  /*140c0*/  @!PT LDS RZ, [RZ] ;  /* 0x00000000fffff984 */ /* 0x000fe20000000800 */
[----:B------:R-:W-:Y:S01]  /*140d0*/  @!PT LDS RZ, [RZ] ;  /* 0x00000000fffff984 */ /* 0x000fe20000000800 */
[----:B------:R0:W-:Y:S04]  /*140e0*/  @!P3 LDGSTS.E.BYPASS.LTC128B.128 [R29+0xc400], desc[UR6][R4.64], !P2 ;  /* 0x0c400000041dbfae */ /* 0x0001e8000d101d46 */
[----:B------:R0:W-:Y:S04]  /*140f0*/  @!P3 LDGSTS.E.BYPASS.LTC128B.128 [R29+0xf400], desc[UR6][R4.64+0x40], !P0 ;  /* 0x0f400040041dbfae */ /* 0x0001e8000c101d46 */
[----:B------:R0:W-:Y:S01]  /*14100*/  @!P3 LDGSTS.E.BYPASS.LTC128B.128 [R29+0x12400], desc[UR6][R4.64+0x80], !P1 ;  /* 0x12400080041dbfae */ /* 0x0001e2000c901d46 */
[----:B------:R-:W-:Y:S01]  /*14110*/  ISETP.GE.AND P3, PT, R11, R0, PT ;  /* 0x000000000b00720c */ /* 0x000fe20003f66270 */
[----:B------:R-:W-:-:S12]  /*14120*/  IMAD.MOV.U32 R11, RZ, RZ, 0x1c1f ;  /* 0x00001c1fff0b7424 */ /* 0x000fd800078e00ff */
[----:B0-----:R-:W-:Y:S05]  /*14130*/  WARPSYNC.COLLECTIVE R15, `(.L_x_1034) ;  /* 0x000000000f087348 */ /* 0x001fea0003c00000 */
[----:B------:R1:W2:Y:S02]  /*14140*/  SHFL.IDX P6, R14, R13, R12, R11 ;  /* 0x0000000c0d0e7389 */ /* 0x0002a400000c000b */
[----:B012---:R-:W-:Y:S01]  /*14150*/  ENDCOLLECTIVE ;  /* 0x000000000000791b */ /* 0x007fe20003800000 */
.L_x_1034:
[----:B------:R-:W-:Y:S01]  /*14160*/  @!P3 LEA R29, R6, UR38, 0x1 ;  /* 0x00000026061dbc11 */ /* 0x000fe2000f8e08ff */
[----:B------:R-:W-:Y:S02]  /*14170*/  IMAD.MOV.U32 R13, RZ, RZ, R10 ;  /* 0x000000ffff0d7224 */ /* 0x000fe400078e000a */
[----:B------:R-:W-:-:S07]  /*14180*/  IMAD.MOV.U32 R20, RZ, RZ, R14 ;  /* 0x000000ffff147224 */ /* 0x000fce00078e000e */
[----:B------:R-:W-:Y:S05]  /*14190*/  WARPSYNC.COLLECTIVE R15, `(.L_x_1035) ;  /* 0x000000000f087348 */ /* 0x000fea0003c00000 */
[----:B------:R0:W1:Y:S02]  /*141a0*/  SHFL.IDX P6, R14, R13, R12, R11 ;  /* 0x0000000c0d0e7389 */ /* 0x00006400000c000b */
[----:B01----:R-:W-:Y:S01]  /*141b0*/  ENDCOLLECTIVE ;  /* 0x000000000000791b */ /* 0x003fe20003800000 */
.L_x_1035:
[----:B------:R-:W-:Y:S01]  /*141c0*/  ULDC.64 UR4, c[0x0][0x208] ;  /* 0x0000820000047ab9 */ /* 0x000fe20000000a00 */
[----:B------:R-:W-:Y:S02]  /*141d0*/  IMAD.MOV.U32 R5, RZ, RZ, R20 ;  /* 0x000000ffff057224 */ /* 0x000fe400078e0014 */
[----:B------:R-:W-:Y:S02]  /*141e0*/  IMAD.MOV.U32 R13, RZ, RZ, R19 ;  /* 0x000000ffff0d7224 */ /* 0x000fe400078e0013 */
[----:B------:R-:W-:Y:S02]  /*141f0*/  IMAD.MOV.U32 R12, RZ, RZ, 0x2 ;  /* 0x00000002ff0c7424 */ /* 0x000fe400078e00ff */
[----:B------:R-:W-:-:S04]  /*14200*/  IMAD.MOV.U32 R4, RZ, RZ, R14 ;  /* 0x000000ffff047224 */ /* 0x000fc800078e000e */
[----:B------:R-:W-:-:S04]  /*14210*/  @!P3 IMAD.WIDE.U32 R20, R7, 0x2, R4 ;  /* 0x000000020714b825 */ /* 0x000fc800078e0004 */
[----:B------:R-:W-:Y:S01]  /*14220*/  VIADD R5, R3, 0x40 ;  /* 0x0000004003057836 */ /* 0x000fe20000000000 */
[----:B------:R-:W-:Y:S01]  /*14230*/  @!PT LDS RZ, [RZ] ;  /* 0x00000000fffff984 */ /* 0x000fe20000000800 */
[----:B------:R-:W-:Y:S01]  /*14240*/  @!PT LDS RZ, [RZ] ;  /* 0x00000000fffff984 */ /* 0x000fe20000000800 */
[----:B------:R-:W-:Y:S01]  /*14250*/  @!PT LDS RZ, [RZ] ;  /* 0x00000000fffff984 */ /* 0x000fe20000000800 */
[----:B------:R0:W-:Y:S04]  /*14260*/  @!P3 LDGSTS.E.BYPASS.LTC128B.128 [R29+0xcc00], desc[UR4][R20.64], !P2 ;  /* 0x0cc00000141dbfae */ /* 0x0001e8000d101d44 */
[----:B------:R0:W-:Y:S04]  /*14270*/  @!P3 LDGSTS.E.BYPASS.LTC128B.128 [R29+0xfc00], desc[UR4][R20.64+0x40], !P0 ;  /* 0x0fc00040141dbfae */ /* 0x0001e8000c101d44 */
[----:B------:R0:W-:Y:S01]  /*14280*/  @!P3 LDGSTS.E.BYPASS.LTC128B.128 [R29+0x12c00], desc[UR4][R20.64+0x80], !P1 ;  /* 0x12c00080141dbfae */ /* 0x0001e2000c901d44 */
[----:B------:R-:W-:-:S13]  /*14290*/  ISETP.GE.AND P3, PT, R5, R0, PT ;  /* 0x000000000500720c */ /* 0x000fda0003f66270 */
[----:B0-----:R-:W-:Y:S05]  /*142a0*/  WARPSYNC.COLLECTIVE R15, `(.L_x_1036) ;  /* 0x000000000f087348 */ /* 0x001fea0003c00000 */
[----:B------:R1:W2:Y:S02]  /*142b0*/  SHFL.IDX P6, R14, R13, R12, R11 ;  /* 0x0000000c0d0e7389 */ /* 0x0002a400000c000b */
[----:B012---:R-:W-:Y:S01]  /*142c0*/  ENDCOLLECTIVE ;  /* 0x000000000000791b */ /* 0x007fe20003800000 */
.L_x_1036:
[----:B------:R-:W-:Y:S01]  /*142d0*/  @!P3 LEA R21, R6, UR38, 0x1 ;  /* 0x000000260615bc11 */ /* 0x000fe2000f8e08ff */
[----:B------:R-:W-:Y:S02]  /*142e0*/  IMAD.MOV.U32 R13, RZ, RZ, R10 ;  /* 0x000000ffff0d7224 */ /* 0x000fe400078e000a */
[----:B------:R-:W-:-:S07]  /*142f0*/  IMAD.MOV.U32 R28, RZ, RZ, R14 ;  /* 0x000000ffff1c7224 */ /* 0x000fce00078e000e */
[----:B------:R-:W-:Y:S05]  /*14300*/  WARPSYNC.COLLECTIVE R15, `(.L_x_1037) ;  /* 0x000000000f087348 */ /* 0x000fea0003c00000 */
[----:B------:R0:W1:Y:S02]  /*14310*/  SHFL.IDX P6, R14, R13, R12, R11 ;  /* 0x0000000c0d0e7389 */ /* 0x00006400000c000b */
[----:B01----:R-:W-:Y:S01]  /*14320*/  ENDCOLLECTIVE ;  /* 0x000000000000791b */ /* 0x003fe20003800000 */
.L_x_1037:
[----:B------:R-:W-:Y:S01]  /*14330*/  ULDC.64 UR4, c[0x0][0x208] ;  /* 0x0000820000047ab9 */ /* 0x000fe20000000a00 */
[----:B------:R-:W-:Y:S02]  /*14340*/  IMAD.MOV.U32 R5, RZ, RZ, R28 ;  /* 0x000000ffff057224 */ /* 0x000fe400078e001c */
[----:B------:R-:W-:Y:S02]  /*14350*/  IMAD.MOV.U32 R13, RZ, RZ, R19 ;  /* 0x000000ffff0d7224 */ /* 0x000fe400078e0013 */
[----:B------:R-:W-:Y:S02]  /*14360*/  IMAD.MOV.U32 R12, RZ, RZ, 0x3 ;  /* 0x00000003ff0c7424 */ /* 0x000fe400078e00ff */
[----:B------:R-:W-:-:S04]  /*14370*/  IMAD.MOV.U32 R11, RZ, RZ, R14 ;  /* 0x000000ffff0b7224 */ /* 0x000fc800078e000e */
[----:B------:R-:W-:Y:S02]  /*14380*/  IMAD.MOV.U32 R4, RZ, RZ, R11 ;  /* 0x000000ffff047224 */ /* 0x000fe400078e000b */
[----:B------:R-:W-:Y:S02]  /*14390*/  IMAD.MOV.U32 R11, RZ, RZ, 0x1c1f ;  /* 0x00001c1fff0b7424 */ /* 0x000fe400078e00ff */
[----:B------:R-:W-:-:S05]  /*143a0*/  @!P3 IMAD.WIDE.U32 R4, R7, 0x2, R4 ;  /* 0x000000020704b825 */ /* 0x000fca00078e0004 */
        /* <DEDUP_REMOVED lines=9> */
.L_x_1038:
[----:B------:R-:W-:-:S05]  /*14440*/  VIADD R5, R3, 0x60 ;  /* 0x0000006003057836 */ /* 0x000fca0000000000 */
[----:B------:R-:W-:Y:S01]  /*14450*/  ISETP.GE.AND P3, PT, R5, R0, PT ;  /* 0x000000000500720c */ /* 0x000fe20003f66270 */
[----:B------:R-:W-:Y:S02]  /*14460*/  IMAD.MOV.U32 R13, RZ, RZ, R10 ;  /* 0x000000ffff0d7224 */ /* 0x000fe400078e000a */
[----:B------:R-:W-:-:S10]  /*14470*/  IMAD.MOV.U32 R19, RZ, RZ, R14 ;  /* 0x000000ffff137224 */ /* 0x000fd400078e000e */
[----:B------:R-:W-:Y:S05]  /*14480*/  WARPSYNC.COLLECTIVE R15, `(.L_x_1039) ;  /* 0x000000000f087348 */ /* 0x000fea0003c00000 */
[----:B------:R0:W1:Y:S02]  /*14490*/  SHFL.IDX P6, R14, R13, R12, R11 ;  /* 0x0000000c0d0e7389 */ /* 0x00006400000c000b */
[----:B01----:R-:W-:Y:S01]  /*144a0*/  ENDCOLLECTIVE ;  /* 0x000000000000791b */ /* 0x003fe20003800000 */
.L_x_1039:
[----:B------:R-:W-:Y:S01]  /*144b0*/  @!P3 LEA R10, R6, UR38, 0x1 ;  /* 0x00000026060abc11 */ /* 0x000fe2000f8e08ff */
[----:B------:R-:W-:Y:S01]  /*144c0*/  IMAD.MOV.U32 R5, RZ, RZ, R19 ;  /* 0x000000ffff057224 */ /* 0x000fe200078e0013 */
[----:B------:R-:W-:Y:S01]  /*144d0*/  ULDC.64 UR4, c[0x0][0x208] ;  /* 0x0000820000047ab9 */ /* 0x000fe20000000a00 */
[----:B------:R-:W-:Y:S02]  /*144e0*/  IMAD.MOV.U32 R19, RZ, RZ, 0x1 ;  /* 0x00000001ff137424 */ /* 0x000fe400078e00ff */
[----:B------:R-:W-:Y:S02]  /*144f0*/  IMAD.MOV.U32 R13, RZ, RZ, R9 ;  /* 0x000000ffff0d7224 */ /* 0x000fe400078e0009 */
[----:B------:R-:W-:Y:S02]  /*14500*/  IMAD.MOV.U32 R12, RZ, RZ, RZ ;  /* 0x000000ffff0c7224 */ /* 0x000fe400078e00ff */
        /* <DEDUP_REMOVED lines=13> */
.L_x_1040:
[----:B------:R-:W-:Y:S02]  /*145e0*/  IMAD.MOV.U32 R13, RZ, RZ, R8 ;  /* 0x000000ffff0d7224 */ /* 0x000fe400078e0008 */
[----:B------:R-:W-:-:S07]  /*145f0*/  IMAD.MOV.U32 R28, RZ, RZ, R14 ;  /* 0x000000ffff1c7224 */ /* 0x000fce00078e000e */
[----:B------:R-:W-:Y:S05]  /*14600*/  WARPSYNC.COLLECTIVE R15, `(.L_x_1041) ;  /* 0x000000000f087348 */ /* 0x000fea0003c00000 */
[----:B------:R0:W1:Y:S02]  /*14610*/  SHFL.IDX P6, R14, R13, R12, R11 ;  /* 0x0000000c0d0e7389 */ /* 0x00006400000c000b */
[----:B01----:R-:W-:Y:S01]  /*14620*/  ENDCOLLECTIVE ;  /* 0x000000000000791b */ /* 0x003fe20003800000 */
.L_x_1041:
[----:B------:R-:W-:Y:S01]  /*14630*/  ULDC.64 UR4, c[0x0][0x208] ;  /* 0x0000820000047ab9 */ /* 0x000fe20000000a00 */
[----:B------:R-:W-:Y:S02]  /*14640*/  IMAD.MOV.U32 R5, RZ, RZ, R28 ;  /* 0x000000ffff057224 */ /* 0x000fe400078e001c */
[----:B------:R-:W-:Y:S02]  /*14650*/  IMAD.MOV.U32 R13, RZ, RZ, R9 ;  /* 0x000000ffff0d7224 */ /* 0x000fe400078e0009 */
[----:B------:R-:W-:Y:S02]  /*14660*/  IMAD.MOV.U32 R12, RZ, RZ, 0x1 ;  /* 0x00000001ff0c7424 */ /* 0x000fe400078e00ff */
[----:B------:R-:W-:-:S04]  /*14670*/  IMAD.MOV.U32 R29, RZ, RZ, R14 ;  /* 0x000000ffff1d7224 */ /* 0x000fc800078e000e */
[----:B------:R-:W-:Y:S01]  /*14680*/  IMAD.MOV.U32 R4, RZ, RZ, R29 ;  /* 0x000000ffff047224 */ /* 0x000fe200078e001d */
[----:B------:R-:W-:-:S03]  /*14690*/  @!P3 LEA R29, R6, UR38, 0x1 ;  /* 0x00000026061dbc11 */ /* 0x000fc6000f8e08ff */
        /* <DEDUP_REMOVED lines=10> */
.L_x_1042:
[----:B------:R-:W-:Y:S02]  /*14740*/  IMAD.MOV.U32 R13, RZ, RZ, R8 ;  /* 0x000000ffff0d7224 */ /* 0x000fe400078e0008 */
[----:B------:R-:W-:-:S07]  /*14750*/  IMAD.MOV.U32 R9, RZ, RZ, R14 ;  /* 0x000000ffff097224 */ /* 0x000fce00078e000e */
[----:B------:R-:W-:Y:S05]  /*14760*/  WARPSYNC.COLLECTIVE R15, `(.L_x_1043) ;  /* 0x000000000f087348 */ /* 0x000fea0003c00000 */
[----:B------:R0:W1:Y:S02]  /*14770*/  SHFL.IDX P6, R14, R13, R12, R11 ;  /* 0x0000000c0d0e7389 */ /* 0x00006400000c000b */
[----:B01----:R-:W-:Y:S01]  /*14780*/  ENDCOLLECTIVE ;  /* 0x000000000000791b */ /* 0x003fe20003800000 */
.L_x_1043:
[----:B------:R-:W-:Y:S05]  /*14790*/  BRA `(.L_x_1044) ;  /* 0xffffffc800e87947 */ /* 0x000fea000383ffff */
.L_x_953:
[----:B-1----:R-:W-:-:S04]  /*147a0*/  IMAD.U32 R5, RZ, RZ, UR38 ;  /* 0x00000026ff057e24 */ /* 0x002fc8000f8e00ff */
[----:B------:R1:W2:Y:S03]  /*147b0*/  SYNCS.PHASECHK.TRANS64.TRYWAIT P0, [R5+URZ+0x2d820], R0 ;  /* 0x02d82000050075a7 */ /* 0x0002a6000800017f */
[----:B--2---:R-:W-:Y:S05]  /*147c0*/  @!P0 NANOSLEEP.SYNCS 0x989680 ;  /* 0x009896800000895d */ /* 0x004fea0003900000 */
[----:B------:R-:W2:Y:S02]  /*147d0*/  @!P0 SYNCS.PHASECHK.TRANS64 P0, [R5+URZ+0x2d820], R0 ;  /* 0x02d82000050085a7 */ /* 0x000ea4000800007f */
[----:B--2---:R-:W-:Y:S05]  /*147e0*/  @!P0 BRA `(.L_x_953) ;  /* 0xfffffffc00ec8947 */ /* 0x004fea000383ffff */
[----:B------:R-:W-:Y:S05]  /*147f0*/  BRA `(.L_x_1045) ;  /* 0xffffffcc003c7947 */ /* 0x000fea000383ffff */
.L_x_960:
[----:B-1----:R-:W-:-:S04]  /*14800*/  IMAD.U32 R5, RZ, RZ, UR38 ;  /* 0x00000026ff057e24 */ /* 0x002fc8000f8e00ff */
[----:B------:R1:W2:Y:S03]  /*14810*/  SYNCS.PHASECHK.TRANS64.TRYWAIT P0, [R5+URZ+0x2d848], R12 ;  /* 0x02d8480c050075a7 */ /* 0x0002a6000800017f */
[----:B--2---:R-:W-:Y:S05]  /*14820*/  @!P0 NANOSLEEP.SYNCS 0x989680 ;  /* 0x009896800000895d */ /* 0x004fea0003900000 */
[----:B------:R-:W2:Y:S02]  /*14830*/  @!P0 SYNCS.PHASECHK.TRANS64 P0, [R5+URZ+0x2d848], R12 ;  /* 0x02d8480c050085a7 */ /* 0x000ea4000800007f */
[----:B--2---:R-:W-:Y:S05]  /*14840*/  @!P0 BRA `(.L_x_960) ;  /* 0xfffffffc00ec8947 */ /* 0x004fea000383ffff */
[----:B------:R-:W-:Y:S05]  /*14850*/  BRA `(.L_x_1046) ;  /* 0xffffffd000107947 */ /* 0x000fea000383ffff */
.L_x_967:
[----:B-1----:R-:W-:-:S04]  /*14860*/  IMAD.U32 R5, RZ, RZ, UR38 ;  /* 0x00000026ff057e24 */ /* 0x002fc8000f8e00ff */
[----:B------:R1:W2:Y:S03]  /*14870*/  SYNCS.PHASECHK.TRANS64.TRYWAIT P0, [R5+URZ+0x2d860], R12 ;  /* 0x02d8600c050075a7 */ /* 0x0002a6000800017f */
[----:B--2---:R-:W-:Y:S05]  /*14880*/  @!P0 NANOSLEEP.SYNCS 0x989680 ;  /* 0x009896800000895d */ /* 0x004fea0003900000 */
[----:B------:R-:W2:Y:S02]  /*14890*/  @!P0 SYNCS.PHASECHK.TRANS64 P0, [R5+URZ+0x2d860], R12 ;  /* 0x02d8600c050085a7 */ /* 0x000ea4000800007f */
[----:B--2---:R-:W-:Y:S05]  /*148a0*/  @!P0 BRA `(.L_x_967) ;  /* 0xfffffffc00ec8947 */ /* 0x004fea000383ffff */
[----:B------:R-:W-:Y:S05]  /*148b0*/  BRA `(.L_x_1047) ;  /* 0xffffffd000e87947 */ /* 0x000fea000383ffff */
.L_x_977:
[----:B-1----:R-:W-:-:S04]  /*148c0*/  IMAD.U32 R5, RZ, RZ, UR38 ;  /* 0x00000026ff057e24 */ /* 0x002fc8000f8e00ff */
[----:B------:R1:W2:Y:S03]  /*148d0*/  SYNCS.PHASECHK.TRANS64.TRYWAIT P0, [R5+URZ+0x2d840], R12 ;  /* 0x02d8400c050075a7 */ /* 0x0002a6000800017f */
[----:B--2---:R-:W-:Y:S05]  /*148e0*/  @!P0 NANOSLEEP.SYNCS 0x989680 ;  /* 0x009896800000895d */ /* 0x004fea0003900000 */
[----:B------:R-:W2:Y:S02]  /*148f0*/  @!P0 SYNCS.PHASECHK.TRANS64 P0, [R5+URZ+0x2d840], R12 ;  /* 0x02d8400c050085a7 */ /* 0x000ea4000800007f */
[----:B--2---:R-:W-:Y:S05]  /*14900*/  @!P0 BRA `(.L_x_977) ;  /* 0xfffffffc00ec8947 */ /* 0x004fea000383ffff */
[----:B------:R-:W-:Y:S05]  /*14910*/  BRA `(.L_x_1048) ;  /* 0xffffffd800387947 */ /* 0x000fea000383ffff */
.L_x_984:
[----:B-1----:R-:W-:-:S04]  /*14920*/  IMAD.U32 R5, RZ, RZ, UR38 ;  /* 0x00000026ff057e24 */ /* 0x002fc8000f8e00ff */
[----:B------:R1:W2:Y:S03]  /*14930*/  SYNCS.PHASECHK.TRANS64.TRYWAIT P0, [R5+URZ+0x2d868], R4 ;  /* 0x02d86804050075a7 */ /* 0x0002a6000800017f */
[----:B--2---:R-:W-:Y:S05]  /*14940*/  @!P0 NANOSLEEP.SYNCS 0x989680 ;  /* 0x009896800000895d */ /* 0x004fea0003900000 */
[----:B------:R-:W2:Y:S02]  /*14950*/  @!P0 SYNCS.PHASECHK.TRANS64 P0, [R5+URZ+0x2d868], R4 ;  /* 0x02d86804050085a7 */ /* 0x000ea4000800007f */
[----:B--2---:R-:W-:Y:S05]  /*14960*/  @!P0 BRA `(.L_x_984) ;  /* 0xfffffffc00ec8947 */ /* 0x004fea000383ffff */
[----:B------:R-:W-:Y:S05]  /*14970*/  BRA `(.L_x_1049) ;  /* 0xffffffdc00107947 */ /* 0x000fea000383ffff */
.L_x_994:
[----:B-1----:R-:W-:-:S04]  /*14980*/  IMAD.U32 R4, RZ, RZ, UR38 ;  /* 0x00000026ff047e24 */ /* 0x002fc8000f8e00ff */
[----:B------:R1:W2:Y:S03]  /*14990*/  SYNCS.PHASECHK.TRANS64.TRYWAIT P0, [R4+URZ+0x2d848], R9 ;  /* 0x02d84809040075a7 */ /* 0x0002a6000800017f */
[----:B--2---:R-:W-:Y:S05]  /*149a0*/  @!P0 NANOSLEEP.SYNCS 0x989680 ;  /* 0x009896800000895d */ /* 0x004fea0003900000 */
[----:B------:R-:W2:Y:S02]  /*149b0*/  @!P0 SYNCS.PHASECHK.TRANS64 P0, [R4+URZ+0x2d848], R9 ;  /* 0x02d84809040085a7 */ /* 0x000ea4000800007f */
[----:B--2---:R-:W-:Y:S05]  /*149c0*/  @!P0 BRA `(.L_x_994) ;  /* 0xfffffffc00ec8947 */ /* 0x004fea000383ffff */
[----:B------:R-:W-:Y:S05]  /*149d0*/  BRA `(.L_x_1050) ;  /* 0xffffffe000747947 */ /* 0x000fea000383ffff */
.L_x_1001:
[----:B-1----:R-:W-:-:S04]  /*149e0*/  IMAD.U32 R4, RZ, RZ, UR38 ;  /* 0x00000026ff047e24 */ /* 0x002fc8000f8e00ff */
[----:B------:R1:W2:Y:S03]  /*149f0*/  SYNCS.PHASECHK.TRANS64.TRYWAIT P0, [R4+URZ+0x2d860], R9 ;  /* 0x02d86009040075a7 */ /* 0x0002a6000800017f */
[----:B--2---:R-:W-:Y:S05]  /*14a00*/  @!P0 NANOSLEEP.SYNCS 0x989680 ;  /* 0x009896800000895d */ /* 0x004fea0003900000 */
[----:B------:R-:W2:Y:S02]  /*14a10*/  @!P0 SYNCS.PHASECHK.TRANS64 P0, [R4+URZ+0x2d860], R9 ;  /* 0x02d86009040085a7 */ /* 0x000ea4000800007f */
[----:B--2---:R-:W-:Y:S05]  /*14a20*/  @!P0 BRA `(.L_x_1001) ;  /* 0xfffffffc00ec8947 */ /* 0x004fea000383ffff */
[----:B------:R-:W-:Y:S05]  /*14a30*/  BRA `(.L_x_1051) ;  /* 0xffffffe400487947 */ /* 0x000fea000383ffff */
.L_x_1010:
[----:B-1----:R1:W2:Y:S02]  /*14a40*/  SYNCS.PHASECHK.TRANS64.TRYWAIT P0, [R4+URZ+0x2d860], R3 ;  /* 0x02d86003040075a7 */ /* 0x0022a4000800017f */
[----:B--2---:R-:W-:Y:S05]  /*14a50*/  @!P0 NANOSLEEP.SYNCS 0x989680 ;  /* 0x009896800000895d */ /* 0x004fea0003900000 */
[----:B------:R-:W2:Y:S02]  /*14a60*/  @!P0 SYNCS.PHASECHK.TRANS64 P0, [R4+URZ+0x2d860], R3 ;  /* 0x02d86003040085a7 */ /* 0x000ea4000800007f */
[----:B--2---:R-:W-:Y:S05]  /*14a70*/  @!P0 BRA `(.L_x_1010) ;  /* 0xfffffffc00f08947 */ /* 0x004fea000383ffff */
[----:B------:R-:W-:Y:S05]  /*14a80*/  BRA `(.L_x_1052) ;  /* 0xffffffe800407947 */ /* 0x000fea000383ffff */
.L_x_1016:
[----:B-1----:R1:W2:Y:S02]  /*14a90*/  SYNCS.PHASECHK.TRANS64.TRYWAIT P0, [R7+URZ+0x2d820], R4 ;  /* 0x02d82004070075a7 */ /* 0x0022a4000800017f */
[----:B--2---:R-:W-:Y:S05]  /*14aa0*/  @!P0 NANOSLEEP.SYNCS 0x989680 ;  /* 0x009896800000895d */ /* 0x004fea0003900000 */
[----:B------:R-:W2:Y:S02]  /*14ab0*/  @!P0 SYNCS.PHASECHK.TRANS64 P0, [R7+URZ+0x2d820], R4 ;  /* 0x02d82004070085a7 */ /* 0x000ea4000800007f */
[----:B--2---:R-:W-:Y:S05]  /*14ac0*/  @!P0 BRA `(.L_x_1016) ;  /* 0xfffffffc00f08947 */ /* 0x004fea000383ffff */
[----:B------:R-:W-:Y:S05]  /*14ad0*/  BRA `(.L_x_1053) ;  /* 0xffffffec00407947 */ /* 0x000fea000383ffff */
.L_x_1017:
[----:B------:R-:W-:Y:S01]  /*14ae0*/  BSSY B0, `(.L_x_1054) ;  /* 0x0000008000007945 */ /* 0x000fe20003800000 */
[----:B------:R-:W-:Y:S02]  /*14af0*/  IMAD.MOV.U32 R13, RZ, RZ, R26 ;  /* 0x000000ffff0d7224 */ /* 0x000fe400078e001a */
[----:B------:R-:W-:Y:S02]  /*14b00*/  IMAD.MOV.U32 R12, RZ, RZ, RZ ;  /* 0x000000ffff0c7224 */ /* 0x000fe400078e00ff */
[----:B------:R-:W-:Y:S02]  /*14b10*/  IMAD.MOV.U32 R11, RZ, RZ, 0x1f ;  /* 0x0000001fff0b7424 */ /* 0x000fe400078e00ff */
[----:B------:R-:W-:-:S07]  /*14b20*/  IMAD.MOV.U32 R15, RZ, RZ, -0x1 ;  /* 0xffffffffff0f7424 */ /* 0x000fce00078e00ff */
[----:B01----:R-:W-:Y:S05]  /*14b30*/  WARPSYNC.COLLECTIVE R15, `(.L_x_1055) ;  /* 0x000000000f087348 */ /* 0x003fea0003c00000 */
[----:B------:R2:W3:Y:S02]  /*14b40*/  SHFL.IDX P6, R14, R13, R12, R11 ;  /* 0x0000000c0d0e7389 */ /* 0x0004e400000c000b */
[----:B0123--:R-:W-:Y:S01]  /*14b50*/  ENDCOLLECTIVE ;  /* 0x000000000000791b */ /* 0x00ffe20003800000 */
.L_x_1055:
[----:B------:R-:W-:Y:S05]  /*14b60*/  BSYNC B0 ;  /* 0x0000000000007941 */ /* 0x000fea0003800000 */
.L_x_1054:
[----:B------:R-:W-:Y:S05]  /*14b70*/  BRA `(.L_x_1056) ;  /* 0xffffffec00247947 */ /* 0x000fea000383ffff */
.L_x_1018:
[----:B------:R-:W-:Y:S01]  /*14b80*/  BSSY B0, `(.L_x_1057) ;  /* 0x0000006000007945 */ /* 0x000fe20003800000 */
[----:B------:R-:W-:-:S07]  /*14b90*/  IMAD.MOV.U32 R15, RZ, RZ, -0x1 ;  /* 0xffffffffff0f7424 */ /* 0x000fce00078e00ff */
[----:B012---:R-:W-:Y:S05]  /*14ba0*/  WARPSYNC.COLLECTIVE R15, `(.L_x_1058) ;  /* 0x000000000f0c7348 */ /* 0x007fea0003c00000 */
[----:B------:R-:W-:Y:S02]  /*14bb0*/  ELECT P6, UR62, PT ;  /* 0x00000000003e782f */ /* 0x000fe400038c0000 */
[----:B------:R-:W-:Y:S01]  /*14bc0*/  MOV R14, UR62 ;  /* 0x0000003e000e7c02 */ /* 0x000fe20008000f00 */
[----:B012---:R-:W-:Y:S10]  /*14bd0*/  ENDCOLLECTIVE ;  /* 0x000000000000791b */ /* 0x007ff40003800000 */
.L_x_1058:
[----:B------:R-:W-:Y:S05]  /*14be0*/  BSYNC B0 ;  /* 0x0000000000007941 */ /* 0x000fea0003800000 */
.L_x_1057:
[----:B------:R-:W-:Y:S05]  /*14bf0*/  BRA `(.L_x_1059) ;  /* 0xffffffec00187947 */ /* 0x000fea000383ffff */
.L_x_1020:
[----:B-1----:R1:W3:Y:S02]  /*14c00*/  SYNCS.PHASECHK.TRANS64.TRYWAIT P0, [R6+URZ], R5 ;  /* 0x00000005060075a7 */ /* 0x0022e4000800017f */
[----:B---3--:R-:W-:Y:S05]  /*14c10*/  @!P0 NANOSLEEP.SYNCS 0x989680 ;  /* 0x009896800000895d */ /* 0x008fea0003900000 */
[----:B------:R-:W3:Y:S02]  /*14c20*/  @!P0 SYNCS.PHASECHK.TRANS64 P0, [R6+URZ], R5 ;  /* 0x00000005060085a7 */ /* 0x000ee4000800007f */
[----:B---3--:R-:W-:Y:S05]  /*14c30*/  @!P0 BRA `(.L_x_1020) ;  /* 0xfffffffc00f08947 */ /* 0x008fea000383ffff */
[----:B------:R-:W-:Y:S05]  /*14c40*/  BRA `(.L_x_1060) ;  /* 0xffffffec00507947 */ /* 0x000fea000383ffff */
.L_x_1021:
[----:B---3--:R3:W4:Y:S02]  /*14c50*/  SYNCS.PHASECHK.TRANS64.TRYWAIT P0, [R3+URZ], R2 ;  /* 0x00000002030075a7 */ /* 0x008724000800017f */
[----:B----4-:R-:W-:Y:S05]  /*14c60*/  @!P0 NANOSLEEP.SYNCS 0x989680 ;  /* 0x009896800000895d */ /* 0x010fea0003900000 */
[----:B------:R-:W4:Y:S02]  /*14c70*/  @!P0 SYNCS.PHASECHK.TRANS64 P0, [R3+URZ], R2 ;  /* 0x00000002030085a7 */ /* 0x000f24000800007f */
[----:B----4-:R-:W-:Y:S05]  /*14c80*/  @!P0 BRA `(.L_x_1021) ;  /* 0xfffffffc00f08947 */ /* 0x010fea000383ffff */
[----:B------:R-:W-:Y:S05]  /*14c90*/  BRA `(.L_x_1061) ;  /* 0xffffffec00447947 */ /* 0x000fea000383ffff */
.L_x_1023:
[----:B---3--:R3:W4:Y:S02]  /*14ca0*/  SYNCS.PHASECHK.TRANS64.TRYWAIT P0, [R0+URZ], R5 ;  /* 0x00000005000075a7 */ /* 0x008724000800017f */
[----:B----4-:R-:W-:Y:S05]  /*14cb0*/  @!P0 NANOSLEEP.SYNCS 0x989680 ;  /* 0x009896800000895d */ /* 0x010fea0003900000 */
[----:B------:R-:W4:Y:S02]  /*14cc0*/  @!P0 SYNCS.PHASECHK.TRANS64 P0, [R0+URZ], R5 ;  /* 0x00000005000085a7 */ /* 0x000f24000800007f */
[----:B----4-:R-:W-:Y:S05]  /*14cd0*/  @!P0 BRA `(.L_x_1023) ;  /* 0xfffffffc00f08947 */ /* 0x010fea000383ffff */
[----:B------:R-:W-:Y:S05]  /*14ce0*/  BRA `(.L_x_1062) ;  /* 0xffffffec00487947 */ /* 0x000fea000383ffff */
.L_x_1063:
        /* <DEDUP_REMOVED lines=9> */
.L_x_2779:


//--------------------- .text._ZN7cutlass13device_kernelIN5flash11enable_sm90INS1_16FlashAttnFwdSm90INS1_25CollectiveMainloopFwdSm90ILi2EN4cute5tupleIJNS5_1CILi1EEES8_S8_EEENS6_IJNS7_ILi192EEENS7_ILi128EEENS7_ILi96EEEEEELi96ENS_6half_tEfNS_4arch4Sm90ELb0ELb1ELb0ELb1ELb0ELb0ELb0ELb0ELb1ELb1ELb1ELb0EEENS1_21CollectiveEpilogueFwdINS6_IJSA_SC_SB_EEES9_SE_SG_Li384ELb1ELb1ELb1ELb0EEENS1_36VarlenDynamicPersistentTileSchedulerILi192ELi128ELi384ELi128ELb1ELb1ELb1ELb1ELb0ELb1EEEEEEEEEvNT_6ParamsE --------------------------
	.section	.text._ZN7cutlass13device_kernelIN5flash11enable_sm90INS1_16FlashAttnFwdSm90INS1_25CollectiveMainloopFwdSm90ILi2EN4cute5tupleIJNS5_1CILi1EEES8_S8_EEENS6_IJNS7_ILi192EEENS7_ILi128EEENS7_ILi96EEEEEELi96ENS_6half_tEfNS_4arch4Sm90ELb0ELb1ELb0ELb1ELb0ELb0ELb0ELb0ELb1ELb1ELb1ELb0EEENS1_21CollectiveEpilogueFwdINS6_IJSA_SC_SB_EEES9_SE_SG_Li384ELb1ELb1ELb1ELb0EEENS1_36VarlenDynamicPersistentTileSchedulerILi192ELi128ELi384ELi128ELb1ELb1ELb1ELb1ELb0ELb1EEEEEEEEEvNT_6ParamsE,"ax",@progbits
	.align	128
.text._ZN7cutlass13device_kernelIN5flash11enable_sm90INS1_16FlashAttnFwdSm90INS1_25CollectiveMainloopFwdSm90ILi2EN4cute5tupleIJNS5_1CILi1EEES8_S8_EEENS6_IJNS7_ILi192EEENS7_ILi128EEENS7_ILi96EEEEEELi96ENS_6half_tEfNS_4arch4Sm90ELb0ELb1ELb0ELb1ELb0ELb0ELb0ELb0ELb1ELb1ELb1ELb0EEENS1_21CollectiveEpilogueFwdINS6_IJSA_SC_SB_EEES9_SE_SG_Li384ELb1ELb1ELb1ELb0EEENS1_36VarlenDynamicPersistentTileSchedulerILi192ELi128ELi384ELi128ELb1ELb1ELb1ELb1ELb0ELb1EEEEEEEEEvNT_6ParamsE:
        .type           _ZN7cutlass13device_kernelIN5flash11enable_sm90INS1_16FlashAttnFwdSm90INS1_25CollectiveMainloopFwdSm90ILi2EN4cute5tupleIJNS5_1CILi1EEES8_S8_EEENS6_IJNS7_ILi192EEENS7_ILi128EEENS7_ILi96EEEEEELi96ENS_6half_tEfNS_4arch4Sm90ELb0ELb1ELb0ELb1ELb0ELb0ELb0ELb0ELb1ELb1ELb1ELb0EEENS1_21CollectiveEpilogueFwdINS6_IJSA_SC_SB_EEES9_SE_SG_Li384ELb1ELb1ELb1ELb0EEENS1_36VarlenDynamicPersistentTileSchedulerILi192ELi128ELi384ELi128ELb1ELb1ELb1ELb1ELb0ELb1EEEEEEEEEvNT_6ParamsE,@function
        .size           _ZN7cutlass13device_kernelIN5flash11enable_sm90INS1_16FlashAttnFwdSm90INS1_25CollectiveMainloopFwdSm90ILi2EN4cute5tupleIJNS5_1CILi1EEES8_S8_EEENS6_IJNS7_ILi192EEENS7_ILi128EEENS7_ILi96EEEEEELi96ENS_6half_tEfNS_4arch4Sm90ELb0ELb1ELb0ELb1ELb0ELb0ELb0ELb0ELb1ELb1ELb1ELb0EEENS1_21CollectiveEpilogueFwdINS6_IJSA_SC_SB_EEES9_SE_SG_Li384ELb1ELb1ELb1ELb0EEENS1_36VarlenDynamicPersistentTileSchedulerILi192ELi128ELi384ELi128ELb1ELb1ELb1ELb1ELb0ELb1EEEEEEEEEvNT_6ParamsE,(.L_x_2780 - _ZN7cutlass13device_kernelIN5flash11enable_sm90INS1_16FlashAttnFwdSm90INS1_25CollectiveMainloopFwdSm90ILi2EN4cute5tupleIJNS5_1CILi1EEES8_S8_EEENS6_IJNS7_ILi192EEENS7_ILi128EEENS7_ILi96EEEEEELi96ENS_6half_tEfNS_4arch4Sm90ELb0ELb1ELb0ELb1ELb0ELb0ELb0ELb0ELb1ELb1ELb1ELb0EEENS1_21CollectiveEpilogueFwdINS6_IJSA_SC_SB_EEES9_SE_SG_Li384ELb1ELb1ELb1ELb0EEENS1_36VarlenDynamicPersistentTileSchedulerILi192ELi128ELi384ELi128ELb1ELb1ELb1ELb1ELb0ELb1EEEEEEEEEvNT_6ParamsE)
        .other          _ZN7cutlass13device_kernelIN5flash11enable_sm90INS1_16FlashAttnFwdSm90INS1_25CollectiveMainloopFwdSm90ILi2EN4cute5tupleIJNS5_1CILi1EEES8_S8_EEENS6_IJNS7_ILi192EEENS7_ILi128EEENS7_ILi96EEEEEELi96ENS_6half_tEfNS_4arch4Sm90ELb0ELb1ELb0ELb1ELb0ELb0ELb0ELb0ELb1ELb1ELb1ELb0EEENS1_21CollectiveEpilogueFwdINS6_IJSA_SC_SB_EEES9_SE_SG_Li384ELb1ELb1ELb1ELb0EEENS1_36VarlenDynamicPersistentTileSchedulerILi192ELi128ELi384ELi128ELb1ELb1ELb1ELb1ELb0ELb1EEEEEEEEEvNT_6ParamsE,@"STO_CUDA_ENTRY STV_DEFAULT"
_ZN7cutlass13device_kernelIN5flash11enable_sm90INS1_16FlashAttnFwdSm90INS1_25CollectiveMainloopFwdSm90ILi2EN4cute5tupleIJNS5_1CILi1EEES8_S8_EEENS6_IJNS7_ILi192EEENS7_ILi128EEENS7_ILi96EEEEEELi96ENS_6half_tEfNS_4arch4Sm90ELb0ELb1ELb0ELb1ELb0ELb0ELb0ELb0ELb1ELb1ELb1ELb0EEENS1_21CollectiveEpilogueFwdINS6_IJSA_SC_SB_EEES9_SE_SG_Li384ELb1ELb1ELb1ELb0EEENS1_36VarlenDynamicPersistentTileSchedulerILi192ELi128ELi384ELi128ELb1ELb1ELb1ELb1ELb0ELb1EEEEEEEEEvNT_6ParamsE:
        /* <DEDUP_REMOVED lines=18> */
.L_x_1065:
[----:B------:R-:W-:Y:S05]  /*0120*/  BSYNC B0 ;  /* 0x0000000000007941 */ /* 0x000fea0003800000 */
.L_x_1064:
        /* <DEDUP_REMOVED lines=41> */
.L_x_1066:
        /* <DEDUP_REMOVED lines=22> */
.L_x_1067:
        /* <DEDUP_REMOVED lines=18> */
.L_x_1068:
        /* <DEDUP_REMOVED lines=22> */
.L_x_1069:
        /* <DEDUP_REMOVED lines=22> */
.L_x_1070:
[----:B------:R-:W-:Y:S01]  /*0900*/  PLOP3.LUT P0, PT, PT, PT, UP0, 0x80, 0x0 ;  /* 0x000000000000781c */ /* 0x000fe20003f0f008 */
[----:B------:R-:W-:Y:S01]  /*0910*/  UMOV UR36, 0x1 ;  /* 0x0000000100247882 */ /* 0x000fe20000000000 */
[----:B------:R-:W-:Y:S01]  /*0920*/  NOP ;  /* 0x0000000000007918 */ /* 0x000fe20000000000 */
[----:B------:R-:W-:Y:S01]  /*0930*/  USEL UR36, UR36, 0x2, !UP0 ;  /* 0x0000000224247887 */ /* 0x000fe2000c000000 */
[----:B------:R-:W-:Y:S01]  /*0940*/  ULDC.64 UR52, c[0x0][0x208] ;  /* 0x0000820000347ab9 */ /* 0x000fe20000000a00 */
[----:B012-4-:R-:W-:Y:S08]  /*0950*/  BAR.SYNC.DEFER_BLOCKING 0x0 ;  /* 0x0000000000007b1d */ /* 0x017ff00000010000 */
[----:B------:R-:W-:Y:S05]  /*0960*/  @!P0 BRA `(.L_x_1071) ;  /* 0x0000010400088947 */ /* 0x000fea0003800000 */
.L_x_1072:
[----:B------:R-:W-:-:S08]  /*0970*/  NOP ;  /* 0x0000000000007918 */ /* 0x000fd00000000000 */
[----:B------:R-:W0:Y:S02]  /*0980*/  USETMAXREG.TRY_ALLOC.CTAPOOL UP0, 0xa0 ;  /* 0x000000a0000079c8 */ /* 0x000e240008000600 */
[----:B0-----:R-:W-:-:S13]  /*0990*/  PLOP3.LUT P0, PT, PT, PT, UP0, 0x80, 0x0 ;  /* 0x000000000000781c */ /* 0x001fda0003f0f008 */
[----:B------:R-:W-:Y:S05]  /*09a0*/  @!P0 BRA `(.L_x_1072) ;  /* 0xfffffffc00f08947 */ /* 0x000fea000383ffff */
[----:B------:R-:W0:Y:S01]  /*09b0*/  S2R R2, SR_TID.X ;  /* 0x0000000000027919 */ /* 0x000e220000002100 */
[----:B------:R-:W1:Y:S01]  /*09c0*/  S2UR UR4, SR_CgaCtaId ;  /* 0x00000000000479c3 */ /* 0x000e620000008800 */
[----:B------:R-:W-:-:S07]  /*09d0*/  UMOV UR42, 0x400 ;  /* 0x00000400002a7882 */ /* 0x000fce0000000000 */
[----:B------:R-:W-:Y:S06]  /*09e0*/  BAR.ARV 0x8, 0x200 ;  /* 0x0208000000007b1d */ /* 0x000fec0000002000 */
[----:B-1----:R-:W-:-:S03]  /*09f0*/  ULEA UR42, UR4, UR42, 0x18 ;  /* 0x0000002a042a7291 */ /* 0x002fc6000f8ec03f */
[----:B------:R-:W-:Y:S01]  /*0a00*/  ULDC UR4, c[0x0][0xc3c] ;  /* 0x00030f0000047ab9 */ /* 0x000fe20000000800 */
[----:B0-----:R-:W-:-:S04]  /*0a10*/  LOP3.LUT R0, R2, 0xffffff80, RZ, 0xc0, !PT ;  /* 0xffffff8002007812 */ /* 0x001fc800078ec0ff */
[----:B------:R-:W-:-:S13]  /*0a20*/  ISETP.NE.AND P0, PT, R0, 0x80, PT ;  /* 0x000000800000780c */ /* 0x000fda0003f05270 */
[----:B------:R-:W-:Y:S08]  /*0a30*/  @!P0 BAR.ARV 0x9, 0x100 ;  /* 0x0244000000008b1d */ /* 0x000ff00000002000 */
[----:B------:R-:W-:Y:S06]  /*0a40*/  BAR.SYNC.DEFER_BLOCKING 0x5, 0x200 ;  /* 0x0148000000007b1d */ /* 0x000fec0000010000 */
[----:B------:R-:W0:Y:S02]  /*0a50*/  LDS.128 R8, [UR42+0x2d8d0] ;  /* 0x02d8d02aff087984 */ /* 0x000e240008000c00 */
[----:B------:R-:W-:Y:S06]  /*0a60*/  BAR.ARV 0x4, 0x200 ;  /* 0x0108000000007b1d */ /* 0x000fec0000002000 */
[----:B0-----:R-:W-:-:S13]  /*0a70*/  ISETP.GE.AND P0, PT, R11, UR4, PT ;  /* 0x000000040b007c0c */ /* 0x001fda000bf06270 */
[----:B------:R-:W-:Y:S05]  /*0a80*/  @P0 EXIT ;  /* 0x000000000000094d */ /* 0x000fea0003800000 */
[----:B------:R-:W-:Y:S01]  /*0a90*/  VIADD R13, R2, 0xffffff80 ;  /* 0xffffff80020d7836 */ /* 0x000fe20000000000 */
[----:B------:R-:W-:Y:S01]  /*0aa0*/  R2UR UR5, R9 ;  /* 0x00000000090572ca */ /* 0x000fe200000e0000 */
[----:B------:R-:W-:Y:S01]  /*0ab0*/  IMAD.MOV.U32 R18, RZ, RZ, 0x40 ;  /* 0x00000040ff127424 */ /* 0x000fe200078e00ff */
[----:B------:R-:W-:Y:S01]  /*0ac0*/  R2UR UR7, R10 ;  /* 0x000000000a0772ca */ /* 0x000fe200000e0000 */
[----:B------:R-:W-:Y:S01]  /*0ad0*/  ULOP3.LUT UR50, UR36, 0x1, URZ, 0xfc, !UPT ;  /* 0x0000000124327892 */ /* 0x000fe2000f8efc3f */
[----:B------:R-:W-:Y:S01]  /*0ae0*/  SHF.R.S32.HI R0, RZ, 0x1f, R13 ;  /* 0x0000001fff007819 */ /* 0x000fe2000001140d */
[----:B------:R-:W-:Y:S01]  /*0af0*/  UMOV UR49, URZ ;  /* 0x0000003f00317c82 */ /* 0x000fe20008000000 */
[----:B------:R-:W-:Y:S01]  /*0b00*/  R2UR UR6, R11 ;  /* 0x000000000b0672ca */ /* 0x000fe200000e0000 */
[----:B------:R-:W-:Y:S01]  /*0b10*/  UMOV UR51, URZ ;  /* 0x0000003f00337c82 */ /* 0x000fe20008000000 */
[CC--:B------:R-:W-:Y:S01]  /*0b20*/  LEA.HI R3, R0.reuse, R13.reuse, RZ, 0x4 ;  /* 0x0000000d00037211 */ /* 0x0c0fe200078f20ff */
[----:B------:R-:W-:Y:S01]  /*0b30*/  UMOV UR48, URZ ;  /* 0x0000003f00307c82 */ /* 0x000fe20008000000 */
[----:B------:R-:W-:-:S02]  /*0b40*/  LEA.HI R2, R0, R13, RZ, 0x7 ;  /* 0x0000000d00027211 */ /* 0x000fc400078f38ff */
[----:B------:R-:W-:Y:S02]  /*0b50*/  LOP3.LUT R4, R3, 0xfffffff0, RZ, 0xc0, !PT ;  /* 0xfffffff003047812 */ /* 0x000fe400078ec0ff */
[----:B------:R-:W-:Y:S02]  /*0b60*/  SHF.R.S32.HI R6, RZ, 0x4, R3 ;  /* 0x00000004ff067819 */ /* 0x000fe40000011403 */
[----:B------:R-:W-:Y:S01]  /*0b70*/  LOP3.LUT R151, R2, 0xffffff80, RZ, 0xc0, !PT ;  /* 0xffffff8002977812 */ /* 0x000fe200078ec0ff */
[----:B------:R-:W-:Y:S01]  /*0b80*/  IMAD.IADD R4, R13, 0x1, -R4 ;  /* 0x000000010d047824 */ /* 0x000fe200078e0a04 */
[----:B------:R-:W-:Y:S02]  /*0b90*/  LEA.HI R3, R3, R6, RZ, 0x1 ;  /* 0x0000000603037211 */ /* 0x000fe400078f08ff */
[----:B------:R-:W-:Y:S01]  /*0ba0*/  LEA.HI R7, R0, R13, RZ, 0x5 ;  /* 0x0000000d00077211 */ /* 0x000fe200078f28ff */
[----:B------:R-:W-:Y:S01]  /*0bb0*/  IMAD.IADD R151, R13, 0x1, -R151 ;  /* 0x000000010d977824 */ /* 0x000fe200078e0a97 */
[----:B------:R-:W-:-:S02]  /*0bc0*/  LOP3.LUT R5, R3, 0x1ffffffe, RZ, 0xc0, !PT ;  /* 0x1ffffffe03057812 */ /* 0x000fc400078ec0ff */
[----:B------:R-:W-:Y:S02]  /*0bd0*/  SHF.R.S32.HI R3, RZ, 0x1f, R4 ;  /* 0x0000001fff037819 */ /* 0x000fe40000011404 */
[----:B------:R-:W-:Y:S01]  /*0be0*/  SHF.R.S32.HI R8, RZ, 0x1f, R151 ;  /* 0x0000001fff087819 */ /* 0x000fe20000011497 */
[----:B------:R-:W-:Y:S01]  /*0bf0*/  IMAD.IADD R5, R6, 0x1, -R5 ;  /* 0x0000000106057824 */ /* 0x000fe200078e0a05 */
[----:B------:R-:W-:Y:S02]  /*0c00*/  LEA.HI R3, R3, R4, RZ, 0x3 ;  /* 0x0000000403037211 */ /* 0x000fe400078f18ff */
[----:B------:R-:W-:Y:S01]  /*0c10*/  LEA.HI R9, R8, R151, RZ, 0x2 ;  /* 0x0000009708097211 */ /* 0x000fe200078f10ff */
[----:B------:R-:W-:Y:S01]  /*0c20*/  IMAD.SHL.U32 R5, R5, 0x8, RZ ;  /* 0x0000000805057824 */ /* 0x000fe200078e00ff */
[----:B------:R-:W-:Y:S01]  /*0c30*/  SHF.R.S32.HI R7, RZ, 0x5, R7 ;  /* 0x00000005ff077819 */ /* 0x000fe20000011407 */
[----:B------:R-:W-:Y:S01]  /*0c40*/  IMAD.SHL.U32 R6, R3, 0x40, RZ ;  /* 0x0000004003067824 */ /* 0x000fe200078e00ff */
[----:B------:R-:W-:-:S02]  /*0c50*/  SHF.R.S32.HI R10, RZ, 0x2, R9 ;  /* 0x00000002ff0a7819 */ /* 0x000fc40000011409 */
[----:B------:R-:W-:Y:S01]  /*0c60*/  SHF.R.S32.HI R11, RZ, 0x1f, R9 ;  /* 0x0000001fff0b7819 */ /* 0x000fe20000011409 */
[----:B------:R-:W-:Y:S01]  /*0c70*/  IMAD R12, R7, 0x10, R4 ;  /* 0x00000010070c7824 */ /* 0x000fe200078e0204 */
[----:B------:R-:W-:Y:S02]  /*0c80*/  LOP3.LUT R3, R3, 0xfffffff8, RZ, 0xc0, !PT ;  /* 0xfffffff803037812 */ /* 0x000fe400078ec0ff */
[----:B------:R-:W-:Y:S02]  /*0c90*/  SHF.R.S32.HI R14, RZ, 0x7, R2 ;  /* 0x00000007ff0e7819 */ /* 0x000fe40000011402 */
[----:B------:R-:W-:Y:S01]  /*0ca0*/  LEA.HI R11, R11, R10, RZ, 0x3 ;  /* 0x0000000a0b0b7211 */ /* 0x000fe200078f18ff */
[----:B------:R-:W-:Y:S01]  /*0cb0*/  IMAD.IADD R3, R4, 0x1, -R3 ;  /* 0x0000000104037824 */ /* 0x000fe200078e0a03 */
[----:B------:R-:W-:Y:S01]  /*0cc0*/  LEA.HI R8, R8, R151, RZ, 0x5 ;  /* 0x0000009708087211 */ /* 0x000fe200078f28ff */
[----:B------:R-:W-:Y:S01]  /*0cd0*/  IMAD.HI R4, R14, 0x55555556, RZ ;  /* 0x555555560e047827 */ /* 0x000fe200078e02ff */
[----:B------:R-:W-:-:S02]  /*0ce0*/  LOP3.LUT R11, R11, 0xfffffff8, RZ, 0xc0, !PT ;  /* 0xfffffff80b0b7812 */ /* 0x000fc400078ec0ff */
[----:B------:R-:W-:Y:S01]  /*0cf0*/  LOP3.LUT R6, R6, 0x7ffffe00, RZ, 0xc0, !PT ;  /* 0x7ffffe0006067812 */ /* 0x000fe200078ec0ff */
[----:B------:R-:W-:Y:S01]  /*0d00*/  IMAD.SHL.U32 R2, R3, 0x40, RZ ;  /* 0x0000004003027824 */ /* 0x000fe200078e00ff */
[----:B------:R-:W-:Y:S01]  /*0d10*/  LEA.HI R4, R4, R4, RZ, 0x1 ;  /* 0x0000000404047211 */ /* 0x000fe200078f08ff */
[----:B------:R-:W-:Y:S01]  /*0d20*/  IMAD.IADD R11, R10, 0x1, -R11 ;  /* 0x000000010a0b7824 */ /* 0x000fe200078e0a0b */
[----:B------:R-:W-:Y:S01]  /*0d30*/  SHF.R.S32.HI R8, RZ, 0x5, R8 ;  /* 0x00000005ff087819 */ /* 0x000fe20000011408 */
[----:B------:R-:W-:Y:S01]  /*0d40*/  IMAD R6, R7, 0x400, R6 ;  /* 0x0000040007067824 */ /* 0x000fe200078e0206 */
[----:B------:R-:W-:Y:S01]  /*0d50*/  LOP3.LUT R2, R2, 0x1c0, RZ, 0xc0, !PT ;  /* 0x000001c002027812 */ /* 0x000fe200078ec0ff */
[--C-:B------:R-:W-:Y:S01]  /*0d60*/  IMAD.U32 R7, R12, 0x20, R5.reuse ;  /* 0x000000200c077824 */ /* 0x100fe200078e0005 */
[----:B------:R-:W-:Y:S01]  /*0d70*/  LEA.HI R0, R0, R13, RZ, 0x2 ;  /* 0x0000000d00007211 */ /* 0x000fe200078f10ff */
[----:B------:R-:W-:Y:S01]  /*0d80*/  IMAD R4, R4, -0x3, R14 ;  /* 0xfffffffd04047824 */ /* 0x000fe200078e020e */
[----:B------:R-:W-:Y:S01]  /*0d90*/  LOP3.LUT R5, R2, 0x8, R5, 0xf8, !PT ;  /* 0x0000000802057812 */ /* 0x000fe200078ef805 */
[----:B------:R-:W-:Y:S01]  /*0da0*/  IMAD R11, R8, 0x10, R11 ;  /* 0x00000010080b7824 */ /* 0x000fe200078e020b */
[----:B------:R-:W-:Y:S01]  /*0db0*/  SHF.R.U32.HI R2, RZ, 0x3, R2 ;  /* 0x00000003ff027819 */ /* 0x000fe20000011602 */
[----:B------:R0:W-:Y:S01]  /*0dc0*/  STL [R1+0x1c], R7 ;  /* 0x00001c0701007387 */ /* 0x0001e20000100800 */
[----:B------:R-:W-:-:S02]  /*0dd0*/  LOP3.LUT R149, R0, 0xfffffffc, RZ, 0xc0, !PT ;  /* 0xfffffffc00957812 */ /* 0x000fc400078ec0ff */
[----:B------:R-:W-:Y:S02]  /*0de0*/  LOP3.LUT R5, R5, R2, RZ, 0x3c, !PT ;  /* 0x0000000205057212 */ /* 0x000fe400078e3cff */
[----:B------:R-:W-:Y:S01]  /*0df0*/  R2P PR, R3, 0x6 ;  /* 0x0000000603007804 */ /* 0x000fe20000000000 */
[----:B------:R-:W-:Y:S01]  /*0e00*/  IMAD.IADD R149, R13, 0x1, -R149 ;  /* 0x000000010d957824 */ /* 0x000fe200078e0a95 */
[----:B------:R-:W-:Y:S01]  /*0e10*/  SHF.R.S32.HI R150, RZ, 0x2, R0 ;  /* 0x00000002ff967819 */ /* 0x000fe20000011400 */
[----:B------:R-:W-:Y:S02]  /*0e20*/  IMAD.IADD R5, R6, 0x1, R5 ;  /* 0x0000000106057824 */ /* 0x000fe400078e0205 */
[----:B0-----:R-:W-:Y:S01]  /*0e30*/  IMAD R7, R4, 0x40, R11 ;  /* 0x0000004004077824 */ /* 0x001fe200078e020b */
[----:B------:R-:W-:Y:S01]  /*0e40*/  LOP3.LUT R4, R9, 0x7ffffffc, RZ, 0xc0, !PT ;  /* 0x7ffffffc09047812 */ /* 0x000fe200078ec0ff */
[C---:B------:R-:W-:Y:S01]  /*0e50*/  IMAD.SHL.U32 R137, R149.reuse, 0x8, RZ ;  /* 0x0000000895897824 */ /* 0x040fe200078e00ff */
[----:B------:R-:W-:-:S02]  /*0e60*/  LEA.HI R2, R149, R149, RZ, 0x1 ;  /* 0x0000009595027211 */ /* 0x000fc400078f08ff */
[----:B------:R0:W-:Y:S01]  /*0e70*/  STL [R1+0x18], R7 ;  /* 0x0000180701007387 */ /* 0x0001e20000100800 */
[----:B------:R-:W-:Y:S01]  /*0e80*/  IMAD.IADD R4, R151, 0x1, -R4 ;  /* 0x0000000197047824 */ /* 0x000fe200078e0a04 */
[----:B------:R-:W-:Y:S01]  /*0e90*/  LEA R17, R5, UR42, 0x1 ;  /* 0x0000002a05117c11 */ /* 0x000fe2000f8e08ff */
[----:B------:R-:W-:Y:S01]  /*0ea0*/  VIADD R138, R137, 0x20 ;  /* 0x00000020898a7836 */ /* 0x000fe20000000000 */
[----:B------:R-:W-:Y:S01]  /*0eb0*/  LOP3.LUT R2, R2, 0x1ffffffe, RZ, 0xc0, !PT ;  /* 0x1ffffffe02027812 */ /* 0x000fe200078ec0ff */
[----:B------:R-:W-:Y:S01]  /*0ec0*/  IMAD.SHL.U32 R16, R4, 0x2, RZ ;  /* 0x0000000204107824 */ /* 0x000fe200078e00ff */
[----:B------:R-:W-:Y:S01]  /*0ed0*/  SEL R18, R18, 0xffffffc0, !P2 ;  /* 0xffffffc012127807 */ /* 0x000fe20005000000 */
[----:B------:R-:W-:Y:S01]  /*0ee0*/  VIADD R19, R17, 0x21800 ;  /* 0x0002180011137836 */ /* 0x000fe20000000000 */
[----:B------:R-:W-:Y:S01]  /*0ef0*/  SHF.R.S32.HI R3, RZ, 0x1f, R138 ;  /* 0x0000001fff037819 */ /* 0x000fe2000001148a */
[----:B------:R-:W-:Y:S02]  /*0f00*/  VIADD R140, R137, 0x40 ;  /* 0x00000040898c7836 */ /* 0x000fe40000000000 */
[----:B------:R-:W-:-:S02]  /*0f10*/  VIADD R148, R16, 0x20 ;  /* 0x0000002010947836 */ /* 0x000fc40000000000 */
[C---:B------:R-:W-:Y:S01]  /*0f20*/  VIADD R147, R16.reuse, 0x28 ;  /* 0x0000002810937836 */ /* 0x040fe20000000000 */
[----:B------:R-:W-:Y:S01]  /*0f30*/  SHF.R.S32.HI R0, RZ, 0x1f, R140 ;  /* 0x0000001fff007819 */ /* 0x000fe2000001148c */
        /* <DEDUP_REMOVED lines=10> */
[----:B------:R-:W-:Y:S01]  /*0fe0*/  VIADD R141, R16, 0x58 ;  /* 0x00000058108d7836 */ /* 0x000fe20000000000 */
[----:B------:R-:W-:Y:S01]  /*0ff0*/  SHF.R.S32.HI R154, RZ, 0x1f, R143 ;  /* 0x0000001fff9a7819 */ /* 0x000fe2000001148f */
[----:B------:R-:W-:Y:S01]  /*1000*/  VIADD R22, R17, 0x21820 ;  /* 0x0002182011167836 */ /* 0x000fe20000000000 */
[----:B------:R-:W-:Y:S01]  /*1010*/  SHF.R.S32.HI R153, RZ, 0x1f, R142 ;  /* 0x0000001fff997819 */ /* 0x000fe2000001148e */
[----:B------:R-:W-:Y:S01]  /*1020*/  IMAD.IADD R2, R149, 0x1, -R2 ;  /* 0x0000000195027824 */ /* 0x000fe200078e0a02 */
[----:B------:R-:W-:Y:S01]  /*1030*/  SHF.R.S32.HI R152, RZ, 0x1f, R141 ;  /* 0x0000001fff987819 */ /* 0x000fe2000001148d */
[----:B------:R-:W-:-:S02]  /*1040*/  @P1 VIADD R22, R19, 0xffffffe0 ;  /* 0xffffffe013161836 */ /* 0x000fc40000000000 */
[----:B------:R-:W-:Y:S02]  /*1050*/  IMAD.IADD R19, R19, 0x1, R18 ;  /* 0x0000000113137824 */ /* 0x000fe400078e0212 */
[----:B------:R-:W-:Y:S02]  /*1060*/  VIADD R139, R16, 0x18 ;  /* 0x00000018108b7836 */ /* 0x000fe40000000000 */
[----:B------:R-:W-:Y:S02]  /*1070*/  IMAD R136, R2, 0x8, R7 ;  /* 0x0000000802887824 */ /* 0x000fe400078e0207 */
[----:B------:R-:W-:Y:S02]  /*1080*/  IMAD.IADD R18, R18, 0x1, R22 ;  /* 0x0000000112127824 */ /* 0x000fe400078e0216 */
[----:B0-----:R-:W-:-:S07]  /*1090*/  VIADD R23, R22, 0x6000 ;  /* 0x0000600016177836 */ /* 0x001fce0000000000 */
.L_x_1168:
[----:B------:R-:W-:Y:S02]  /*10a0*/  ULDC.64 UR8, c[0x0][0xa28] ;  /* 0x00028a0000087ab9 */ /* 0x000fe40000000a00 */
[----:B------:R-:W-:-:S04]  /*10b0*/  UISETP.NE.U32.AND UP0, UPT, UR8, URZ, UPT ;  /* 0x0000003f0800728c */ /* 0x000fc8000bf05070 */
[----:B------:R-:W-:-:S03]  /*10c0*/  UISETP.NE.AND.EX UP0, UPT, UR9, URZ, UPT, UP0 ;  /* 0x0000003f0900728c */ /* 0x000fc6000bf05300 */
[----:B------:R-:W-:Y:S02]  /*10d0*/  ULDC.64 UR8, c[0x0][0xa18] ;  /* 0x0002860000087ab9 */ /* 0x000fe40000000a00 */
[----:B------:R-:W-:Y:S01]  /*10e0*/  UISETP.NE.U32.AND UP1, UPT, UR8, URZ, UPT ;  /* 0x0000003f0800728c */ /* 0x000fe2000bf25070 */
[----:B------:R-:W-:-:S03]  /*10f0*/  PLOP3.LUT P0, PT, PT, PT, UP0, 0x80, 0x0 ;  /* 0x000000000000781c */ /* 0x000fc60003f0f008 */
[----:B------:R-:W-:-:S03]  /*1100*/  UISETP.NE.AND.EX UP1, UPT, UR9, URZ, UPT, UP1 ;  /* 0x0000003f0900728c */ /* 0x000fc6000bf25310 */
[----:B------:R-:W-:Y:S02]  /*1110*/  @UP0 ULDC.64 UR8, c[0x0][0xa28] ;  /* 0x00028a0000080ab9 */ /* 0x000fe40000000a00 */
[----:B------:R-:W-:Y:S01]  /*1120*/  @UP0 UIMAD.WIDE UR8, UR6, 0x4, UR8 ;  /* 0x00000004060808a5 */ /* 0x000fe2000f8e0208 */
[----:B------:R-:W-:-:S05]  /*1130*/  PLOP3.LUT P2, PT, PT, PT, UP1, 0x80, 0x0 ;  /* 0x000000000000781c */ /* 0x000fca0003f4f018 */
[----:B------:R-:W-:Y:S01]  /*1140*/  @UP1 ULDC.64 UR10, c[0x0][0xa18] ;  /* 0x00028600000a1ab9 */ /* 0x000fe20000000a00 */
[----:B01----:R-:W-:Y:S02]  /*1150*/  IMAD.U32 R2, RZ, RZ, UR8 ;  /* 0x00000008ff027e24 */ /* 0x003fe4000f8e00ff */
[----:B----4-:R-:W-:Y:S01]  /*1160*/  IMAD.U32 R3, RZ, RZ, UR9 ;  /* 0x00000009ff037e24 */ /* 0x010fe2000f8e00ff */
[----:B------:R-:W-:Y:S02]  /*1170*/  @UP1 UIMAD.WIDE UR8, UR6, 0x4, UR10 ;  /* 0x00000004060818a5 */ /* 0x000fe4000f8e020a */
[----:B------:R-:W-:Y:S02]  /*1180*/  ULOP3.LUT UR4, UR7, 0xff000000, URZ, 0xc0, !UPT ;  /* 0xff00000007047892 */ /* 0x000fe4000f8ec03f */
[----:B--2---:R-:W2:Y:S01]  /*1190*/  @P0 LDG.E R2, desc[UR52][R2.64] ;  /* 0x0000003402020981 */ /* 0x004ea2000c1e1900 */
[----:B------:R-:W-:Y:S01]  /*11a0*/  ULDC.64 UR10, c[0x0][0xa20] ;  /* 0x00028800000a7ab9 */ /* 0x000fe20000000a00 */
[----:B------:R-:W-:-:S02]  /*11b0*/  IMAD.U32 R4, RZ, RZ, UR8 ;  /* 0x00000008ff047e24 */ /* 0x000fc4000f8e00ff */
[----:B------:R-:W-:Y:S01]  /*11c0*/  IMAD.U32 R5, RZ, RZ, UR9 ;  /* 0x00000009ff057e24 */ /* 0x000fe2000f8e00ff */
[----:B------:R-:W-:-:S04]  /*11d0*/  ULDC.64 UR8, c[0x0][0x418] ;  /* 0x0001060000087ab9 */ /* 0x000fc80000000a00 */
[----:B---3--:R-:W3:Y:S01]  /*11e0*/  @P2 LDG.E R4, desc[UR52][R4.64] ;  /* 0x0000003404042981 */ /* 0x008ee2000c1e1900 */
[----:B------:R-:W-:Y:S01]  /*11f0*/  UISETP.NE.U32.AND UP0, UPT, UR8, URZ, UPT ;  /* 0x0000003f0800728c */ /* 0x000fe2000bf05070 */
[----:B------:R-:W-:Y:S01]  /*1200*/  ISETP.NE.U32.AND P1, PT, RZ, UR10, PT ;  /* 0x0000000aff007c0c */ /* 0x000fe2000bf25070 */
[----:B------:R-:W-:Y:S02]  /*1210*/  ULOP3.LUT UR46, UR7, 0xff0000, URZ, 0xc0, !UPT ;  /* 0x00ff0000072e7892 */ /* 0x000fe4000f8ec03f */
[----:B------:R-:W-:Y:S01]  /*1220*/  UISETP.NE.AND.EX UP0, UPT, UR9, URZ, UPT, UP0 ;  /* 0x0000003f0900728c */ /* 0x000fe2000bf05300 */
[----:B------:R-:W-:Y:S01]  /*1230*/  ISETP.NE.AND.EX P1, PT, RZ, UR11, PT, P1 ;  /* 0x0000000bff007c0c */ /* 0x000fe2000bf25310 */
[----:B------:R-:W-:Y:S01]  /*1240*/  ULDC UR8, c[0x0][0x424] ;  /* 0x0001090000087ab9 */ /* 0x000fe20000000800 */
[----:B------:R-:W-:Y:S02]  /*1250*/  USHF.R.U32.HI UR4, URZ, 0x8, UR4 ;  /* 0x000000083f047899 */ /* 0x000fe40008011604 */
[----:B------:R-:W-:Y:S01]  /*1260*/  USEL UR8, UR8, 0x1, UP0 ;  /* 0x0000000108087887 */ /* 0x000fe20008000000 */
[----:B------:R-:W-:Y:S01]  /*1270*/  ULDC UR9, c[0x0][0x2f0] ;  /* 0x0000bc0000097ab9 */ /* 0x000fe20000000800 */
[----:B------:R-:W-:Y:S01]  /*1280*/  UMOV UR39, URZ ;  /* 0x0000003f00277c82 */ /* 0x000fe20008000000 */
[----:B------:R-:W-:Y:S01]  /*1290*/  ULEA.HI UR46, UR46, UR4, URZ, 0x10 ;  /* 0x000000042e2e7291 */ /* 0x000fe2000f8f803f */
[----:B------:R-:W-:Y:S01]  /*12a0*/  ULDC UR47, c[0x0][0x288] ;  /* 0x0000a200002f7ab9 */ /* 0x000fe20000000800 */
[----:B------:R-:W-:-:S02]  /*12b0*/  UIMAD UR4, UR8, UR9, URZ ;  /* 0x00000009080472a4 */ /* 0x000fc4000f8e023f */
[----:B------:R-:W-:Y:S01]  /*12c0*/  ULOP3.LUT UR41, UR7, 0xffff, URZ, 0xc0, !UPT ;  /* 0x0000ffff07297892 */ /* 0x000fe2000f8ec03f */
[----:B--2---:R-:W-:Y:S02]  /*12d0*/  @P0 R2UR UR39, R2 ;  /* 0x00000000022702ca */ /* 0x004fe400000e0000 */
[----:B---3--:R-:W-:Y:S01]  /*12e0*/  @P2 R2UR UR47, R4 ;  /* 0x00000000042f22ca */ /* 0x008fe200000e0000 */
[----:B-----5:R-:W-:-:S14]  /*12f0*/  @P2 BRA `(.L_x_1073) ;  /* 0x0000000000342947 */ /* 0x020fdc0003800000 */
[----:B------:R-:W-:Y:S02]  /*1300*/  ULDC.64 UR8, c[0x0][0xa00] ;  /* 0x0002800000087ab9 */ /* 0x000fe40000000a00 */
[----:B------:R-:W-:-:S04]  /*1310*/  ISETP.NE.U32.AND P0, PT, RZ, UR8, PT ;  /* 0x00000008ff007c0c */ /* 0x000fc8000bf05070 */
[----:B------:R-:W-:-:S13]  /*1320*/  ISETP.NE.AND.EX P0, PT, RZ, UR9, PT, P0 ;  /* 0x00000009ff007c0c */ /* 0x000fda000bf05300 */
[----:B------:R-:W-:Y:S05]  /*1330*/  @!P0 BRA `(.L_x_1073) ;  /* 0x0000000000248947 */ /* 0x000fea0003800000 */
[----:B------:R-:W-:Y:S02]  /*1340*/  ULDC.64 UR8, c[0x0][0xa00] ;  /* 0x0002800000087ab9 */ /* 0x000fe40000000a00 */
        /* <DEDUP_REMOVED lines=8> */
.L_x_1073:
[----:B------:R-:W-:Y:S01]  /*13d0*/  UMOV UR43, UR6 ;  /* 0x00000006002b7c82 */ /* 0x000fe20008000000 */
[----:B------:R-:W-:Y:S05]  /*13e0*/  @!P1 BRA `(.L_x_1074) ;  /* 0x00000000001c9947 */ /* 0x000fea0003800000 */
[----:B------:R-:W-:Y:S02]  /*13f0*/  ULDC.64 UR8, c[0x0][0xa20] ;  /* 0x0002880000087ab9 */ /* 0x000fe40000000a00 */
[----:B------:R-:W-:-:S06]  /*1400*/  UIMAD.WIDE UR6, UR6, 0x4, UR8 ;  /* 0x00000004060678a5 */ /* 0x000fcc000f8e0208 */
[----:B------:R-:W-:Y:S02]  /*1410*/  IMAD.U32 R2, RZ, RZ, UR6 ;  /* 0x00000006ff027e24 */ /* 0x000fe4000f8e00ff */
[----:B------:R-:W-:-:S05]  /*1420*/  IMAD.U32 R3, RZ, RZ, UR7 ;  /* 0x00000007ff037e24 */ /* 0x000fca000f8e00ff */
[----:B------:R-:W2:Y:S02]  /*1430*/  LDG.E R2, desc[UR52][R2.64] ;  /* 0x0000003402027981 */ /* 0x000ea4000c1e1900 */
[----:B--2---:R-:W-:Y:S01]  /*1440*/  R2UR UR4, R2 ;  /* 0x00000000020472ca */ /* 0x004fe200000e0000 */
[----:B------:R-:W-:-:S14]  /*1450*/  BRA `(.L_x_1075) ;  /* 0x0000000000347947 */ /* 0x000fdc0003800000 */
.L_x_1074:
        /* <DEDUP_REMOVED lines=13> */
.L_x_1075:
[----:B------:R-:W-:Y:S01]  /*1530*/  ULDC UR6, c[0x0][0x448] ;  /* 0x0001120000067ab9 */ /* 0x000fe20000000800 */
[----:B------:R-:W-:Y:S02]  /*1540*/  UIMAD UR40, UR5, 0xc0, URZ ;  /* 0x000000c0052878a4 */ /* 0x000fe4000f8e023f */
[----:B------:R-:W-:Y:S02]  /*1550*/  UISETP.NE.AND UP0, UPT, UR6, 0x1, UPT ;  /* 0x000000010600788c */ /* 0x000fe4000bf05270 */
[----:B------:R-:W-:Y:S02]  /*1560*/  UIADD3 UR39, -UR39, UR4, URZ ;  /* 0x0000000427277290 */ /* 0x000fe4000fffe13f */
[----:B------:R-:W-:Y:S01]  /*1570*/  UIADD3 UR8, UR40, 0xbf, URZ ;  /* 0x000000bf28087890 */ /* 0x000fe2000fffe03f */
[----:B------:R-:W-:Y:S01]  /*1580*/  ULDC.64 UR4, c[0x0][0x9e0] ;  /* 0x0002780000047ab9 */ /* 0x000fe20000000a00 */
[----:B------:R-:W-:Y:S02]  /*1590*/  UIADD3 UR9, UR39, 0x1, -UR47 ;  /* 0x0000000127097890 */ /* 0x000fe4000fffe82f */
[----:B------:R-:W-:-:S03]  /*15a0*/  UISETP.GE.AND UP1, UPT, UR5, 0x1, UPT ;  /* 0x000000010500788c */ /* 0x000fc6000bf26270 */
[----:B------:R-:W-:Y:S01]  /*15b0*/  @UP0 ULDC UR6, c[0x0][0x44c] ;  /* 0x0001130000060ab9 */ /* 0x000fe20000000800 */
[----:B------:R-:W-:Y:S01]  /*15c0*/  @UP0 ULDC UR10, c[0x0][0x450] ;  /* 0x00011400000a0ab9 */ /* 0x000fe20000000800 */
[----:B------:R-:W-:Y:S01]  /*15d0*/  UIMAD.WIDE.U32 UR6, UR8, UR6, URZ ;  /* 0x00000006080672a5 */ /* 0x000fe2000f8e003f */
[----:B------:R-:W-:-:S03]  /*15e0*/  PLOP3.LUT P1, PT, PT, PT, UP1, 0x80, 0x0 ;  /* 0x000000000000781c */ /* 0x000fc60003f2f018 */
[----:B------:R-:W-:-:S04]  /*15f0*/  @UP0 USHF.R.U32.HI UR8, URZ, UR10, UR7 ;  /* 0x0000000a3f080299 */ /* 0x000fc80008011607 */
[----:B------:R-:W-:-:S04]  /*1600*/  UIADD3 UR9, UR9, UR8, URZ ;  /* 0x0000000809097290 */ /* 0x000fc8000fffe03f */
[----:B------:R-:W-:Y:S02]  /*1610*/  UIADD3 UR4, UR9, UR4, URZ ;  /* 0x0000000409047290 */ /* 0x000fe4000fffe03f */
[----:B------:R-:W-:Y:S10]  /*1620*/  @!P1 BRA `(.L_x_1076) ;  /* 0x0000000000449947 */ /* 0x000ff40003800000 */
        /* <DEDUP_REMOVED lines=10> */
.L_x_1077:
[----:B------:R-:W-:-:S11]  /*16d0*/  UISETP.NE.AND UP1, UPT, UR5, 0x1, UPT ;  /* 0x000000010500788c */ /* 0x000fd6000bf25270 */
[----:B------:R-:W-:Y:S02]  /*16e0*/  @UP1 ULDC.64 UR10, c[0x0][0x9e8] ;  /* 0x00027a00000a1ab9 */ /* 0x000fe40000000a00 */
[----:B------:R-:W-:-:S04]  /*16f0*/  UIMAD.WIDE.U32 UR6, UR8, UR10, URZ ;  /* 0x0000000a080672a5 */ /* 0x000fc8000f8e003f */
[----:B------:R-:W-:-:S12]  /*1700*/  @UP1 USHF.R.U32.HI UR8, URZ, UR11, UR7 ;  /* 0x0000000b3f081299 */ /* 0x000fd80008011607 */
.L_x_1078:
[----:B------:R-:W-:-:S04]  /*1710*/  UIMAD UR8, UR8, UR5, UR5 ;  /* 0x00000005080872a4 */ /* 0x000fc8000f8e0205 */
[----:B------:R-:W-:-:S04]  /*1720*/  UISETP.LT.AND UP1, UPT, UR4, UR8, UPT ;  /* 0x000000080400728c */ /* 0x000fc8000bf21270 */
[----:B------:R-:W-:-:S12]  /*1730*/  USEL UR4, UR4, UR8, UP1 ;  /* 0x0000000804047287 */ /* 0x000fd80008800000 */
.L_x_1076:
[----:B------:R-:W-:Y:S02]  /*1740*/  UIADD3 UR8, UR39, 0x7f, URZ ;  /* 0x0000007f27087890 */ /* 0x000fe4000fffe03f */
[----:B------:R-:W-:Y:S02]  /*1750*/  UIADD3 UR9, UR4, 0x7f, URZ ;  /* 0x0000007f04097890 */ /* 0x000fe4000fffe03f */
[----:B------:R-:W-:Y:S02]  /*1760*/  USHF.R.S32.HI UR4, URZ, 0x1f, UR8 ;  /* 0x0000001f3f047899 */ /* 0x000fe40008011408 */
[----:B------:R-:W-:Y:S01]  /*1770*/  USHF.R.S32.HI UR10, URZ, 0x1f, UR9 ;  /* 0x0000001f3f0a7899 */ /* 0x000fe20008011409 */
[----:B------:R-:W-:Y:S01]  /*1780*/  @UP0 ULDC UR6, c[0x0][0x44c] ;  /* 0x0001130000060ab9 */ /* 0x000fe20000000800 */
[----:B------:R-:W-:Y:S02]  /*1790*/  ULEA.HI UR4, UR4, UR8, URZ, 0x7 ;  /* 0x0000000804047291 */ /* 0x000fe4000f8f383f */
[----:B------:R-:W-:-:S02]  /*17a0*/  ULEA.HI UR10, UR10, UR9, URZ, 0x7 ;  /* 0x000000090a0a7291 */ /* 0x000fc4000f8f383f */
[----:B------:R-:W-:Y:S01]  /*17b0*/  UIMAD.WIDE.U32 UR6, UR40, UR6, URZ ;  /* 0x00000006280672a5 */ /* 0x000fe2000f8e003f */
[----:B------:R-:W-:Y:S01]  /*17c0*/  @UP0 ULDC UR12, c[0x0][0x450] ;  /* 0x00011400000c0ab9 */ /* 0x000fe20000000800 */
[----:B------:R-:W-:Y:S01]  /*17d0*/  UMOV UR11, UR40 ;  /* 0x00000028000b7c82 */ /* 0x000fe20008000000 */
[----:B------:R-:W-:Y:S02]  /*17e0*/  USHF.R.S32.HI UR4, URZ, 0x7, UR4 ;  /* 0x000000073f047899 */ /* 0x000fe40008011404 */
[----:B------:R-:W-:Y:S02]  /*17f0*/  USHF.R.S32.HI UR10, URZ, 0x7, UR10 ;  /* 0x000000073f0a7899 */ /* 0x000fe4000801140a */
[----:B------:R-:W-:Y:S02]  /*1800*/  UIADD3 UR55, UR39, -UR47, URZ ;  /* 0x8000002f27377290 */ /* 0x000fe4000fffe03f */
[----:B------:R-:W-:Y:S02]  /*1810*/  @UP0 USHF.R.U32.HI UR11, URZ, UR12, UR7 ;  /* 0x0000000c3f0b0299 */ /* 0x000fe40008011607 */
[----:B------:R-:W-:-:S02]  /*1820*/  UISETP.LT.AND UP0, UPT, UR4, UR10, UPT ;  /* 0x0000000a0400728c */ /* 0x000fc4000bf01270 */
        /* <DEDUP_REMOVED lines=15> */
.L_x_1080:
[----:B------:R-:W-:-:S11]  /*1920*/  UISETP.NE.AND UP0, UPT, UR5, 0x1, UPT ;  /* 0x000000010500788c */ /* 0x000fd6000bf05270 */
[----:B------:R-:W-:Y:S02]  /*1930*/  @UP0 ULDC.64 UR10, c[0x0][0x9e8] ;  /* 0x00027a00000a0ab9 */ /* 0x000fe40000000a00 */
[----:B------:R-:W-:-:S04]  /*1940*/  UIMAD.WIDE.U32 UR8, UR7, UR10, URZ ;  /* 0x0000000a070872a5 */ /* 0x000fc8000f8e003f */
[----:B------:R-:W-:-:S12]  /*1950*/  @UP0 USHF.R.U32.HI UR7, URZ, UR11, UR9 ;  /* 0x0000000b3f070299 */ /* 0x000fd80008011609 */
.L_x_1081:
[----:B------:R-:W-:-:S04]  /*1960*/  UIMAD UR5, UR7, UR5, URZ ;  /* 0x00000005070572a4 */ /* 0x000fc8000f8e023f */
[----:B------:R-:W-:-:S04]  /*1970*/  UISETP.LT.AND UP0, UPT, UR4, UR5, UPT ;  /* 0x000000050400728c */ /* 0x000fc8000bf01270 */
[----:B------:R-:W-:-:S12]  /*1980*/  USEL UR4, UR4, UR5, !UP0 ;  /* 0x0000000504047287 */ /* 0x000fd8000c000000 */
.L_x_1079:
[----:B------:R-:W-:Y:S02]  /*1990*/  USHF.R.S32.HI UR5, URZ, 0x1f, UR4 ;  /* 0x0000001f3f057899 */ /* 0x000fe40008011404 */
[----:B------:R-:W-:Y:S02]  /*19a0*/  ULOP3.LUT UR38, UR46, 0xff, URZ, 0xc0, !UPT ;  /* 0x000000ff2e267892 */ /* 0x000fe4000f8ec03f */
[----:B------:R-:W-:Y:S02]  /*19b0*/  ULEA.HI UR5, UR5, UR4, URZ, 0x7 ;  /* 0x0000000405057291 */ /* 0x000fe4000f8f383f */
[----:B------:R-:W-:Y:S02]  /*19c0*/  USHF.R.U32.HI UR46, URZ, 0x10, UR46 ;  /* 0x000000103f2e7899 */ /* 0x000fe4000801162e */
[----:B------:R-:W-:Y:S01]  /*19d0*/  USHF.R.S32.HI UR5, URZ, 0x7, UR5 ;  /* 0x000000073f057899 */ /* 0x000fe20008011405 */
[----:B------:R-:W-:-:S03]  /*19e0*/  UMOV UR4, URZ ;  /* 0x0000003f00047c82 */ /* 0x000fc60008000000 */
[----:B------:R-:W-:-:S04]  /*19f0*/  UISETP.LT.AND UP0, UPT, URZ, UR5, UPT ;  /* 0x000000053f00728c */ /* 0x000fc8000bf01270 */
[----:B------:R-:W-:-:S04]  /*1a00*/  USEL UR37, URZ, UR5, !UP0 ;  /* 0x000000053f257287 */ /* 0x000fc8000c000000 */
[----:B------:R-:W-:-:S06]  /*1a10*/  UISETP.GT.AND UP0, UPT, UR6, UR37, UPT ;  /* 0x000000250600728c */ /* 0x000fcc000bf04270 */
[----:B------:R-:W-:-:S13]  /*1a20*/  PLOP3.LUT P0, PT, PT, PT, UP0, 0x80, 0x0 ;  /* 0x000000000000781c */ /* 0x000fda0003f0f008 */
[----:B------:R-:W-:Y:S05]  /*1a30*/  @!P0 BRA `(.L_x_1082) ;  /* 0x0000000000948947 */ /* 0x000fea0003800000 */
[----:B------:R-:W-:Y:S01]  /*1a40*/  UISETP.NE.AND UP0, UPT, UR46, URZ, UPT ;  /* 0x0000003f2e00728c */ /* 0x000fe2000bf05270 */
[----:B------:R-:W-:-:S03]  /*1a50*/  ULDC UR4, c[0x0][0x9f0] ;  /* 0x00027c0000047ab9 */ /* 0x000fc60000000800 */
[----:B------:R-:W-:-:S04]  /*1a60*/  USEL UR10, UR46, UR4, UP0 ;  /* 0x000000042e0a7287 */ /* 0x000fc80008000000 */
[----:B------:R-:W-:Y:S02]  /*1a70*/  UIADD3 UR4, UR10, -0x1, UR6 ;  /* 0xffffffff0a047890 */ /* 0x000fe4000fffe006 */
[----:B------:R-:W-:Y:S02]  /*1a80*/  IMAD.U32 R3, RZ, RZ, UR10 ;  /* 0x0000000aff037e24 */ /* 0x000fe4000f8e00ff */
[----:B------:R-:W-:-:S03]  /*1a90*/  UIADD3 UR7, -UR37, UR4, URZ ;  /* 0x0000000425077290 */ /* 0x000fc6000fffe13f */
[-C--:B------:R-:W-:Y:S01]  /*1aa0*/  IABS R0, R3.reuse ;  /* 0x0000000300007213 */ /* 0x080fe20000000000 */
[----:B------:R-:W-:Y:S01]  /*1ab0*/  UMOV UR4, URZ ;  /* 0x0000003f00047c82 */ /* 0x000fe20008000000 */
[----:B------:R-:W-:Y:S01]  /*1ac0*/  IABS R5, R3 ;  /* 0x0000000300057213 */ /* 0x000fe20000000000 */
[----:B------:R-:W-:Y:S01]  /*1ad0*/  IMAD.U32 R4, RZ, RZ, UR7 ;  /* 0x00000007ff047e24 */ /* 0x000fe2000f8e00ff */
[----:B------:R-:W-:Y:S01]  /*1ae0*/  R2UR UR11, R0 ;  /* 0x00000000000b72ca */ /* 0x000fe200000e0000 */
[----:B------:R-:W-:-:S03]  /*1af0*/  ULOP3.LUT UR7, UR7, UR10, URZ, 0x3c, !UPT ;  /* 0x0000000a07077292 */ /* 0x000fc6000f8e3c3f */
[----:B------:R-:W-:-:S05]  /*1b00*/  IABS R4, R4 ;  /* 0x0000000400047213 */ /* 0x000fca0000000000 */
[----:B------:R-:W-:-:S04]  /*1b10*/  IMAD.MOV.U32 R3, RZ, RZ, R4 ;  /* 0x000000ffff037224 */ /* 0x000fc800078e0004 */
        /* <DEDUP_REMOVED lines=23> */
.L_x_1082:
[----:B------:R-:W-:Y:S01]  /*1c90*/  UIMAD UR37, UR38, UR4, UR37 ;  /* 0x00000004262572a4 */ /* 0x000fe2000f8e0225 */
[----:B------:R-:W-:Y:S01]  /*1ca0*/  IMAD.U32 R2, RZ, RZ, UR6 ;  /* 0x00000006ff027e24 */ /* 0x000fe2000f8e00ff */
[----:B------:R-:W-:Y:S01]  /*1cb0*/  PLOP3.LUT P0, PT, PT, PT, PT, 0x80, 0x0 ;  /* 0x000000000000781c */ /* 0x000fe20003f0f070 */
[----:B------:R-:W-:Y:S01]  /*1cc0*/  IMAD.U32 R3, RZ, RZ, UR4 ;  /* 0x00000004ff037e24 */ /* 0x000fe2000f8e00ff */
[----:B------:R-:W-:Y:S01]  /*1cd0*/  CS2R R134, SRZ ;  /* 0x0000000000867805 */ /* 0x000fe2000001ff00 */
        /* <DEDUP_REMOVED lines=27> */
[----:B------:R-:W-:Y:S06]  /*1e90*/  @!P1 BRA `(.L_x_1083) ;  /* 0x000000c400889947 */ /* 0x000fec0003800000 */
[----:B------:R-:W0:Y:S02]  /*1ea0*/  S2R R0, SR_TID.X ;  /* 0x0000000000007919 */ /* 0x000e240000002100 */
[----:B0-----:R-:W-:-:S05]  /*1eb0*/  VIADD R4, R0, 0xffffff80 ;  /* 0xffffff8000047836 */ /* 0x001fca0000000000 */
[----:B------:R-:W-:-:S04]  /*1ec0*/  SHF.R.S32.HI R0, RZ, 0x1f, R4 ;  /* 0x0000001fff007819 */ /* 0x000fc80000011404 */
[----:B------:R-:W-:-:S04]  /*1ed0*/  LEA.HI R0, R0, R4, RZ, 0x7 ;  /* 0x0000000400007211 */ /* 0x000fc800078f38ff */
[----:B------:R-:W-:-:S06]  /*1ee0*/  SHF.R.S32.HI R0, RZ, 0x7, R0 ;  /* 0x00000007ff007819 */ /* 0x000fcc0000011400 */
[----:B------:R-:W0:Y:S02]  /*1ef0*/  SHFL.IDX PT, R0, R0, RZ, 0x1f ;  /* 0x00001fff00007589 */ /* 0x000e2400000e0000 */
[----:B0-----:R-:W-:-:S13]  /*1f00*/  R2UR UR45, R0 ;  /* 0x00000000002d72ca */ /* 0x001fda00000e0000 */
[----:B------:R-:W-:-:S04]  /*1f10*/  UIMAD.WIDE UR4, UR45, 0x55555556, URZ ;  /* 0x555555562d0478a5 */ /* 0x000fc8000f8e023f */
[----:B------:R-:W-:Y:S02]  /*1f20*/  ULEA.HI UR54, UR5, UR5, URZ, 0x1 ;  /* 0x0000000505367291 */ /* 0x000fe4000f8f083f */
[----:B------:R-:W-:Y:S02]  /*1f30*/  UIADD3 UR5, UR42, 0x21800, URZ ;  /* 0x000218002a057890 */ /* 0x000fe4000fffe03f */
[----:B------:R-:W-:Y:S02]  /*1f40*/  UIMAD UR54, UR54, -0x3, UR45 ;  /* 0xfffffffd363678a4 */ /* 0x000fe4000f8e022d */
[----:B------:R-:W-:Y:S02]  /*1f50*/  ULOP3.LUT UP0, URZ, UR5, 0x3ff, URZ, 0xc0, !UPT ;  /* 0x000003ff053f7892 */ /* 0x000fe4000f80c03f */
[----:B------:R-:W-:Y:S02]  /*1f60*/  ULEA UR4, UR54, UR42, 0xc ;  /* 0x0000002a36047291 */ /* 0x000fe4000f8e603f */
[----:B------:R-:W-:-:S02]  /*1f70*/  ULEA UR5, UR54, UR5, 0xd ;  /* 0x0000000536057291 */ /* 0x000fc4000f8e683f */
[----:B------:R-:W-:Y:S01]  /*1f80*/  PLOP3.LUT P0, PT, PT, PT, UP0, 0x80, 0x0 ;  /* 0x000000000000781c */ /* 0x000fe20003f0f008 */
[----:B------:R-:W-:Y:S02]  /*1f90*/  UIADD3 UR4, UR4, 0xc400, URZ ;  /* 0x0000c40004047890 */ /* 0x000fe4000fffe03f */
[----:B------:R-:W-:Y:S02]  /*1fa0*/  USHF.R.U32.HI UR5, URZ, 0x4, UR5 ;  /* 0x000000043f057899 */ /* 0x000fe40008011605 */
[----:B------:R-:W-:Y:S02]  /*1fb0*/  USHF.R.U32.HI UR4, URZ, 0x4, UR4 ;  /* 0x000000043f047899 */ /* 0x000fe40008011604 */
[----:B------:R-:W-:Y:S02]  /*1fc0*/  ULOP3.LUT UR44, UR5, 0x3fff, URZ, 0xc0, !UPT ;  /* 0x00003fff052c7892 */ /* 0x000fe4000f8ec03f */
[----:B------:R-:W-:-:S04]  /*1fd0*/  ULOP3.LUT UR56, UR4, 0x3fff, URZ, 0xc0, !UPT ;  /* 0x00003fff04387892 */ /* 0x000fc8000f8ec03f */
[----:B------:R-:W-:Y:S08]  /*1fe0*/  @!P0 BRA `(.L_x_1084) ;  /* 0x0000000000408947 */ /* 0x000ff00003800000 */
        /* <DEDUP_REMOVED lines=16> */
.L_x_1084:
[----:B------:R-:W-:Y:S01]  /*20f0*/  ULEA.HI UR4, UR49, UR49, URZ, 0x1 ;  /* 0x0000003131047291 */ /* 0x000fe2000f8f083f */
[----:B------:R-:W-:-:S03]  /*2100*/  IMAD.U32 R3, RZ, RZ, UR50 ;  /* 0x00000032ff037e24 */ /* 0x000fc6000f8e00ff */
[----:B------:R-:W-:Y:S02]  /*2110*/  ULOP3.LUT UR4, UR4, 0xfffffffe, URZ, 0xc0, !UPT ;  /* 0xfffffffe04047892 */ /* 0x000fe4000f8ec03f */
[----:B------:R-:W-:Y:S02]  /*2120*/  ISETP.NE.AND P0, PT, R3, 0x3, PT ;  /* 0x000000030300780c */ /* 0x000fe40003f05270 */
[----:B------:R-:W-:-:S06]  /*2130*/  UIADD3 UR4, UR49, -UR4, URZ ;  /* 0x8000000431047290 */ /* 0x000fcc000fffe03f */
[----:B------:R-:W-:-:S05]  /*2140*/  IMAD.U32 R0, RZ, RZ, UR4 ;  /* 0x00000004ff007e24 */ /* 0x000fca000f8e00ff */
[----:B------:R-:W-:-:S04]  /*2150*/  SHF.L.U32 R0, R0, 0x1f, RZ ;  /* 0x0000001f00007819 */ /* 0x000fc800000006ff */
[----:B------:R-:W0:Y:S02]  /*2160*/  SYNCS.PHASECHK.TRANS64.TRYWAIT P1, [UR42+0x2d800], R0 ;  /* 0x02d80000ff0075a7 */ /* 0x000e24000802016a */
[----:B0-----:R-:W-:Y:S05]  /*2170*/  @!P1 BRA `(.L_x_1085) ;  /* 0x0000015c00bc9947 */ /* 0x001fea0003800000 */
.L_x_1305:
[----:B------:R-:W-:Y:S05]  /*2180*/  @!P0 BRA `(.L_x_1086) ;  /* 0x0000000000048947 */ /* 0x000fea0003800000 */
[----:B------:R-:W-:Y:S01]  /*2190*/  BPT.TRAP 0x1 ;  /* 0x000000040000795c */ /* 0x000fe20000300000 */
.L_x_1086:
[----:B0-----:R-:W-:Y:S02]  /*21a0*/  IMAD.U32 R3, RZ, RZ, UR48 ;  /* 0x00000030ff037e24 */ /* 0x001fe4000f8e00ff */
[----:B------:R-:W-:-:S03]  /*21b0*/  IMAD.U32 R0, RZ, RZ, UR51 ;  /* 0x00000033ff007e24 */ /* 0x000fc6000f8e00ff */
[----:B------:R-:W-:Y:S02]  /*21c0*/  LEA R3, R3, UR42, 0x3 ;  /* 0x0000002a03037c11 */ /* 0x000fe4000f8e18ff */
[----:B------:R-:W-:-:S04]  /*21d0*/  SHF.L.U32 R0, R0, 0x1f, RZ ;  /* 0x0000001f00007819 */ /* 0x000fc800000006ff */
[----:B------:R0:W1:Y:S01]  /*21e0*/  SYNCS.PHASECHK.TRANS64.TRYWAIT P2, [R3+URZ+0x2d830], R0 ;  /* 0x02d83000030075a7 */ /* 0x000062000804017f */
[----:B------:R-:W-:Y:S05]  /*21f0*/  @!P0 BRA `(.L_x_1087) ;  /* 0x0000000000048947 */ /* 0x000fea0003800000 */
[----:B------:R-:W-:Y:S01]  /*2200*/  BPT.TRAP 0x1 ;  /* 0x000000040000795c */ /* 0x000fe20000300000 */
.L_x_1087:
[----:B------:R-:W2:Y:S02]  /*2210*/  S2R R4, SR_TID.X ;  /* 0x0000000000047919 */ /* 0x000ea40000002100 */
[----:B--2---:R-:W-:Y:S01]  /*2220*/  LOP3.LUT P1, RZ, R4, 0x7f, RZ, 0xc0, !PT ;  /* 0x0000007f04ff7812 */ /* 0x004fe2000782c0ff */
[----:B-1----:R-:W-:-:S12]  /*2230*/  @P2 BRA `(.L_x_1088) ;  /* 0x0000000000082947 */ /* 0x002fd80003800000 */
[----:B------:R-:W1:Y:S02]  /*2240*/  SYNCS.PHASECHK.TRANS64.TRYWAIT P2, [R3+URZ+0x2d830], R0 ;  /* 0x02d83000030075a7 */ /* 0x000e64000804017f */
[----:B-1----:R-:W-:Y:S05]  /*2250*/  @!P2 BRA `(.L_x_1089) ;  /* 0x0000015c009ca947 */ /* 0x002fea0003800000 */
.L_x_1088:
[----:B------:R-:W-:Y:S05]  /*2260*/  WARPSYNC.ALL ;  /* 0x0000000000007948 */ /* 0x000fea0003800000 */
[----:B------:R-:W-:Y:S01]  /*2270*/  UIADD3 UR4, UR42, 0x15400, URZ ;  /* 0x000154002a047890 */ /* 0x000fe2000fffe03f */
[----:B------:R-:W-:Y:S01]  /*2280*/  WARPGROUP.ARRIVE ;  /* 0x00000000000079c5 */ /* 0x000fe20000000000 */
[----:B------:R-:W-:Y:S01]  /*2290*/  UMOV UR5, 0x80000020 ;  /* 0x8000002000057882 */ /* 0x000fe20000000000 */
[----:B------:R-:W-:Y:S01]  /*22a0*/  UMOV UR7, 0x80000020 ;  /* 0x8000002000077882 */ /* 0x000fe20000000000 */
[----:B------:R-:W-:Y:S01]  /*22b0*/  USHF.R.U32.HI UR4, URZ, 0x4, UR4 ;  /* 0x000000043f047899 */ /* 0x000fe20008011604 */
[----:B01----:R-:W-:Y:S01]  /*22c0*/  VIADD R0, R136, UR40 ;  /* 0x0000002888007c36 */ /* 0x003fe20008000000 */
[----:B------:R-:W-:Y:S01]  /*22d0*/  UMOV UR9, 0x80000020 ;  /* 0x8000002000097882 */ /* 0x000fe20000000000 */
[----:B------:R-:W-:Y:S01]  /*22e0*/  UMOV UR11, 0x80000020 ;  /* 0x80000020000b7882 */ /* 0x000fe20000000000 */
[----:B------:R-:W-:Y:S01]  /*22f0*/  ULOP3.LUT UR4, UR4, 0x3fff, URZ, 0xc0, !UPT ;  /* 0x00003fff04047892 */ /* 0x000fe2000f8ec03f */
[----:B------:R-:W-:Y:S01]  /*2300*/  @!P1 VIADD R3, R3, 0x2d840 ;  /* 0x0002d84003039836 */ /* 0x000fe20000000000 */
[----:B------:R-:W-:Y:S01]  /*2310*/  UMOV UR13, 0x80000020 ;  /* 0x80000020000d7882 */ /* 0x000fe20000000000 */
[----:B------:R-:W-:Y:S01]  /*2320*/  UMOV UR15, 0x80000020 ;  /* 0x80000020000f7882 */ /* 0x000fe20000000000 */
[----:B------:R-:W-:Y:S01]  /*2330*/  ULOP3.LUT UR32, UR4, 0x10000, URZ, 0xfc, !UPT ;  /* 0x0001000004207892 */ /* 0x000fe2000f8efc3f */
[----:B------:R-:W-:Y:S01]  /*2340*/  IMAD.MOV.U32 R5, RZ, RZ, -0x80 ;  /* 0xffffff80ff057424 */ /* 0x000fe200078e00ff */
[----:B------:R-:W-:Y:S01]  /*2350*/  ULOP3.LUT UR4, UR56, 0x10000, URZ, 0xfc, !UPT ;  /* 0x0001000038047892 */ /* 0x000fe2000f8efc3f */
[----:B------:R-:W-:Y:S01]  /*2360*/  @!P1 PRMT R3, RZ, 0x654, R3 ;  /* 0x00000654ff039816 */ /* 0x000fe20000000003 */
[----:B------:R-:W-:Y:S01]  /*2370*/  UIMAD UR6, UR48, 0x600, UR32 ;  /* 0x00000600300678a4 */ /* 0x000fe2000f8e0220 */
[----:B------:R-:W-:Y:S01]  /*2380*/  IMAD R7, R2, R5, 0x80 ;  /* 0x0000008002077424 */ /* 0x000fe200078e0205 */
[----:B------:R-:W-:-:S02]  /*2390*/  UIADD3 UR8, UR4, 0x2, URZ ;  /* 0x0000000204087890 */ /* 0x000fc4000fffe03f */
[----:B------:R-:W-:Y:S02]  /*23a0*/  UIADD3 UR10, UR6, 0x2, URZ ;  /* 0x00000002060a7890 */ /* 0x000fe4000fffe03f */
[----:B------:R-:W-:Y:S01]  /*23b0*/  UIADD3 UR12, UR4, 0x300, URZ ;  /* 0x00000300040c7890 */ /* 0x000fe2000fffe03f */
[----:B------:R-:W-:Y:S01]  /*23c0*/  IADD3 R8, -R16, UR39, R7 ;  /* 0x0000002710087c10 */ /* 0x000fe2000fffe107 */
[----:B------:R-:W-:Y:S02]  /*23d0*/  UIADD3 UR14, UR6, 0x200, URZ ;  /* 0x00000200060e7890 */ /* 0x000fe4000fffe03f */
[----:B------:R-:W-:Y:S01]  /*23e0*/  HGMMA.64x128x16.F32 R24, gdesc[UR4], RZ, !UPT, gsb0 ;  /* 0x01e00000041879f0 */ /* 0x000fe2000c0008ff */
[----:B------:R-:W-:Y:S02]  /*23f0*/  UIADD3 UR16, UR4, 0x302, URZ ;  /* 0x0000030204107890 */ /* 0x000fe4000fffe03f */
        /* <DEDUP_REMOVED lines=11> */
[----:B------:R-:W-:Y:S01]  /*24b0*/  ULDC UR6, c[0x0][0x448] ;  /* 0x0001120000067ab9 */ /* 0x000fe20000000800 */
[----:B------:R-:W-:Y:S01]  /*24c0*/  ULDC UR35, c[0x0][0x9dc] ;  /* 0x0002770000237ab9 */ /* 0x000fe20000000800 */
[----:B------:R-:W-:-:S06]  /*24d0*/  UISETP.NE.AND UP0, UPT, UR6, 0x1, UPT ;  /* 0x000000010600788c */ /* 0x000fcc000bf05270 */
[----:B------:R-:W-:Y:S02]  /*24e0*/  PLOP3.LUT P2, PT, PT, PT, UP0, 0x80, 0x0 ;  /* 0x000000000000781c */ /* 0x000fe40003f4f008 */
[----:B------:R-:W-:-:S03]  /*24f0*/  PLOP3.LUT P3, PT, PT, PT, UP0, 0x80, 0x0 ;  /* 0x000000000000781c */ /* 0x000fc60003f6f008 */
[----:B------:R-:W-:-:S08]  /*2500*/  @UP0 ULDC UR6, c[0x0][0x44c] ;  /* 0x0001130000060ab9 */ /* 0x000fd00000000800 */
[----:B------:R-:W-:Y:S01]  /*2510*/  @P2 IMAD.HI.U32 R4, R0, UR6, RZ ;  /* 0x0000000600042c27 */ /* 0x000fe2000f8e00ff */
[----:B------:R-:W-:-:S04]  /*2520*/  @UP0 ULDC UR6, c[0x0][0x450] ;  /* 0x0001140000060ab9 */ /* 0x000fc80000000800 */
[----:B------:R-:W-:Y:S01]  /*2530*/  @P3 SHF.R.U32.HI R0, RZ, UR6, R4 ;  /* 0x00000006ff003c19 */ /* 0x000fe20008011604 */
[----:B------:R-:W-:Y:S01]  /*2540*/  ULDC.64 UR6, c[0x0][0x9e0] ;  /* 0x0002780000067ab9 */ /* 0x000fe20000000a00 */
[----:B------:R-:W-:Y:S01]  /*2550*/  IMAD.U32 R4, RZ, RZ, UR47 ;  /* 0x0000002fff047e24 */ /* 0x000fe2000f8e00ff */
[----:B------:R-:W-:Y:S02]  /*2560*/  UISETP.GE.AND UP1, UPT, UR7, 0x1, UPT ;  /* 0x000000010700788c */ /* 0x000fe4000bf26270 */
[----:B------:R-:W0:Y:S04]  /*2570*/  SHFL.IDX PT, R11, R0, RZ, 0x1c1f ;  /* 0x001c1fff000b7589 */ /* 0x000e2800000e0000 */
[----:B------:R-:W-:Y:S01]  /*2580*/  PLOP3.LUT P2, PT, PT, PT, UP1, 0x40, 0x0 ;  /* 0x000000000000781c */ /* 0x000fe20003f4e818 */
[----:B------:R-:W-:-:S02]  /*2590*/  WARPGROUP.DEPBAR.LE gsb0, 0x0 ;  /* 0x00008000000079c5 */ /* 0x000fc40000010000 */
[----:B------:R-:W-:-:S06]  /*25a0*/  WARPGROUP.ARRIVE ;  /* 0x00000000000079c5 */ /* 0x000fcc0000000000 */
[----:B------:R-:W-:Y:S01]  /*25b0*/  HGMMA.64x128x16.F32 R24, gdesc[UR8], R24, gsb0 ;  /* 0x01e00000081879f0 */ /* 0x000fe20008000818 */
[----:B------:R-:W-:Y:S02]  /*25c0*/  ULOP3.LUT UR10, URZ, UR35, URZ, 0x33, !UPT ;  /* 0x000000233f0a7292 */ /* 0x000fe4000f8e333f */
        /* <DEDUP_REMOVED lines=14> */
[----:B-1----:R-:W-:-:S04]  /*26b0*/  IADD3 R3, -R16, 0x1, R7 ;  /* 0x0000000110037810 */ /* 0x002fc80007ffe107 */
[----:B------:R-:W-:Y:S02]  /*26c0*/  IADD3 R3, -R4, UR39, R3 ;  /* 0x0000002704037c10 */ /* 0x000fe4000fffe103 */
[----:B------:R-:W-:-:S03]  /*26d0*/  LEA R4, R2, 0xffffff80, 0x7 ;  /* 0xffffff8002047811 */ /* 0x000fc600078e38ff */
[C---:B------:R-:W-:Y:S02]  /*26e0*/  VIADD R9, R3.reuse, UR6 ;  /* 0x0000000603097c36 */ /* 0x040fe40008000000 */
[----:B------:R-:W-:-:S03]  /*26f0*/  VIADD R20, R3, UR10 ;  /* 0x0000000a03147c36 */ /* 0x000fc60008000000 */
[----:B0-----:R-:W-:Y:S01]  /*2700*/  VIADDMNMX R5, R11, R9, R8, PT ;  /* 0x000000090b057246 */ /* 0x001fe20003800108 */
[----:B------:R-:W-:Y:S01]  /*2710*/  IMAD.IADD R6, R20, 0x1, R11 ;  /* 0x0000000114067824 */ /* 0x000fe200078e020b */
[----:B------:R-:W-:Y:S06]  /*2720*/  @P2 BRA `(.L_x_1090) ;  /* 0x00000000005c2947 */ /* 0x000fec0003800000 */
[----:B------:R-:W-:Y:S01]  /*2730*/  IMAD.U32 R10, RZ, RZ, UR47 ;  /* 0x0000002fff0a7e24 */ /* 0x000fe2000f8e00ff */
[----:B------:R-:W-:Y:S04]  /*2740*/  BSSY B0, `(.L_x_1091) ;  /* 0x0000011000007945 */ /* 0x000fe80003800000 */
[----:B------:R-:W-:-:S04]  /*2750*/  IADD3 R3, -R10, UR39, R11 ;  /* 0x000000270a037c10 */ /* 0x000fc8000fffe10b */
        /* <DEDUP_REMOVED lines=10> */
.L_x_1092:
[----:B------:R-:W-:-:S06]  /*2800*/  UISETP.NE.AND UP2, UPT, UR7, 0x1, UPT ;  /* 0x000000010700788c */ /* 0x000fcc000bf45270 */
[----:B------:R-:W-:-:S05]  /*2810*/  PLOP3.LUT P2, PT, PT, PT, UP2, 0x80, 0x0 ;  /* 0x000000000000781c */ /* 0x000fca0003f4f028 */
[----:B------:R-:W-:-:S08]  /*2820*/  @UP2 ULDC.64 UR10, c[0x0][0x9e8] ;  /* 0x00027a00000a2ab9 */ /* 0x000fd00000000a00 */
[----:B------:R-:W-:-:S05]  /*2830*/  @P2 IMAD.HI.U32 R10, R3, UR10, RZ ;  /* 0x0000000a030a2c27 */ /* 0x000fca000f8e00ff */
[----:B------:R-:W-:-:S07]  /*2840*/  @P2 SHF.R.U32.HI R3, RZ, UR11, R10 ;  /* 0x0000000bff032c19 */ /* 0x000fce000801160a */
.L_x_1093:
[----:B------:R-:W-:Y:S05]  /*2850*/  BSYNC B0 ;  /* 0x0000000000007941 */ /* 0x000fea0003800000 */
.L_x_1091:
[----:B------:R-:W-:-:S04]  /*2860*/  IMAD R3, R3, UR7, -R4 ;  /* 0x0000000703037c24 */ /* 0x000fc8000f8e0a04 */
[----:B------:R-:W-:-:S05]  /*2870*/  IMAD.IADD R3, R3, 0x1, -R16 ;  /* 0x0000000103037824 */ /* 0x000fca00078e0a10 */
[----:B------:R-:W-:Y:S02]  /*2880*/  VIMNMX R6, R6, R3, !PT ;  /* 0x0000000306067248 */ /* 0x000fe40007fe0100 */
[----:B------:R-:W-:-:S07]  /*2890*/  VIADDMNMX R5, R3, UR7, R5, PT ;  /* 0x0000000703057c46 */ /* 0x000fce000b800105 */
.L_x_1090:
[----:B------:R-:W2:Y:S01]  /*28a0*/  LDL.LU R10, [R1] ;  /* 0x00000000010a7983 */ /* 0x000ea20000300800 */
[C---:B------:R-:W-:Y:S02]  /*28b0*/  ISETP.GE.AND P4, PT, R7.reuse, 0x9, PT ;  /* 0x000000090700780c */ /* 0x040fe40003f86270 */
[C---:B------:R-:W-:Y:S02]  /*28c0*/  ISETP.GE.AND P2, PT, R7.reuse, 0x2, PT ;  /* 0x000000020700780c */ /* 0x040fe40003f46270 */
[----:B------:R-:W-:Y:S02]  /*28d0*/  ISETP.GE.AND P5, PT, R7, 0xa, PT ;  /* 0x0000000a0700780c */ /* 0x000fe40003fa6270 */
[----:B------:R-:W-:-:S04]  /*28e0*/  ISETP.GT.AND P3, PT, R6, 0x1, !P2 ;  /* 0x000000010600780c */ /* 0x000fc80005764270 */
[----:B------:R-:W-:-:S04]  /*28f0*/  ISETP.LT.OR P3, PT, R5, 0x2, P3 ;  /* 0x000000020500780c */ /* 0x000fc80001f61670 */
[----:B------:R-:W-:Y:S02]  /*2900*/  FSEL R25, R25, -INF , !P3 ;  /* 0xff80000019197808 */ /* 0x000fe40005800000 */
[----:B------:R-:W-:-:S04]  /*2910*/  ISETP.GT.AND P3, PT, R6, 0x9, !P5 ;  /* 0x000000090600780c */ /* 0x000fc80006f64270 */
[----:B------:R-:W-:-:S04]  /*2920*/  ISETP.LT.OR P3, PT, R5, 0xa, P3 ;  /* 0x0000000a0500780c */ /* 0x000fc80001f61670 */
[----:B------:R-:W-:Y:S02]  /*2930*/  FSEL R29, R29, -INF , !P3 ;  /* 0xff8000001d1d7808 */ /* 0x000fe40005800000 */
[----:B--2---:R-:W-:-:S04]  /*2940*/  LOP3.LUT R10, R10, 0xfffffffd, RZ, 0xc0, !PT ;  /* 0xfffffffd0a0a7812 */ /* 0x004fc800078ec0ff */
[----:B------:R-:W-:Y:S02]  /*2950*/  @P4 LOP3.LUT R10, R10, 0x2, RZ, 0xfc, !PT ;  /* 0x000000020a0a4812 */ /* 0x000fe400078efcff */
[----:B------:R-:W-:Y:S02]  /*2960*/  ISETP.GT.AND P4, PT, R6, 0x8, !P4 ;  /* 0x000000080600780c */ /* 0x000fe40006784270 */
[----:B------:R-:W-:Y:S02]  /*2970*/  LOP3.LUT R10, R10, 0xfffffffb, RZ, 0xc0, !PT ;  /* 0xfffffffb0a0a7812 */ /* 0x000fe400078ec0ff */
[----:B------:R-:W-:Y:S02]  /*2980*/  ISETP.LT.OR P4, PT, R5, 0x9, P4 ;  /* 0x000000090500780c */ /* 0x000fe40002781670 */
[----:B------:R-:W-:Y:S02]  /*2990*/  @P5 LOP3.LUT R10, R10, 0x4, RZ, 0xfc, !PT ;  /* 0x000000040a0a5812 */ /* 0x000fe400078efcff */
[----:B------:R-:W-:-:S02]  /*29a0*/  ISETP.GE.AND P5, PT, R7, 0x11, PT ;  /* 0x000000110700780c */ /* 0x000fc40003fa6270 */
[----:B------:R-:W-:Y:S02]  /*29b0*/  FSEL R28, R28, -INF , !P4 ;  /* 0xff8000001c1c7808 */ /* 0x000fe40006000000 */
        /* <DEDUP_REMOVED lines=9> */
[----:B------:R-:W-:Y:S02]  /*2a50*/  ISETP.GE.AND P4, PT, R7, 0x19, PT ;  /* 0x000000190700780c */ /* 0x000fe40003f86270 */
[----:B------:R-:W-:Y:S02]  /*2a60*/  ISETP.LT.OR P3, PT, R5, 0x12, P3 ;  /* 0x000000120500780c */ /* 0x000fe40001f61670 */
[----:B------:R-:W-:Y:S02]  /*2a70*/  LOP3.LUT R10, R10, 0xfeffffff, RZ, 0xc0, !PT ;  /* 0xfeffffff0a0a7812 */ /* 0x000fe400078ec0ff */
        /* <DEDUP_REMOVED lines=150> */
[----:B------:R-:W-:Y:S02]  /*33e0*/  ISETP.GE.AND P6, PT, R7, 0x7a, PT ;  /* 0x0000007a0700780c */ /* 0x000fe40003fc6270 */
[----:B------:R-:W0:Y:S11]  /*33f0*/  SHFL.IDX PT, R7, R0, 0x1, 0x1c1f ;  /* 0x003c1f0000077f89 */ /* 0x000e3600000e0000 */
[----:B------:R-:W-:-:S02]  /*3400*/  @P6 LOP3.LUT R10, R10, 0x8000000, RZ, 0xfc, !PT ;  /* 0x080000000a0a6812 */ /* 0x000fc400078efcff */
[----:B------:R-:W-:-:S03]  /*3410*/  ISETP.GT.AND P6, PT, R6, 0x79, !P6 ;  /* 0x000000790600780c */ /* 0x000fc600077c4270 */
[----:B------:R1:W-:Y:S01]  /*3420*/  STL [R1], R10 ;  /* 0x0000000a01007387 */ /* 0x0003e20000100800 */
[----:B------:R-:W-:-:S04]  /*3430*/  ISETP.LT.OR P6, PT, R5, 0x7a, P6 ;  /* 0x0000007a0500780c */ /* 0x000fc800037c1670 */
[----:B------:R-:W-:Y:S02]  /*3440*/  FSEL R85, R85, -INF , !P6 ;  /* 0xff80000055557808 */ /* 0x000fe40007000000 */
[----:B------:R-:W-:Y:S01]  /*3450*/  PLOP3.LUT P6, PT, PT, PT, UP1, 0x40, 0x0 ;  /* 0x000000000000781c */ /* 0x000fe20003fce818 */
[----:B0-----:R-:W-:Y:S01]  /*3460*/  IMAD.IADD R20, R20, 0x1, R7 ;  /* 0x0000000114147824 */ /* 0x001fe200078e0207 */
[----:B------:R-:W-:-:S11]  /*3470*/  VIADDMNMX R5, R7, R9, R8, PT ;  /* 0x0000000907057246 */ /* 0x000fd60003800108 */
[----:B-1----:R-:W-:Y:S05]  /*3480*/  @P6 BRA `(.L_x_1094) ;  /* 0x0000000000646947 */ /* 0x002fea0003800000 */
        /* <DEDUP_REMOVED lines=14> */
.L_x_1096:
[----:B------:R-:W-:-:S06]  /*3570*/  UISETP.NE.AND UP2, UPT, UR7, 0x1, UPT ;  /* 0x000000010700788c */ /* 0x000fcc000bf45270 */
[----:B------:R-:W-:-:S05]  /*3580*/  PLOP3.LUT P6, PT, PT, PT, UP2, 0x80, 0x0 ;  /* 0x000000000000781c */ /* 0x000fca0003fcf028 */
[----:B------:R-:W-:-:S08]  /*3590*/  @UP2 ULDC.64 UR10, c[0x0][0x9e8] ;  /* 0x00027a00000a2ab9 */ /* 0x000fd00000000a00 */
[----:B------:R-:W-:Y:S01]  /*35a0*/  @P6 IMAD.HI.U32 R0, R7, UR10, RZ ;  /* 0x0000000a07006c27 */ /* 0x000fe2000f8e00ff */
[----:B------:R-:W-:-:S13]  /*35b0*/  PLOP3.LUT P6, PT, PT, PT, UP2, 0x80, 0x0 ;  /* 0x000000000000781c */ /* 0x000fda0003fcf028 */
[----:B------:R-:W-:-:S07]  /*35c0*/  @P6 SHF.R.U32.HI R7, RZ, UR11, R0 ;  /* 0x0000000bff076c19 */ /* 0x000fce0008011600 */
.L_x_1097:
[----:B------:R-:W-:Y:S05]  /*35d0*/  BSYNC B0 ;  /* 0x0000000000007941 */ /* 0x000fea0003800000 */
.L_x_1095:
[----:B------:R-:W-:-:S04]  /*35e0*/  IMAD R7, R7, UR7, -R4 ;  /* 0x0000000707077c24 */ /* 0x000fc8000f8e0a04 */
[----:B------:R-:W-:-:S05]  /*35f0*/  IMAD.IADD R7, R7, 0x1, -R16 ;  /* 0x0000000107077824 */ /* 0x000fca00078e0a10 */
[----:B------:R-:W-:Y:S02]  /*3600*/  VIMNMX R20, R20, R7, !PT ;  /* 0x0000000714147248 */ /* 0x000fe40007fe0100 */
[----:B------:R-:W-:-:S07]  /*3610*/  VIADDMNMX R5, R7, UR7, R5, PT ;  /* 0x0000000707057c46 */ /* 0x000fce000b800105 */
.L_x_1094:
        /* <DEDUP_REMOVED lines=9> */
[----:B------:R-:W-:Y:S01]  /*36b0*/  UMOV UR14, UR40 ;  /* 0x00000028000e7c82 */ /* 0x000fe20008000000 */
[----:B------:R-:W-:Y:S01]  /*36c0*/  LOP3.LUT P2, RZ, R10, 0x2, RZ, 0xc0, !PT ;  /* 0x000000020aff7812 */ /* 0x000fe2000784c0ff */
[----:B------:R-:W-:Y:S01]  /*36d0*/  @UP0 USHF.R.U32.HI UR14, URZ, UR15, UR11 ;  /* 0x0000000f3f0e0299 */ /* 0x000fe2000801160b */
[----:B------:R-:W-:Y:S01]  /*36e0*/  FMNMX.FTZ R0, R28, R7, !PT ;  /* 0x000000071c007209 */ /* 0x000fe20007810000 */
[----:B------:R-:W-:Y:S01]  /*36f0*/  VIADD R2, R2, 0xfffffffe ;  /* 0xfffffffe02027836 */ /* 0x000fe20000000000 */
[----:B------:R-:W-:Y:S01]  /*3700*/  ISETP.GT.AND P2, PT, R20, 0x8, !P2 ;  /* 0x000000081400780c */ /* 0x000fe20005744270 */
[----:B------:R-:W-:Y:S01]  /*3710*/  UIADD3 UR55, UR55, UR14, URZ ;  /* 0x0000000e37377290 */ /* 0x000fe2000fffe03f */
[----:B------:R-:W-:-:S02]  /*3720*/  FMNMX.FTZ R7, R29, R0, !PT ;  /* 0x000000001d077209 */ /* 0x000fc40007810000 */
[----:B------:R-:W-:Y:S01]  /*3730*/  ISETP.LT.OR P2, PT, R5, 0x9, P2 ;  /* 0x000000090500780c */ /* 0x000fe20001741670 */
[----:B------:R-:W-:Y:S01]  /*3740*/  UIADD3 UR6, UR55, UR6, URZ ;  /* 0x0000000637067290 */ /* 0x000fe2000fffe03f */
        /* <DEDUP_REMOVED lines=9> */
[----:B------:R-:W-:Y:S02]  /*37e0*/  ISETP.GT.AND P2, PT, R20, 0x10, !P6 ;  /* 0x000000101400780c */ /* 0x000fe40007744270 */
[----:B------:R-:W-:-:S02]  /*37f0*/  FMNMX.FTZ R0, R40, R7, !PT ;  /* 0x0000000728007209 */ /* 0x000fc40007810000 */
[----:B------:R-:W-:Y:S02]  /*3800*/  ISETP.LT.OR P2, PT, R5, 0x11, P2 ;  /* 0x000000110500780c */ /* 0x000fe40001741670 */
[----:B------:R-:W-:Y:S02]  /*3810*/  LOP3.LUT P6, RZ, R10, 0x8000, RZ, 0xc0, !PT ;  /* 0x000080000aff7812 */ /* 0x000fe400078cc0ff */
        /* <DEDUP_REMOVED lines=52> */
[C---:B------:R-:W-:Y:S02]  /*3b60*/  ISETP.GT.AND P2, PT, R20.reuse, 0x30, !P2 ;  /* 0x000000301400780c */ /* 0x040fe40005744270 */
[----:B------:R-:W-:Y:S02]  /*3b70*/  FMNMX.FTZ R4, R85, R0, !PT ;  /* 0x0000000055047209 */ /* 0x000fe40007810000 */
[----:B------:R-:W-:Y:S02]  /*3b80*/  ISETP.LT.OR P2, PT, R5, 0x31, P2 ;  /* 0x000000310500780c */ /* 0x000fe40001741670 */
[----:B------:R-:W-:Y:S01]  /*3b90*/  ISETP.GT.AND P3, PT, R20, 0x70, !P3 ;  /* 0x000000701400780c */ /* 0x000fe20005f64270 */
[----:B------:R-:W0:Y:S01]  /*3ba0*/  SHFL.BFLY PT, R7, R4, 0x2, 0x1f ;  /* 0x0c401f0004077f89 */ /* 0x000e2200000e0000 */
[----:B------:R-:W-:Y:S02]  /*3bb0*/  FSEL R50, R50, -INF , !P2 ;  /* 0xff80000032327808 */ /* 0x000fe40005000000 */
[----:B------:R-:W-:-:S02]  /*3bc0*/  LOP3.LUT P2, RZ, R10, 0x20000, RZ, 0xc0, !PT ;  /* 0x000200000aff7812 */ /* 0x000fc4000784c0ff */
[C---:B------:R-:W-:Y:S02]  /*3bd0*/  ISETP.GT.AND P4, PT, R20.reuse, 0x71, !P4 ;  /* 0x000000711400780c */ /* 0x040fe40006784270 */
[C---:B------:R-:W-:Y:S02]  /*3be0*/  ISETP.GT.AND P2, PT, R20.reuse, 0x31, !P2 ;  /* 0x000000311400780c */ /* 0x040fe40005744270 */
[----:B------:R-:W-:Y:S02]  /*3bf0*/  ISETP.GT.AND P5, PT, R20, 0x78, !P5 ;  /* 0x000000781400780c */ /* 0x000fe40006fa4270 */
[C---:B------:R-:W-:Y:S02]  /*3c00*/  ISETP.LT.OR P2, PT, R5.reuse, 0x32, P2 ;  /* 0x000000320500780c */ /* 0x040fe40001741670 */
[----:B------:R-:W-:Y:S02]  /*3c10*/  ISETP.LT.OR P3, PT, R5, 0x71, P3 ;  /* 0x000000710500780c */ /* 0x000fe40001f61670 */
[----:B------:R-:W-:-:S02]  /*3c20*/  FSEL R51, R51, -INF , !P2 ;  /* 0xff80000033337808 */ /* 0x000fc40005000000 */
[----:B------:R-:W-:Y:S02]  /*3c30*/  LOP3.LUT P2, RZ, R10, 0x10000, RZ, 0xc0, !PT ;  /* 0x000100000aff7812 */ /* 0x000fe4000784c0ff */
[C---:B------:R-:W-:Y:S02]  /*3c40*/  ISETP.LT.OR P4, PT, R5.reuse, 0x72, P4 ;  /* 0x000000720500780c */ /* 0x040fe40002781670 */
[----:B------:R-:W-:Y:S02]  /*3c50*/  ISETP.GT.AND P2, PT, R20, 0x38, !P2 ;  /* 0x000000381400780c */ /* 0x000fe40005744270 */
[----:B------:R-:W-:Y:S02]  /*3c60*/  FSEL R82, R82, -INF , !P3 ;  /* 0xff80000052527808 */ /* 0x000fe40005800000 */
[----:B------:R-:W-:Y:S02]  /*3c70*/  ISETP.LT.OR P2, PT, R5, 0x39, P2 ;  /* 0x000000390500780c */ /* 0x000fe40001741670 */
[----:B0-----:R-:W-:-:S02]  /*3c80*/  FMNMX.FTZ R7, R4, R7, !PT ;  /* 0x0000000704077209 */ /* 0x001fc40007810000 */
[----:B------:R-:W-:Y:S02]  /*3c90*/  FSEL R54, R54, -INF , !P2 ;  /* 0xff80000036367808 */ /* 0x000fe40005000000 */
[----:B------:R-:W-:Y:S01]  /*3ca0*/  ISETP.GT.AND P2, PT, R20, 0x39, !P6 ;  /* 0x000000391400780c */ /* 0x000fe20007744270 */
[----:B------:R-:W0:Y:S01]  /*3cb0*/  SHFL.BFLY PT, R0, R7, 0x1, 0x1f ;  /* 0x0c201f0007007f89 */ /* 0x000e2200000e0000 */
[----:B------:R-:W-:Y:S02]  /*3cc0*/  LOP3.LUT P6, RZ, R10, 0x10, RZ, 0xc0, !PT ;  /* 0x000000100aff7812 */ /* 0x000fe400078cc0ff */
[C---:B------:R-:W-:Y:S02]  /*3cd0*/  ISETP.LT.OR P2, PT, R5.reuse, 0x3a, P2 ;  /* 0x0000003a0500780c */ /* 0x040fe40001741670 */
[----:B------:R-:W-:Y:S02]  /*3ce0*/  ISETP.LT.OR P5, PT, R5, 0x79, P5 ;  /* 0x000000790500780c */ /* 0x000fe40002fa1670 */
[----:B------:R-:W-:-:S02]  /*3cf0*/  FSEL R55, R55, -INF , !P2 ;  /* 0xff80000037377808 */ /* 0x000fc40005000000 */
[----:B------:R-:W-:Y:S02]  /*3d00*/  LOP3.LUT P2, RZ, R10, 0x4000, RZ, 0xc0, !PT ;  /* 0x000040000aff7812 */ /* 0x000fe4000784c0ff */
[----:B------:R-:W-:Y:S02]  /*3d10*/  FSEL R83, R83, -INF , !P4 ;  /* 0xff80000053537808 */ /* 0x000fe40006000000 */
[----:B------:R-:W-:Y:S02]  /*3d20*/  ISETP.GT.AND P2, PT, R20, 0x40, !P2 ;  /* 0x000000401400780c */ /* 0x000fe40005744270 */
[----:B------:R-:W-:Y:S02]  /*3d30*/  FSEL R86, R86, -INF , !P5 ;  /* 0xff80000056567808 */ /* 0x000fe40006800000 */
[----:B------:R-:W-:-:S04]  /*3d40*/  ISETP.LT.OR P2, PT, R5, 0x41, P2 ;  /* 0x000000410500780c */ /* 0x000fc80001741670 */
[----:B------:R-:W-:Y:S02]  /*3d50*/  FSEL R58, R58, -INF , !P2 ;  /* 0xff8000003a3a7808 */ /* 0x000fe40005000000 */
[----:B------:R-:W-:Y:S02]  /*3d60*/  LOP3.LUT P2, RZ, R10, 0x2000, RZ, 0xc0, !PT ;  /* 0x000020000aff7812 */ /* 0x000fe4000784c0ff */
[----:B0-----:R-:W-:Y:S02]  /*3d70*/  FMNMX.FTZ R0, R7, R0, !PT ;  /* 0x0000000007007209 */ /* 0x001fe40007810000 */
[----:B------:R-:W-:-:S03]  /*3d80*/  ISETP.GT.AND P2, PT, R20, 0x41, !P2 ;  /* 0x000000411400780c */ /* 0x000fc60005744270 */
[----:B------:R-:W-:Y:S01]  /*3d90*/  FMUL.FTZ R90, R0, UR33 ;  /* 0x00000021005a7c20 */ /* 0x000fe20008410000 */
        /* <DEDUP_REMOVED lines=52> */
[----:B------:R-:W-:Y:S01]  /*40e0*/  MUFU.EX2 R8, R8 ;  /* 0x0000000800087308 */ /* 0x000fe20000000800 */
[----:B------:R-:W-:Y:S01]  /*40f0*/  ISETP.GT.AND P2, PT, R20, 0x69, !P2 ;  /* 0x000000691400780c */ /* 0x000fe20005744270 */
[--C-:B------:R-:W-:Y:S01]  /*4100*/  FFMA.FTZ R25, R44, UR33, -R90.reuse ;  /* 0x000000212c197c23 */ /* 0x100fe2000801085a */
[----:B------:R-:W-:Y:S01]  /*4110*/  FMNMX.FTZ R6, R30, R3, !PT ;  /* 0x000000031e067209 */ /* 0x000fe20007810000 */
[--C-:B------:R-:W-:Y:S01]  /*4120*/  FFMA.FTZ R44, R60, UR33, -R90.reuse ;  /* 0x000000213c2c7c23 */ /* 0x100fe2000801085a */
[----:B------:R-:W-:Y:S01]  /*4130*/  ISETP.LT.OR P2, PT, R5, 0x6a, P2 ;  /* 0x0000006a0500780c */ /* 0x000fe20001741670 */
[--C-:B------:R-:W-:Y:S01]  /*4140*/  FFMA.FTZ R48, R48, UR33, -R90.reuse ;  /* 0x0000002130307c23 */ /* 0x100fe2000801085a */
[----:B------:R-:W-:Y:S01]  /*4150*/  FMNMX.FTZ R3, R31, R6, !PT ;  /* 0x000000061f037209 */ /* 0x000fe20007810000 */
[----:B------:R-:W0:Y:S01]  /*4160*/  MUFU.EX2 R9, R9 ;  /* 0x0000000900097308 */ /* 0x000e220000000800 */
[----:B------:R-:W-:Y:S01]  /*4170*/  FSEL R79, R79, -INF , !P2 ;  /* 0xff8000004f4f7808 */ /* 0x000fe20005000000 */
[--C-:B------:R-:W-:Y:S01]  /*4180*/  FFMA.FTZ R52, R52, UR33, -R90.reuse ;  /* 0x0000002134347c23 */ /* 0x100fe2000801085a */
[----:B------:R-:W-:Y:S01]  /*4190*/  FMNMX.FTZ R6, R34, R3, !PT ;  /* 0x0000000322067209 */ /* 0x000fe20007810000 */
[--C-:B------:R-:W-:Y:S01]  /*41a0*/  FFMA.FTZ R13, R33, UR33, -R90.reuse ;  /* 0x00000021210d7c23 */ /* 0x100fe2000801085a */
[----:B------:R-:W-:Y:S01]  /*41b0*/  ISETP.LT.OR P6, PT, R5, 0x7a, P6 ;  /* 0x0000007a0500780c */ /* 0x000fe200037c1670 */
[--C-:B------:R-:W-:Y:S01]  /*41c0*/  FFMA.FTZ R12, R36, UR33, -R90.reuse ;  /* 0x00000021240c7c23 */ /* 0x100fe2000801085a */
[----:B------:R-:W-:Y:S01]  /*41d0*/  FMNMX.FTZ R3, R35, R6, !PT ;  /* 0x0000000623037209 */ /* 0x000fe20007810000 */
[----:B------:R-:W1:Y:S01]  /*41e0*/  MUFU.EX2 R10, R10 ;  /* 0x0000000a000a7308 */ /* 0x000e620000000800 */
[----:B------:R-:W-:Y:S01]  /*41f0*/  FSEL R87, R87, -INF , !P6 ;  /* 0xff80000057577808 */ /* 0x000fe20007000000 */
        /* <DEDUP_REMOVED lines=16> */
[----:B------:R-:W-:Y:S01]  /*4300*/  FFMA.FTZ R37, R85, UR33, -R90 ;  /* 0x0000002155257c23 */ /* 0x000fe2000801085a */
        /* <DEDUP_REMOVED lines=14> */
[--C-:B------:R-:W-:Y:S01]  /*43f0*/  FFMA.FTZ R6, R49, UR33, -R90.reuse ;  /* 0x0000002131067c23 */ /* 0x100fe2000801085a */
[----:B------:R-:W-:Y:S01]  /*4400*/  FFMA.FTZ R49, R61, UR33, -R90 ;  /* 0x000000213d317c23 */ /* 0x000fe2000801085a */
[----:B------:R2:W-:Y:S01]  /*4410*/  MUFU.EX2 R3, R48 ;  /* 0x0000003000037308 */ /* 0x0005e20000000800 */
[----:B------:R-:W-:-:S04]  /*4420*/  FMNMX.FTZ R24, R66, R7, !PT ;  /* 0x0000000742187209 */ /* 0x000fc80007810000 */
[----:B------:R-:W-:-:S03]  /*4430*/  FMNMX.FTZ R7, R67, R24, !PT ;  /* 0x0000001843077209 */ /* 0x000fc60007810000 */
[----:B------:R-:W-:Y:S01]  /*4440*/  MUFU.EX2 R21, R21 ;  /* 0x0000001500157308 */ /* 0x000fe20000000800 */
[----:B------:R-:W-:Y:S01]  /*4450*/  FMNMX.FTZ R24, R70, R7, !PT ;  /* 0x0000000746187209 */ /* 0x000fe20007810000 */
[----:B--2---:R-:W-:-:S03]  /*4460*/  FFMA.FTZ R48, R64, UR33, -R90 ;  /* 0x0000002140307c23 */ /* 0x004fc6000801085a */
[----:B------:R-:W-:Y:S01]  /*4470*/  FMNMX.FTZ R29, R71, R24, !PT ;  /* 0x00000018471d7209 */ /* 0x000fe20007810000 */
[--C-:B------:R-:W-:Y:S01]  /*4480*/  FFMA.FTZ R24, R53, UR33, -R90.reuse ;  /* 0x0000002135187c23 */ /* 0x100fe2000801085a */
[----:B------:R-:W-:Y:S01]  /*4490*/  FFMA.FTZ R53, R65, UR33, -R90 ;  /* 0x0000002141357c23 */ /* 0x000fe2000801085a */
[----:B------:R2:W-:Y:S01]  /*44a0*/  MUFU.EX2 R7, R52 ;  /* 0x0000003400077308 */ /* 0x0005e20000000800 */
[----:B------:R-:W-:-:S04]  /*44b0*/  FMNMX.FTZ R28, R74, R29, !PT ;  /* 0x0000001d4a1c7209 */ /* 0x000fc80007810000 */
[----:B------:R-:W-:Y:S01]  /*44c0*/  FMNMX.FTZ R29, R75, R28, !PT ;  /* 0x0000001c4b1d7209 */ /* 0x000fe20007810000 */
[--C-:B------:R-:W-:Y:S02]  /*44d0*/  FFMA.FTZ R28, R56, UR33, -R90.reuse ;  /* 0x00000021381c7c23 */ /* 0x100fe4000801085a */
[----:B------:R-:W-:Y:S01]  /*44e0*/  MUFU.EX2 R25, R25 ;  /* 0x0000001900197308 */ /* 0x000fe20000000800 */
[----:B------:R-:W-:Y:S01]  /*44f0*/  FMNMX.FTZ R20, R78, R29, !PT ;  /* 0x0000001d4e147209 */ /* 0x000fe20007810000 */
[----:B--2---:R-:W-:-:S03]  /*4500*/  FFMA.FTZ R52, R68, UR33, -R90 ;  /* 0x0000002144347c23 */ /* 0x004fc6000801085a */
[----:B------:R-:W-:-:S03]  /*4510*/  FMNMX.FTZ R29, R79, R20, !PT ;  /* 0x000000144f1d7209 */ /* 0x000fc60007810000 */
[----:B------:R-:W-:Y:S01]  /*4520*/  MUFU.EX2 R26, R26 ;  /* 0x0000001a001a7308 */ /* 0x000fe20000000800 */
[----:B------:R-:W-:Y:S01]  /*4530*/  FMNMX.FTZ R20, R82, R29, !PT ;  /* 0x0000001d52147209 */ /* 0x000fe20007810000 */
[----:B------:R-:W-:-:S03]  /*4540*/  FFMA.FTZ R29, R72, UR33, -R90 ;  /* 0x00000021481d7c23 */ /* 0x000fc6000801085a */
[----:B------:R-:W-:-:S03]  /*4550*/  FMNMX.FTZ R5, R83, R20, !PT ;  /* 0x0000001453057209 */ /* 0x000fc60007810000 */
[----:B------:R-:W-:Y:S01]  /*4560*/  MUFU.EX2 R6, R6 ;  /* 0x0000000600067308 */ /* 0x000fe20000000800 */
[----:B------:R-:W-:-:S04]  /*4570*/  FMNMX.FTZ R20, R86, R5, !PT ;  /* 0x0000000556147209 */ /* 0x000fc80007810000 */
[----:B------:R-:W-:-:S03]  /*4580*/  FMNMX.FTZ R20, R87, R20, !PT ;  /* 0x0000001457147209 */ /* 0x000fc60007810000 */
[----:B------:R-:W-:Y:S02]  /*4590*/  MUFU.EX2 R24, R24 ;  /* 0x0000001800187308 */ /* 0x000fe40000000800 */
[----:B------:R-:W2:Y:S06]  /*45a0*/  SHFL.BFLY PT, R5, R20, 0x2, 0x1f ;  /* 0x0c401f0014057f89 */ /* 0x000eac00000e0000 */
[----:B------:R-:W-:Y:S08]  /*45b0*/  MUFU.EX2 R28, R28 ;  /* 0x0000001c001c7308 */ /* 0x000ff00000000800 */
[----:B------:R-:W-:Y:S08]  /*45c0*/  MUFU.EX2 R45, R45 ;  /* 0x0000002d002d7308 */ /* 0x000ff00000000800 */
[----:B------:R-:W-:Y:S01]  /*45d0*/  MUFU.EX2 R44, R44 ;  /* 0x0000002c002c7308 */ /* 0x000fe20000000800 */
[----:B--2---:R-:W-:Y:S01]  /*45e0*/  FMNMX.FTZ R32, R20, R5, !PT ;  /* 0x0000000514207209 */ /* 0x004fe20007810000 */
[----:B------:R-:W-:-:S04]  /*45f0*/  FFMA.FTZ R20, R80, UR33, -R90 ;  /* 0x0000002150147c23 */ /* 0x000fc8000801085a */
[----:B------:R-:W2:Y:S02]  /*4600*/  SHFL.BFLY PT, R5, R32, 0x1, 0x1f ;  /* 0x0c201f0020057f89 */ /* 0x000ea400000e0000 */
[----:B------:R-:W-:Y:S08]  /*4610*/  MUFU.EX2 R49, R49 ;  /* 0x0000003100317308 */ /* 0x000ff00000000800 */
[----:B------:R-:W-:Y:S08]  /*4620*/  MUFU.EX2 R48, R48 ;  /* 0x0000003000307308 */ /* 0x000ff00000000800 */
[----:B------:R-:W-:Y:S01]  /*4630*/  MUFU.EX2 R53, R53 ;  /* 0x0000003500357308 */ /* 0x000fe20000000800 */
[----:B--2---:R-:W-:-:S07]  /*4640*/  FMNMX.FTZ R5, R32, R5, !PT ;  /* 0x0000000520057209 */ /* 0x004fce0007810000 */
[----:B------:R-:W-:Y:S01]  /*4650*/  MUFU.EX2 R52, R52 ;  /* 0x0000003400347308 */ /* 0x000fe20000000800 */
[----:B------:R-:W-:Y:S01]  /*4660*/  FFMA.FTZ R32, R84, UR33, -R90 ;  /* 0x0000002154207c23 */ /* 0x000fe2000801085a */
[C---:B------:R-:W-:Y:S01]  /*4670*/  FSETP.NEU.FTZ.AND P2, PT, R5.reuse, -INF , PT ;  /* 0xff8000000500780b */ /* 0x040fe20003f5d000 */
[----:B------:R-:W-:-:S05]  /*4680*/  FMUL.FTZ R56, R5, UR33 ;  /* 0x0000002105387c20 */ /* 0x000fca0008410000 */
[----:B------:R-:W-:Y:S01]  /*4690*/  MUFU.EX2 R57, R57 ;  /* 0x0000003900397308 */ /* 0x000fe20000000800 */
[----:B------:R-:W-:Y:S02]  /*46a0*/  FSEL R56, R56, RZ, P2 ;  /* 0x000000ff38387208 */ /* 0x000fe40001000000 */
[----:B------:R-:W-:-:S03]  /*46b0*/  PLOP3.LUT P2, PT, PT, PT, UP1, 0x40, 0x0 ;  /* 0x000000000000781c */ /* 0x000fc60003f4e818 */
[--C-:B------:R-:W-:Y:S01]  /*46c0*/  FFMA.FTZ R88, R88, UR33, -R56.reuse ;  /* 0x0000002158587c23 */ /* 0x100fe20008010838 */
[--C-:B------:R-:W-:Y:S01]  /*46d0*/  FFMA.FTZ R60, R27, UR33, -R56.reuse ;  /* 0x000000211b3c7c23 */ /* 0x100fe20008010838 */
[--C-:B------:R-:W-:Y:S01]  /*46e0*/  FFMA.FTZ R61, R30, UR33, -R56.reuse ;  /* 0x000000211e3d7c23 */ /* 0x100fe20008010838 */
[--C-:B------:R-:W-:Y:S01]  /*46f0*/  FFMA.FTZ R68, R31, UR33, -R56.reuse ;  /* 0x000000211f447c23 */ /* 0x100fe20008010838 */
[--C-:B------:R-:W-:Y:S01]  /*4700*/  FFMA.FTZ R27, R34, UR33, -R56.reuse ;  /* 0x00000021221b7c23 */ /* 0x100fe20008010838 */
[----:B------:R2:W-:Y:S01]  /*4710*/  MUFU.EX2 R65, R60 ;  /* 0x0000003c00417308 */ /* 0x0005e20000000800 */
[--C-:B------:R-:W-:Y:S01]  /*4720*/  FFMA.FTZ R30, R35, UR33, -R56.reuse ;  /* 0x00000021231e7c23 */ /* 0x100fe20008010838 */
[--C-:B------:R-:W-:Y:S01]  /*4730*/  FFMA.FTZ R31, R38, UR33, -R56.reuse ;  /* 0x00000021261f7c23 */ /* 0x100fe20008010838 */
[--C-:B------:R-:W-:Y:S01]  /*4740*/  FFMA.FTZ R34, R50, UR33, -R56.reuse ;  /* 0x0000002132227c23 */ /* 0x100fe20008010838 */
[--C-:B------:R-:W-:Y:S01]  /*4750*/  FFMA.FTZ R50, R59, UR33, -R56.reuse ;  /* 0x000000213b327c23 */ /* 0x100fe20008010838 */
[--C-:B------:R-:W-:Y:S01]  /*4760*/  FFMA.FTZ R38, R39, UR33, -R56.reuse ;  /* 0x0000002127267c23 */ /* 0x100fe20008010838 */
[--C-:B------:R-:W-:Y:S01]  /*4770*/  FFMA.FTZ R35, R51, UR33, -R56.reuse ;  /* 0x0000002133237c23 */ /* 0x100fe20008010838 */
[--C-:B------:R-:W-:Y:S01]  /*4780*/  FFMA.FTZ R51, R62, UR33, -R56.reuse ;  /* 0x000000213e337c23 */ /* 0x100fe20008010838 */
[----:B------:R-:W3:Y:S01]  /*4790*/  MUFU.EX2 R88, R88 ;  /* 0x0000005800587308 */ /* 0x000ee20000000800 */
[--C-:B--2---:R-:W-:Y:S01]  /*47a0*/  FFMA.FTZ R60, R46, UR33, -R56.reuse ;  /* 0x000000212e3c7c23 */ /* 0x104fe20008010838 */
[--C-:B------:R-:W-:Y:S01]  /*47b0*/  FFMA.FTZ R46, R55, UR33, -R56.reuse ;  /* 0x00000021372e7c23 */ /* 0x100fe20008010838 */
[----:B0-----:R-:W-:Y:S01]  /*47c0*/  FADD.FTZ R55, R8, R9 ;  /* 0x0000000908377221 */ /* 0x001fe20000010000 */
[----:B------:R-:W-:Y:S01]  /*47d0*/  F2FP.F16.F32.PACK_AB R8, R9, R8 ;  /* 0x000000080908723e */ /* 0x000fe200000000ff */
[--C-:B------:R-:W-:Y:S01]  /*47e0*/  FFMA.FTZ R42, R42, UR33, -R56.reuse ;  /* 0x000000212a2a7c23 */ /* 0x100fe20008010838 */
[--C-:B------:R-:W-:Y:S01]  /*47f0*/  FFMA.FTZ R39, R54, UR33, -R56.reuse ;  /* 0x0000002136277c23 */ /* 0x100fe20008010838 */
[--C-:B------:R-:W-:Y:S01]  /*4800*/  FFMA.FTZ R54, R63, UR33, -R56.reuse ;  /* 0x000000213f367c23 */ /* 0x100fe20008010838 */
[----:B------:R0:W2:Y:S01]  /*4810*/  MUFU.EX2 R64, R61 ;  /* 0x0000003d00407308 */ /* 0x0000a20000000800 */
[--C-:B------:R-:W-:Y:S01]  /*4820*/  FFMA.FTZ R43, R43, UR33, -R56.reuse ;  /* 0x000000212b2b7c23 */ /* 0x100fe20008010838 */
[--C-:B------:R-:W-:Y:S01]  /*4830*/  FFMA.FTZ R74, R74, UR33, -R56.reuse ;  /* 0x000000214a4a7c23 */ /* 0x100fe20008010838 */
[--C-:B------:R-:W-:Y:S01]  /*4840*/  FFMA.FTZ R75, R75, UR33, -R56.reuse ;  /* 0x000000214b4b7c23 */ /* 0x100fe20008010838 */
[--C-:B------:R-:W-:Y:S01]  /*4850*/  FFMA.FTZ R78, R78, UR33, -R56.reuse ;  /* 0x000000214e4e7c23 */ /* 0x100fe20008010838 */
[--C-:B------:R-:W-:Y:S01]  /*4860*/  FFMA.FTZ R79, R79, UR33, -R56.reuse ;  /* 0x000000214f4f7c23 */ /* 0x100fe20008010838 */
[--C-:B------:R-:W-:Y:S01]  /*4870*/  FFMA.FTZ R82, R82, UR33, -R56.reuse ;  /* 0x0000002152527c23 */ /* 0x100fe20008010838 */
[--C-:B------:R-:W-:Y:S01]  /*4880*/  FFMA.FTZ R83, R83, UR33, -R56.reuse ;  /* 0x0000002153537c23 */ /* 0x100fe20008010838 */
[----:B------:R-:W4:Y:S01]  /*4890*/  MUFU.EX2 R69, R68 ;  /* 0x0000004400457308 */ /* 0x000f220000000800 */
[--C-:B0-----:R-:W-:Y:S01]  /*48a0*/  FFMA.FTZ R61, R47, UR33, -R56.reuse ;  /* 0x000000212f3d7c23 */ /* 0x101fe20008010838 */
[--C-:B------:R-:W-:Y:S01]  /*48b0*/  FFMA.FTZ R47, R58, UR33, -R56.reuse ;  /* 0x000000213a2f7c23 */ /* 0x100fe20008010838 */
[----:B-1----:R-:W-:Y:S01]  /*48c0*/  FADD.FTZ R58, R10, R55 ;  /* 0x000000370a3a7221 */ /* 0x002fe20000010000 */
[----:B---3--:R-:W-:Y:S01]  /*48d0*/  FADD.FTZ R9, R88, R65 ;  /* 0x0000004158097221 */ /* 0x008fe20000010000 */
[----:B------:R-:W-:Y:S01]  /*48e0*/  FFMA.FTZ R55, R66, UR33, -R56 ;  /* 0x0000002142377c23 */ /* 0x000fe20008010838 */
[C---:B------:R-:W-:Y:S01]  /*48f0*/  F2FP.F16.F32.PACK_AB R10, R11.reuse, R10 ;  /* 0x0000000a0b0a723e */ /* 0x040fe200000000ff */
[----:B------:R-:W-:Y:S01]  /*4900*/  FADD.FTZ R59, R11, R58 ;  /* 0x0000003a0b3b7221 */ /* 0x000fe20000010000 */
[----:B------:R-:W0:Y:S01]  /*4910*/  MUFU.EX2 R27, R27 ;  /* 0x0000001b001b7308 */ /* 0x000e220000000800 */
[----:B--2---:R-:W-:Y:S01]  /*4920*/  FADD.FTZ R62, R64, R9 ;  /* 0x00000009403e7221 */ /* 0x004fe20000010000 */
[----:B------:R-:W-:Y:S01]  /*4930*/  F2FP.F16.F32.PACK_AB R9, R65, R88 ;  /* 0x000000584109723e */ /* 0x000fe200000000ff */
[----:B------:R-:W-:Y:S01]  /*4940*/  FADD.FTZ R66, R4, R59 ;  /* 0x0000003b04427221 */ /* 0x000fe20000010000 */
[--C-:B------:R-:W-:Y:S01]  /*4950*/  FFMA.FTZ R58, R67, UR33, -R56.reuse ;  /* 0x00000021433a7c23 */ /* 0x100fe20008010838 */
[--C-:B------:R-:W-:Y:S01]  /*4960*/  FFMA.FTZ R59, R70, UR33, -R56.reuse ;  /* 0x00000021463b7c23 */ /* 0x100fe20008010838 */
[----:B------:R-:W-:Y:S01]  /*4970*/  FFMA.FTZ R86, R86, UR33, -R56 ;  /* 0x0000002156567c23 */ /* 0x000fe20008010838 */
[----:B------:R-:W-:Y:S01]  /*4980*/  FADD.FTZ R63, R13, R66 ;  /* 0x000000420d3f7221 */ /* 0x000fe20000010000 */
[----:B------:R-:W1:Y:S01]  /*4990*/  MUFU.EX2 R30, R30 ;  /* 0x0000001e001e7308 */ /* 0x000e620000000800 */
[C---:B----4-:R-:W-:Y:S01]  /*49a0*/  FADD.FTZ R62, R69.reuse, R62 ;  /* 0x0000003e453e7221 */ /* 0x050fe20000010000 */
[----:B------:R-:W-:Y:S01]  /*49b0*/  F2FP.F16.F32.PACK_AB R11, R69, R64 ;  /* 0x00000040450b723e */ /* 0x000fe200000000ff */
[----:B------:R-:W-:Y:S01]  /*49c0*/  FADD.FTZ R64, R12, R63 ;  /* 0x0000003f0c407221 */ /* 0x000fe20000010000 */
[----:B------:R-:W-:-:S03]  /*49d0*/  FFMA.FTZ R87, R87, UR33, -R56 ;  /* 0x0000002157577c23 */ /* 0x000fc60008010838 */
[----:B------:R-:W-:Y:S01]  /*49e0*/  FADD.FTZ R65, R15, R64 ;  /* 0x000000400f417221 */ /* 0x000fe20000010000 */
[----:B------:R-:W2:Y:S01]  /*49f0*/  MUFU.EX2 R31, R31 ;  /* 0x0000001f001f7308 */ /* 0x000ea20000000800 */
[----:B0-----:R-:W-:Y:S01]  /*4a00*/  FADD.FTZ R63, R27, R62 ;  /* 0x0000003e1b3f7221 */ /* 0x001fe20000010000 */
[----:B------:R0:W-:Y:S01]  /*4a10*/  STSM.16.M88.4 [R17+0x21800], R8 ;  /* 0x0218000811007844 */ /* 0x0001e20000000200 */
[----:B------:R-:W-:Y:S01]  /*4a20*/  FADD.FTZ R66, R14, R65 ;  /* 0x000000410e427221 */ /* 0x000fe20000010000 */
[----:B------:R-:W-:-:S03]  /*4a30*/  FFMA.FTZ R62, R71, UR33, -R56 ;  /* 0x00000021473e7c23 */ /* 0x000fc60008010838 */
[----:B------:R-:W-:Y:S01]  /*4a40*/  FADD.FTZ R66, R21, R66 ;  /* 0x0000004215427221 */ /* 0x000fe20000010000 */
[----:B------:R-:W3:Y:S01]  /*4a50*/  MUFU.EX2 R38, R38 ;  /* 0x0000002600267308 */ /* 0x000ee20000000800 */
[----:B-1----:R-:W-:Y:S02]  /*4a60*/  FADD.FTZ R64, R30, R63 ;  /* 0x0000003f1e407221 */ /* 0x002fe40000010000 */
[----:B------:R-:W-:-:S04]  /*4a70*/  FADD.FTZ R65, R25, R66 ;  /* 0x0000004219417221 */ /* 0x000fc80000010000 */
[----:B------:R-:W-:Y:S01]  /*4a80*/  FADD.FTZ R66, R26, R65 ;  /* 0x000000411a427221 */ /* 0x000fe20000010000 */
[----:B------:R-:W1:Y:S01]  /*4a90*/  MUFU.EX2 R42, R42 ;  /* 0x0000002a002a7308 */ /* 0x000e620000000800 */
[----:B--2---:R-:W-:Y:S01]  /*4aa0*/  FADD.FTZ R63, R31, R64 ;  /* 0x000000401f3f7221 */ /* 0x004fe20000010000 */
[----:B0-----:R-:W-:Y:S01]  /*4ab0*/  F2FP.F16.F32.PACK_AB R8, R13, R4 ;  /* 0x000000040d08723e */ /* 0x001fe200000000ff */
[----:B------:R-:W-:Y:S01]  /*4ac0*/  FADD.FTZ R65, R3, R66 ;  /* 0x0000004203417221 */ /* 0x000fe20000010000 */
[----:B------:R-:W-:Y:S02]  /*4ad0*/  F2FP.F16.F32.PACK_AB R10, R15, R12 ;  /* 0x0000000c0f0a723e */ /* 0x000fe400000000ff */
[----:B------:R-:W-:Y:S01]  /*4ae0*/  F2FP.F16.F32.PACK_AB R12, R21, R14 ;  /* 0x0000000e150c723e */ /* 0x000fe200000000ff */
[----:B------:R-:W-:Y:S01]  /*4af0*/  FADD.FTZ R66, R6, R65 ;  /* 0x0000004106427221 */ /* 0x000fe20000010000 */
[----:B------:R-:W0:Y:S01]  /*4b00*/  MUFU.EX2 R43, R43 ;  /* 0x0000002b002b7308 */ /* 0x000e220000000800 */
[----:B---3--:R-:W-:Y:S01]  /*4b10*/  FADD.FTZ R63, R38, R63 ;  /* 0x0000003f263f7221 */ /* 0x008fe20000010000 */
[----:B------:R-:W-:Y:S01]  /*4b20*/  F2FP.F16.F32.PACK_AB R14, R26, R25 ;  /* 0x000000191a0e723e */ /* 0x000fe200000000ff */
[----:B------:R-:W-:Y:S01]  /*4b30*/  FADD.FTZ R15, R7, R66 ;  /* 0x00000042070f7221 */ /* 0x000fe20000010000 */
[----:B------:R-:W-:-:S02]  /*4b40*/  F2FP.F16.F32.PACK_AB R9, R30, R27 ;  /* 0x0000001b1e09723e */ /* 0x000fc400000000ff */
[----:B------:R-:W-:Y:S01]  /*4b50*/  F2FP.F16.F32.PACK_AB R11, R38, R31 ;  /* 0x0000001f260b723e */ /* 0x000fe200000000ff */
[----:B------:R-:W-:Y:S01]  /*4b60*/  FADD.FTZ R15, R24, R15 ;  /* 0x0000000f180f7221 */ /* 0x000fe20000010000 */
[----:B------:R-:W2:Y:S01]  /*4b70*/  MUFU.EX2 R60, R60 ;  /* 0x0000003c003c7308 */ /* 0x000ea20000000800 */
[----:B-1----:R-:W-:Y:S02]  /*4b80*/  FADD.FTZ R64, R42, R63 ;  /* 0x0000003f2a407221 */ /* 0x002fe40000010000 */
[----:B------:R-:W-:Y:S01]  /*4b90*/  FADD.FTZ R26, R28, R15 ;  /* 0x0000000f1c1a7221 */ /* 0x000fe20000010000 */
[----:B------:R1:W-:Y:S03]  /*4ba0*/  STSM.16.M88.4 [R22], R8 ;  /* 0x0000000816007844 */ /* 0x0003e60000000200 */
[----:B------:R-:W-:Y:S01]  /*4bb0*/  FADD.FTZ R21, R45, R26 ;  /* 0x0000001a2d157221 */ /* 0x000fe20000010000 */
[----:B------:R-:W3:Y:S01]  /*4bc0*/  MUFU.EX2 R61, R61 ;  /* 0x0000003d003d7308 */ /* 0x000ee20000000800 */
[----:B0-----:R-:W-:-:S02]  /*4bd0*/  FADD.FTZ R63, R43, R64 ;  /* 0x000000402b3f7221 */ /* 0x001fc40000010000 */
[----:B------:R-:W-:-:S04]  /*4be0*/  FADD.FTZ R26, R44, R21 ;  /* 0x000000152c1a7221 */ /* 0x000fc80000010000 */
[----:B------:R-:W-:Y:S01]  /*4bf0*/  FADD.FTZ R25, R49, R26 ;  /* 0x0000001a31197221 */ /* 0x000fe20000010000 */
[----:B------:R-:W0:Y:S01]  /*4c00*/  MUFU.EX2 R34, R34 ;  /* 0x0000002200227308 */ /* 0x000e220000000800 */
[----:B--2---:R-:W-:Y:S01]  /*4c10*/  FADD.FTZ R64, R60, R63 ;  /* 0x0000003f3c407221 */ /* 0x004fe20000010000 */
[----:B------:R-:W-:Y:S02]  /*4c20*/  F2FP.F16.F32.PACK_AB R26, R57, R52 ;  /* 0x00000034391a723e */ /* 0x000fe400000000ff */
[----:B-1----:R-:W-:Y:S01]  /*4c30*/  F2FP.F16.F32.PACK_AB R8, R6, R3 ;  /* 0x000000030608723e */ /* 0x002fe200000000ff */
[----:B------:R-:W-:Y:S01]  /*4c40*/  FADD.FTZ R6, R48, R25 ;  /* 0x0000001930067221 */ /* 0x000fe20000010000 */
[----:B------:R-:W-:Y:S02]  /*4c50*/  F2FP.F16.F32.PACK_AB R10, R24, R7 ;  /* 0x00000007180a723e */ /* 0x000fe400000000ff */
[----:B------:R-:W1:Y:S01]  /*4c60*/  MUFU.EX2 R35, R35 ;  /* 0x0000002300237308 */ /* 0x000e620000000800 */
[----:B---3--:R-:W-:Y:S01]  /*4c70*/  FADD.FTZ R13, R61, R64 ;  /* 0x000000403d0d7221 */ /* 0x008fe20000010000 */
[C---:B------:R-:W-:Y:S01]  /*4c80*/  FADD.FTZ R7, R53.reuse, R6 ;  /* 0x0000000635077221 */ /* 0x040fe20000010000 */
[----:B------:R-:W-:-:S03]  /*4c90*/  F2FP.F16.F32.PACK_AB R24, R53, R48 ;  /* 0x000000303518723e */ /* 0x000fc600000000ff */
[----:B------:R-:W-:Y:S02]  /*4ca0*/  FADD.FTZ R6, R52, R7 ;  /* 0x0000000734067221 */ /* 0x000fe40000010000 */
[----:B------:R-:W2:Y:S01]  /*4cb0*/  MUFU.EX2 R39, R39 ;  /* 0x0000002700277308 */ /* 0x000ea20000000800 */
[----:B0-----:R-:W-:Y:S01]  /*4cc0*/  FADD.FTZ R4, R34, R13 ;  /* 0x0000000d22047221 */ /* 0x001fe20000010000 */
[----:B------:R-:W-:Y:S01]  /*4cd0*/  FADD.FTZ R6, R57, R6 ;  /* 0x0000000639067221 */ /* 0x000fe20000010000 */
[----:B------:R-:W-:-:S05]  /*4ce0*/  F2FP.F16.F32.PACK_AB R13, R43, R42 ;  /* 0x0000002a2b0d723e */ /* 0x000fca00000000ff */
[----:B------:R-:W0:Y:S01]  /*4cf0*/  MUFU.EX2 R46, R46 ;  /* 0x0000002e002e7308 */ /* 0x000e220000000800 */
[C---:B-1----:R-:W-:Y:S01]  /*4d00*/  FADD.FTZ R4, R35.reuse, R4 ;  /* 0x0000000423047221 */ /* 0x042fe20000010000 */
[----:B------:R-:W-:-:S06]  /*4d10*/  F2FP.F16.F32.PACK_AB R9, R35, R34 ;  /* 0x000000222309723e */ /* 0x000fcc00000000ff */
[----:B------:R-:W1:Y:S01]  /*4d20*/  MUFU.EX2 R47, R47 ;  /* 0x0000002f002f7308 */ /* 0x000e620000000800 */
[----:B--2---:R-:W-:-:S07]  /*4d30*/  FADD.FTZ R15, R39, R4 ;  /* 0x00000004270f7221 */ /* 0x004fce0000010000 */
[----:B------:R-:W2:Y:S01]  /*4d40*/  MUFU.EX2 R50, R50 ;  /* 0x0000003200327308 */ /* 0x000ea20000000800 */
[C---:B0-----:R-:W-:Y:S01]  /*4d50*/  FADD.FTZ R4, R46.reuse, R15 ;  /* 0x0000000f2e047221 */ /* 0x041fe20000010000 */
[----:B------:R-:W-:Y:S02]  /*4d60*/  F2FP.F16.F32.PACK_AB R15, R61, R60 ;  /* 0x0000003c3d0f723e */ /* 0x000fe400000000ff */
[----:B------:R-:W-:-:S03]  /*4d70*/  F2FP.F16.F32.PACK_AB R11, R46, R39 ;  /* 0x000000272e0b723e */ /* 0x000fc600000000ff */
[----:B------:R0:W-:Y:S01]  /*4d80*/  STSM.16.M88.4 [R19], R12 ;  /* 0x0000000c13007844 */ /* 0x0001e20000000200 */
[----:B------:R-:W3:Y:S01]  /*4d90*/  MUFU.EX2 R51, R51 ;  /* 0x0000003300337308 */ /* 0x000ee20000000800 */
[----:B-1----:R-:W-:Y:S02]  /*4da0*/  FADD.FTZ R21, R47, R4 ;  /* 0x000000042f157221 */ /* 0x002fe40000010000 */
[----:B------:R1:W-:Y:S05]  /*4db0*/  STSM.16.M88.4 [R18], R8 ;  /* 0x0000000812007844 */ /* 0x0003ea0000000200 */
[----:B------:R-:W4:Y:S01]  /*4dc0*/  MUFU.EX2 R54, R54 ;  /* 0x0000003600367308 */ /* 0x000f220000000800 */
[----:B--2---:R-:W-:Y:S01]  /*4dd0*/  FADD.FTZ R4, R50, R21 ;  /* 0x0000001532047221 */ /* 0x004fe20000010000 */
[----:B0-----:R-:W-:-:S06]  /*4de0*/  F2FP.F16.F32.PACK_AB R12, R45, R28 ;  /* 0x0000001c2d0c723e */ /* 0x001fcc00000000ff */
[----:B------:R-:W0:Y:S01]  /*4df0*/  MUFU.EX2 R55, R55 ;  /* 0x0000003700377308 */ /* 0x000e220000000800 */
[----:B---3--:R-:W-:Y:S01]  /*4e00*/  FADD.FTZ R3, R51, R4 ;  /* 0x0000000433037221 */ /* 0x008fe20000010000 */
[----:B------:R-:W-:Y:S02]  /*4e10*/  F2FP.F16.F32.PACK_AB R14, R49, R44 ;  /* 0x0000002c310e723e */ /* 0x000fe400000000ff */
[----:B------:R-:W-:-:S04]  /*4e20*/  F2FP.F16.F32.PACK_AB R13, R50, R47 ;  /* 0x0000002f320d723e */ /* 0x000fc800000000ff */
[----:B------:R-:W2:Y:S01]  /*4e30*/  MUFU.EX2 R58, R58 ;  /* 0x0000003a003a7308 */ /* 0x000ea20000000800 */
[C---:B----4-:R-:W-:Y:S01]  /*4e40*/  FADD.FTZ R4, R54.reuse, R3 ;  /* 0x0000000336047221 */ /* 0x050fe20000010000 */
[----:B------:R-:W-:-:S05]  /*4e50*/  F2FP.F16.F32.PACK_AB R15, R54, R51 ;  /* 0x00000033360f723e */ /* 0x000fca00000000ff */
[----:B------:R3:W-:Y:S01]  /*4e60*/  STSM.16.M88.4 [R17+0x27800], R12 ;  /* 0x0278000c11007844 */ /* 0x0007e20000000200 */
[----:B------:R-:W4:Y:S01]  /*4e70*/  MUFU.EX2 R59, R59 ;  /* 0x0000003b003b7308 */ /* 0x000f220000000800 */
[----:B0-----:R-:W-:-:S07]  /*4e80*/  FADD.FTZ R3, R55, R4 ;  /* 0x0000000437037221 */ /* 0x001fce0000010000 */
[----:B------:R-:W0:Y:S01]  /*4e90*/  MUFU.EX2 R62, R62 ;  /* 0x0000003e003e7308 */ /* 0x000e220000000800 */
[C---:B--2---:R-:W-:Y:S01]  /*4ea0*/  FADD.FTZ R4, R58.reuse, R3 ;  /* 0x000000033a047221 */ /* 0x044fe20000010000 */
[----:B------:R-:W-:-:S06]  /*4eb0*/  F2FP.F16.F32.PACK_AB R25, R58, R55 ;  /* 0x000000373a19723e */ /* 0x000fcc00000000ff */
[----:B------:R-:W2:Y:S01]  /*4ec0*/  MUFU.EX2 R56, R74 ;  /* 0x0000004a00387308 */ /* 0x000ea20000000800 */
[----:B----4-:R-:W-:-:S07]  /*4ed0*/  FADD.FTZ R3, R59, R4 ;  /* 0x000000043b037221 */ /* 0x010fce0000010000 */
[----:B------:R-:W4:Y:S01]  /*4ee0*/  MUFU.EX2 R29, R29 ;  /* 0x0000001d001d7308 */ /* 0x000f220000000800 */
[C---:B0-----:R-:W-:Y:S01]  /*4ef0*/  FADD.FTZ R3, R62.reuse, R3 ;  /* 0x000000033e037221 */ /* 0x041fe20000010000 */
[----:B------:R-:W-:-:S05]  /*4f00*/  F2FP.F16.F32.PACK_AB R27, R62, R59 ;  /* 0x0000003b3e1b723e */ /* 0x000fca00000000ff */
[----:B------:R3:W-:Y:S01]  /*4f10*/  STSM.16.M88.4 [R23], R24 ;  /* 0x0000001817007844 */ /* 0x0007e20000000200 */
[----:B------:R-:W0:Y:S01]  /*4f20*/  MUFU.EX2 R75, R75 ;  /* 0x0000004b004b7308 */ /* 0x000e220000000800 */
[----:B--2---:R-:W-:-:S07]  /*4f30*/  FADD.FTZ R4, R56, R3 ;  /* 0x0000000338047221 */ /* 0x004fce0000010000 */
[----:B------:R-:W2:Y:S01]  /*4f40*/  MUFU.EX2 R40, R40 ;  /* 0x0000002800287308 */ /* 0x000ea20000000800 */
[----:B----4-:R-:W-:-:S07]  /*4f50*/  FADD.FTZ R7, R29, R6 ;  /* 0x000000061d077221 */ /* 0x010fce0000010000 */
[----:B------:R-:W4:Y:S01]  /*4f60*/  MUFU.EX2 R78, R78 ;  /* 0x0000004e004e7308 */ /* 0x000f220000000800 */
[----:B0-----:R-:W-:-:S07]  /*4f70*/  FADD.FTZ R3, R75, R4 ;  /* 0x000000044b037221 */ /* 0x001fce0000010000 */
[----:B------:R-:W0:Y:S01]  /*4f80*/  MUFU.EX2 R36, R36 ;  /* 0x0000002400247308 */ /* 0x000e220000000800 */
[C---:B--2---:R-:W-:Y:S01]  /*4f90*/  FADD.FTZ R7, R40.reuse, R7 ;  /* 0x0000000728077221 */ /* 0x044fe20000010000 */
[----:B------:R-:W-:Y:S02]  /*4fa0*/  F2FP.F16.F32.PACK_AB R28, R40, R29 ;  /* 0x0000001d281c723e */ /* 0x000fe400000000ff */
[----:B------:R-:W-:-:S04]  /*4fb0*/  F2FP.F16.F32.PACK_AB R29, R75, R56 ;  /* 0x000000384b1d723e */ /* 0x000fc800000000ff */
[----:B------:R-:W2:Y:S01]  /*4fc0*/  MUFU.EX2 R31, R79 ;  /* 0x0000004f001f7308 */ /* 0x000ea20000000800 */
[----:B----4-:R-:W-:-:S07]  /*4fd0*/  FADD.FTZ R6, R78, R3 ;  /* 0x000000034e067221 */ /* 0x010fce0000010000 */
[----:B------:R-:W4:Y:S01]  /*4fe0*/  MUFU.EX2 R41, R41 ;  /* 0x0000002900297308 */ /* 0x000f220000000800 */
[----:B0-----:R-:W-:-:S07]  /*4ff0*/  FADD.FTZ R4, R36, R7 ;  /* 0x0000000724047221 */ /* 0x001fce0000010000 */
[----:B------:R-:W-:Y:S01]  /*5000*/  MUFU.EX2 R20, R20 ;  /* 0x0000001400147308 */ /* 0x000fe20000000800 */
[C---:B--2---:R-:W-:Y:S01]  /*5010*/  FADD.FTZ R7, R31.reuse, R6 ;  /* 0x000000061f077221 */ /* 0x044fe20000010000 */
[----:B------:R-:W-:-:S06]  /*5020*/  F2FP.F16.F32.PACK_AB R31, R31, R78 ;  /* 0x0000004e1f1f723e */ /* 0x000fcc00000000ff */
[----:B------:R-:W1:Y:S01]  /*5030*/  MUFU.EX2 R33, R33 ;  /* 0x0000002100217308 */ /* 0x000e620000000800 */
[C---:B----4-:R-:W-:Y:S01]  /*5040*/  F2FP.F16.F32.PACK_AB R30, R41.reuse, R36 ;  /* 0x00000024291e723e */ /* 0x050fe200000000ff */
[----:B------:R-:W-:-:S04]  /*5050*/  FADD.FTZ R3, R41, R4 ;  /* 0x0000000429037221 */ /* 0x000fc80000010000 */
[----:B------:R3:W-:Y:S02]  /*5060*/  STSM.16.M88.4 [R19+0x6000], R28 ;  /* 0x0060001c13007844 */ /* 0x0007e40000000200 */
[----:B------:R-:W0:Y:S08]  /*5070*/  MUFU.EX2 R32, R32 ;  /* 0x0000002000207308 */ /* 0x000e300000000800 */
[----:B------:R-:W2:Y:S01]  /*5080*/  MUFU.EX2 R37, R37 ;  /* 0x0000002500257308 */ /* 0x000ea20000000800 */
[----:B-1----:R-:W-:Y:S01]  /*5090*/  F2FP.F16.F32.PACK_AB R8, R33, R20 ;  /* 0x000000142108723e */ /* 0x002fe200000000ff */
[----:B------:R-:W-:-:S04]  /*50a0*/  FADD.FTZ R20, R20, R3 ;  /* 0x0000000314147221 */ /* 0x000fc80000010000 */
[----:B------:R-:W-:Y:S02]  /*50b0*/  FADD.FTZ R33, R33, R20 ;  /* 0x0000001421217221 */ /* 0x000fe40000010000 */
[----:B------:R-:W-:Y:S02]  /*50c0*/  MUFU.EX2 R82, R82 ;  /* 0x0000005200527308 */ /* 0x000fe40000000800 */
[----:B0-----:R-:W-:-:S06]  /*50d0*/  FADD.FTZ R4, R32, R33 ;  /* 0x0000002120047221 */ /* 0x001fcc0000010000 */
[----:B------:R-:W0:Y:S01]  /*50e0*/  MUFU.EX2 R83, R83 ;  /* 0x0000005300537308 */ /* 0x000e220000000800 */
[C---:B--2---:R-:W-:Y:S01]  /*50f0*/  F2FP.F16.F32.PACK_AB R10, R37.reuse, R32 ;  /* 0x00000020250a723e */ /* 0x044fe200000000ff */
[----:B------:R-:W-:-:S06]  /*5100*/  FADD.FTZ R4, R37, R4 ;  /* 0x0000000425047221 */ /* 0x000fcc0000010000 */
        /* <DEDUP_REMOVED lines=23> */
.L_x_1099:
[----:B------:R-:W-:-:S11]  /*5280*/  UISETP.NE.AND UP2, UPT, UR7, 0x1, UPT ;  /* 0x000000010700788c */ /* 0x000fd6000bf45270 */
[----:B------:R-:W-:Y:S02]  /*5290*/  @UP2 ULDC.64 UR10, c[0x0][0x9e8] ;  /* 0x00027a00000a2ab9 */ /* 0x000fe40000000a00 */
[----:B------:R-:W-:-:S04]  /*52a0*/  UIMAD.WIDE.U32 UR14, UR18, UR10, URZ ;  /* 0x0000000a120e72a5 */ /* 0x000fc8000f8e003f */
[----:B------:R-:W-:-:S12]  /*52b0*/  @UP2 USHF.R.U32.HI UR18, URZ, UR11, UR15 ;  /* 0x0000000b3f122299 */ /* 0x000fd8000801160f */
.L_x_1100:
[----:B------:R-:W-:-:S04]  /*52c0*/  UIMAD UR7, UR18, UR7, UR7 ;  /* 0x00000007120772a4 */ /* 0x000fc8000f8e0207 */
[----:B------:R-:W-:-:S04]  /*52d0*/  UISETP.LT.AND UP2, UPT, UR6, UR7, UPT ;  /* 0x000000070600728c */ /* 0x000fc8000bf41270 */
[----:B------:R-:W-:-:S12]  /*52e0*/  USEL UR6, UR6, UR7, UP2 ;  /* 0x0000000706067287 */ /* 0x000fd80009000000 */
.L_x_1098:
[----:B------:R-:W-:Y:S01]  /*52f0*/  USHF.R.S32.HI UR7, URZ, 0x1f, UR6 ;  /* 0x0000001f3f077899 */ /* 0x000fe20008011406 */
[----:B------:R-:W-:Y:S02]  /*5300*/  CS2R R134, SRZ ;  /* 0x0000000000867805 */ /* 0x000fe4000001ff00 */
[----:B------:R-:W-:Y:S02]  /*5310*/  CS2R R132, SRZ ;  /* 0x0000000000847805 */ /* 0x000fe4000001ff00 */
[----:B------:R-:W-:Y:S01]  /*5320*/  CS2R R130, SRZ ;  /* 0x0000000000827805 */ /* 0x000fe2000001ff00 */
[----:B------:R-:W-:Y:S01]  /*5330*/  ULEA.HI UR7, UR7, UR6, URZ, 0x7 ;  /* 0x0000000607077291 */ /* 0x000fe2000f8f383f */
[----:B------:R-:W-:Y:S02]  /*5340*/  CS2R R128, SRZ ;  /* 0x0000000000807805 */ /* 0x000fe4000001ff00 */
[----:B------:R-:W-:Y:S02]  /*5350*/  CS2R R126, SRZ ;  /* 0x00000000007e7805 */ /* 0x000fe4000001ff00 */
[----:B------:R-:W-:Y:S01]  /*5360*/  CS2R R124, SRZ ;  /* 0x00000000007c7805 */ /* 0x000fe2000001ff00 */
        /* <DEDUP_REMOVED lines=10> */
[----:B------:R-:W-:Y:S02]  /*5410*/  CS2R R108, SRZ ;  /* 0x00000000006c7805 */ /* 0x000fe4000001ff00 */
[----:B------:R-:W-:Y:S02]  /*5420*/  CS2R R106, SRZ ;  /* 0x00000000006a7805 */ /* 0x000fe4000001ff00 */
[----:B------:R-:W-:Y:S02]  /*5430*/  CS2R R104, SRZ ;  /* 0x0000000000687805 */ /* 0x000fe4000001ff00 */
[----:B------:R-:W-:Y:S02]  /*5440*/  CS2R R102, SRZ ;  /* 0x0000000000667805 */ /* 0x000fe4000001ff00 */
[----:B------:R-:W-:Y:S02]  /*5450*/  ISETP.GE.AND P2, PT, R2, UR58, PT ;  /* 0x0000003a02007c0c */ /* 0x000fe4000bf46270 */
[----:B------:R-:W-:-:S02]  /*5460*/  CS2R R100, SRZ ;  /* 0x0000000000647805 */ /* 0x000fc4000001ff00 */
[----:B------:R-:W-:Y:S02]  /*5470*/  CS2R R98, SRZ ;  /* 0x0000000000627805 */ /* 0x000fe4000001ff00 */
[----:B------:R-:W-:Y:S02]  /*5480*/  CS2R R96, SRZ ;  /* 0x0000000000607805 */ /* 0x000fe4000001ff00 */
[----:B------:R-:W-:Y:S02]  /*5490*/  CS2R R94, SRZ ;  /* 0x00000000005e7805 */ /* 0x000fe4000001ff00 */
[----:B------:R-:W-:Y:S02]  /*54a0*/  CS2R R92, SRZ ;  /* 0x00000000005c7805 */ /* 0x000fe4000001ff00 */
[----:B------:R-:W-:Y:S02]  /*54b0*/  CS2R R90, SRZ ;  /* 0x00000000005a7805 */ /* 0x000fe4000001ff00 */
[----:B------:R-:W-:Y:S01]  /*54c0*/  CS2R R88, SRZ ;  /* 0x0000000000587805 */ /* 0x000fe2000001ff00 */
[----:B------:R-:W-:Y:S06]  /*54d0*/  @!P2 BRA `(.L_x_1101) ;  /* 0x000000300068a947 */ /* 0x000fec0003800000 */
[----:B------:R-:W-:Y:S01]  /*54e0*/  IMAD.MOV.U32 R135, RZ, RZ, RZ ;  /* 0x000000ffff877224 */ /* 0x000fe200078e00ff */
[----:B------:R-:W-:Y:S01]  /*54f0*/  ULDC UR34, c[0x0][0x9e4] ;  /* 0x0002790000227ab9 */ /* 0x000fe20000000800 */
[----:B------:R-:W-:Y:S01]  /*5500*/  ULDC UR35, c[0x0][0x9dc] ;  /* 0x0002770000237ab9 */ /* 0x000fe20000000800 */
[----:B------:R-:W-:Y:S01]  /*5510*/  ULDC UR33, c[0x0][0x988] ;  /* 0x0002620000217ab9 */ /* 0x000fe20000000800 */
[----:B------:R-:W-:-:S05]  /*5520*/  ULDC UR55, c[0x0][0x9e0] ;  /* 0x0002780000377ab9 */ /* 0x000fca0000000800 */
.L_x_1118:
[----:B------:R-:W-:Y:S01]  /*5530*/  UIADD3 UR57, UR48, 0x1, URZ ;  /* 0x0000000130397890 */ /* 0x000fe2000fffe03f */
[----:B------:R-:W-:-:S03]  /*5540*/  ISETP.NE.AND P3, PT, RZ, UR45, PT ;  /* 0x0000002dff007c0c */ /* 0x000fc6000bf65270 */
[----:B------:R-:W-:-:S04]  /*5550*/  UISETP.NE.AND UP2, UPT, UR57, 0x2, UPT ;  /* 0x000000023900788c */ /* 0x000fc8000bf45270 */
[----:B------:R-:W-:Y:S02]  /*5560*/  USEL UR56, URZ, 0x1, UP2 ;  /* 0x000000013f387887 */ /* 0x000fe40009000000 */
[----:B------:R-:W-:Y:S02]  /*5570*/  USEL UR57, UR57, URZ, UP2 ;  /* 0x0000003f39397287 */ /* 0x000fe40009000000 */
[----:B------:R-:W-:Y:S02]  /*5580*/  ULOP3.LUT UR56, UR51, UR56, URZ, 0x3c, !UPT ;  /* 0x0000003833387292 */ /* 0x000fe4000f8e3c3f */
[----:B-1----:R-:W-:Y:S10]  /*5590*/  @P3 BRA `(.L_x_1102) ;  /* 0x00000000002c3947 */ /* 0x002ff40003800000 */
[----:B------:R-:W-:Y:S05]  /*55a0*/  @!P0 BRA `(.L_x_1103) ;  /* 0x0000000000048947 */ /* 0x000fea0003800000 */
[----:B------:R-:W-:Y:S01]  /*55b0*/  BPT.TRAP 0x1 ;  /* 0x000000040000795c */ /* 0x000fe20000300000 */
.L_x_1103:
[----:B------:R-:W-:Y:S01]  /*55c0*/  ULEA UR6, UR57, UR42, 0x3 ;  /* 0x0000002a39067291 */ /* 0x000fe2000f8e183f */
[----:B------:R-:W-:-:S05]  /*55d0*/  IMAD.U32 R6, RZ, RZ, UR56 ;  /* 0x00000038ff067e24 */ /* 0x000fca000f8e00ff */
[----:B------:R-:W-:-:S04]  /*55e0*/  SHF.L.U32 R6, R6, 0x1f, RZ ;  /* 0x0000001f06067819 */ /* 0x000fc800000006ff */
[----:B------:R0:W1:Y:S01]  /*55f0*/  SYNCS.PHASECHK.TRANS64.TRYWAIT P2, [UR6+0x2d830], R6 ;  /* 0x02d83006ff0075a7 */ /* 0x0000620008040146 */
[----:B------:R-:W-:Y:S05]  /*5600*/  @!P0 BRA `(.L_x_1104) ;  /* 0x0000000000048947 */ /* 0x000fea0003800000 */
[----:B------:R-:W-:Y:S01]  /*5610*/  BPT.TRAP 0x1 ;  /* 0x000000040000795c */ /* 0x000fe20000300000 */
.L_x_1104:
[----:B-1----:R-:W-:Y:S05]  /*5620*/  @P2 BRA `(.L_x_1102) ;  /* 0x0000000000082947 */ /* 0x002fea0003800000 */
[----:B------:R-:W1:Y:S02]  /*5630*/  SYNCS.PHASECHK.TRANS64.TRYWAIT P2, [UR6+0x2d830], R6 ;  /* 0x02d83006ff0075a7 */ /* 0x000e640008040146 */
[----:B-1----:R-:W-:Y:S05]  /*5640*/  @!P2 BRA `(.L_x_1105) ;  /* 0x0000012800b4a947 */ /* 0x002fea0003800000 */
.L_x_1102:
[----:B-1----:R-:W1:Y:S01]  /*5650*/  S2R R7, SR_TID.X ;  /* 0x0000000000077919 */ /* 0x002e620000002100 */
[----:B------:R-:W-:Y:S01]  /*5660*/  UIMAD UR6, UR57, 0x600, UR32 ;  /* 0x00000600390678a4 */ /* 0x000fe2000f8e0220 */
[----:B------:R-:W-:Y:S01]  /*5670*/  UMOV UR7, 0x80000020 ;  /* 0x8000002000077882 */ /* 0x000fe20000000000 */
[----:B------:R-:W-:Y:S02]  /*5680*/  UMOV UR11, 0x80000020 ;  /* 0x80000020000b7882 */ /* 0x000fe40000000000 */
[----:B------:R-:W-:Y:S02]  /*5690*/  UIADD3 UR10, UR6, 0x2, URZ ;  /* 0x00000002060a7890 */ /* 0x000fe4000fffe03f */
        /* <DEDUP_REMOVED lines=8> */
[----:B-1----:R-:W-:-:S05]  /*5720*/  SHF.R.U32.HI R7, RZ, 0x7, R7 ;  /* 0x00000007ff077819 */ /* 0x002fca0000011607 */
[----:B0-----:R-:W-:-:S05]  /*5730*/  VIADD R6, R7, 0x8 ;  /* 0x0000000807067836 */ /* 0x001fca0000000000 */
[----:B------:R0:W-:Y:S06]  /*5740*/  BAR.SYNC.DEFER_BLOCKING R6, 0x100 ;  /* 0x000400060000751d */ /* 0x0001ec0000010000 */
[----:B---3--:R-:W-:-:S06]  /*5750*/  WARPGROUP.ARRIVE ;  /* 0x00000000000079c5 */ /* 0x008fcc0000000000 */
        /* <DEDUP_REMOVED lines=20> */
.L_x_1107:
[----:B------:R-:W-:Y:S01]  /*58a0*/  ULEA UR6, UR48, UR42, 0x3 ;  /* 0x0000002a30067291 */ /* 0x000fe2000f8e183f */
[----:B------:R-:W-:-:S05]  /*58b0*/  IMAD.U32 R6, RZ, RZ, UR51 ;  /* 0x00000033ff067e24 */ /* 0x000fca000f8e00ff */
[----:B------:R-:W-:-:S04]  /*58c0*/  SHF.L.U32 R6, R6, 0x1f, RZ ;  /* 0x0000001f06067819 */ /* 0x000fc800000006ff */
[----:B------:R0:W1:Y:S01]  /*58d0*/  SYNCS.PHASECHK.TRANS64.TRYWAIT P2, [UR6+0x2d850], R6 ;  /* 0x02d85006ff0075a7 */ /* 0x0000620008040146 */
[----:B------:R-:W-:Y:S05]  /*58e0*/  @!P0 BRA `(.L_x_1108) ;  /* 0x0000000000048947 */ /* 0x000fea0003800000 */
[----:B------:R-:W-:Y:S01]  /*58f0*/  BPT.TRAP 0x1 ;  /* 0x000000040000795c */ /* 0x000fe20000300000 */
.L_x_1108:
[----:B-1----:R-:W-:Y:S05]  /*5900*/  @P2 BRA `(.L_x_1106) ;  /* 0x0000000000082947 */ /* 0x002fea0003800000 */
[----:B------:R-:W1:Y:S02]  /*5910*/  SYNCS.PHASECHK.TRANS64.TRYWAIT P2, [UR6+0x2d850], R6 ;  /* 0x02d85006ff0075a7 */ /* 0x000e640008040146 */
[----:B-1----:R-:W-:Y:S05]  /*5920*/  @!P2 BRA `(.L_x_1109) ;  /* 0x000001280014a947 */ /* 0x002fea0003800000 */
.L_x_1106:
[----:B------:R-:W-:Y:S01]  /*5930*/  UIADD3 UR6, UR42, 0x400, URZ ;  /* 0x000004002a067890 */ /* 0x000fe2000fffe03f */
[----:B------:R-:W-:Y:S01]  /*5940*/  WARPGROUP.ARRIVE ;  /* 0x00000000000079c5 */ /* 0x000fe20000000000 */
[----:B------:R-:W-:-:S05]  /*5950*/  ULEA UR7, UR54, UR42, 0xd ;  /* 0x0000002a36077291 */ /* 0x000fca000f8e683f */
[----:B------:R-:W1:Y:S01]  /*5960*/  S2R R8, SR_TID.X ;  /* 0x0000000000087919 */ /* 0x000e620000002100 */
[----:B------:R-:W-:Y:S01]  /*5970*/  USHF.R.U32.HI UR6, URZ, 0x4, UR6 ;  /* 0x000000043f067899 */ /* 0x000fe20008011606 */
[----:B------:R-:W-:Y:S01]  /*5980*/  PLOP3.LUT P2, PT, PT, PT, UP0, 0x80, 0x0 ;  /* 0x000000000000781c */ /* 0x000fe20003f4f008 */
[----:B------:R-:W-:Y:S01]  /*5990*/  UIADD3 UR7, UR7, 0x21800, URZ ;  /* 0x0002180007077890 */ /* 0x000fe2000fffe03f */
[----:B------:R-:W-:Y:S01]  /*59a0*/  PLOP3.LUT P3, PT, PT, PT, UP0, 0x80, 0x0 ;  /* 0x000000000000781c */ /* 0x000fe20003f6f008 */
[----:B------:R-:W-:Y:S01]  /*59b0*/  ULOP3.LUT UR6, UR6, 0x3fff, URZ, 0xc0, !UPT ;  /* 0x00003fff06067892 */ /* 0x000fe2000f8ec03f */
[----:B------:R-:W-:Y:S01]  /*59c0*/  VIADD R13, R136, UR40 ;  /* 0x00000028880d7c36 */ /* 0x000fe20008000000 */
[----:B------:R-:W-:Y:S01]  /*59d0*/  USHF.R.U32.HI UR7, URZ, 0x4, UR7 ;  /* 0x000000043f077899 */ /* 0x000fe20008011607 */
[----:B------:R-:W-:Y:S01]  /*59e0*/  IMAD.SHL.U32 R12, R2, 0x80, RZ ;  /* 0x00000080020c7824 */ /* 0x000fe200078e00ff */
[----:B------:R-:W-:Y:S01]  /*59f0*/  ULOP3.LUT UR10, UR6, 0x2000000, URZ, 0xfc, !UPT ;  /* 0x02000000060a7892 */ /* 0x000fe2000f8efc3f */
[----:B------:R-:W-:Y:S01]  /*5a00*/  IMAD.U32 R10, RZ, RZ, UR47 ;  /* 0x0000002fff0a7e24 */ /* 0x000fe2000f8e00ff */
[----:B------:R-:W-:-:S02]  /*5a10*/  ULOP3.LUT UR6, UR7, 0x3fff, URZ, 0xc0, !UPT ;  /* 0x00003fff07067892 */ /* 0x000fc4000f8ec03f */
[----:B------:R-:W-:Y:S02]  /*5a20*/  UIMAD UR7, UR48, 0x600, UR10 ;  /* 0x00000600300778a4 */ /* 0x000fe4000f8e020a */
[----:B------:R-:W-:Y:S01]  /*5a30*/  ULOP3.LUT UR6, UR6, 0x10000, URZ, 0xfc, !UPT ;  /* 0x0001000006067892 */ /* 0x000fe2000f8efc3f */
[----:B------:R-:W-:Y:S01]  /*5a40*/  UMOV UR31, 0x80000020 ;  /* 0x80000020001f7882 */ /* 0x000fe20000000000 */
[----:B------:R-:W-:-:S03]  /*5a50*/  UMOV UR29, 0x40000040 ;  /* 0x40000040001d7882 */ /* 0x000fc60000000000 */
[----:B------:R-:W-:Y:S02]  /*5a60*/  UMOV UR30, UR7 ;  /* 0x00000007001e7c82 */ /* 0x000fe40008000000 */
[----:B------:R-:W-:Y:S02]  /*5a70*/  UMOV UR28, UR6 ;  /* 0x00000006001c7c82 */ /* 0x000fe40008000000 */
[----:B------:R-:W-:Y:S01]  /*5a80*/  HGMMA.64x96x16.F32 R88, gdesc[UR28].tnspB, R88, gsb0 ;  /* 0x416000001c5879f0 */ /* 0x000fe20008000858 */
[----:B------:R-:W-:Y:S02]  /*5a90*/  UIADD3 UR30, UR7, 0x40, URZ ;  /* 0x00000040071e7890 */ /* 0x000fe4000fffe03f */
[----:B------:R-:W-:Y:S01]  /*5aa0*/  UIADD3 UR28, UR6, 0x2, URZ ;  /* 0x00000002061c7890 */ /* 0x000fe2000fffe03f */
[----:B------:R-:W-:Y:S01]  /*5ab0*/  UMOV UR31, 0x80000020 ;  /* 0x80000020001f7882 */ /* 0x000fe20000000000 */
[----:B------:R-:W-:Y:S01]  /*5ac0*/  UMOV UR29, 0x40000040 ;  /* 0x40000040001d7882 */ /* 0x000fe20000000000 */
[----:B-1----:R-:W-:-:S05]  /*5ad0*/  SHF.R.U32.HI R7, RZ, 0x7, R8 ;  /* 0x00000007ff077819 */ /* 0x002fca0000011608 */
[----:B------:R-:W-:Y:S01]  /*5ae0*/  VIADD R7, R7, 0x9 ;  /* 0x0000000907077836 */ /* 0x000fe20000000000 */
        /* <DEDUP_REMOVED lines=46> */
[----:B------:R-:W-:Y:S01]  /*5dd0*/  @P3 SHF.R.U32.HI R13, RZ, UR6, R6 ;  /* 0x00000006ff0d3c19 */ /* 0x000fe20008011606 */
[----:B------:R-:W-:Y:S01]  /*5de0*/  IMAD.U32 R6, RZ, RZ, UR57 ;  /* 0x00000039ff067e24 */ /* 0x000fe2000f8e00ff */
[----:B------:R-:W-:Y:S01]  /*5df0*/  SEL R7, R7, 0x9, !P2 ;  /* 0x0000000907077807 */ /* 0x000fe20005000000 */
[----:B------:R-:W-:Y:S01]  /*5e00*/  ULOP3.LUT UR6, URZ, UR35, URZ, 0x33, !UPT ;  /* 0x000000233f067292 */ /* 0x000fe2000f8e333f */
[----:B------:R-:W-:Y:S01]  /*5e10*/  PLOP3.LUT P2, PT, PT, PT, UP1, 0x40, 0x0 ;  /* 0x000000000000781c */ /* 0x000fe20003f4e818 */
[----:B------:R-:W0:Y:S01]  /*5e20*/  SHFL.IDX PT, R14, R13, RZ, 0x1c1f ;  /* 0x001c1fff0d0e7589 */ /* 0x000e2200000e0000 */
[----:B------:R-:W-:-:S05]  /*5e30*/  @!P1 LEA R6, R6, UR42, 0x3 ;  /* 0x0000002a06069c11 */ /* 0x000fca000f8e18ff */
[----:B------:R-:W-:-:S05]  /*5e40*/  @!P1 VIADD R6, R6, 0x2d840 ;  /* 0x0002d84006069836 */ /* 0x000fca0000000000 */
[----:B------:R-:W-:Y:S01]  /*5e50*/  @!P1 PRMT R6, RZ, 0x654, R6 ;  /* 0x00000654ff069816 */ /* 0x000fe20000000006 */
[----:B------:R-:W-:Y:S02]  /*5e60*/  WARPGROUP.DEPBAR.LE gsb0, 0x0 ;  /* 0x00008000000079c5 */ /* 0x000fe40000010000 */
[----:B------:R-:W-:-:S06]  /*5e70*/  WARPGROUP.ARRIVE ;  /* 0x00000000000079c5 */ /* 0x000fcc0000000000 */
[----:B------:R-:W-:Y:S03]  /*5e80*/  HGMMA.64x96x16.F32 R88, gdesc[UR28].tnspB, R88, gsb0 ;  /* 0x416000001c5879f0 */ /* 0x000fe60008000858 */
[----:B------:R-:W-:Y:S02]  /*5e90*/  WARPGROUP.DEPBAR.LE gsb0, 0x0 ;  /* 0x00008000000079c5 */ /* 0x000fe40000010000 */
[----:B------:R1:W-:Y:S06]  /*5ea0*/  BAR.ARV R7, 0x100 ;  /* 0x000400070000751d */ /* 0x0003ec0000002000 */
[----:B------:R2:W-:Y:S02]  /*5eb0*/  @!P1 SYNCS.ARRIVE.TRANS64.RED.A1T0 RZ, [R6+URZ], RZ ;  /* 0x000000ff06ff99a7 */ /* 0x0005e4000810043f */
[----:B--2---:R-:W-:-:S04]  /*5ec0*/  IADD3 R6, -R16, 0x1, -R12 ;  /* 0x0000000110067810 */ /* 0x004fc80007ffe90c */
[----:B------:R-:W-:-:S05]  /*5ed0*/  IADD3 R10, -R10, UR39, R6 ;  /* 0x000000270a0a7c10 */ /* 0x000fca000fffe106 */
[C---:B------:R-:W-:Y:S02]  /*5ee0*/  VIADD R11, R10.reuse, UR55 ;  /* 0x000000370a0b7c36 */ /* 0x040fe40008000000 */
[----:B------:R-:W-:Y:S02]  /*5ef0*/  VIADD R10, R10, UR6 ;  /* 0x000000060a0a7c36 */ /* 0x000fe40008000000 */
[C---:B0-----:R-:W-:Y:S02]  /*5f00*/  IMAD.IADD R9, R14.reuse, 0x1, R11 ;  /* 0x000000010e097824 */ /* 0x041fe400078e020b */
[----:B------:R-:W-:Y:S01]  /*5f10*/  IMAD.IADD R8, R14, 0x1, R10 ;  /* 0x000000010e087824 */ /* 0x000fe200078e020a */
[----:B-1----:R-:W-:Y:S06]  /*5f20*/  @P2 BRA `(.L_x_1110) ;  /* 0x00000000005c2947 */ /* 0x002fec0003800000 */
[----:B------:R-:W-:Y:S01]  /*5f30*/  IMAD.U32 R6, RZ, RZ, UR47 ;  /* 0x0000002fff067e24 */ /* 0x000fe2000f8e00ff */
[----:B------:R-:W-:Y:S04]  /*5f40*/  BSSY B0, `(.L_x_1111) ;  /* 0x0000011000007945 */ /* 0x000fe80003800000 */
[----:B------:R-:W-:-:S04]  /*5f50*/  IADD3 R14, -R6, UR39, R14 ;  /* 0x00000027060e7c10 */ /* 0x000fc8000fffe10e */
        /* <DEDUP_REMOVED lines=10> */
.L_x_1112:
[----:B------:R-:W-:-:S05]  /*6000*/  IMAD.U32 R15, RZ, RZ, UR34 ;  /* 0x00000022ff0f7e24 */ /* 0x000fca000f8e00ff */
[----:B------:R-:W-:-:S13]  /*6010*/  ISETP.NE.AND P2, PT, R15, 0x1, PT ;  /* 0x000000010f00780c */ /* 0x000fda0003f45270 */
[----:B------:R-:W0:Y:S02]  /*6020*/  @P2 LDC.64 R6, c[0x0][0x9e8] ;  /* 0x00027a00ff062b82 */ /* 0x000e240000000a00 */
[----:B0-----:R-:W-:-:S05]  /*6030*/  @P2 IMAD.HI.U32 R6, R14, R6, RZ ;  /* 0x000000060e062227 */ /* 0x001fca00078e00ff */
[----:B------:R-:W-:-:S07]  /*6040*/  @P2 SHF.R.U32.HI R14, RZ, R7, R6 ;  /* 0x00000007ff0e2219 */ /* 0x000fce0000011606 */
.L_x_1113:
[----:B------:R-:W-:Y:S05]  /*6050*/  BSYNC B0 ;  /* 0x0000000000007941 */ /* 0x000fea0003800000 */
.L_x_1111:
[----:B------:R-:W-:-:S04]  /*6060*/  IMAD R14, R14, R15, -R12 ;  /* 0x0000000f0e0e7224 */ /* 0x000fc800078e0a0c */
[----:B------:R-:W-:-:S05]  /*6070*/  IMAD.IADD R14, R14, 0x1, -R16 ;  /* 0x000000010e0e7824 */ /* 0x000fca00078e0a10 */
[----:B------:R-:W-:Y:S02]  /*6080*/  VIMNMX R8, R8, R14, !PT ;  /* 0x0000000e08087248 */ /* 0x000fe40007fe0100 */
[----:B------:R-:W-:-:S07]  /*6090*/  VIADDMNMX R9, R14, R15, R9, PT ;  /* 0x0000000f0e097246 */ /* 0x000fce0003800109 */
.L_x_1110:
[----:B------:R-:W-:Y:S01]  /*60a0*/  ISETP.GT.AND P2, PT, R2, -0x1, PT ;  /* 0xffffffff0200780c */ /* 0x000fe20003f44270 */
[----:B------:R-:W0:Y:S03]  /*60b0*/  SHFL.IDX PT, R6, R13, 0x1, 0x1c1f ;  /* 0x003c1f000d067f89 */ /* 0x000e2600000e0000 */
        /* <DEDUP_REMOVED lines=113> */
.L_x_1116:
[----:B------:R-:W-:-:S05]  /*67d0*/  IMAD.U32 R9, RZ, RZ, UR34 ;  /* 0x00000022ff097e24 */ /* 0x000fca000f8e00ff */
[----:B------:R-:W-:-:S13]  /*67e0*/  ISETP.NE.AND P3, PT, R9, 0x1, PT ;  /* 0x000000010900780c */ /* 0x000fda0003f65270 */
[----:B------:R-:W0:Y:S02]  /*67f0*/  @P3 LDC.64 R6, c[0x0][0x9e8] ;  /* 0x00027a00ff063b82 */ /* 0x000e240000000a00 */
[----:B0-----:R-:W-:-:S05]  /*6800*/  @P3 IMAD.HI.U32 R6, R8, R6, RZ ;  /* 0x0000000608063227 */ /* 0x001fca00078e00ff */
[----:B------:R-:W-:-:S07]  /*6810*/  @P3 SHF.R.U32.HI R8, RZ, R7, R6 ;  /* 0x00000007ff083219 */ /* 0x000fce0000011606 */
.L_x_1117:
[----:B------:R-:W-:Y:S05]  /*6820*/  BSYNC B0 ;  /* 0x0000000000007941 */ /* 0x000fea0003800000 */
.L_x_1115:
[----:B------:R-:W-:-:S04]  /*6830*/  IMAD R8, R8, R9, -R12 ;  /* 0x0000000908087224 */ /* 0x000fc800078e0a0c */
[----:B------:R-:W-:-:S05]  /*6840*/  IMAD.IADD R8, R8, 0x1, -R16 ;  /* 0x0000000108087824 */ /* 0x000fca00078e0a10 */
[----:B------:R-:W-:Y:S02]  /*6850*/  VIMNMX R10, R10, R8, !PT ;  /* 0x000000080a0a7248 */ /* 0x000fe40007fe0100 */
[----:B------:R-:W-:-:S07]  /*6860*/  VIADDMNMX R11, R8, R9, R11, PT ;  /* 0x00000009080b7246 */ /* 0x000fce000380010b */
.L_x_1114:
[----:B------:R-:W-:Y:S01]  /*6870*/  FMNMX.FTZ R6, R24, R0, !PT ;  /* 0x0000000018067209 */ /* 0x000fe20007810000 */
[----:B------:R-:W-:Y:S01]  /*6880*/  UMOV UR51, UR56 ;  /* 0x0000003800337c82 */ /* 0x000fe20008000000 */
[C---:B------:R-:W-:Y:S02]  /*6890*/  ISETP.GT.AND P4, PT, R10.reuse, 0x9, P2 ;  /* 0x000000090a00780c */ /* 0x040fe40001784270 */
        /* <DEDUP_REMOVED lines=9> */
[----:B------:R-:W-:-:S02]  /*6930*/  FSEL R30, R30, -INF , !P5 ;  /* 0xff8000001e1e7808 */ /* 0x000fc40006800000 */
[----:B------:R-:W-:Y:S02]  /*6940*/  FMNMX.FTZ R6, R36, R6, !PT ;  /* 0x0000000624067209 */ /* 0x000fe40007810000 */
[C---:B------:R-:W-:Y:S02]  /*6950*/  ISETP.GT.AND P4, PT, R10.reuse, 0x19, P2 ;  /* 0x000000190a00780c */ /* 0x040fe40001784270 */
[----:B------:R-:W-:Y:S02]  /*6960*/  FMNMX.FTZ R6, R37, R6, !PT ;  /* 0x0000000625067209 */ /* 0x000fe40007810000 */
[----:B------:R-:W-:Y:S02]  /*6970*/  ISETP.GT.AND P6, PT, R10, 0x10, P2 ;  /* 0x000000100a00780c */ /* 0x000fe400017c4270 */
[----:B------:R-:W-:Y:S02]  /*6980*/  FMNMX.FTZ R6, R40, R6, !PT ;  /* 0x0000000628067209 */ /* 0x000fe40007810000 */
[----:B------:R-:W-:-:S02]  /*6990*/  ISETP.GT.AND P5, PT, R10, 0x18, P2 ;  /* 0x000000180a00780c */ /* 0x000fc400017a4270 */
[----:B------:R-:W-:Y:S02]  /*69a0*/  FMNMX.FTZ R6, R41, R6, !PT ;  /* 0x0000000629067209 */ /* 0x000fe40007810000 */
[C---:B------:R-:W-:Y:S02]  /*69b0*/  ISETP.LT.OR P4, PT, R11.reuse, 0x1a, P4 ;  /* 0x0000001a0b00780c */ /* 0x040fe40002781670 */
[----:B------:R-:W-:Y:S02]  /*69c0*/  FMNMX.FTZ R6, R44, R6, !PT ;  /* 0x000000062c067209 */ /* 0x000fe40007810000 */
[----:B------:R-:W-:Y:S02]  /*69d0*/  ISETP.LT.OR P6, PT, R11, 0x11, P6 ;  /* 0x000000110b00780c */ /* 0x000fe400037c1670 */
[----:B------:R-:W-:Y:S02]  /*69e0*/  FMNMX.FTZ R6, R45, R6, !PT ;  /* 0x000000062d067209 */ /* 0x000fe40007810000 */
[----:B------:R-:W-:-:S02]  /*69f0*/  ISETP.LT.OR P5, PT, R11, 0x19, P5 ;  /* 0x000000190b00780c */ /* 0x000fc40002fa1670 */
[----:B------:R-:W-:Y:S02]  /*6a00*/  FMNMX.FTZ R6, R48, R6, !PT ;  /* 0x0000000630067209 */ /* 0x000fe40007810000 */
[----:B------:R-:W-:Y:S02]  /*6a10*/  FSEL R39, R39, -INF , !P4 ;  /* 0xff80000027277808 */ /* 0x000fe40006000000 */
[----:B------:R-:W-:Y:S02]  /*6a20*/  FMNMX.FTZ R6, R49, R6, !PT ;  /* 0x0000000631067209 */ /* 0x000fe40007810000 */
[----:B------:R-:W-:Y:S02]  /*6a30*/  FSEL R34, R34, -INF , !P6 ;  /* 0xff80000022227808 */ /* 0x000fe40007000000 */
[----:B------:R-:W-:Y:S02]  /*6a40*/  FMNMX.FTZ R6, R52, R6, !PT ;  /* 0x0000000634067209 */ /* 0x000fe40007810000 */
[----:B------:R-:W-:-:S02]  /*6a50*/  FSEL R38, R38, -INF , !P5 ;  /* 0xff80000026267808 */ /* 0x000fc40006800000 */
[----:B------:R-:W-:Y:S02]  /*6a60*/  FMNMX.FTZ R6, R53, R6, !PT ;  /* 0x0000000635067209 */ /* 0x000fe40007810000 */
[----:B------:R-:W-:Y:S02]  /*6a70*/  ISETP.GT.AND P4, PT, R10, 0x29, P2 ;  /* 0x000000290a00780c */ /* 0x000fe40001784270 */
[----:B------:R-:W-:Y:S02]  /*6a80*/  FMNMX.FTZ R6, R56, R6, !PT ;  /* 0x0000000638067209 */ /* 0x000fe40007810000 */
[C---:B------:R-:W-:Y:S02]  /*6a90*/  ISETP.GT.AND P6, PT, R10.reuse, 0x20, P2 ;  /* 0x000000200a00780c */ /* 0x040fe400017c4270 */
[----:B------:R-:W-:Y:S02]  /*6aa0*/  FMNMX.FTZ R6, R57, R6, !PT ;  /* 0x0000000639067209 */ /* 0x000fe40007810000 */
[----:B------:R-:W-:-:S02]  /*6ab0*/  ISETP.GT.AND P5, PT, R10, 0x28, P2 ;  /* 0x000000280a00780c */ /* 0x000fc400017a4270 */
[----:B------:R-:W-:Y:S02]  /*6ac0*/  FMNMX.FTZ R6, R60, R6, !PT ;  /* 0x000000063c067209 */ /* 0x000fe40007810000 */
[----:B------:R-:W-:Y:S02]  /*6ad0*/  ISETP.LT.OR P4, PT, R11, 0x2a, P4 ;  /* 0x0000002a0b00780c */ /* 0x000fe40002781670 */
[----:B------:R-:W-:Y:S02]  /*6ae0*/  FMNMX.FTZ R6, R61, R6, !PT ;  /* 0x000000063d067209 */ /* 0x000fe40007810000 */
[C---:B------:R-:W-:Y:S02]  /*6af0*/  ISETP.LT.OR P6, PT, R11.reuse, 0x21, P6 ;  /* 0x000000210b00780c */ /* 0x040fe400037c1670 */
        /* <DEDUP_REMOVED lines=24> */
[----:B------:R-:W-:Y:S01]  /*6c80*/  FSEL R54, R54, -INF , !P5 ;  /* 0xff80000036367808 */ /* 0x000fe20006800000 */
[----:B------:R-:W0:Y:S01]  /*6c90*/  SHFL.BFLY PT, R7, R6, 0x2, 0x1f ;  /* 0x0c401f0006077f89 */ /* 0x000e2200000e0000 */
        /* <DEDUP_REMOVED lines=12> */
[----:B0-----:R-:W-:-:S02]  /*6d60*/  FMNMX.FTZ R6, R6, R7, !PT ;  /* 0x0000000706067209 */ /* 0x001fc40007810000 */
[C---:B------:R-:W-:Y:S02]  /*6d70*/  ISETP.LT.OR P4, PT, R11.reuse, 0x5a, P4 ;  /* 0x0000005a0b00780c */ /* 0x040fe40002781670 */
[C---:B------:R-:W-:Y:S01]  /*6d80*/  ISETP.LT.OR P6, PT, R11.reuse, 0x51, P6 ;  /* 0x000000510b00780c */ /* 0x040fe200037c1670 */
[----:B------:R-:W0:Y:S01]  /*6d90*/  SHFL.BFLY PT, R7, R6, 0x1, 0x1f ;  /* 0x0c201f0006077f89 */ /* 0x000e2200000e0000 */
[----:B------:R-:W-:Y:S02]  /*6da0*/  ISETP.LT.OR P5, PT, R11, 0x59, P5 ;  /* 0x000000590b00780c */ /* 0x000fe40002fa1670 */
[----:B------:R-:W-:Y:S02]  /*6db0*/  FSEL R71, R71, -INF , !P4 ;  /* 0xff80000047477808 */ /* 0x000fe40006000000 */
[----:B------:R-:W-:Y:S02]  /*6dc0*/  FSEL R66, R66, -INF , !P6 ;  /* 0xff80000042427808 */ /* 0x000fe40007000000 */
[----:B------:R-:W-:-:S02]  /*6dd0*/  FSEL R70, R70, -INF , !P5 ;  /* 0xff80000046467808 */ /* 0x000fc40006800000 */
[C---:B------:R-:W-:Y:S02]  /*6de0*/  ISETP.GT.AND P4, PT, R10.reuse, RZ, P2 ;  /* 0x000000ff0a00720c */ /* 0x040fe40001784270 */
[C---:B------:R-:W-:Y:S02]  /*6df0*/  ISETP.GT.AND P6, PT, R10.reuse, 0x60, P2 ;  /* 0x000000600a00780c */ /* 0x040fe400017c4270 */
[----:B------:R-:W-:Y:S02]  /*6e00*/  ISETP.GT.AND P5, PT, R10, 0x68, P2 ;  /* 0x000000680a00780c */ /* 0x000fe400017a4270 */
[C---:B------:R-:W-:Y:S02]  /*6e10*/  ISETP.LT.OR P4, PT, R11.reuse, 0x1, P4 ;  /* 0x000000010b00780c */ /* 0x040fe40002781670 */
[C---:B------:R-:W-:Y:S02]  /*6e20*/  ISETP.LT.OR P6, PT, R11.reuse, 0x61, P6 ;  /* 0x000000610b00780c */ /* 0x040fe400037c1670 */
[----:B------:R-:W-:-:S02]  /*6e30*/  ISETP.LT.OR P5, PT, R11, 0x69, P5 ;  /* 0x000000690b00780c */ /* 0x000fc40002fa1670 */
[----:B------:R-:W-:Y:S02]  /*6e40*/  FSEL R26, R26, -INF , !P4 ;  /* 0xff8000001a1a7808 */ /* 0x000fe40006000000 */
[----:B------:R-:W-:Y:S02]  /*6e50*/  FSEL R74, R74, -INF , !P6 ;  /* 0xff8000004a4a7808 */ /* 0x000fe40007000000 */
[----:B0-----:R-:W-:Y:S02]  /*6e60*/  FMNMX.FTZ R6, R6, R7, !PT ;  /* 0x0000000706067209 */ /* 0x001fe40007810000 */
[----:B------:R-:W-:Y:S02]  /*6e70*/  FSEL R78, R78, -INF , !P5 ;  /* 0xff8000004e4e7808 */ /* 0x000fe40006800000 */
[----:B------:R-:W-:Y:S02]  /*6e80*/  FSETP.NEU.FTZ.AND P3, PT, R6, -INF , PT ;  /* 0xff8000000600780b */ /* 0x000fe40003f7d000 */
[----:B------:R-:W-:-:S02]  /*6e90*/  ISETP.GT.AND P6, PT, R10, 0x69, P2 ;  /* 0x000000690a00780c */ /* 0x000fc400017c4270 */
[----:B------:R-:W-:Y:S02]  /*6ea0*/  FSEL R7, R6, RZ, P3 ;  /* 0x000000ff06077208 */ /* 0x000fe40001800000 */
[C---:B------:R-:W-:Y:S02]  /*6eb0*/  ISETP.GT.AND P5, PT, R10.reuse, 0x71, P2 ;  /* 0x000000710a00780c */ /* 0x040fe400017a4270 */
[----:B------:R-:W-:Y:S01]  /*6ec0*/  ISETP.GT.AND P4, PT, R10, 0x78, P2 ;  /* 0x000000780a00780c */ /* 0x000fe20001784270 */
[----:B------:R-:W-:Y:S01]  /*6ed0*/  FADD.FTZ R7, -R7, R0 ;  /* 0x0000000007077221 */ /* 0x000fe20000010100 */
[----:B------:R-:W-:Y:S01]  /*6ee0*/  FMUL.FTZ R0, R6, UR33 ;  /* 0x0000002106007c20 */ /* 0x000fe20008410000 */
[C---:B------:R-:W-:Y:S02]  /*6ef0*/  ISETP.LT.OR P6, PT, R11.reuse, 0x6a, P6 ;  /* 0x0000006a0b00780c */ /* 0x040fe400037c1670 */
[----:B------:R-:W-:Y:S01]  /*6f00*/  ISETP.LT.OR P5, PT, R11, 0x72, P5 ;  /* 0x000000720b00780c */ /* 0x000fe20002fa1670 */
[----:B------:R-:W-:Y:S01]  /*6f10*/  FMUL.FTZ R7, R7, UR33 ;  /* 0x0000002107077c20 */ /* 0x000fe20008410000 */
[----:B------:R-:W-:-:S02]  /*6f20*/  FSEL R0, R0, RZ, P3 ;  /* 0x000000ff00007208 */ /* 0x000fc40001800000 */
[----:B------:R-:W-:Y:S02]  /*6f30*/  ISETP.GT.AND P3, PT, R10, 0x1, P2 ;  /* 0x000000010a00780c */ /* 0x000fe40001764270 */
[----:B------:R-:W-:Y:S01]  /*6f40*/  FSEL R79, R79, -INF , !P6 ;  /* 0xff8000004f4f7808 */ /* 0x000fe20007000000 */
[--C-:B------:R-:W-:Y:S01]  /*6f50*/  FFMA.FTZ R24, R24, UR33, -R0.reuse ;  /* 0x0000002118187c23 */ /* 0x100fe20008010800 */
[----:B------:R-:W-:Y:S01]  /*6f60*/  ISETP.LT.OR P3, PT, R11, 0x2, P3 ;  /* 0x000000020b00780c */ /* 0x000fe20001f61670 */
[--C-:B------:R-:W-:Y:S01]  /*6f70*/  FFMA.FTZ R25, R25, UR33, -R0.reuse ;  /* 0x0000002119197c23 */ /* 0x100fe20008010800 */
[----:B------:R-:W-:Y:S01]  /*6f80*/  ISETP.LT.OR P4, PT, R11, 0x79, P4 ;  /* 0x000000790b00780c */ /* 0x000fe20002781670 */
[----:B------:R-:W-:Y:S01]  /*6f90*/  MUFU.EX2 R8, R24 ;  /* 0x0000001800087308 */ /* 0x000fe20000000800 */
[----:B------:R-:W-:Y:S01]  /*6fa0*/  FSEL R27, R27, -INF , !P3 ;  /* 0xff8000001b1b7808 */ /* 0x000fe20005800000 */
[--C-:B------:R-:W-:Y:S01]  /*6fb0*/  FFMA.FTZ R28, R28, UR33, -R0.reuse ;  /* 0x000000211c1c7c23 */ /* 0x100fe20008010800 */
[----:B------:R-:W-:Y:S01]  /*6fc0*/  ISETP.GT.AND P3, PT, R10, 0x11, P2 ;  /* 0x000000110a00780c */ /* 0x000fe20001764270 */
[--C-:B------:R-:W-:Y:S01]  /*6fd0*/  FFMA.FTZ R29, R29, UR33, -R0.reuse ;  /* 0x000000211d1d7c23 */ /* 0x100fe20008010800 */
[----:B------:R-:W-:Y:S01]  /*6fe0*/  FSEL R83, R83, -INF , !P5 ;  /* 0xff80000053537808 */ /* 0x000fe20006800000 */
[--C-:B------:R-:W-:Y:S01]  /*6ff0*/  FFMA.FTZ R32, R32, UR33, -R0.reuse ;  /* 0x0000002120207c23 */ /* 0x100fe20008010800 */
[----:B------:R-:W-:Y:S01]  /*7000*/  ISETP.LT.OR P3, PT, R11, 0x12, P3 ;  /* 0x000000120b00780c */ /* 0x000fe20001f61670 */
[----:B------:R-:W0:Y:S01]  /*7010*/  MUFU.EX2 R7, R7 ;  /* 0x0000000700077308 */ /* 0x000e220000000800 */
[----:B------:R-:W-:Y:S01]  /*7020*/  FSEL R86, R86, -INF , !P4 ;  /* 0xff80000056567808 */ /* 0x000fe20006000000 */
[--C-:B------:R-:W-:Y:S01]  /*7030*/  FFMA.FTZ R33, R33, UR33, -R0.reuse ;  /* 0x0000002121217c23 */ /* 0x100fe20008010800 */
[----:B------:R-:W-:Y:S01]  /*7040*/  FSEL R35, R35, -INF , !P3 ;  /* 0xff80000023237808 */ /* 0x000fe20005800000 */
[--C-:B------:R-:W-:Y:S01]  /*7050*/  FFMA.FTZ R36, R36, UR33, -R0.reuse ;  /* 0x0000002124247c23 */ /* 0x100fe20008010800 */
[----:B------:R-:W-:Y:S01]  /*7060*/  ISETP.GT.AND P3, PT, R10, 0x21, P2 ;  /* 0x000000210a00780c */ /* 0x000fe20001764270 */
[--C-:B------:R-:W-:Y:S01]  /*7070*/  FFMA.FTZ R37, R37, UR33, -R0.reuse ;  /* 0x0000002125257c23 */ /* 0x100fe20008010800 */
[--C-:B------:R-:W-:Y:S01]  /*7080*/  FFMA.FTZ R40, R40, UR33, -R0.reuse ;  /* 0x0000002128287c23 */ /* 0x100fe20008010800 */
[----:B------:R-:W1:Y:S01]  /*7090*/  MUFU.EX2 R25, R25 ;  /* 0x0000001900197308 */ /* 0x000e620000000800 */
[----:B------:R-:W-:Y:S01]  /*70a0*/  ISETP.LT.OR P3, PT, R11, 0x22, P3 ;  /* 0x000000220b00780c */ /* 0x000fe20001f61670 */
[--C-:B------:R-:W-:Y:S01]  /*70b0*/  FFMA.FTZ R41, R41, UR33, -R0.reuse ;  /* 0x0000002129297c23 */ /* 0x100fe20008010800 */
[--C-:B------:R-:W-:Y:S01]  /*70c0*/  FFMA.FTZ R44, R44, UR33, -R0.reuse ;  /* 0x000000212c2c7c23 */ /* 0x100fe20008010800 */
[--C-:B------:R-:W-:Y:S01]  /*70d0*/  FFMA.FTZ R45, R45, UR33, -R0.reuse ;  /* 0x000000212d2d7c23 */ /* 0x100fe20008010800 */
[----:B------:R-:W-:Y:S01]  /*70e0*/  FSEL R43, R43, -INF , !P3 ;  /* 0xff8000002b2b7808 */ /* 0x000fe20005800000 */
[----:B------:R-:W-:Y:S01]  /*70f0*/  FFMA.FTZ R48, R48, UR33, -R0 ;  /* 0x0000002130307c23 */ /* 0x000fe20008010800 */
[----:B------:R-:W-:Y:S01]  /*7100*/  ISETP.GT.AND P3, PT, R10, 0x31, P2 ;  /* 0x000000310a00780c */ /* 0x000fe20001764270 */
[----:B------:R-:W-:Y:S01]  /*7110*/  MUFU.EX2 R29, R29 ;  /* 0x0000001d001d7308 */ /* 0x000fe20000000800 */
[----:B0-----:R-:W-:Y:S01]  /*7120*/  FFMA.FTZ R4, R7, R4, R8 ;  /* 0x0000000407047223 */ /* 0x001fe20000010008 */
[--C-:B------:R-:W-:Y:S01]  /*7130*/  FFMA.FTZ R49, R49, UR33, -R0.reuse ;  /* 0x0000002131317c23 */ /* 0x100fe20008010800 */
[----:B------:R-:W-:Y:S01]  /*7140*/  ISETP.LT.OR P3, PT, R11, 0x32, P3 ;  /* 0x000000320b00780c */ /* 0x000fe20001f61670 */
[--C-:B------:R-:W-:Y:S01]  /*7150*/  FFMA.FTZ R52, R52, UR33, -R0.reuse ;  /* 0x0000002134347c23 */ /* 0x100fe20008010800 */
[--C-:B------:R-:W-:Y:S01]  /*7160*/  FFMA.FTZ R53, R53, UR33, -R0.reuse ;  /* 0x0000002135357c23 */ /* 0x100fe20008010800 */
[----:B------:R-:W-:Y:S01]  /*7170*/  FFMA.FTZ R56, R56, UR33, -R0 ;  /* 0x0000002138387c23 */ /* 0x000fe20008010800 */
[----:B------:R-:W-:Y:S01]  /*7180*/  FSEL R51, R51, -INF , !P3 ;  /* 0xff80000033337808 */ /* 0x000fe20005800000 */
[----:B------:R-:W-:Y:S01]  /*7190*/  MUFU.EX2 R33, R33 ;  /* 0x0000002100217308 */ /* 0x000fe20000000800 */
[----:B------:R-:W-:Y:S01]  /*71a0*/  ISETP.GT.AND P3, PT, R10, 0x41, P2 ;  /* 0x000000410a00780c */ /* 0x000fe20001764270 */
[C---:B-1----:R-:W-:Y:S01]  /*71b0*/  FADD.FTZ R4, R25.reuse, R4 ;  /* 0x0000000419047221 */ /* 0x042fe20000010000 */
[----:B------:R-:W-:Y:S01]  /*71c0*/  F2FP.F16.F32.PACK_AB R8, R25, R8 ;  /* 0x000000081908723e */ /* 0x000fe200000000ff */
[--C-:B------:R-:W-:Y:S01]  /*71d0*/  FFMA.FTZ R57, R57, UR33, -R0.reuse ;  /* 0x0000002139397c23 */ /* 0x100fe20008010800 */
[----:B------:R-:W-:Y:S01]  /*71e0*/  ISETP.LT.OR P3, PT, R11, 0x42, P3 ;  /* 0x000000420b00780c */ /* 0x000fe20001f61670 */
[--C-:B------:R-:W-:Y:S01]  /*71f0*/  FFMA.FTZ R60, R60, UR33, -R0.reuse ;  /* 0x000000213c3c7c23 */ /* 0x100fe20008010800 */
[--C-:B------:R-:W-:Y:S01]  /*7200*/  FFMA.FTZ R61, R61, UR33, -R0.reuse ;  /* 0x000000213d3d7c23 */ /* 0x100fe20008010800 */
[----:B------:R-:W-:Y:S01]  /*7210*/  MUFU.EX2 R37, R37 ;  /* 0x0000002500257308 */ /* 0x000fe20000000800 */
[----:B------:R-:W-:Y:S01]  /*7220*/  FSEL R59, R59, -INF , !P3 ;  /* 0xff8000003b3b7808 */ /* 0x000fe20005800000 */
[--C-:B------:R-:W-:Y:S01]  /*7230*/  FFMA.FTZ R64, R64, UR33, -R0.reuse ;  /* 0x0000002140407c23 */ /* 0x100fe20008010800 */
[----:B------:R-:W-:Y:S01]  /*7240*/  ISETP.GT.AND P3, PT, R10, 0x51, P2 ;  /* 0x000000510a00780c */ /* 0x000fe20001764270 */
[--C-:B------:R-:W-:Y:S01]  /*7250*/  FFMA.FTZ R65, R65, UR33, -R0.reuse ;  /* 0x0000002141417c23 */ /* 0x100fe20008010800 */
[--C-:B------:R-:W-:Y:S01]  /*7260*/  FFMA.FTZ R68, R68, UR33, -R0.reuse ;  /* 0x0000002144447c23 */ /* 0x100fe20008010800 */
[--C-:B------:R-:W-:Y:S01]  /*7270*/  FFMA.FTZ R69, R69, UR33, -R0.reuse ;  /* 0x0000002145457c23 */ /* 0x100fe20008010800 */
[----:B------:R-:W-:Y:S01]  /*7280*/  ISETP.LT.OR P3, PT, R11, 0x52, P3 ;  /* 0x000000520b00780c */ /* 0x000fe20001f61670 */
[----:B------:R-:W-:Y:S01]  /*7290*/  MUFU.EX2 R24, R40 ;  /* 0x0000002800187308 */ /* 0x000fe20000000800 */
[--C-:B------:R-:W-:Y:S01]  /*72a0*/  FFMA.FTZ R72, R72, UR33, -R0.reuse ;  /* 0x0000002148487c23 */ /* 0x100fe20008010800 */
[--C-:B------:R-:W-:Y:S01]  /*72b0*/  FFMA.FTZ R73, R73, UR33, -R0.reuse ;  /* 0x0000002149497c23 */ /* 0x100fe20008010800 */
[----:B------:R-:W-:Y:S01]  /*72c0*/  FSEL R67, R67, -INF , !P3 ;  /* 0xff80000043437808 */ /* 0x000fe20005800000 */
[--C-:B------:R-:W-:Y:S01]  /*72d0*/  FFMA.FTZ R76, R76, UR33, -R0.reuse ;  /* 0x000000214c4c7c23 */ /* 0x100fe20008010800 */
[----:B------:R-:W-:Y:S01]  /*72e0*/  ISETP.GT.AND P3, PT, R10, 0x61, P2 ;  /* 0x000000610a00780c */ /* 0x000fe20001764270 */
[--C-:B------:R-:W-:Y:S01]  /*72f0*/  FFMA.FTZ R77, R77, UR33, -R0.reuse ;  /* 0x000000214d4d7c23 */ /* 0x100fe20008010800 */
[--C-:B------:R-:W-:Y:S01]  /*7300*/  FFMA.FTZ R80, R80, UR33, -R0.reuse ;  /* 0x0000002150507c23 */ /* 0x100fe20008010800 */
[----:B------:R-:W-:Y:S01]  /*7310*/  MUFU.EX2 R41, R41 ;  /* 0x0000002900297308 */ /* 0x000fe20000000800 */
[----:B------:R-:W-:Y:S01]  /*7320*/  ISETP.LT.OR P3, PT, R11, 0x62, P3 ;  /* 0x000000620b00780c */ /* 0x000fe20001f61670 */
[--C-:B------:R-:W-:Y:S01]  /*7330*/  FFMA.FTZ R81, R81, UR33, -R0.reuse ;  /* 0x0000002151517c23 */ /* 0x100fe20008010800 */
[--C-:B------:R-:W-:Y:S01]  /*7340*/  FFMA.FTZ R84, R84, UR33, -R0.reuse ;  /* 0x0000002154547c23 */ /* 0x100fe20008010800 */
[----:B------:R-:W-:Y:S01]  /*7350*/  FFMA.FTZ R0, R85, UR33, -R0 ;  /* 0x0000002155007c23 */ /* 0x000fe20008010800 */
[----:B------:R-:W-:Y:S01]  /*7360*/  FSEL R75, R75, -INF , !P3 ;  /* 0xff8000004b4b7808 */ /* 0x000fe20005800000 */
[-C--:B------:R-:W-:Y:S01]  /*7370*/  FMUL.FTZ R88, R88, R7.reuse ;  /* 0x0000000758587220 */ /* 0x080fe20000410000 */
[C---:B------:R-:W-:Y:S01]  /*7380*/  ISETP.GT.AND P3, PT, R10.reuse, 0x70, P2 ;  /* 0x000000700a00780c */ /* 0x040fe20001764270 */
[----:B------:R-:W-:Y:S01]  /*7390*/  MUFU.EX2 R45, R45 ;  /* 0x0000002d002d7308 */ /* 0x000fe20000000800 */
[----:B------:R-:W-:Y:S01]  /*73a0*/  ISETP.GT.AND P2, PT, R10, 0x79, P2 ;  /* 0x000000790a00780c */ /* 0x000fe20001744270 */
[----:B------:R-:W-:Y:S01]  /*73b0*/  FMUL.FTZ R89, R89, R7 ;  /* 0x0000000759597220 */ /* 0x000fe20000410000 */
[----:B------:R-:W-:Y:S01]  /*73c0*/  FMNMX.FTZ R10, R26, R5, !PT ;  /* 0x000000051a0a7209 */ /* 0x000fe20007810000 */
[-C--:B------:R-:W-:Y:S01]  /*73d0*/  FMUL.FTZ R92, R92, R7.reuse ;  /* 0x000000075c5c7220 */ /* 0x080fe20000410000 */
[----:B------:R-:W-:Y:S01]  /*73e0*/  ISETP.LT.OR P3, PT, R11, 0x71, P3 ;  /* 0x000000710b00780c */ /* 0x000fe20001f61670 */
[-C--:B------:R-:W-:Y:S01]  /*73f0*/  FMUL.FTZ R93, R93, R7.reuse ;  /* 0x000000075d5d7220 */ /* 0x080fe20000410000 */
[----:B------:R-:W-:Y:S01]  /*7400*/  FMNMX.FTZ R9, R27, R10, !PT ;  /* 0x0000000a1b097209 */ /* 0x000fe20007810000 */
[----:B------:R-:W-:Y:S01]  /*7410*/  MUFU.EX2 R49, R49 ;  /* 0x0000003100317308 */ /* 0x000fe20000000800 */
[----:B------:R-:W-:Y:S01]  /*7420*/  FSEL R82, R82, -INF , !P3 ;  /* 0xff80000052527808 */ /* 0x000fe20005800000 */
        /* <DEDUP_REMOVED lines=11> */
[-C--:B------:R-:W-:Y:S01]  /*74e0*/  FMUL.FTZ R105, R105, R7.reuse ;  /* 0x0000000769697220 */ /* 0x080fe20000410000 */
[-C--:B------:R-:W-:Y:S01]  /*74f0*/  FMUL.FTZ R108, R108, R7.reuse ;  /* 0x000000076c6c7220 */ /* 0x080fe20000410000 */
[----:B------:R-:W-:Y:S01]  /*7500*/  FMNMX.FTZ R9, R35, R10, !PT ;  /* 0x0000000a23097209 */ /* 0x000fe20007810000 */
[----:B------:R-:W-:Y:S01]  /*7510*/  MUFU.EX2 R56, R56 ;  /* 0x0000003800387308 */ /* 0x000fe20000000800 */
[-C--:B------:R-:W-:Y:S01]  /*7520*/  FMUL.FTZ R109, R109, R7.reuse ;  /* 0x000000076d6d7220 */ /* 0x080fe20000410000 */
        /* <DEDUP_REMOVED lines=18> */
[----:B------:R-:W-:-:S03]  /*7650*/  FMUL.FTZ R133, R133, R7 ;  /* 0x0000000785857220 */ /* 0x000fc60000410000 */
        /* <DEDUP_REMOVED lines=25> */
[----:B------:R-:W0:Y:S03]  /*77f0*/  MUFU.EX2 R10, R28 ;  /* 0x0000001c000a7308 */ /* 0x000e260000000800 */
[----:B------:R-:W-:-:S04]  /*7800*/  FMNMX.FTZ R9, R82, R9, !PT ;  /* 0x0000000952097209 */ /* 0x000fc80007810000 */
[----:B------:R-:W-:Y:S01]  /*7810*/  FMNMX.FTZ R9, R83, R9, !PT ;  /* 0x0000000953097209 */ /* 0x000fe20007810000 */
[----:B------:R-:W-:Y:S03]  /*7820*/  MUFU.EX2 R28, R48 ;  /* 0x00000030001c7308 */ /* 0x000fe60000000800 */
[----:B------:R-:W-:-:S04]  /*7830*/  FMNMX.FTZ R12, R86, R9, !PT ;  /* 0x00000009560c7209 */ /* 0x000fc80007810000 */
[----:B------:R-:W-:Y:S01]  /*7840*/  FMNMX.FTZ R12, R87, R12, !PT ;  /* 0x0000000c570c7209 */ /* 0x000fe20007810000 */
[----:B------:R-:W-:Y:S01]  /*7850*/  MUFU.EX2 R77, R77 ;  /* 0x0000004d004d7308 */ /* 0x000fe20000000800 */
[----:B0-----:R-:W-:Y:S01]  /*7860*/  FADD.FTZ R4, R10, R4 ;  /* 0x000000040a047221 */ /* 0x001fe20000010000 */
[C---:B------:R-:W-:Y:S02]  /*7870*/  F2FP.F16.F32.PACK_AB R10, R29.reuse, R10 ;  /* 0x0000000a1d0a723e */ /* 0x040fe400000000ff */
[----:B------:R-:W0:Y:S01]  /*7880*/  SHFL.BFLY PT, R9, R12, 0x2, 0x1f ;  /* 0x0c401f000c097f89 */ /* 0x000e2200000e0000 */
[----:B------:R-:W-:-:S03]  /*7890*/  FADD.FTZ R13, R29, R4 ;  /* 0x000000041d0d7221 */ /* 0x000fc60000010000 */
[----:B------:R-:W-:Y:S08]  /*78a0*/  MUFU.EX2 R80, R80 ;  /* 0x0000005000507308 */ /* 0x000ff00000000800 */
[----:B------:R-:W-:Y:S08]  /*78b0*/  MUFU.EX2 R81, R81 ;  /* 0x0000005100517308 */ /* 0x000ff00000000800 */
[----:B------:R-:W-:Y:S01]  /*78c0*/  MUFU.EX2 R84, R84 ;  /* 0x0000005400547308 */ /* 0x000fe20000000800 */
[----:B0-----:R-:W-:-:S07]  /*78d0*/  FMNMX.FTZ R12, R12, R9, !PT ;  /* 0x000000090c0c7209 */ /* 0x001fce0007810000 */
[----:B------:R-:W-:Y:S01]  /*78e0*/  MUFU.EX2 R0, R0 ;  /* 0x0000000000007308 */ /* 0x000fe20000000800 */
[----:B------:R-:W0:Y:S02]  /*78f0*/  SHFL.BFLY PT, R9, R12, 0x1, 0x1f ;  /* 0x0c201f000c097f89 */ /* 0x000e2400000e0000 */
[----:B0-----:R-:W-:Y:S01]  /*7900*/  FMNMX.FTZ R12, R12, R9, !PT ;  /* 0x000000090c0c7209 */ /* 0x001fe20007810000 */
[----:B------:R-:W-:Y:S01]  /*7910*/  IMAD.U32 R9, RZ, RZ, UR48 ;  /* 0x00000030ff097e24 */ /* 0x000fe2000f8e00ff */
[----:B------:R-:W-:Y:S02]  /*7920*/  UMOV UR48, UR57 ;  /* 0x0000003900307c82 */ /* 0x000fe40008000000 */
[C---:B------:R-:W-:Y:S01]  /*7930*/  FSETP.NEU.FTZ.AND P2, PT, R12.reuse, -INF , PT ;  /* 0xff8000000c00780b */ /* 0x040fe20003f5d000 */
[----:B------:R-:W-:Y:S01]  /*7940*/  FMUL.FTZ R4, R12, UR33 ;  /* 0x000000210c047c20 */ /* 0x000fe20008410000 */
[----:B------:R-:W-:-:S04]  /*7950*/  @!P1 LEA R9, R9, UR42, 0x3 ;  /* 0x0000002a09099c11 */ /* 0x000fc8000f8e18ff */
[----:B------:R-:W-:Y:S01]  /*7960*/  FSEL R4, R4, RZ, P2 ;  /* 0x000000ff04047208 */ /* 0x000fe20001000000 */
[----:B------:R-:W-:-:S04]  /*7970*/  @!P1 VIADD R9, R9, 0x2d860 ;  /* 0x0002d86009099836 */ /* 0x000fc80000000000 */
[--C-:B------:R-:W-:Y:S01]  /*7980*/  FFMA.FTZ R14, R26, UR33, -R4.reuse ;  /* 0x000000211a0e7c23 */ /* 0x100fe20008010804 */
[--C-:B------:R-:W-:Y:S01]  /*7990*/  FFMA.FTZ R15, R27, UR33, -R4.reuse ;  /* 0x000000211b0f7c23 */ /* 0x100fe20008010804 */
[--C-:B------:R-:W-:Y:S01]  /*79a0*/  FFMA.FTZ R20, R30, UR33, -R4.reuse ;  /* 0x000000211e147c23 */ /* 0x100fe20008010804 */
[--C-:B------:R-:W-:Y:S01]  /*79b0*/  FFMA.FTZ R21, R31, UR33, -R4.reuse ;  /* 0x000000211f157c23 */ /* 0x100fe20008010804 */
[----:B------:R-:W-:Y:S01]  /*79c0*/  @!P1 PRMT R9, RZ, 0x654, R9 ;  /* 0x00000654ff099816 */ /* 0x000fe20000000009 */
[--C-:B------:R-:W-:Y:S01]  /*79d0*/  FFMA.FTZ R25, R38, UR33, -R4.reuse ;  /* 0x0000002126197c23 */ /* 0x100fe20008010804 */
[----:B------:R-:W-:Y:S01]  /*79e0*/  MUFU.EX2 R14, R14 ;  /* 0x0000000e000e7308 */ /* 0x000fe20000000800 */
[--C-:B------:R-:W-:Y:S01]  /*79f0*/  FFMA.FTZ R27, R39, UR33, -R4.reuse ;  /* 0x00000021271b7c23 */ /* 0x100fe20008010804 */
[----:B------:R0:W-:Y:S01]  /*7a00*/  @!P1 SYNCS.ARRIVE.TRANS64.RED.A1T0 RZ, [R9+URZ], RZ ;  /* 0x000000ff09ff99a7 */ /* 0x0001e2000810043f */
        /* <DEDUP_REMOVED lines=16> */
[----:B------:R-:W-:-:S05]  /*7b10*/  FFMA.FTZ R74, R74, UR33, -R4 ;  /* 0x000000214a4a7c23 */ /* 0x000fca0008010804 */
[----:B------:R-:W1:Y:S01]  /*7b20*/  MUFU.EX2 R21, R21 ;  /* 0x0000001500157308 */ /* 0x000e620000000800 */
[----:B0-----:R-:W-:-:S07]  /*7b30*/  F2FP.F16.F32.PACK_AB R9, R15, R14 ;  /* 0x0000000e0f09723e */ /* 0x001fce00000000ff */
[----:B------:R-:W-:Y:S08]  /*7b40*/  MUFU.EX2 R25, R25 ;  /* 0x0000001900197308 */ /* 0x000ff00000000800 */
[----:B------:R-:W-:Y:S01]  /*7b50*/  MUFU.EX2 R26, R44 ;  /* 0x0000002c001a7308 */ /* 0x000fe20000000800 */
[----:B-1----:R-:W-:-:S05]  /*7b60*/  F2FP.F16.F32.PACK_AB R11, R21, R20 ;  /* 0x00000014150b723e */ /* 0x002fca00000000ff */
[----:B------:R0:W-:Y:S02]  /*7b70*/  STSM.16.M88.4 [R17+0x21800], R8 ;  /* 0x0218000811007844 */ /* 0x0001e40000000200 */
[----:B------:R-:W-:Y:S08]  /*7b80*/  MUFU.EX2 R27, R27 ;  /* 0x0000001b001b7308 */ /* 0x000ff00000000800 */
[----:B------:R-:W-:Y:S01]  /*7b90*/  MUFU.EX2 R31, R31 ;  /* 0x0000001f001f7308 */ /* 0x000fe20000000800 */
[--C-:B0-----:R-:W-:Y:S01]  /*7ba0*/  FFMA.FTZ R9, R34, UR33, -R4.reuse ;  /* 0x0000002122097c23 */ /* 0x101fe20008010804 */
[----:B------:R-:W-:-:S06]  /*7bb0*/  FFMA.FTZ R11, R35, UR33, -R4 ;  /* 0x00000021230b7c23 */ /* 0x000fcc0008010804 */
[----:B------:R0:W1:Y:S01]  /*7bc0*/  MUFU.EX2 R8, R32 ;  /* 0x0000002000087308 */ /* 0x0000620000000800 */
[--C-:B------:R-:W-:Y:S01]  /*7bd0*/  FFMA.FTZ R35, R43, UR33, -R4.reuse ;  /* 0x000000212b237c23 */ /* 0x100fe20008010804 */
[----:B------:R-:W-:-:S06]  /*7be0*/  FFMA.FTZ R34, R54, UR33, -R4 ;  /* 0x0000002136227c23 */ /* 0x000fcc0008010804 */
[----:B------:R-:W-:Y:S01]  /*7bf0*/  MUFU.EX2 R9, R9 ;  /* 0x0000000900097308 */ /* 0x000fe20000000800 */
[----:B0-----:R-:W-:Y:S02]  /*7c00*/  FSEL R32, R12, RZ, P2 ;  /* 0x000000ff0c207208 */ /* 0x001fe40001000000 */
[C---:B------:R-:W-:Y:S01]  /*7c10*/  ISETP.GT.AND P2, PT, R2.reuse, UR58, PT ;  /* 0x0000003a02007c0c */ /* 0x040fe2000bf44270 */
[----:B------:R-:W-:Y:S02]  /*7c20*/  VIADD R2, R2, 0xffffffff ;  /* 0xffffffff02027836 */ /* 0x000fe40000000000 */
[----:B------:R-:W-:Y:S02]  /*7c30*/  FADD.FTZ R32, -R32, R5 ;  /* 0x0000000520207221 */ /* 0x000fe40000010100 */
[----:B------:R0:W2:Y:S02]  /*7c40*/  MUFU.EX2 R10, R36 ;  /* 0x00000024000a7308 */ /* 0x0000a40000000800 */
[----:B------:R-:W-:Y:S01]  /*7c50*/  FMUL.FTZ R5, R32, UR33 ;  /* 0x0000002120057c20 */ /* 0x000fe20008410000 */
[----:B------:R-:W-:-:S05]  /*7c60*/  FFMA.FTZ R32, R51, UR33, -R4 ;  /* 0x0000002133207c23 */ /* 0x000fca0008010804 */
[----:B------:R-:W3:Y:S01]  /*7c70*/  MUFU.EX2 R5, R5 ;  /* 0x0000000500057308 */ /* 0x000ee20000000800 */
[----:B0-----:R-:W-:Y:S01]  /*7c80*/  FFMA.FTZ R36, R46, UR33, -R4 ;  /* 0x000000212e247c23 */ /* 0x001fe20008010804 */
[----:B-1----:R-:W-:Y:S01]  /*7c90*/  FADD.FTZ R46, R8, R13 ;  /* 0x0000000d082e7221 */ /* 0x002fe20000010000 */
[----:B------:R-:W-:-:S03]  /*7ca0*/  F2FP.F16.F32.PACK_AB R8, R33, R8 ;  /* 0x000000082108723e */ /* 0x000fc600000000ff */
[----:B------:R-:W-:Y:S02]  /*7cb0*/  FADD.FTZ R13, R33, R46 ;  /* 0x0000002e210d7221 */ /* 0x000fe40000010000 */
[----:B------:R-:W0:Y:S02]  /*7cc0*/  MUFU.EX2 R11, R11 ;  /* 0x0000000b000b7308 */ /* 0x000e240000000800 */
[----:B--2---:R-:W-:Y:S01]  /*7cd0*/  FADD.FTZ R46, R10, R13 ;  /* 0x0000000d0a2e7221 */ /* 0x004fe20000010000 */
[----:B------:R-:W-:-:S05]  /*7ce0*/  F2FP.F16.F32.PACK_AB R10, R37, R10 ;  /* 0x0000000a250a723e */ /* 0x000fca00000000ff */
[----:B------:R-:W1:Y:S01]  /*7cf0*/  MUFU.EX2 R35, R35 ;  /* 0x0000002300237308 */ /* 0x000e620000000800 */
[----:B---3--:R-:W-:Y:S01]  /*7d00*/  FFMA.FTZ R14, R5, R3, R14 ;  /* 0x00000003050e7223 */ /* 0x008fe2000001000e */
[----:B------:R-:W-:Y:S01]  /*7d10*/  FFMA.FTZ R3, R55, UR33, -R4 ;  /* 0x0000002137037c23 */ /* 0x000fe20008010804 */
[-C--:B------:R-:W-:Y:S01]  /*7d20*/  FMUL.FTZ R90, R90, R5.reuse ;  /* 0x000000055a5a7220 */ /* 0x080fe20000410000 */
[-C--:B------:R-:W-:Y:S01]  /*7d30*/  FMUL.FTZ R91, R91, R5.reuse ;  /* 0x000000055b5b7220 */ /* 0x080fe20000410000 */
[----:B------:R-:W-:Y:S01]  /*7d40*/  FADD.FTZ R39, R15, R14 ;  /* 0x0000000e0f277221 */ /* 0x000fe20000010000 */
[--C-:B------:R-:W-:Y:S01]  /*7d50*/  FFMA.FTZ R14, R58, UR33, -R4.reuse ;  /* 0x000000213a0e7c23 */ /* 0x100fe20008010804 */
[--C-:B------:R-:W-:Y:S01]  /*7d60*/  FFMA.FTZ R15, R59, UR33, -R4.reuse ;  /* 0x000000213b0f7c23 */ /* 0x100fe20008010804 */
[----:B------:R-:W2:Y:S01]  /*7d70*/  MUFU.EX2 R36, R36 ;  /* 0x0000002400247308 */ /* 0x000ea20000000800 */
[----:B------:R-:W-:Y:S01]  /*7d80*/  FADD.FTZ R39, R20, R39 ;  /* 0x0000002714277221 */ /* 0x000fe20000010000 */
[--C-:B------:R-:W-:Y:S01]  /*7d90*/  FFMA.FTZ R20, R62, UR33, -R4.reuse ;  /* 0x000000213e147c23 */ /* 0x100fe20008010804 */
[----:B------:R-:W-:Y:S01]  /*7da0*/  FFMA.FTZ R4, R87, UR33, -R4 ;  /* 0x0000002157047c23 */ /* 0x000fe20008010804 */
[-C--:B------:R-:W-:Y:S01]  /*7db0*/  FMUL.FTZ R94, R94, R5.reuse ;  /* 0x000000055e5e7220 */ /* 0x080fe20000410000 */
[----:B------:R-:W-:Y:S01]  /*7dc0*/  FADD.FTZ R44, R21, R39 ;  /* 0x00000027152c7221 */ /* 0x000fe20000010000 */
[----:B------:R-:W-:Y:S01]  /*7dd0*/  FADD.FTZ R21, R37, R46 ;  /* 0x0000002e25157221 */ /* 0x000fe20000010000 */
[-C--:B------:R-:W-:Y:S01]  /*7de0*/  FMUL.FTZ R95, R95, R5.reuse ;  /* 0x000000055f5f7220 */ /* 0x080fe20000410000 */
[----:B------:R-:W3:Y:S01]  /*7df0*/  MUFU.EX2 R38, R38 ;  /* 0x0000002600267308 */ /* 0x000ee20000000800 */
[----:B------:R-:W-:Y:S01]  /*7e00*/  FADD.FTZ R44, R9, R44 ;  /* 0x0000002c092c7221 */ /* 0x000fe20000010000 */
[----:B------:R-:W-:Y:S01]  /*7e10*/  FADD.FTZ R46, R24, R21 ;  /* 0x00000015182e7221 */ /* 0x000fe20000010000 */
[----:B------:R-:W-:Y:S01]  /*7e20*/  F2FP.F16.F32.PACK_AB R24, R41, R24 ;  /* 0x000000182918723e */ /* 0x000fe200000000ff */
[----:B------:R-:W-:Y:S01]  /*7e30*/  FMUL.FTZ R98, R98, R5 ;  /* 0x0000000562627220 */ /* 0x000fe20000410000 */
[----:B0-----:R-:W-:Y:S01]  /*7e40*/  FADD.FTZ R44, R11, R44 ;  /* 0x0000002c0b2c7221 */ /* 0x001fe20000010000 */
[----:B------:R-:W-:Y:S01]  /*7e50*/  FADD.FTZ R21, R41, R46 ;  /* 0x0000002e29157221 */ /* 0x000fe20000010000 */
[----:B------:R-:W-:Y:S01]  /*7e60*/  F2FP.F16.F32.PACK_AB R9, R11, R9 ;  /* 0x000000090b09723e */ /* 0x000fe200000000ff */
[----:B------:R-:W0:Y:S01]  /*7e70*/  MUFU.EX2 R29, R29 ;  /* 0x0000001d001d7308 */ /* 0x000e220000000800 */
[----:B------:R-:W-:Y:S01]  /*7e80*/  FADD.FTZ R44, R25, R44 ;  /* 0x0000002c192c7221 */ /* 0x000fe20000010000 */
[----:B------:R-:W-:Y:S01]  /*7e90*/  FADD.FTZ R46, R26, R21 ;  /* 0x000000151a2e7221 */ /* 0x000fe20000010000 */
[----:B------:R-:W-:Y:S01]  /*7ea0*/  F2FP.F16.F32.PACK_AB R11, R27, R25 ;  /* 0x000000191b0b723e */ /* 0x000fe200000000ff */
[----:B------:R-:W-:Y:S01]  /*7eb0*/  FMUL.FTZ R99, R99, R5 ;  /* 0x0000000563637220 */ /* 0x000fe20000410000 */
[----:B------:R-:W-:Y:S01]  /*7ec0*/  FADD.FTZ R44, R27, R44 ;  /* 0x0000002c1b2c7221 */ /* 0x000fe20000010000 */
[----:B------:R-:W-:Y:S01]  /*7ed0*/  FADD.FTZ R43, R45, R46 ;  /* 0x0000002e2d2b7221 */ /* 0x000fe20000010000 */
[----:B-1----:R-:W-:Y:S01]  /*7ee0*/  F2FP.F16.F32.PACK_AB R25, R35, R31 ;  /* 0x0000001f2319723e */ /* 0x002fe200000000ff */
[----:B------:R-:W1:Y:S01]  /*7ef0*/  MUFU.EX2 R30, R52 ;  /* 0x00000034001e7308 */ /* 0x000e620000000800 */
[----:B------:R-:W-:Y:S01]  /*7f00*/  FADD.FTZ R44, R31, R44 ;  /* 0x0000002c1f2c7221 */ /* 0x000fe20000010000 */
[----:B------:R-:W-:Y:S01]  /*7f10*/  FADD.FTZ R46, R28, R43 ;  /* 0x0000002b1c2e7221 */ /* 0x000fe20000010000 */
[----:B------:R-:W-:Y:S01]  /*7f20*/  F2FP.F16.F32.PACK_AB R26, R45, R26 ;  /* 0x0000001a2d1a723e */ /* 0x000fe200000000ff */
[----:B------:R4:W-:Y:S01]  /*7f30*/  STSM.16.M88.4 [R22], R8 ;  /* 0x0000000816007844 */ /* 0x0009e20000000200 */
[----:B------:R-:W-:Y:S01]  /*7f40*/  FADD.FTZ R21, R35, R44 ;  /* 0x0000002c23157221 */ /* 0x000fe20000010000 */
[C---:B------:R-:W-:Y:S01]  /*7f50*/  FADD.FTZ R47, R49.reuse, R46 ;  /* 0x0000002e312f7221 */ /* 0x040fe20000010000 */
[----:B------:R-:W-:Y:S01]  /*7f60*/  F2FP.F16.F32.PACK_AB R28, R49, R28 ;  /* 0x0000001c311c723e */ /* 0x000fe200000000ff */
[----:B------:R-:W5:Y:S01]  /*7f70*/  MUFU.EX2 R32, R32 ;  /* 0x0000002000207308 */ /* 0x000f620000000800 */
[----:B--2---:R-:W-:Y:S01]  /*7f80*/  FADD.FTZ R21, R36, R21 ;  /* 0x0000001524157221 */ /* 0x004fe20000010000 */
[-C--:B------:R-:W-:Y:S01]  /*7f90*/  FMUL.FTZ R102, R102, R5.reuse ;  /* 0x0000000566667220 */ /* 0x080fe20000410000 */
[-C--:B------:R-:W-:Y:S01]  /*7fa0*/  FMUL.FTZ R103, R103, R5.reuse ;  /* 0x0000000567677220 */ /* 0x080fe20000410000 */
[-C--:B------:R-:W-:Y:S01]  /*7fb0*/  FMUL.FTZ R106, R106, R5.reuse ;  /* 0x000000056a6a7220 */ /* 0x080fe20000410000 */
[----:B---3--:R-:W-:Y:S01]  /*7fc0*/  FADD.FTZ R44, R38, R21 ;  /* 0x00000015262c7221 */ /* 0x008fe20000010000 */
[-C--:B------:R-:W-:Y:S01]  /*7fd0*/  FMUL.FTZ R107, R107, R5.reuse ;  /* 0x000000056b6b7220 */ /* 0x080fe20000410000 */
[-C--:B------:R-:W-:Y:S01]  /*7fe0*/  FMUL.FTZ R110, R110, R5.reuse ;  /* 0x000000056e6e7220 */ /* 0x080fe20000410000 */
[----:B------:R-:W2:Y:S01]  /*7ff0*/  MUFU.EX2 R34, R34 ;  /* 0x0000002200227308 */ /* 0x000ea20000000800 */
[----:B0-----:R-:W-:Y:S01]  /*8000*/  FADD.FTZ R43, R29, R44 ;  /* 0x0000002c1d2b7221 */ /* 0x001fe20000010000 */
[----:B-1----:R-:W-:Y:S01]  /*8010*/  FADD.FTZ R44, R30, R47 ;  /* 0x0000002f1e2c7221 */ /* 0x002fe20000010000 */
[----:B------:R-:W-:Y:S01]  /*8020*/  F2FP.F16.F32.PACK_AB R30, R53, R30 ;  /* 0x0000001e351e723e */ /* 0x000fe200000000ff */
[----:B------:R-:W-:Y:S01]  /*8030*/  FMUL.FTZ R111, R111, R5 ;  /* 0x000000056f6f7220 */ /* 0x000fe20000410000 */
[----:B----4-:R-:W-:Y:S01]  /*8040*/  F2FP.F16.F32.PACK_AB R8, R57, R56 ;  /* 0x000000383908723e */ /* 0x010fe200000000ff */
[----:B------:R-:W-:Y:S01]  /*8050*/  FADD.FTZ R41, R53, R44 ;  /* 0x0000002c35297221 */ /* 0x000fe20000010000 */
[----:B------:R-:W-:Y:S01]  /*8060*/  F2FP.F16.F32.PACK_AB R10, R61, R60 ;  /* 0x0000003c3d0a723e */ /* 0x000fe200000000ff */
[----:B------:R-:W0:Y:S01]  /*8070*/  MUFU.EX2 R3, R3 ;  /* 0x0000000300037308 */ /* 0x000e220000000800 */
[----:B-----5:R-:W-:Y:S01]  /*8080*/  FADD.FTZ R43, R32, R43 ;  /* 0x0000002b202b7221 */ /* 0x020fe20000010000 */
[----:B------:R-:W-:Y:S01]  /*8090*/  FADD.FTZ R46, R56, R41 ;  /* 0x00000029382e7221 */ /* 0x000fe20000010000 */
[----:B------:R-:W-:Y:S01]  /*80a0*/  F2FP.F16.F32.PACK_AB R29, R32, R29 ;  /* 0x0000001d201d723e */ /* 0x000fe200000000ff */
[-C--:B------:R-:W-:Y:S01]  /*80b0*/  FMUL.FTZ R114, R114, R5.reuse ;  /* 0x0000000572727220 */ /* 0x080fe20000410000 */
[-C--:B------:R-:W-:Y:S01]  /*80c0*/  FMUL.FTZ R115, R115, R5.reuse ;  /* 0x0000000573737220 */ /* 0x080fe20000410000 */
[----:B------:R-:W-:Y:S01]  /*80d0*/  FADD.FTZ R41, R57, R46 ;  /* 0x0000002e39297221 */ /* 0x000fe20000010000 */
[-C--:B------:R-:W-:Y:S01]  /*80e0*/  FMUL.FTZ R118, R118, R5.reuse ;  /* 0x0000000576767220 */ /* 0x080fe20000410000 */
[----:B------:R-:W1:Y:S01]  /*80f0*/  MUFU.EX2 R14, R14 ;  /* 0x0000000e000e7308 */ /* 0x000e620000000800 */
[----:B--2---:R-:W-:Y:S01]  /*8100*/  FADD.FTZ R44, R34, R43 ;  /* 0x0000002b222c7221 */ /* 0x004fe20000010000 */
[----:B------:R-:W-:Y:S01]  /*8110*/  FADD.FTZ R46, R60, R41 ;  /* 0x000000293c2e7221 */ /* 0x000fe20000010000 */
[-C--:B------:R-:W-:Y:S01]  /*8120*/  FMUL.FTZ R119, R119, R5.reuse ;  /* 0x0000000577777220 */ /* 0x080fe20000410000 */
[-C--:B------:R-:W-:Y:S01]  /*8130*/  FMUL.FTZ R122, R122, R5.reuse ;  /* 0x000000057a7a7220 */ /* 0x080fe20000410000 */
[-C--:B------:R-:W-:Y:S01]  /*8140*/  FMUL.FTZ R123, R123, R5.reuse ;  /* 0x000000057b7b7220 */ /* 0x080fe20000410000 */
[----:B------:R-:W-:Y:S01]  /*8150*/  FADD.FTZ R35, R61, R46 ;  /* 0x0000002e3d237221 */ /* 0x000fe20000010000 */
[-C--:B------:R-:W-:Y:S01]  /*8160*/  FMUL.FTZ R126, R126, R5.reuse ;  /* 0x000000057e7e7220 */ /* 0x080fe20000410000 */
[----:B------:R-:W2:Y:S01]  /*8170*/  MUFU.EX2 R15, R15 ;  /* 0x0000000f000f7308 */ /* 0x000ea20000000800 */
[----:B0-----:R-:W-:Y:S01]  /*8180*/  FADD.FTZ R27, R3, R44 ;  /* 0x0000002c031b7221 */ /* 0x001fe20000010000 */
[-C--:B------:R-:W-:Y:S01]  /*8190*/  FMUL.FTZ R127, R127, R5.reuse ;  /* 0x000000057f7f7220 */ /* 0x080fe20000410000 */
[-C--:B------:R-:W-:Y:S01]  /*81a0*/  FMUL.FTZ R130, R130, R5.reuse ;  /* 0x0000000582827220 */ /* 0x080fe20000410000 */
[-C--:B------:R-:W-:Y:S01]  /*81b0*/  FMUL.FTZ R131, R131, R5.reuse ;  /* 0x0000000583837220 */ /* 0x080fe20000410000 */
[-C--:B------:R-:W-:Y:S01]  /*81c0*/  FMUL.FTZ R134, R134, R5.reuse ;  /* 0x0000000586867220 */ /* 0x080fe20000410000 */
[----:B------:R-:W-:Y:S01]  /*81d0*/  FMUL.FTZ R135, R135, R5 ;  /* 0x0000000587877220 */ /* 0x000fe20000410000 */
[----:B------:R-:W-:Y:S01]  /*81e0*/  IMAD.MOV.U32 R5, RZ, RZ, R12 ;  /* 0x000000ffff057224 */ /* 0x000fe200078e000c */
[----:B------:R-:W0:Y:S01]  /*81f0*/  MUFU.EX2 R20, R20 ;  /* 0x0000001400147308 */ /* 0x000e220000000800 */
[----:B-1----:R-:W-:Y:S01]  /*8200*/  FADD.FTZ R44, R14, R27 ;  /* 0x0000001b0e2c7221 */ /* 0x002fe20000010000 */
[----:B------:R-:W-:Y:S01]  /*8210*/  F2FP.F16.F32.PACK_AB R27, R38, R36 ;  /* 0x00000024261b723e */ /* 0x000fe200000000ff */
[----:B------:R-:W-:-:S04]  /*8220*/  FADD.FTZ R38, R64, R35 ;  /* 0x0000002340267221 */ /* 0x000fc80000010000 */
[----:B------:R1:W-:Y:S01]  /*8230*/  STSM.16.M88.4 [R19], R24 ;  /* 0x0000001813007844 */ /* 0x0003e20000000200 */
[----:B------:R-:W3:Y:S01]  /*8240*/  MUFU.EX2 R42, R42 ;  /* 0x0000002a002a7308 */ /* 0x000ee20000000800 */
[----:B--2---:R-:W-:-:S07]  /*8250*/  FADD.FTZ R31, R15, R44 ;  /* 0x0000002c0f1f7221 */ /* 0x004fce0000010000 */
[----:B------:R-:W2:Y:S01]  /*8260*/  MUFU.EX2 R13, R66 ;  /* 0x00000042000d7308 */ /* 0x000ea20000000800 */
[----:B0-----:R-:W-:Y:S01]  /*8270*/  FADD.FTZ R31, R20, R31 ;  /* 0x0000001f141f7221 */ /* 0x001fe20000010000 */
[----:B-1----:R-:W-:-:S06]  /*8280*/  F2FP.F16.F32.PACK_AB R26, R77, R76 ;  /* 0x0000004c4d1a723e */ /* 0x002fcc00000000ff */
[----:B------:R-:W0:Y:S01]  /*8290*/  MUFU.EX2 R39, R67 ;  /* 0x0000004300277308 */ /* 0x000e220000000800 */
[C---:B---3--:R-:W-:Y:S01]  /*82a0*/  FADD.FTZ R36, R42.reuse, R31 ;  /* 0x0000001f2a247221 */ /* 0x048fe20000010000 */
[----:B------:R-:W-:Y:S01]  /*82b0*/  FADD.FTZ R31, R65, R38 ;  /* 0x00000026411f7221 */ /* 0x000fe20000010000 */
[----:B------:R-:W-:-:S03]  /*82c0*/  F2FP.F16.F32.PACK_AB R11, R42, R20 ;  /* 0x000000142a0b723e */ /* 0x000fc600000000ff */
[----:B------:R-:W-:Y:S01]  /*82d0*/  FADD.FTZ R38, R68, R31 ;  /* 0x0000001f44267221 */ /* 0x000fe20000010000 */
[----:B------:R-:W-:Y:S01]  /*82e0*/  F2FP.F16.F32.PACK_AB R31, R3, R34 ;  /* 0x00000022031f723e */ /* 0x000fe200000000ff */
[----:B------:R-:W1:Y:S01]  /*82f0*/  MUFU.EX2 R33, R70 ;  /* 0x0000004600217308 */ /* 0x000e620000000800 */
[----:B--2---:R-:W-:Y:S01]  /*8300*/  FADD.FTZ R36, R13, R36 ;  /* 0x000000240d247221 */ /* 0x004fe20000010000 */
[----:B------:R-:W-:Y:S02]  /*8310*/  FADD.FTZ R9, R69, R38 ;  /* 0x0000002645097221 */ /* 0x000fe40000010000 */
[----:B------:R2:W-:Y:S02]  /*8320*/  STSM.16.M88.4 [R18], R28 ;  /* 0x0000001c12007844 */ /* 0x0005e40000000200 */
[----:B------:R-:W-:Y:S01]  /*8330*/  FADD.FTZ R24, R72, R9 ;  /* 0x0000000948187221 */ /* 0x000fe20000010000 */
[----:B------:R-:W-:Y:S01]  /*8340*/  F2FP.F16.F32.PACK_AB R9, R15, R14 ;  /* 0x0000000e0f09723e */ /* 0x000fe200000000ff */
[----:B------:R-:W3:Y:S01]  /*8350*/  MUFU.EX2 R37, R71 ;  /* 0x0000004700257308 */ /* 0x000ee20000000800 */
[----:B0-----:R-:W-:Y:S01]  /*8360*/  FADD.FTZ R36, R39, R36 ;  /* 0x0000002427247221 */ /* 0x001fe20000010000 */
[C---:B------:R-:W-:Y:S01]  /*8370*/  FADD.FTZ R15, R73.reuse, R24 ;  /* 0x00000018490f7221 */ /* 0x040fe20000010000 */
[----:B------:R-:W-:Y:S01]  /*8380*/  F2FP.F16.F32.PACK_AB R24, R73, R72 ;  /* 0x000000484918723e */ /* 0x000fe200000000ff */
[----:B------:R0:W-:Y:S02]  /*8390*/  STSM.16.M88.4 [R17+0x27800], R8 ;  /* 0x0278000811007844 */ /* 0x0001e40000000200 */
[----:B------:R-:W-:-:S02]  /*83a0*/  FADD.FTZ R14, R76, R15 ;  /* 0x0000000f4c0e7221 */ /* 0x000fc40000010000 */
[----:B------:R-:W4:Y:S01]  /*83b0*/  MUFU.EX2 R21, R74 ;  /* 0x0000004a00157308 */ /* 0x000f220000000800 */
[----:B-1----:R-:W-:Y:S01]  /*83c0*/  FADD.FTZ R36, R33, R36 ;  /* 0x0000002421247221 */ /* 0x002fe20000010000 */
[----:B------:R-:W-:Y:S01]  /*83d0*/  FADD.FTZ R15, R77, R14 ;  /* 0x0000000e4d0f7221 */ /* 0x000fe20000010000 */
[----:B--2---:R-:W-:Y:S02]  /*83e0*/  F2FP.F16.F32.PACK_AB R28, R81, R80 ;  /* 0x00000050511c723e */ /* 0x004fe400000000ff */
[----:B------:R-:W-:Y:S01]  /*83f0*/  F2FP.F16.F32.PACK_AB R30, R0, R84 ;  /* 0x00000054001e723e */ /* 0x000fe200000000ff */
[----:B------:R-:W-:Y:S02]  /*8400*/  FADD.FTZ R20, R80, R15 ;  /* 0x0000000f50147221 */ /* 0x000fe40000010000 */
[----:B------:R-:W1:Y:S01]  /*8410*/  MUFU.EX2 R40, R40 ;  /* 0x0000002800287308 */ /* 0x000e620000000800 */
[----:B---3--:R-:W-:Y:S01]  /*8420*/  FADD.FTZ R36, R37, R36 ;  /* 0x0000002425247221 */ /* 0x008fe20000010000 */
[----:B------:R-:W-:Y:S01]  /*8430*/  FADD.FTZ R15, R81, R20 ;  /* 0x00000014510f7221 */ /* 0x000fe20000010000 */
[----:B0-----:R-:W-:-:S02]  /*8440*/  F2FP.F16.F32.PACK_AB R8, R65, R64 ;  /* 0x000000404108723e */ /* 0x001fc400000000ff */
[----:B------:R-:W-:Y:S01]  /*8450*/  F2FP.F16.F32.PACK_AB R10, R69, R68 ;  /* 0x00000044450a723e */ /* 0x000fe200000000ff */
[----:B------:R-:W-:Y:S02]  /*8460*/  FADD.FTZ R15, R84, R15 ;  /* 0x0000000f540f7221 */ /* 0x000fe40000010000 */
[----:B------:R-:W0:Y:S01]  /*8470*/  MUFU.EX2 R78, R78 ;  /* 0x0000004e004e7308 */ /* 0x000e220000000800 */
[----:B------:R-:W-:Y:S01]  /*8480*/  F2FP.F16.F32.PACK_AB R9, R39, R13 ;  /* 0x0000000d2709723e */ /* 0x000fe200000000ff */
[----:B----4-:R-:W-:Y:S01]  /*8490*/  FADD.FTZ R3, R21, R36 ;  /* 0x0000002415037221 */ /* 0x010fe20000010000 */
[----:B------:R-:W-:-:S05]  /*84a0*/  F2FP.F16.F32.PACK_AB R11, R37, R33 ;  /* 0x00000021250b723e */ /* 0x000fca00000000ff */
[----:B------:R-:W2:Y:S01]  /*84b0*/  MUFU.EX2 R79, R79 ;  /* 0x0000004f004f7308 */ /* 0x000ea20000000800 */
[C---:B-1----:R-:W-:Y:S01]  /*84c0*/  F2FP.F16.F32.PACK_AB R25, R40.reuse, R21 ;  /* 0x000000152819723e */ /* 0x042fe200000000ff */
[----:B------:R1:W-:Y:S01]  /*84d0*/  STSM.16.M88.4 [R23], R8 ;  /* 0x0000000817007844 */ /* 0x0003e20000000200 */
[----:B------:R-:W-:-:S05]  /*84e0*/  FADD.FTZ R3, R40, R3 ;  /* 0x0000000328037221 */ /* 0x000fca0000010000 */
[----:B------:R-:W3:Y:S01]  /*84f0*/  MUFU.EX2 R82, R82 ;  /* 0x0000005200527308 */ /* 0x000ee20000000800 */
[----:B0-----:R-:W-:-:S07]  /*8500*/  FADD.FTZ R14, R78, R3 ;  /* 0x000000034e0e7221 */ /* 0x001fce0000010000 */
[----:B------:R-:W0:Y:S01]  /*8510*/  MUFU.EX2 R83, R83 ;  /* 0x0000005300537308 */ /* 0x000e220000000800 */
[C---:B--2---:R-:W-:Y:S01]  /*8520*/  F2FP.F16.F32.PACK_AB R27, R79.reuse, R78 ;  /* 0x0000004e4f1b723e */ /* 0x044fe200000000ff */
[----:B------:R-:W-:-:S04]  /*8530*/  FADD.FTZ R3, R79, R14 ;  /* 0x0000000e4f037221 */ /* 0x000fc80000010000 */
[----:B------:R1:W-:Y:S02]  /*8540*/  STSM.16.M88.4 [R19+0x6000], R24 ;  /* 0x0060001813007844 */ /* 0x0003e40000000200 */
[----:B------:R-:W2:Y:S01]  /*8550*/  MUFU.EX2 R86, R86 ;  /* 0x0000005600567308 */ /* 0x000ea20000000800 */
[----:B---3--:R-:W-:-:S07]  /*8560*/  FADD.FTZ R3, R82, R3 ;  /* 0x0000000352037221 */ /* 0x008fce0000010000 */
[----:B------:R3:W4:Y:S01]  /*8570*/  MUFU.EX2 R32, R4 ;  /* 0x0000000400207308 */ /* 0x0007220000000800 */
[C---:B0-----:R-:W-:Y:S01]  /*8580*/  F2FP.F16.F32.PACK_AB R29, R83.reuse, R82 ;  /* 0x00000052531d723e */ /* 0x041fe200000000ff */
[----:B------:R-:W-:-:S04]  /*8590*/  FADD.FTZ R3, R83, R3 ;  /* 0x0000000353037221 */ /* 0x000fc80000010000 */
[----:B--2---:R-:W-:Y:S01]  /*85a0*/  FADD.FTZ R3, R86, R3 ;  /* 0x0000000356037221 */ /* 0x004fe20000010000 */
[----:B---3--:R-:W-:Y:S01]  /*85b0*/  FADD.FTZ R4, R0, R15 ;  /* 0x0000000f00047221 */ /* 0x008fe20000010000 */
[----:B------:R-:W-:Y:S01]  /*85c0*/  IMAD.MOV.U32 R0, RZ, RZ, R6 ;  /* 0x000000ffff007224 */ /* 0x000fe200078e0006 */
[C---:B----4-:R-:W-:Y:S01]  /*85d0*/  F2FP.F16.F32.PACK_AB R31, R32.reuse, R86 ;  /* 0x00000056201f723e */ /* 0x050fe200000000ff */
[----:B------:R-:W-:-:S04]  /*85e0*/  FADD.FTZ R3, R32, R3 ;  /* 0x0000000320037221 */ /* 0x000fc80000010000 */
[----:B------:R1:W-:Y:S01]  /*85f0*/  STSM.16.M88.4 [R18+0x6000], R28 ;  /* 0x0060001c12007844 */ /* 0x0003e20000000200 */
[----:B------:R0:W-:Y:S06]  /*8600*/  MEMBAR.ALL.CTA ;  /* 0x0000000000007992 */ /* 0x0001ec0000008000 */
[----:B0-----:R-:W0:Y:S02]  /*8610*/  FENCE.VIEW.ASYNC.S ;  /* 0x00000000000073c6 */ /* 0x001e240000000000 */
[----:B0-----:R-:W-:Y:S01]  /*8620*/  NOP ;  /* 0x0000000000007918 */ /* 0x001fe20000000000 */
[----:B------:R-:W-:Y:S05]  /*8630*/  @P2 BRA `(.L_x_1118) ;  /* 0xffffffcc00bc2947 */ /* 0x000fea000383ffff */
[----:B------:R-:W-:Y:S01]  /*8640*/  IMAD.MOV.U32 R5, RZ, RZ, R12 ;  /* 0x000000ffff057224 */ /* 0x000fe200078e000c */
[----:B------:R-:W-:Y:S01]  /*8650*/  UMOV UR48, UR57 ;  /* 0x0000003900307c82 */ /* 0x000fe20008000000 */
[----:B------:R-:W-:Y:S01]  /*8660*/  IMAD.MOV.U32 R0, RZ, RZ, R6 ;  /* 0x000000ffff007224 */ /* 0x000fe200078e0006 */
[----:B------:R-:W-:-:S06]  /*8670*/  UMOV UR51, UR56 ;  /* 0x0000003800337c82 */ /* 0x000fcc0008000000 */
.L_x_1101:
[----:B------:R-:W-:Y:S01]  /*8680*/  ULDC UR6, c[0x0][0x448] ;  /* 0x0001120000067ab9 */ /* 0x000fe20000000800 */
[----:B------:R-:W-:Y:S01]  /*8690*/  ULDC UR15, c[0x0][0x9e4] ;  /* 0x00027900000f7ab9 */ /* 0x000fe20000000800 */
[----:B------:R-:W-:Y:S02]  /*86a0*/  UISETP.NE.AND UP0, UPT, UR6, 0x1, UPT ;  /* 0x000000010600788c */ /* 0x000fe4000bf05270 */
[----:B------:R-:W-:Y:S02]  /*86b0*/  UISETP.GE.AND UP1, UPT, UR15, 0x1, UPT ;  /* 0x000000010f00788c */ /* 0x000fe4000bf26270 */
[----:B------:R-:W-:Y:S02]  /*86c0*/  UIADD3 UR10, UR40, 0xbf, URZ ;  /* 0x000000bf280a7890 */ /* 0x000fe4000fffe03f */
[----:B------:R-:W-:Y:S02]  /*86d0*/  UIADD3 UR11, UR39, 0x1, -UR47 ;  /* 0x00000001270b7890 */ /* 0x000fe4000fffe82f */
[----:B------:R-:W-:-:S03]  /*86e0*/  PLOP3.LUT P5, PT, PT, PT, UP1, 0x80, 0x0 ;  /* 0x000000000000781c */ /* 0x000fc60003faf018 */
[----:B------:R-:W-:Y:S01]  /*86f0*/  @UP0 ULDC UR6, c[0x0][0x44c] ;  /* 0x0001130000060ab9 */ /* 0x000fe20000000800 */
[----:B------:R-:W-:Y:S01]  /*8700*/  @UP0 ULDC UR14, c[0x0][0x450] ;  /* 0x00011400000e0ab9 */ /* 0x000fe20000000800 */
[----:B------:R-:W-:-:S04]  /*8710*/  UIMAD.WIDE.U32 UR6, UR10, UR6, URZ ;  /* 0x000000060a0672a5 */ /* 0x000fc8000f8e003f */
[----:B------:R-:W-:-:S04]  /*8720*/  @UP0 USHF.R.U32.HI UR10, URZ, UR14, UR7 ;  /* 0x0000000e3f0a0299 */ /* 0x000fc80008011607 */
[----:B------:R-:W-:-:S04]  /*8730*/  UIADD3 UR10, UR11, UR10, URZ ;  /* 0x0000000a0b0a7290 */ /* 0x000fc8000fffe03f */
[----:B------:R-:W-:Y:S01]  /*8740*/  UIADD3 UR35, UR10, -UR35, URZ ;  /* 0x800000230a237290 */ /* 0x000fe2000fffe03f */
[----:B------:R-:W-:Y:S11]  /*8750*/  @!P5 BRA `(.L_x_1119) ;  /* 0x000000000048d947 */ /* 0x000ff60003800000 */
[----:B------:R-:W-:Y:S02]  /*8760*/  UMOV UR14, UR10 ;  /* 0x0000000a000e7c82 */ /* 0x000fe40008000000 */
        /* <DEDUP_REMOVED lines=10> */
.L_x_1120:
[----:B------:R-:W-:-:S11]  /*8810*/  UISETP.NE.AND UP1, UPT, UR15, 0x1, UPT ;  /* 0x000000010f00788c */ /* 0x000fd6000bf25270 */
[----:B------:R-:W-:Y:S02]  /*8820*/  @UP1 ULDC.64 UR6, c[0x0][0x9e8] ;  /* 0x00027a0000061ab9 */ /* 0x000fe40000000a00 */
[----:B------:R-:W-:-:S04]  /*8830*/  UIMAD.WIDE.U32 UR10, UR14, UR6, URZ ;  /* 0x000000060e0a72a5 */ /* 0x000fc8000f8e003f */
[----:B------:R-:W-:-:S12]  /*8840*/  @UP1 USHF.R.U32.HI UR14, URZ, UR7, UR11 ;  /* 0x000000073f0e1299 */ /* 0x000fd8000801160b */
.L_x_1121:
[----:B------:R-:W-:-:S04]  /*8850*/  UIMAD UR14, UR14, UR15, URZ ;  /* 0x0000000f0e0e72a4 */ /* 0x000fc8000f8e023f */
[----:B------:R-:W-:-:S04]  /*8860*/  UISETP.LT.AND UP1, UPT, UR35, UR14, UPT ;  /* 0x0000000e2300728c */ /* 0x000fc8000bf21270 */
[----:B------:R-:W-:-:S12]  /*8870*/  USEL UR35, UR35, UR14, !UP1 ;  /* 0x0000000e23237287 */ /* 0x000fd8000c800000 */
.L_x_1119:
        /* <DEDUP_REMOVED lines=13> */
.L_x_1131:
[----:B------:R-:W-:Y:S01]  /*8950*/  UIADD3 UR48, UR35, 0x1, URZ ;  /* 0x0000000123307890 */ /* 0x000fe2000fffe03f */
[----:B------:R-:W-:-:S03]  /*8960*/  ISETP.NE.AND P3, PT, RZ, UR45, PT ;  /* 0x0000002dff007c0c */ /* 0x000fc6000bf65270 */
[----:B------:R-:W-:-:S04]  /*8970*/  UISETP.NE.AND UP1, UPT, UR48, 0x2, UPT ;  /* 0x000000023000788c */ /* 0x000fc8000bf25270 */
[----:B------:R-:W-:Y:S02]  /*8980*/  USEL UR51, URZ, 0x1, UP1 ;  /* 0x000000013f337887 */ /* 0x000fe40008800000 */
[----:B------:R-:W-:Y:S02]  /*8990*/  USEL UR48, UR48, URZ, UP1 ;  /* 0x0000003f30307287 */ /* 0x000fe40008800000 */
[----:B------:R-:W-:Y:S02]  /*89a0*/  ULOP3.LUT UR51, UR28, UR51, URZ, 0x3c, !UPT ;  /* 0x000000331c337292 */ /* 0x000fe4000f8e3c3f */
[----:B--2---:R-:W-:Y:S10]  /*89b0*/  @P3 BRA `(.L_x_1123) ;  /* 0x00000000002c3947 */ /* 0x004ff40003800000 */
[----:B------:R-:W-:Y:S05]  /*89c0*/  @!P0 BRA `(.L_x_1124) ;  /* 0x0000000000048947 */ /* 0x000fea0003800000 */
[----:B------:R-:W-:Y:S01]  /*89d0*/  BPT.TRAP 0x1 ;  /* 0x000000040000795c */ /* 0x000fe20000300000 */
.L_x_1124:
[----:B------:R-:W-:Y:S01]  /*89e0*/  ULEA UR6, UR48, UR42, 0x3 ;  /* 0x0000002a30067291 */ /* 0x000fe2000f8e183f */
[----:B------:R-:W-:-:S05]  /*89f0*/  IMAD.U32 R0, RZ, RZ, UR51 ;  /* 0x00000033ff007e24 */ /* 0x000fca000f8e00ff */
[----:B------:R-:W-:-:S04]  /*8a00*/  SHF.L.U32 R0, R0, 0x1f, RZ ;  /* 0x0000001f00007819 */ /* 0x000fc800000006ff */
[----:B------:R0:W2:Y:S01]  /*8a10*/  SYNCS.PHASECHK.TRANS64.TRYWAIT P2, [UR6+0x2d830], R0 ;  /* 0x02d83000ff0075a7 */ /* 0x0000a20008040146 */
[----:B------:R-:W-:Y:S05]  /*8a20*/  @!P0 BRA `(.L_x_1125) ;  /* 0x0000000000048947 */ /* 0x000fea0003800000 */
[----:B------:R-:W-:Y:S01]  /*8a30*/  BPT.TRAP 0x1 ;  /* 0x000000040000795c */ /* 0x000fe20000300000 */
.L_x_1125:
[----:B--2---:R-:W-:Y:S05]  /*8a40*/  @P2 BRA `(.L_x_1123) ;  /* 0x0000000000082947 */ /* 0x004fea0003800000 */
[----:B------:R-:W2:Y:S02]  /*8a50*/  SYNCS.PHASECHK.TRANS64.TRYWAIT P2, [UR6+0x2d830], R0 ;  /* 0x02d83000ff0075a7 */ /* 0x000ea40008040146 */
[----:B--2---:R-:W-:Y:S05]  /*8a60*/  @!P2 BRA `(.L_x_1126) ;  /* 0x000000f400dca947 */ /* 0x004fea0003800000 */
.L_x_1123:
[----:B--2---:R-:W2:Y:S01]  /*8a70*/  S2R R5, SR_TID.X ;  /* 0x0000000000057919 */ /* 0x004ea20000002100 */
        /* <DEDUP_REMOVED lines=12> */
[----:B--2---:R-:W-:-:S05]  /*8b40*/  SHF.R.U32.HI R5, RZ, 0x7, R5 ;  /* 0x00000007ff057819 */ /* 0x004fca0000011605 */
[----:B0-----:R-:W-:-:S05]  /*8b50*/  VIADD R0, R5, 0x8 ;  /* 0x0000000805007836 */ /* 0x001fca0000000000 */
[----:B------:R0:W-:Y:S06]  /*8b60*/  BAR.SYNC.DEFER_BLOCKING R0, 0x100 ;  /* 0x000400000000751d */ /* 0x0001ec0000010000 */
[----:B-1-3--:R-:W-:-:S06]  /*8b70*/  WARPGROUP.ARRIVE ;  /* 0x00000000000079c5 */ /* 0x00afcc0000000000 */
        /* <DEDUP_REMOVED lines=20> */
.L_x_1128:
[----:B------:R-:W-:Y:S01]  /*8cc0*/  ULEA UR6, UR35, UR42, 0x3 ;  /* 0x0000002a23067291 */ /* 0x000fe2000f8e183f */
[----:B------:R-:W-:-:S05]  /*8cd0*/  IMAD.U32 R0, RZ, RZ, UR28 ;  /* 0x0000001cff007e24 */ /* 0x000fca000f8e00ff */
[----:B------:R-:W-:-:S04]  /*8ce0*/  SHF.L.U32 R0, R0, 0x1f, RZ ;  /* 0x0000001f00007819 */ /* 0x000fc800000006ff */
[----:B------:R0:W1:Y:S01]  /*8cf0*/  SYNCS.PHASECHK.TRANS64.TRYWAIT P2, [UR6+0x2d850], R0 ;  /* 0x02d85000ff0075a7 */ /* 0x0000620008040146 */
[----:B------:R-:W-:Y:S05]  /*8d00*/  @!P0 BRA `(.L_x_1129) ;  /* 0x0000000000048947 */ /* 0x000fea0003800000 */
[----:B------:R-:W-:Y:S01]  /*8d10*/  BPT.TRAP 0x1 ;  /* 0x000000040000795c */ /* 0x000fe20000300000 */
.L_x_1129:
[----:B-1----:R-:W-:Y:S05]  /*8d20*/  @P2 BRA `(.L_x_1127) ;  /* 0x0000000000082947 */ /* 0x002fea0003800000 */
[----:B------:R-:W1:Y:S02]  /*8d30*/  SYNCS.PHASECHK.TRANS64.TRYWAIT P2, [UR6+0x2d850], R0 ;  /* 0x02d85000ff0075a7 */ /* 0x000e640008040146 */
[----:B-1----:R-:W-:Y:S05]  /*8d40*/  @!P2 BRA `(.L_x_1130) ;  /* 0x000000f4003ca947 */ /* 0x002fea0003800000 */
.L_x_1127:
[----:B------:R-:W-:Y:S01]  /*8d50*/  UIADD3 UR6, UR42, 0x400, URZ ;  /* 0x000004002a067890 */ /* 0x000fe2000fffe03f */
[----:B------:R-:W-:Y:S01]  /*8d60*/  WARPGROUP.ARRIVE ;  /* 0x00000000000079c5 */ /* 0x000fe20000000000 */
[----:B------:R-:W-:Y:S01]  /*8d70*/  UMOV UR29, 0x40000040 ;  /* 0x40000040001d7882 */ /* 0x000fe20000000000 */
[----:B------:R-:W-:Y:S01]  /*8d80*/  UMOV UR31, 0x80000020 ;  /* 0x80000020001f7882 */ /* 0x000fe20000000000 */
[----:B------:R-:W-:Y:S01]  /*8d90*/  USHF.R.U32.HI UR6, URZ, 0x4, UR6 ;  /* 0x000000043f067899 */ /* 0x000fe20008011606 */
[----:B01----:R-:W-:Y:S02]  /*8da0*/  FMNMX.FTZ R0, R24, R6, !PT ;  /* 0x0000000618007209 */ /* 0x003fe40007810000 */
[----:B------:R-:W0:Y:S01]  /*8db0*/  S2R R15, SR_TID.X ;  /* 0x00000000000f7919 */ /* 0x000e220000002100 */
[----:B------:R-:W-:Y:S01]  /*8dc0*/  FMNMX.FTZ R12, R26, R7, !PT ;  /* 0x000000071a0c7209 */ /* 0x000fe20007810000 */
[----:B------:R-:W-:Y:S01]  /*8dd0*/  ULOP3.LUT UR6, UR6, 0x3fff, URZ, 0xc0, !UPT ;  /* 0x00003fff06067892 */ /* 0x000fe2000f8ec03f */
[----:B------:R-:W-:-:S03]  /*8de0*/  FMNMX.FTZ R5, R25, R0, !PT ;  /* 0x0000000019057209 */ /* 0x000fc60007810000 */
        /* <DEDUP_REMOVED lines=76> */
[----:B------:R-:W1:Y:S01]  /*92b0*/  MUFU.EX2 R25, R25 ;  /* 0x0000001900197308 */ /* 0x000e620000000800 */
        /* <DEDUP_REMOVED lines=16> */
[----:B------:R-:W2:Y:S01]  /*93c0*/  MUFU.EX2 R5, R28 ;  /* 0x0000001c00057308 */ /* 0x000ea20000000800 */
[----:B0-----:R-:W-:Y:S01]  /*93d0*/  FFMA.FTZ R4, R6, R4, R8 ;  /* 0x0000000406047223 */ /* 0x001fe20000010008 */
[----:B-1----:R-:W-:-:S03]  /*93e0*/  F2FP.F16.F32.PACK_AB R8, R25, R8 ;  /* 0x000000081908723e */ /* 0x002fc600000000ff */
[----:B------:R-:W-:Y:S01]  /*93f0*/  HGMMA.64x96x16.F32 R88, gdesc[UR28].tnspB, R88, gsb0 ;  /* 0x416000001c5879f0 */ /* 0x000fe20008000858 */
[----:B------:R-:W-:Y:S01]  /*9400*/  UIADD3 UR28, UR6, 0x6, URZ ;  /* 0x00000006061c7890 */ /* 0x000fe2000fffe03f */
[----:B------:R-:W-:Y:S01]  /*9410*/  FADD.FTZ R4, R25, R4 ;  /* 0x0000000419047221 */ /* 0x000fe20000010000 */
[----:B------:R-:W-:Y:S01]  /*9420*/  UIADD3 UR30, UR7, 0xc0, URZ ;  /* 0x000000c0071e7890 */ /* 0x000fe2000fffe03f */
[----:B------:R-:W0:Y:S01]  /*9430*/  MUFU.EX2 R10, R29 ;  /* 0x0000001d000a7308 */ /* 0x000e220000000800 */
[----:B------:R-:W-:Y:S01]  /*9440*/  UMOV UR29, 0x40000040 ;  /* 0x40000040001d7882 */ /* 0x000fe20000000000 */
[----:B------:R-:W-:Y:S01]  /*9450*/  UMOV UR31, 0x80000020 ;  /* 0x80000020001f7882 */ /* 0x000fe20000000000 */
[----:B--2---:R-:W-:-:S05]  /*9460*/  FADD.FTZ R9, R5, R4 ;  /* 0x0000000405097221 */ /* 0x004fca0000010000 */
[----:B------:R-:W-:Y:S01]  /*9470*/  MUFU.EX2 R36, R36 ;  /* 0x0000002400247308 */ /* 0x000fe20000000800 */
[C---:B0-----:R-:W-:Y:S01]  /*9480*/  FADD.FTZ R4, R10.reuse, R9 ;  /* 0x000000090a047221 */ /* 0x041fe20000010000 */
[----:B------:R-:W-:-:S06]  /*9490*/  F2FP.F16.F32.PACK_AB R10, R10, R5 ;  /* 0x000000050a0a723e */ /* 0x000fcc00000000ff */
        /* <DEDUP_REMOVED lines=29> */
[----:B------:R-:W-:Y:S01]  /*9670*/  FMNMX.FTZ R12, R66, R5, !PT ;  /* 0x00000005420c7209 */ /* 0x000fe20007810000 */
[----:B------:R-:W-:Y:S02]  /*9680*/  WARPGROUP.DEPBAR.LE gsb0, 0x0 ;  /* 0x00008000000079c5 */ /* 0x000fe40000010000 */
[----:B------:R-:W-:Y:S01]  /*9690*/  WARPGROUP.ARRIVE ;  /* 0x00000000000079c5 */ /* 0x000fe20000000000 */
[----:B------:R-:W-:Y:S01]  /*96a0*/  FMNMX.FTZ R5, R67, R12, !PT ;  /* 0x0000000c43057209 */ /* 0x000fe20007810000 */
[----:B------:R-:W-:Y:S03]  /*96b0*/  MUFU.EX2 R65, R65 ;  /* 0x0000004100417308 */ /* 0x000fe60000000800 */
[----:B------:R-:W-:Y:S01]  /*96c0*/  FMNMX.FTZ R12, R70, R5, !PT ;  /* 0x00000005460c7209 */ /* 0x000fe20007810000 */
[----:B------:R-:W-:Y:S01]  /*96d0*/  HGMMA.64x96x16.F32 R88, gdesc[UR28].tnspB, R88, gsb0 ;  /* 0x416000001c5879f0 */ /* 0x000fe20008000858 */
[----:B------:R-:W-:-:S02]  /*96e0*/  UIADD3 UR28, UR6, 0x600, URZ ;  /* 0x00000600061c7890 */ /* 0x000fc4000fffe03f */
        /* <DEDUP_REMOVED lines=16> */
[----:B------:R-:W-:Y:S02]  /*97f0*/  MUFU.EX2 R77, R77 ;  /* 0x0000004d004d7308 */ /* 0x000fe40000000800 */
[----:B------:R-:W0:Y:S06]  /*9800*/  SHFL.BFLY PT, R5, R12, 0x2, 0x1f ;  /* 0x0c401f000c057f89 */ /* 0x000e2c00000e0000 */
[----:B------:R-:W-:Y:S08]  /*9810*/  MUFU.EX2 R28, R80 ;  /* 0x00000050001c7308 */ /* 0x000ff00000000800 */
[----:B------:R-:W-:Y:S08]  /*9820*/  MUFU.EX2 R81, R81 ;  /* 0x0000005100517308 */ /* 0x000ff00000000800 */
[----:B------:R-:W-:Y:S01]  /*9830*/  MUFU.EX2 R85, R85 ;  /* 0x0000005500557308 */ /* 0x000fe20000000800 */
[----:B0-----:R-:W-:-:S05]  /*9840*/  FMNMX.FTZ R11, R12, R5, !PT ;  /* 0x000000050c0b7209 */ /* 0x001fca0007810000 */
[----:B------:R-:W0:Y:S02]  /*9850*/  SHFL.BFLY PT, R14, R11, 0x1, 0x1f ;  /* 0x0c201f000b0e7f89 */ /* 0x000e2400000e0000 */
[----:B0-----:R-:W-:Y:S01]  /*9860*/  FMNMX.FTZ R5, R11, R14, !PT ;  /* 0x0000000e0b057209 */ /* 0x001fe20007810000 */
[----:B------:R-:W-:Y:S01]  /*9870*/  VIADD R11, R13, 0x9 ;  /* 0x000000090d0b7836 */ /* 0x000fe20000000000 */
[----:B------:R-:W-:Y:S03]  /*9880*/  MUFU.EX2 R14, R52 ;  /* 0x00000034000e7308 */ /* 0x000fe60000000800 */
[C---:B------:R-:W-:Y:S01]  /*9890*/  FMUL.FTZ R9, R5.reuse, UR33 ;  /* 0x0000002105097c20 */ /* 0x040fe20008410000 */
[----:B------:R-:W-:Y:S01]  /*98a0*/  FADD.FTZ R7, -R5, R7 ;  /* 0x0000000705077221 */ /* 0x000fe20000010100 */
[----:B------:R-:W-:Y:S01]  /*98b0*/  SEL R13, R11, 0x9, !P2 ;  /* 0x000000090b0d7807 */ /* 0x000fe20005000000 */
[----:B------:R-:W-:-:S02]  /*98c0*/  WARPGROUP.DEPBAR.LE gsb0, 0x0 ;  /* 0x00008000000079c5 */ /* 0x000fc40000010000 */
[----:B------:R-:W-:Y:S01]  /*98d0*/  WARPGROUP.ARRIVE ;  /* 0x00000000000079c5 */ /* 0x000fe20000000000 */
[--C-:B------:R-:W-:Y:S01]  /*98e0*/  FFMA.FTZ R26, R26, UR33, -R9.reuse ;  /* 0x000000211a1a7c23 */ /* 0x100fe20008010809 */
[----:B------:R-:W-:Y:S01]  /*98f0*/  FMUL.FTZ R7, R7, UR33 ;  /* 0x0000002107077c20 */ /* 0x000fe20008410000 */
[--C-:B------:R-:W-:Y:S01]  /*9900*/  FFMA.FTZ R27, R27, UR33, -R9.reuse ;  /* 0x000000211b1b7c23 */ /* 0x100fe20008010809 */
[--C-:B------:R-:W-:Y:S01]  /*9910*/  FFMA.FTZ R30, R30, UR33, -R9.reuse ;  /* 0x000000211e1e7c23 */ /* 0x100fe20008010809 */
[--C-:B------:R-:W-:Y:S01]  /*9920*/  FFMA.FTZ R31, R31, UR33, -R9.reuse ;  /* 0x000000211f1f7c23 */ /* 0x100fe20008010809 */
[----:B------:R-:W-:Y:S01]  /*9930*/  HGMMA.64x96x16.F32 R88, gdesc[UR28].tnspB, R88, gsb0 ;  /* 0x416000001c5879f0 */ /* 0x000fe20008000858 */
[----:B------:R-:W-:Y:S01]  /*9940*/  UIADD3 UR28, UR6, 0x602, URZ ;  /* 0x00000602061c7890 */ /* 0x000fe2000fffe03f */
[----:B------:R-:W-:Y:S01]  /*9950*/  MUFU.EX2 R7, R7 ;  /* 0x0000000700077308 */ /* 0x000fe20000000800 */
[----:B------:R-:W-:Y:S01]  /*9960*/  UIADD3 UR30, UR7, 0x140, URZ ;  /* 0x00000140071e7890 */ /* 0x000fe2000fffe03f */
[--C-:B------:R-:W-:Y:S01]  /*9970*/  FFMA.FTZ R34, R34, UR33, -R9.reuse ;  /* 0x0000002122227c23 */ /* 0x100fe20008010809 */
[----:B------:R-:W-:Y:S01]  /*9980*/  UMOV UR29, 0x40000040 ;  /* 0x40000040001d7882 */ /* 0x000fe20000000000 */
[----:B------:R-:W-:Y:S01]  /*9990*/  UMOV UR31, 0x80000020 ;  /* 0x80000020001f7882 */ /* 0x000fe20000000000 */
        /* <DEDUP_REMOVED lines=29> */
[----:B------:R-:W0:Y:S01]  /*9b70*/  MUFU.EX2 R9, R27 ;  /* 0x0000001b00097308 */ /* 0x000e220000000800 */
[C---:B------:R-:W-:Y:S01]  /*9b80*/  ISETP.GT.AND P2, PT, R2.reuse, UR34, PT ;  /* 0x0000002202007c0c */ /* 0x040fe2000bf44270 */
[----:B------:R-:W-:-:S06]  /*9b90*/  VIADD R2, R2, 0xffffffff ;  /* 0xffffffff02027836 */ /* 0x000fcc0000000000 */
[----:B------:R-:W1:Y:S08]  /*9ba0*/  MUFU.EX2 R11, R30 ;  /* 0x0000001e000b7308 */ /* 0x000e700000000800 */
[----:B------:R-:W2:Y:S01]  /*9bb0*/  MUFU.EX2 R31, R31 ;  /* 0x0000001f001f7308 */ /* 0x000ea20000000800 */
[C---:B0-----:R-:W-:Y:S01]  /*9bc0*/  FADD.FTZ R3, R9.reuse, R12 ;  /* 0x0000000c09037221 */ /* 0x041fe20000010000 */
[----:B------:R-:W-:Y:S01]  /*9bd0*/  IMAD.U32 R12, RZ, RZ, UR48 ;  /* 0x00000030ff0c7e24 */ /* 0x000fe2000f8e00ff */
[----:B------:R-:W-:-:S04]  /*9be0*/  F2FP.F16.F32.PACK_AB R9, R9, R26 ;  /* 0x0000001a0909723e */ /* 0x000fc800000000ff */
[----:B------:R-:W-:Y:S01]  /*9bf0*/  @!P1 LEA R12, R12, UR42, 0x3 ;  /* 0x0000002a0c0c9c11 */ /* 0x000fe2000f8e18ff */
[----:B------:R-:W-:Y:S01]  /*9c00*/  MUFU.EX2 R34, R34 ;  /* 0x0000002200227308 */ /* 0x000fe20000000800 */
[----:B-1----:R-:W-:-:S03]  /*9c10*/  FADD.FTZ R3, R11, R3 ;  /* 0x000000030b037221 */ /* 0x002fc60000010000 */
[----:B------:R-:W-:-:S04]  /*9c20*/  @!P1 VIADD R12, R12, 0x2d840 ;  /* 0x0002d8400c0c9836 */ /* 0x000fc80000000000 */
[----:B------:R-:W-:Y:S01]  /*9c30*/  MUFU.EX2 R35, R35 ;  /* 0x0000002300237308 */ /* 0x000fe20000000800 */
[----:B------:R-:W-:Y:S01]  /*9c40*/  @!P1 PRMT R12, RZ, 0x654, R12 ;  /* 0x00000654ff0c9816 */ /* 0x000fe2000000000c */
[C---:B--2---:R-:W-:Y:S01]  /*9c50*/  FADD.FTZ R3, R31.reuse, R3 ;  /* 0x000000031f037221 */ /* 0x044fe20000010000 */
[----:B------:R-:W-:-:S05]  /*9c60*/  F2FP.F16.F32.PACK_AB R11, R31, R11 ;  /* 0x0000000b1f0b723e */ /* 0x000fca00000000ff */
        /* <DEDUP_REMOVED lines=35> */
[----:B------:R-:W-:Y:S02]  /*9ea0*/  UMOV UR28, UR51 ;  /* 0x00000033001c7c82 */ /* 0x000fe40008000000 */
[----:B------:R-:W-:Y:S02]  /*9eb0*/  WARPGROUP.DEPBAR.LE gsb0, 0x0 ;  /* 0x00008000000079c5 */ /* 0x000fe40000010000 */
[----:B------:R0:W-:Y:S06]  /*9ec0*/  BAR.ARV R13, 0x100 ;  /* 0x0004000d0000751d */ /* 0x0001ec0000002000 */
[----:B------:R1:W-:Y:S01]  /*9ed0*/  @!P1 SYNCS.ARRIVE.TRANS64.RED.A1T0 RZ, [R12+URZ], RZ ;  /* 0x000000ff0cff99a7 */ /* 0x0003e2000810043f */
[-C--:B------:R-:W-:Y:S01]  /*9ee0*/  FMUL.FTZ R88, R88, R6.reuse ;  /* 0x0000000658587220 */ /* 0x080fe20000410000 */
[----:B0-----:R-:W0:Y:S01]  /*9ef0*/  MUFU.EX2 R13, R32 ;  /* 0x00000020000d7308 */ /* 0x001e220000000800 */
[-C--:B------:R-:W-:Y:S01]  /*9f00*/  FMUL.FTZ R89, R89, R6.reuse ;  /* 0x0000000659597220 */ /* 0x080fe20000410000 */
[-C--:B------:R-:W-:Y:S01]  /*9f10*/  FMUL.FTZ R92, R92, R6.reuse ;  /* 0x000000065c5c7220 */ /* 0x080fe20000410000 */
[-C--:B------:R-:W-:Y:S01]  /*9f20*/  FMUL.FTZ R93, R93, R6.reuse ;  /* 0x000000065d5d7220 */ /* 0x080fe20000410000 */
[-C--:B------:R-:W-:Y:S01]  /*9f30*/  FMUL.FTZ R96, R96, R6.reuse ;  /* 0x0000000660607220 */ /* 0x080fe20000410000 */
[-C--:B------:R-:W-:Y:S01]  /*9f40*/  FMUL.FTZ R97, R97, R6.reuse ;  /* 0x0000000661617220 */ /* 0x080fe20000410000 */
[----:B-1----:R-:W-:Y:S01]  /*9f50*/  IMAD.U32 R12, RZ, RZ, UR35 ;  /* 0x00000023ff0c7e24 */ /* 0x002fe2000f8e00ff */
[----:B------:R-:W-:Y:S01]  /*9f60*/  UMOV UR35, UR48 ;  /* 0x0000003000237c82 */ /* 0x000fe20008000000 */
[----:B------:R-:W-:Y:S01]  /*9f70*/  MUFU.EX2 R32, R43 ;  /* 0x0000002b00207308 */ /* 0x000fe20000000800 */
[-C--:B------:R-:W-:Y:S01]  /*9f80*/  FMUL.FTZ R100, R100, R6.reuse ;  /* 0x0000000664647220 */ /* 0x080fe20000410000 */
[-C--:B------:R-:W-:Y:S01]  /*9f90*/  FMUL.FTZ R101, R101, R6.reuse ;  /* 0x0000000665657220 */ /* 0x080fe20000410000 */
[----:B------:R-:W-:Y:S01]  /*9fa0*/  @!P1 LEA R12, R12, UR42, 0x3 ;  /* 0x0000002a0c0c9c11 */ /* 0x000fe2000f8e18ff */
[-C--:B------:R-:W-:Y:S01]  /*9fb0*/  FMUL.FTZ R104, R104, R6.reuse ;  /* 0x0000000668687220 */ /* 0x080fe20000410000 */
[-C--:B------:R-:W-:Y:S01]  /*9fc0*/  FMUL.FTZ R105, R105, R6.reuse ;  /* 0x0000000669697220 */ /* 0x080fe20000410000 */
[-C--:B------:R-:W-:Y:S01]  /*9fd0*/  FMUL.FTZ R108, R108, R6.reuse ;  /* 0x000000066c6c7220 */ /* 0x080fe20000410000 */
[----:B------:R-:W-:Y:S01]  /*9fe0*/  FMUL.FTZ R109, R109, R6 ;  /* 0x000000066d6d7220 */ /* 0x000fe20000410000 */
[----:B------:R-:W-:-:S02]  /*9ff0*/  @!P1 VIADD R12, R12, 0x2d860 ;  /* 0x0002d8600c0c9836 */ /* 0x000fc40000000000 */
[----:B0-----:R-:W-:Y:S01]  /*a000*/  FADD.FTZ R15, R13, R4 ;  /* 0x000000040d0f7221 */ /* 0x001fe20000010000 */
        /* <DEDUP_REMOVED lines=14> */
[----:B------:R-:W-:Y:S01]  /*a0f0*/  FMUL.FTZ R133, R133, R6 ;  /* 0x0000000685857220 */ /* 0x000fe20000410000 */
[----:B0-----:R-:W0:Y:S01]  /*a100*/  MUFU.EX2 R12, R33 ;  /* 0x00000021000c7308 */ /* 0x001e220000000800 */
[-C--:B------:R-:W-:Y:S01]  /*a110*/  FMUL.FTZ R90, R90, R7.reuse ;  /* 0x000000075a5a7220 */ /* 0x080fe20000410000 */
[-C--:B------:R-:W-:Y:S01]  /*a120*/  FMUL.FTZ R91, R91, R7.reuse ;  /* 0x000000075b5b7220 */ /* 0x080fe20000410000 */
[-C--:B------:R-:W-:Y:S01]  /*a130*/  FMUL.FTZ R94, R94, R7.reuse ;  /* 0x000000075e5e7220 */ /* 0x080fe20000410000 */
[-C--:B------:R-:W-:Y:S01]  /*a140*/  FMUL.FTZ R95, R95, R7.reuse ;  /* 0x000000075f5f7220 */ /* 0x080fe20000410000 */
[-C--:B------:R-:W-:Y:S01]  /*a150*/  FMUL.FTZ R98, R98, R7.reuse ;  /* 0x0000000762627220 */ /* 0x080fe20000410000 */
[-C--:B------:R-:W-:Y:S01]  /*a160*/  FMUL.FTZ R99, R99, R7.reuse ;  /* 0x0000000763637220 */ /* 0x080fe20000410000 */
[-C--:B------:R-:W-:Y:S01]  /*a170*/  FMUL.FTZ R102, R102, R7.reuse ;  /* 0x0000000766667220 */ /* 0x080fe20000410000 */
[----:B------:R-:W2:Y:S01]  /*a180*/  MUFU.EX2 R33, R86 ;  /* 0x0000005600217308 */ /* 0x000ea20000000800 */
[----:B-1----:R-:W-:Y:S01]  /*a190*/  F2FP.F16.F32.PACK_AB R10, R37, R36 ;  /* 0x00000024250a723e */ /* 0x002fe200000000ff */
[-C--:B------:R-:W-:Y:S01]  /*a1a0*/  FMUL.FTZ R103, R103, R7.reuse ;  /* 0x0000000767677220 */ /* 0x080fe20000410000 */
[----:B------:R-:W-:Y:S01]  /*a1b0*/  F2FP.F16.F32.PACK_AB R9, R35, R34 ;  /* 0x000000222309723e */ /* 0x000fe200000000ff */
[----:B------:R-:W-:Y:S01]  /*a1c0*/  FADD.FTZ R34, R34, R3 ;  /* 0x0000000322227221 */ /* 0x000fe20000010000 */
[----:B------:R-:W-:Y:S01]  /*a1d0*/  F2FP.F16.F32.PACK_AB R11, R39, R38 ;  /* 0x00000026270b723e */ /* 0x000fe200000000ff */
[-C--:B------:R-:W-:Y:S01]  /*a1e0*/  FMUL.FTZ R106, R106, R7.reuse ;  /* 0x000000076a6a7220 */ /* 0x080fe20000410000 */
[----:B------:R-:W-:Y:S01]  /*a1f0*/  FMUL.FTZ R107, R107, R7 ;  /* 0x000000076b6b7220 */ /* 0x000fe20000410000 */
[----:B------:R-:W-:Y:S01]  /*a200*/  FADD.FTZ R35, R35, R34 ;  /* 0x0000002223237221 */ /* 0x000fe20000010000 */
[C---:B0-----:R-:W-:Y:S01]  /*a210*/  F2FP.F16.F32.PACK_AB R8, R12.reuse, R13 ;  /* 0x0000000d0c08723e */ /* 0x041fe200000000ff */
[----:B------:R-:W-:Y:S01]  /*a220*/  FADD.FTZ R15, R12, R15 ;  /* 0x0000000f0c0f7221 */ /* 0x000fe20000010000 */
[----:B------:R-:W-:Y:S01]  /*a230*/  MUFU.EX2 R13, R50 ;  /* 0x00000032000d7308 */ /* 0x000fe20000000800 */
[----:B------:R-:W-:Y:S01]  /*a240*/  FADD.FTZ R38, R38, R35 ;  /* 0x0000002326267221 */ /* 0x000fe20000010000 */
[----:B------:R-:W-:Y:S01]  /*a250*/  FMUL.FTZ R110, R110, R7 ;  /* 0x000000076e6e7220 */ /* 0x000fe20000410000 */
[----:B------:R0:W-:Y:S01]  /*a260*/  STSM.16.M88.4 [R22], R8 ;  /* 0x0000000816007844 */ /* 0x0001e20000000200 */
[----:B------:R-:W-:Y:S01]  /*a270*/  FADD.FTZ R4, R36, R15 ;  /* 0x0000000f24047221 */ /* 0x000fe20000010000 */
[----:B------:R-:W-:Y:S01]  /*a280*/  FADD.FTZ R38, R39, R38 ;  /* 0x0000002627267221 */ /* 0x000fe20000010000 */
[----:B--2---:R-:W-:Y:S01]  /*a290*/  F2FP.F16.F32.PACK_AB R31, R87, R33 ;  /* 0x00000021571f723e */ /* 0x004fe200000000ff */
[-C--:B------:R-:W-:Y:S01]  /*a2a0*/  FMUL.FTZ R111, R111, R7.reuse ;  /* 0x000000076f6f7220 */ /* 0x080fe20000410000 */
[----:B------:R-:W-:Y:S01]  /*a2b0*/  FADD.FTZ R4, R37, R4 ;  /* 0x0000000425047221 */ /* 0x000fe20000010000 */
        /* <DEDUP_REMOVED lines=13> */
[----:B------:R-:W-:Y:S01]  /*a390*/  FMUL.FTZ R135, R135, R7 ;  /* 0x0000000787877220 */ /* 0x000fe20000410000 */
[----:B------:R-:W-:-:S02]  /*a3a0*/  IMAD.MOV.U32 R7, RZ, RZ, R5 ;  /* 0x000000ffff077224 */ /* 0x000fc400078e0005 */
[----:B0-----:R-:W0:Y:S01]  /*a3b0*/  MUFU.EX2 R8, R40 ;  /* 0x0000002800087308 */ /* 0x001e220000000800 */
        /* <DEDUP_REMOVED lines=8> */
[----:B------:R-:W-:-:S03]  /*a440*/  F2FP.F16.F32.PACK_AB R9, R32, R9 ;  /* 0x000000092009723e */ /* 0x000fc600000000ff */
[----:B------:R-:W-:-:S03]  /*a450*/  FADD.FTZ R4, R32, R3 ;  /* 0x0000000320047221 */ /* 0x000fc60000010000 */
[----:B------:R-:W1:Y:S01]  /*a460*/  MUFU.EX2 R40, R51 ;  /* 0x0000003300287308 */ /* 0x000e620000000800 */
[----:B--2---:R-:W-:Y:S01]  /*a470*/  FADD.FTZ R34, R10, R21 ;  /* 0x000000150a227221 */ /* 0x004fe20000010000 */
[----:B------:R-:W-:-:S03]  /*a480*/  F2FP.F16.F32.PACK_AB R10, R45, R10 ;  /* 0x0000000a2d0a723e */ /* 0x000fc600000000ff */
[----:B------:R-:W-:-:S03]  /*a490*/  FADD.FTZ R21, R45, R34 ;  /* 0x000000222d157221 */ /* 0x000fc60000010000 */
[----:B------:R-:W2:Y:S01]  /*a4a0*/  MUFU.EX2 R15, R54 ;  /* 0x00000036000f7308 */ /* 0x000ea20000000800 */
[----:B0-----:R-:W-:Y:S01]  /*a4b0*/  FADD.FTZ R3, R11, R4 ;  /* 0x000000040b037221 */ /* 0x001fe20000010000 */
[----:B------:R-:W-:Y:S01]  /*a4c0*/  FADD.FTZ R34, R12, R21 ;  /* 0x000000150c227221 */ /* 0x000fe20000010000 */
[C---:B------:R-:W-:Y:S02]  /*a4d0*/  F2FP.F16.F32.PACK_AB R11, R36.reuse, R11 ;  /* 0x0000000b240b723e */ /* 0x040fe400000000ff */
[----:B------:R-:W-:Y:S01]  /*a4e0*/  FADD.FTZ R4, R36, R3 ;  /* 0x0000000324047221 */ /* 0x000fe20000010000 */
[C---:B------:R-:W-:Y:S01]  /*a4f0*/  FADD.FTZ R21, R49.reuse, R34 ;  /* 0x0000002231157221 */ /* 0x040fe20000010000 */
[----:B------:R-:W-:Y:S01]  /*a500*/  F2FP.F16.F32.PACK_AB R12, R49, R12 ;  /* 0x0000000c310c723e */ /* 0x000fe200000000ff */
[----:B------:R0:W-:Y:S01]  /*a510*/  STSM.16.M88.4 [R19], R8 ;  /* 0x0000000813007844 */ /* 0x0001e20000000200 */
[----:B------:R-:W-:Y:S01]  /*a520*/  FADD.FTZ R3, R13, R4 ;  /* 0x000000040d037221 */ /* 0x000fe20000010000 */
[----:B------:R-:W-:Y:S01]  /*a530*/  FADD.FTZ R4, R14, R21 ;  /* 0x000000150e047221 */ /* 0x000fe20000010000 */
[----:B-1----:R-:W-:-:S02]  /*a540*/  F2FP.F16.F32.PACK_AB R13, R40, R13 ;  /* 0x0000000d280d723e */ /* 0x002fc400000000ff */
[----:B------:R-:W-:Y:S01]  /*a550*/  FADD.FTZ R34, R40, R3 ;  /* 0x0000000328227221 */ /* 0x000fe20000010000 */
[C---:B------:R-:W-:Y:S01]  /*a560*/  FADD.FTZ R21, R53.reuse, R4 ;  /* 0x0000000435157221 */ /* 0x040fe20000010000 */
[----:B------:R-:W-:Y:S01]  /*a570*/  F2FP.F16.F32.PACK_AB R14, R53, R14 ;  /* 0x0000000e350e723e */ /* 0x000fe200000000ff */
[----:B------:R-:W1:Y:S01]  /*a580*/  MUFU.EX2 R4, R75 ;  /* 0x0000004b00047308 */ /* 0x000e620000000800 */
[----:B--2---:R-:W-:Y:S01]  /*a590*/  FADD.FTZ R3, R15, R34 ;  /* 0x000000220f037221 */ /* 0x004fe20000010000 */
[----:B------:R-:W-:Y:S01]  /*a5a0*/  FADD.FTZ R34, R56, R21 ;  /* 0x0000001538227221 */ /* 0x000fe20000010000 */
[C---:B------:R-:W-:Y:S02]  /*a5b0*/  F2FP.F16.F32.PACK_AB R15, R20.reuse, R15 ;  /* 0x0000000f140f723e */ /* 0x040fe400000000ff */
[----:B------:R-:W-:Y:S01]  /*a5c0*/  FADD.FTZ R3, R20, R3 ;  /* 0x0000000314037221 */ /* 0x000fe20000010000 */
[C---:B------:R-:W-:Y:S02]  /*a5d0*/  FADD.FTZ R21, R57.reuse, R34 ;  /* 0x0000002239157221 */ /* 0x040fe40000010000 */
[----:B------:R2:W-:Y:S01]  /*a5e0*/  STSM.16.M88.4 [R18], R12 ;  /* 0x0000000c12007844 */ /* 0x0005e20000000200 */
[----:B------:R-:W-:Y:S01]  /*a5f0*/  FADD.FTZ R32, R58, R3 ;  /* 0x000000033a207221 */ /* 0x000fe20000010000 */
[----:B------:R-:W-:Y:S01]  /*a600*/  FADD.FTZ R34, R60, R21 ;  /* 0x000000153c227221 */ /* 0x000fe20000010000 */
[----:B0-----:R-:W-:-:S02]  /*a610*/  F2FP.F16.F32.PACK_AB R8, R57, R56 ;  /* 0x000000383908723e */ /* 0x001fc400000000ff */
[----:B------:R-:W-:Y:S01]  /*a620*/  FADD.FTZ R3, R59, R32 ;  /* 0x000000203b037221 */ /* 0x000fe20000010000 */
[----:B------:R-:W-:Y:S01]  /*a630*/  FADD.FTZ R21, R61, R34 ;  /* 0x000000223d157221 */ /* 0x000fe20000010000 */
[----:B------:R-:W0:Y:S01]  /*a640*/  MUFU.EX2 R32, R79 ;  /* 0x0000004f00207308 */ /* 0x000e220000000800 */
[----:B------:R-:W-:Y:S01]  /*a650*/  F2FP.F16.F32.PACK_AB R9, R59, R58 ;  /* 0x0000003a3b09723e */ /* 0x000fe200000000ff */
[----:B------:R-:W-:Y:S01]  /*a660*/  FADD.FTZ R34, R62, R3 ;  /* 0x000000033e227221 */ /* 0x000fe20000010000 */
[----:B------:R-:W-:Y:S01]  /*a670*/  FADD.FTZ R36, R64, R21 ;  /* 0x0000001540247221 */ /* 0x000fe20000010000 */
[----:B------:R-:W-:Y:S02]  /*a680*/  F2FP.F16.F32.PACK_AB R10, R61, R60 ;  /* 0x0000003c3d0a723e */ /* 0x000fe400000000ff */
[----:B------:R-:W-:Y:S01]  /*a690*/  FADD.FTZ R3, R63, R34 ;  /* 0x000000223f037221 */ /* 0x000fe20000010000 */
[----:B------:R-:W-:Y:S01]  /*a6a0*/  FADD.FTZ R21, R65, R36 ;  /* 0x0000002441157221 */ /* 0x000fe20000010000 */
[----:B------:R-:W-:-:S02]  /*a6b0*/  F2FP.F16.F32.PACK_AB R11, R63, R62 ;  /* 0x0000003e3f0b723e */ /* 0x000fc400000000ff */
[----:B------:R-:W-:Y:S01]  /*a6c0*/  FADD.FTZ R20, R66, R3 ;  /* 0x0000000342147221 */ /* 0x000fe20000010000 */
[----:B------:R-:W-:Y:S01]  /*a6d0*/  FADD.FTZ R34, R68, R21 ;  /* 0x0000001544227221 */ /* 0x000fe20000010000 */
[----:B--2---:R-:W-:Y:S01]  /*a6e0*/  F2FP.F16.F32.PACK_AB R12, R65, R64 ;  /* 0x00000040410c723e */ /* 0x004fe200000000ff */
[----:B------:R2:W-:Y:S01]  /*a6f0*/  STSM.16.M88.4 [R17+0x27800], R8 ;  /* 0x0278000811007844 */ /* 0x0005e20000000200 */
[----:B------:R-:W-:Y:S01]  /*a700*/  FADD.FTZ R3, R67, R20 ;  /* 0x0000001443037221 */ /* 0x000fe20000010000 */
[C---:B------:R-:W-:Y:S01]  /*a710*/  FADD.FTZ R21, R69.reuse, R34 ;  /* 0x0000002245157221 */ /* 0x040fe20000010000 */
[----:B------:R-:W-:Y:S02]  /*a720*/  F2FP.F16.F32.PACK_AB R14, R69, R68 ;  /* 0x00000044450e723e */ /* 0x000fe400000000ff */
[----:B------:R-:W-:Y:S01]  /*a730*/  FADD.FTZ R20, R70, R3 ;  /* 0x0000000346147221 */ /* 0x000fe20000010000 */
[----:B------:R-:W-:Y:S01]  /*a740*/  FADD.FTZ R34, R24, R21 ;  /* 0x0000001518227221 */ /* 0x000fe20000010000 */
[----:B------:R-:W-:-:S02]  /*a750*/  F2FP.F16.F32.PACK_AB R15, R71, R70 ;  /* 0x00000046470f723e */ /* 0x000fc400000000ff */
[----:B------:R-:W-:Y:S01]  /*a760*/  FADD.FTZ R20, R71, R20 ;  /* 0x0000001447147221 */ /* 0x000fe20000010000 */
[C---:B------:R-:W-:Y:S01]  /*a770*/  FADD.FTZ R13, R73.reuse, R34 ;  /* 0x00000022490d7221 */ /* 0x040fe20000010000 */
[----:B------:R-:W-:Y:S02]  /*a780*/  F2FP.F16.F32.PACK_AB R24, R73, R24 ;  /* 0x000000184918723e */ /* 0x000fe400000000ff */
[----:B------:R-:W-:Y:S01]  /*a790*/  FADD.FTZ R3, R25, R20 ;  /* 0x0000001419037221 */ /* 0x000fe20000010000 */
[----:B------:R-:W-:Y:S01]  /*a7a0*/  FADD.FTZ R34, R26, R13 ;  /* 0x0000000d1a227221 */ /* 0x000fe20000010000 */
[----:B------:R-:W-:Y:S02]  /*a7b0*/  F2FP.F16.F32.PACK_AB R13, R67, R66 ;  /* 0x00000042430d723e */ /* 0x000fe400000000ff */
[C---:B-1----:R-:W-:Y:S01]  /*a7c0*/  FADD.FTZ R20, R4.reuse, R3 ;  /* 0x0000000304147221 */ /* 0x042fe20000010000 */
[----:B------:R-:W-:Y:S01]  /*a7d0*/  FADD.FTZ R21, R77, R34 ;  /* 0x000000224d157221 */ /* 0x000fe20000010000 */
[----:B------:R-:W-:Y:S01]  /*a7e0*/  F2FP.F16.F32.PACK_AB R25, R4, R25 ;  /* 0x000000190419723e */ /* 0x000fe200000000ff */
[----:B------:R2:W-:Y:S01]  /*a7f0*/  STSM.16.M88.4 [R23], R12 ;  /* 0x0000000c17007844 */ /* 0x0005e20000000200 */
[----:B------:R-:W-:Y:S01]  /*a800*/  FADD.FTZ R3, R27, R20 ;  /* 0x000000141b037221 */ /* 0x000fe20000010000 */
[----:B------:R-:W-:Y:S01]  /*a810*/  FADD.FTZ R34, R28, R21 ;  /* 0x000000151c227221 */ /* 0x000fe20000010000 */
[----:B------:R-:W-:-:S02]  /*a820*/  F2FP.F16.F32.PACK_AB R26, R77, R26 ;  /* 0x0000001a4d1a723e */ /* 0x000fc400000000ff */
[C---:B0-----:R-:W-:Y:S01]  /*a830*/  FADD.FTZ R20, R32.reuse, R3 ;  /* 0x0000000320147221 */ /* 0x041fe20000010000 */
[----:B------:R-:W-:Y:S01]  /*a840*/  FADD.FTZ R3, R81, R34 ;  /* 0x0000002251037221 */ /* 0x000fe20000010000 */
[----:B------:R-:W-:Y:S02]  /*a850*/  F2FP.F16.F32.PACK_AB R27, R32, R27 ;  /* 0x0000001b201b723e */ /* 0x000fe400000000ff */
[----:B------:R-:W-:Y:S01]  /*a860*/  FADD.FTZ R20, R29, R20 ;  /* 0x000000141d147221 */ /* 0x000fe20000010000 */
[----:B------:R-:W-:Y:S01]  /*a870*/  FADD.FTZ R4, R30, R3 ;  /* 0x000000031e047221 */ /* 0x000fe20000010000 */
[----:B------:R-:W-:Y:S01]  /*a880*/  F2FP.F16.F32.PACK_AB R28, R81, R28 ;  /* 0x0000001c511c723e */ /* 0x000fe200000000ff */
[----:B------:R2:W-:Y:S01]  /*a890*/  STSM.16.M88.4 [R19+0x6000], R24 ;  /* 0x0060001813007844 */ /* 0x0005e20000000200 */
[C---:B------:R-:W-:Y:S01]  /*a8a0*/  F2FP.F16.F32.PACK_AB R29, R83.reuse, R29 ;  /* 0x0000001d531d723e */ /* 0x040fe200000000ff */
[----:B------:R-:W-:Y:S01]  /*a8b0*/  FADD.FTZ R20, R83, R20 ;  /* 0x0000001453147221 */ /* 0x000fe20000010000 */
[C---:B------:R-:W-:Y:S01]  /*a8c0*/  F2FP.F16.F32.PACK_AB R30, R85.reuse, R30 ;  /* 0x0000001e551e723e */ /* 0x040fe200000000ff */
[----:B------:R-:W-:-:S02]  /*a8d0*/  FADD.FTZ R4, R85, R4 ;  /* 0x0000000455047221 */ /* 0x000fc40000010000 */
[----:B------:R-:W-:Y:S02]  /*a8e0*/  FADD.FTZ R20, R33, R20 ;  /* 0x0000001421147221 */ /* 0x000fe40000010000 */
[----:B------:R2:W-:Y:S02]  /*a8f0*/  STSM.16.M88.4 [R18+0x6000], R28 ;  /* 0x0060001c12007844 */ /* 0x0005e40000000200 */
[----:B------:R-:W-:Y:S01]  /*a900*/  FADD.FTZ R3, R87, R20 ;  /* 0x0000001457037221 */ /* 0x000fe20000010000 */
        /* <DEDUP_REMOVED lines=8> */
.L_x_1122:
[----:B------:R-:W-:-:S13]  /*a990*/  ISETP.GE.AND P2, PT, R2, UR37, PT ;  /* 0x0000002502007c0c */ /* 0x000fda000bf46270 */
[----:B------:R-:W-:Y:S05]  /*a9a0*/  @!P2 BRA `(.L_x_1132) ;  /* 0x000000300048a947 */ /* 0x000fea0003800000 */
[----:B-123--:R-:W-:Y:S01]  /*a9b0*/  IMAD.MOV.U32 R9, RZ, RZ, R5 ;  /* 0x000000ffff097224 */ /* 0x00efe200078e0005 */
[----:B------:R-:W-:Y:S01]  /*a9c0*/  UMOV UR28, UR51 ;  /* 0x00000033001c7c82 */ /* 0x000fe20008000000 */
[----:B------:R-:W-:Y:S01]  /*a9d0*/  IMAD.MOV.U32 R8, RZ, RZ, R0 ;  /* 0x000000ffff087224 */ /* 0x000fe200078e0000 */
[----:B------:R-:W-:Y:S01]  /*a9e0*/  UMOV UR55, UR48 ;  /* 0x0000003000377c82 */ /* 0x000fe20008000000 */
[----:B------:R-:W-:Y:S01]  /*a9f0*/  ULDC UR34, c[0x0][0x9e4] ;  /* 0x0002790000227ab9 */ /* 0x000fe20000000800 */
[----:B------:R-:W-:Y:S01]  /*aa00*/  ULDC UR54, c[0x0][0x9dc] ;  /* 0x0002770000367ab9 */ /* 0x000fe20000000800 */
[----:B------:R-:W-:Y:S01]  /*aa10*/  ULDC UR33, c[0x0][0x988] ;  /* 0x0002620000217ab9 */ /* 0x000fe20000000800 */
[----:B------:R-:W-:-:S05]  /*aa20*/  ULDC UR35, c[0x0][0x9e0] ;  /* 0x0002780000237ab9 */ /* 0x000fca0000000800 */
.L_x_1149:
[----:B------:R-:W-:Y:S01]  /*aa30*/  UIADD3 UR48, UR55, 0x1, URZ ;  /* 0x0000000137307890 */ /* 0x000fe2000fffe03f */
[----:B------:R-:W-:-:S03]  /*aa40*/  ISETP.NE.AND P3, PT, RZ, UR45, PT ;  /* 0x0000002dff007c0c */ /* 0x000fc6000bf65270 */
[----:B------:R-:W-:-:S04]  /*aa50*/  UISETP.NE.AND UP1, UPT, UR48, 0x2, UPT ;  /* 0x000000023000788c */ /* 0x000fc8000bf25270 */
[----:B------:R-:W-:Y:S02]  /*aa60*/  USEL UR51, URZ, 0x1, UP1 ;  /* 0x000000013f337887 */ /* 0x000fe40008800000 */
[----:B------:R-:W-:Y:S02]  /*aa70*/  USEL UR48, UR48, URZ, UP1 ;  /* 0x0000003f30307287 */ /* 0x000fe40008800000 */
[----:B------:R-:W-:Y:S02]  /*aa80*/  ULOP3.LUT UR51, UR28, UR51, URZ, 0x3c, !UPT ;  /* 0x000000331c337292 */ /* 0x000fe4000f8e3c3f */
[----:B----4-:R-:W-:Y:S10]  /*aa90*/  @P3 BRA `(.L_x_1133) ;  /* 0x00000000002c3947 */ /* 0x010ff40003800000 */
[----:B------:R-:W-:Y:S05]  /*aaa0*/  @!P0 BRA `(.L_x_1134) ;  /* 0x0000000000048947 */ /* 0x000fea0003800000 */
[----:B------:R-:W-:Y:S01]  /*aab0*/  BPT.TRAP 0x1 ;  /* 0x000000040000795c */ /* 0x000fe20000300000 */
.L_x_1134:
[----:B------:R-:W-:Y:S01]  /*aac0*/  ULEA UR6, UR48, UR42, 0x3 ;  /* 0x0000002a30067291 */ /* 0x000fe2000f8e183f */
[----:B------:R-:W-:-:S05]  /*aad0*/  IMAD.U32 R0, RZ, RZ, UR51 ;  /* 0x00000033ff007e24 */ /* 0x000fca000f8e00ff */
[----:B------:R-:W-:-:S04]  /*aae0*/  SHF.L.U32 R0, R0, 0x1f, RZ ;  /* 0x0000001f00007819 */ /* 0x000fc800000006ff */
[----:B------:R0:W1:Y:S01]  /*aaf0*/  SYNCS.PHASECHK.TRANS64.TRYWAIT P2, [UR6+0x2d830], R0 ;  /* 0x02d83000ff0075a7 */ /* 0x0000620008040146 */
[----:B------:R-:W-:Y:S05]  /*ab00*/  @!P0 BRA `(.L_x_1135) ;  /* 0x0000000000048947 */ /* 0x000fea0003800000 */
[----:B------:R-:W-:Y:S01]  /*ab10*/  BPT.TRAP 0x1 ;  /* 0x000000040000795c */ /* 0x000fe20000300000 */
.L_x_1135:
[----:B-1----:R-:W-:Y:S05]  /*ab20*/  @P2 BRA `(.L_x_1133) ;  /* 0x0000000000082947 */ /* 0x002fea0003800000 */
[----:B------:R-:W1:Y:S02]  /*ab30*/  SYNCS.PHASECHK.TRANS64.TRYWAIT P2, [UR6+0x2d830], R0 ;  /* 0x02d83000ff0075a7 */ /* 0x000e640008040146 */
[----:B-1----:R-:W-:Y:S05]  /*ab40*/  @!P2 BRA `(.L_x_1136) ;  /* 0x000000d400d4a947 */ /* 0x002fea0003800000 */
.L_x_1133:
        /* <DEDUP_REMOVED lines=16> */
[----:B------:R-:W-:-:S06]  /*ac50*/  WARPGROUP.ARRIVE ;  /* 0x00000000000079c5 */ /* 0x000fcc0000000000 */
        /* <DEDUP_REMOVED lines=20> */
.L_x_1138:
[----:B------:R-:W-:Y:S01]  /*ada0*/  ULEA UR6, UR55, UR42, 0x3 ;  /* 0x0000002a37067291 */ /* 0x000fe2000f8e183f */
[----:B------:R-:W-:-:S05]  /*adb0*/  IMAD.U32 R0, RZ, RZ, UR28 ;  /* 0x0000001cff007e24 */ /* 0x000fca000f8e00ff */
[----:B------:R-:W-:-:S04]  /*adc0*/  SHF.L.U32 R0, R0, 0x1f, RZ ;  /* 0x0000001f00007819 */ /* 0x000fc800000006ff */
[----:B------:R0:W1:Y:S01]  /*add0*/  SYNCS.PHASECHK.TRANS64.TRYWAIT P2, [UR6+0x2d850], R0 ;  /* 0x02d85000ff0075a7 */ /* 0x0000620008040146 */
[----:B------:R-:W-:Y:S05]  /*ade0*/  @!P0 BRA `(.L_x_1139) ;  /* 0x0000000000048947 */ /* 0x000fea0003800000 */
[----:B------:R-:W-:Y:S01]  /*adf0*/  BPT.TRAP 0x1 ;  /* 0x000000040000795c */ /* 0x000fe20000300000 */
.L_x_1139:
[----:B-1----:R-:W-:Y:S05]  /*ae00*/  @P2 BRA `(.L_x_1137) ;  /* 0x0000000000082947 */ /* 0x002fea0003800000 */
[----:B------:R-:W1:Y:S02]  /*ae10*/  SYNCS.PHASECHK.TRANS64.TRYWAIT P2, [UR6+0x2d850], R0 ;  /* 0x02d85000ff0075a7 */ /* 0x000e640008040146 */
[----:B-1----:R-:W-:Y:S05]  /*ae20*/  @!P2 BRA `(.L_x_1140) ;  /* 0x000000d40034a947 */ /* 0x002fea0003800000 */
.L_x_1137:
[----:B------:R-:W-:Y:S01]  /*ae30*/  UIADD3 UR6, UR42, 0x400, URZ ;  /* 0x000004002a067890 */ /* 0x000fe2000fffe03f */
[----:B------:R-:W-:Y:S01]  /*ae40*/  WARPGROUP.ARRIVE ;  /* 0x00000000000079c5 */ /* 0x000fe20000000000 */
[----:B------:R-:W-:Y:S01]  /*ae50*/  UMOV UR29, 0x40000040 ;  /* 0x40000040001d7882 */ /* 0x000fe20000000000 */
[----:B------:R-:W-:Y:S01]  /*ae60*/  UMOV UR31, 0x80000020 ;  /* 0x80000020001f7882 */ /* 0x000fe20000000000 */
[----:B------:R-:W-:-:S03]  /*ae70*/  USHF.R.U32.HI UR6, URZ, 0x4, UR6 ;  /* 0x000000043f067899 */ /* 0x000fc60008011606 */
[----:B------:R-:W1:Y:S01]  /*ae80*/  S2R R6, SR_TID.X ;  /* 0x0000000000067919 */ /* 0x000e620000002100 */
[----:B------:R-:W-:Y:S01]  /*ae90*/  PLOP3.LUT P2, PT, PT, PT, UP0, 0x80, 0x0 ;  /* 0x000000000000781c */ /* 0x000fe20003f4f008 */
[----:B------:R-:W-:Y:S01]  /*aea0*/  VIADD R13, R136, UR40 ;  /* 0x00000028880d7c36 */ /* 0x000fe20008000000 */
[----:B------:R-:W-:Y:S01]  /*aeb0*/  ULOP3.LUT UR6, UR6, 0x3fff, URZ, 0xc0, !UPT ;  /* 0x00003fff06067892 */ /* 0x000fe2000f8ec03f */
[----:B------:R-:W-:Y:S02]  /*aec0*/  IMAD.SHL.U32 R12, R2, 0x80, RZ ;  /* 0x00000080020c7824 */ /* 0x000fe400078e00ff */
[----:B------:R-:W-:Y:S01]  /*aed0*/  IMAD.U32 R10, RZ, RZ, UR47 ;  /* 0x0000002fff0a7e24 */ /* 0x000fe2000f8e00ff */
[----:B------:R-:W-:Y:S02]  /*aee0*/  ULOP3.LUT UR7, UR6, 0x2000000, URZ, 0xfc, !UPT ;  /* 0x0200000006077892 */ /* 0x000fe4000f8efc3f */
[----:B------:R-:W-:Y:S02]  /*aef0*/  ULOP3.LUT UR6, UR44, 0x10000, URZ, 0xfc, !UPT ;  /* 0x000100002c067892 */ /* 0x000fe4000f8efc3f */
[----:B------:R-:W-:-:S05]  /*af00*/  UIMAD UR7, UR55, 0x600, UR7 ;  /* 0x00000600370778a4 */ /* 0x000fca000f8e0207 */
        /* <DEDUP_REMOVED lines=53> */
[----:B------:R-:W-:-:S04]  /*b260*/  @UP0 ULDC UR6, c[0x0][0x450] ;  /* 0x0001140000060ab9 */ /* 0x000fc80000000800 */
[----:B------:R-:W-:Y:S01]  /*b270*/  @P2 SHF.R.U32.HI R13, RZ, UR6, R0 ;  /* 0x00000006ff0d2c19 */ /* 0x000fe20008011600 */
[----:B------:R-:W-:Y:S01]  /*b280*/  IMAD.U32 R0, RZ, RZ, UR48 ;  /* 0x00000030ff007e24 */ /* 0x000fe2000f8e00ff */
[----:B------:R-:W-:Y:S01]  /*b290*/  ISETP.GE.U32.AND P2, PT, R6, 0x180, PT ;  /* 0x000001800600780c */ /* 0x000fe20003f46070 */
[----:B------:R-:W-:Y:S02]  /*b2a0*/  ULOP3.LUT UR6, URZ, UR54, URZ, 0x33, !UPT ;  /* 0x000000363f067292 */ /* 0x000fe4000f8e333f */
[----:B------:R-:W0:Y:S01]  /*b2b0*/  SHFL.IDX PT, R14, R13, RZ, 0x1c1f ;  /* 0x001c1fff0d0e7589 */ /* 0x000e2200000e0000 */
[----:B------:R-:W-:Y:S02]  /*b2c0*/  @!P1 LEA R0, R0, UR42, 0x3 ;  /* 0x0000002a00009c11 */ /* 0x000fe4000f8e18ff */
[----:B------:R-:W-:-:S03]  /*b2d0*/  SEL R5, R5, 0x9, !P2 ;  /* 0x0000000905057807 */ /* 0x000fc60005000000 */
        /* <DEDUP_REMOVED lines=8> */
[----:B-1----:R-:W-:-:S04]  /*b360*/  IADD3 R0, -R16, 0x1, -R12 ;  /* 0x0000000110007810 */ /* 0x002fc80007ffe90c */
[----:B------:R-:W-:-:S05]  /*b370*/  IADD3 R10, -R10, UR39, R0 ;  /* 0x000000270a0a7c10 */ /* 0x000fca000fffe100 */
[C---:B------:R-:W-:Y:S02]  /*b380*/  VIADD R11, R10.reuse, UR35 ;  /* 0x000000230a0b7c36 */ /* 0x040fe40008000000 */
[----:B------:R-:W-:Y:S02]  /*b390*/  VIADD R10, R10, UR6 ;  /* 0x000000060a0a7c36 */ /* 0x000fe40008000000 */
[C---:B0-----:R-:W-:Y:S02]  /*b3a0*/  IMAD.IADD R5, R14.reuse, 0x1, R11 ;  /* 0x000000010e057824 */ /* 0x041fe400078e020b */
[----:B------:R-:W-:Y:S01]  /*b3b0*/  IMAD.IADD R0, R14, 0x1, R10 ;  /* 0x000000010e007824 */ /* 0x000fe200078e020a */
[----:B------:R-:W-:Y:S06]  /*b3c0*/  @!P5 BRA `(.L_x_1141) ;  /* 0x00000000005cd947 */ /* 0x000fec0003800000 */
        /* <DEDUP_REMOVED lines=13> */
.L_x_1143:
[----:B------:R-:W-:-:S05]  /*b4a0*/  IMAD.U32 R15, RZ, RZ, UR34 ;  /* 0x00000022ff0f7e24 */ /* 0x000fca000f8e00ff */
[----:B------:R-:W-:-:S13]  /*b4b0*/  ISETP.NE.AND P2, PT, R15, 0x1, PT ;  /* 0x000000010f00780c */ /* 0x000fda0003f45270 */
[----:B------:R-:W0:Y:S02]  /*b4c0*/  @P2 LDC.64 R6, c[0x0][0x9e8] ;  /* 0x00027a00ff062b82 */ /* 0x000e240000000a00 */
[----:B0-----:R-:W-:-:S05]  /*b4d0*/  @P2 IMAD.HI.U32 R6, R14, R6, RZ ;  /* 0x000000060e062227 */ /* 0x001fca00078e00ff */
[----:B------:R-:W-:-:S07]  /*b4e0*/  @P2 SHF.R.U32.HI R14, RZ, R7, R6 ;  /* 0x00000007ff0e2219 */ /* 0x000fce0000011606 */
.L_x_1144:
[----:B------:R-:W-:Y:S05]  /*b4f0*/  BSYNC B0 ;  /* 0x0000000000007941 */ /* 0x000fea0003800000 */
.L_x_1142:
[----:B------:R-:W-:-:S04]  /*b500*/  IMAD R14, R14, R15, -R12 ;  /* 0x0000000f0e0e7224 */ /* 0x000fc800078e0a0c */
[----:B------:R-:W-:-:S05]  /*b510*/  IMAD.IADD R14, R14, 0x1, -R16 ;  /* 0x000000010e0e7824 */ /* 0x000fca00078e0a10 */
[----:B------:R-:W-:Y:S02]  /*b520*/  VIMNMX R0, R0, R14, !PT ;  /* 0x0000000e00007248 */ /* 0x000fe40007fe0100 */
[----:B------:R-:W-:-:S07]  /*b530*/  VIADDMNMX R5, R14, R15, R5, PT ;  /* 0x0000000f0e057246 */ /* 0x000fce0003800105 */
.L_x_1141:
[----:B------:R-:W-:Y:S01]  /*b540*/  ISETP.GT.AND P2, PT, R2, -0x1, PT ;  /* 0xffffffff0200780c */ /* 0x000fe20003f44270 */
[----:B------:R-:W0:Y:S03]  /*b550*/  SHFL.IDX PT, R13, R13, 0x1, 0x1c1f ;  /* 0x003c1f000d0d7f89 */ /* 0x000e2600000e0000 */
[C---:B------:R-:W-:Y:S02]  /*b560*/  ISETP.GT.AND P4, PT, R0.reuse, RZ, P2 ;  /* 0x000000ff0000720c */ /* 0x040fe40001784270 */
[----:B------:R-:W-:Y:S02]  /*b570*/  ISETP.GT.AND P6, PT, R0, 0x1, P2 ;  /* 0x000000010000780c */ /* 0x000fe400017c4270 */
[C---:B------:R-:W-:Y:S02]  /*b580*/  ISETP.LT.OR P4, PT, R5.reuse, 0x1, P4 ;  /* 0x000000010500780c */ /* 0x040fe40002781670 */
[----:B------:R-:W-:-:S02]  /*b590*/  ISETP.LT.OR P6, PT, R5, 0x2, P6 ;  /* 0x000000020500780c */ /* 0x000fc400037c1670 */
[----:B------:R-:W-:Y:S02]  /*b5a0*/  FSEL R24, R24, -INF , !P4 ;  /* 0xff80000018187808 */ /* 0x000fe40006000000 */
[----:B------:R-:W-:Y:S02]  /*b5b0*/  FSEL R25, R25, -INF , !P6 ;  /* 0xff80000019197808 */ /* 0x000fe40007000000 */
[C---:B------:R-:W-:Y:S02]  /*b5c0*/  ISETP.GT.AND P3, PT, R0.reuse, 0x8, P2 ;  /* 0x000000080000780c */ /* 0x040fe40001764270 */
[C---:B------:R-:W-:Y:S02]  /*b5d0*/  ISETP.GT.AND P4, PT, R0.reuse, 0x9, P2 ;  /* 0x000000090000780c */ /* 0x040fe40001784270 */
[----:B------:R-:W-:Y:S02]  /*b5e0*/  ISETP.GT.AND P6, PT, R0, 0x10, P2 ;  /* 0x000000100000780c */ /* 0x000fe400017c4270 */
[----:B------:R-:W-:-:S02]  /*b5f0*/  ISETP.LT.OR P3, PT, R5, 0x9, P3 ;  /* 0x000000090500780c */ /* 0x000fc40001f61670 */
[----:B------:R-:W-:Y:S01]  /*b600*/  ISETP.LT.OR P4, PT, R5, 0xa, P4 ;  /* 0x0000000a0500780c */ /* 0x000fe20002781670 */
[--C-:B0-----:R-:W-:Y:S01]  /*b610*/  IMAD.IADD R11, R11, 0x1, R13.reuse ;  /* 0x000000010b0b7824 */ /* 0x101fe200078e020d */
[----:B------:R-:W-:Y:S01]  /*b620*/  ISETP.LT.OR P6, PT, R5, 0x11, P6 ;  /* 0x000000110500780c */ /* 0x000fe200037c1670 */
[----:B------:R-:W-:Y:S01]  /*b630*/  IMAD.IADD R10, R10, 0x1, R13 ;  /* 0x000000010a0a7824 */ /* 0x000fe200078e020d */
        /* <DEDUP_REMOVED lines=83> */
[----:B------:R-:W-:Y:S01]  /*bb70*/  FSEL R85, R85, -INF , !P6 ;  /* 0xff80000055557808 */ /* 0x000fe20007000000 */
        /* <DEDUP_REMOVED lines=14> */
.L_x_1147:
[----:B------:R-:W-:-:S05]  /*bc60*/  IMAD.U32 R0, RZ, RZ, UR34 ;  /* 0x00000022ff007e24 */ /* 0x000fca000f8e00ff */
[----:B------:R-:W-:-:S13]  /*bc70*/  ISETP.NE.AND P3, PT, R0, 0x1, PT ;  /* 0x000000010000780c */ /* 0x000fda0003f65270 */
[----:B------:R-:W0:Y:S02]  /*bc80*/  @P3 LDC.64 R6, c[0x0][0x9e8] ;  /* 0x00027a00ff063b82 */ /* 0x000e240000000a00 */
[----:B0-----:R-:W-:-:S05]  /*bc90*/  @P3 IMAD.HI.U32 R6, R13, R6, RZ ;  /* 0x000000060d063227 */ /* 0x001fca00078e00ff */
[----:B------:R-:W-:-:S07]  /*bca0*/  @P3 SHF.R.U32.HI R13, RZ, R7, R6 ;  /* 0x00000007ff0d3219 */ /* 0x000fce0000011606 */
.L_x_1148:
[----:B------:R-:W-:Y:S05]  /*bcb0*/  BSYNC B0 ;  /* 0x0000000000007941 */ /* 0x000fea0003800000 */
.L_x_1146:
[----:B------:R-:W-:-:S04]  /*bcc0*/  IMAD R12, R13, R0, -R12 ;  /* 0x000000000d0c7224 */ /* 0x000fc800078e0a0c */
[----:B------:R-:W-:-:S05]  /*bcd0*/  IMAD.IADD R12, R12, 0x1, -R16 ;  /* 0x000000010c0c7824 */ /* 0x000fca00078e0a10 */
[----:B------:R-:W-:Y:S02]  /*bce0*/  VIMNMX R10, R10, R12, !PT ;  /* 0x0000000c0a0a7248 */ /* 0x000fe40007fe0100 */
[----:B------:R-:W-:-:S07]  /*bcf0*/  VIADDMNMX R11, R12, R0, R11, PT ;  /* 0x000000000c0b7246 */ /* 0x000fce000380010b */
.L_x_1145:
[----:B------:R-:W-:Y:S01]  /*bd00*/  FMNMX.FTZ R0, R24, R8, !PT ;  /* 0x0000000818007209 */ /* 0x000fe20007810000 */
[----:B------:R-:W-:Y:S01]  /*bd10*/  IMAD.U32 R13, RZ, RZ, UR55 ;  /* 0x00000037ff0d7e24 */ /* 0x000fe2000f8e00ff */
[C---:B------:R-:W-:Y:S01]  /*bd20*/  ISETP.GT.AND P4, PT, R10.reuse, 0x8, P2 ;  /* 0x000000080a00780c */ /* 0x040fe20001784270 */
[----:B------:R-:W-:Y:S01]  /*bd30*/  UMOV UR28, UR51 ;  /* 0x00000033001c7c82 */ /* 0x000fe20008000000 */
[----:B------:R-:W-:Y:S01]  /*bd40*/  FMNMX.FTZ R0, R25, R0, !PT ;  /* 0x0000000019007209 */ /* 0x000fe20007810000 */
[----:B------:R-:W-:Y:S01]  /*bd50*/  UMOV UR55, UR48 ;  /* 0x0000003000377c82 */ /* 0x000fe20008000000 */
        /* <DEDUP_REMOVED lines=61> */
[C---:B------:R-:W-:Y:S01]  /*c130*/  ISETP.LT.OR P4, PT, R11.reuse, 0x42, P4 ;  /* 0x000000420b00780c */ /* 0x040fe20002781670 */
[----:B------:R-:W0:Y:S01]  /*c140*/  SHFL.BFLY PT, R5, R0, 0x2, 0x1f ;  /* 0x0c401f0000057f89 */ /* 0x000e2200000e0000 */
[----:B------:R-:W-:-:S02]  /*c150*/  ISETP.LT.OR P6, PT, R11, 0x49, P6 ;  /* 0x000000490b00780c */ /* 0x000fc400037c1670 */
[----:B------:R-:W-:Y:S02]  /*c160*/  FSEL R59, R59, -INF , !P4 ;  /* 0xff8000003b3b7808 */ /* 0x000fe40006000000 */
[----:B------:R-:W-:Y:S02]  /*c170*/  ISETP.GT.AND P4, PT, R10, 0x50, P2 ;  /* 0x000000500a00780c */ /* 0x000fe40001784270 */
[----:B------:R-:W-:Y:S02]  /*c180*/  FSEL R62, R62, -INF , !P6 ;  /* 0xff8000003e3e7808 */ /* 0x000fe40007000000 */
[----:B------:R-:W-:Y:S02]  /*c190*/  ISETP.GT.AND P6, PT, R10, 0x51, P2 ;  /* 0x000000510a00780c */ /* 0x000fe400017c4270 */
[C---:B------:R-:W-:Y:S02]  /*c1a0*/  ISETP.LT.OR P4, PT, R11.reuse, 0x51, P4 ;  /* 0x000000510b00780c */ /* 0x040fe40002781670 */
[----:B------:R-:W-:-:S02]  /*c1b0*/  ISETP.LT.OR P6, PT, R11, 0x52, P6 ;  /* 0x000000520b00780c */ /* 0x000fc400037c1670 */
[----:B------:R-:W-:Y:S02]  /*c1c0*/  FSEL R66, R66, -INF , !P4 ;  /* 0xff80000042427808 */ /* 0x000fe40006000000 */
[C---:B------:R-:W-:Y:S02]  /*c1d0*/  ISETP.GT.AND P4, PT, R10.reuse, 0x59, P2 ;  /* 0x000000590a00780c */ /* 0x040fe40001784270 */
[----:B------:R-:W-:Y:S02]  /*c1e0*/  FSEL R67, R67, -INF , !P6 ;  /* 0xff80000043437808 */ /* 0x000fe40007000000 */
[----:B------:R-:W-:Y:S02]  /*c1f0*/  ISETP.GT.AND P6, PT, R10, 0x60, P2 ;  /* 0x000000600a00780c */ /* 0x000fe400017c4270 */
[----:B------:R-:W-:Y:S02]  /*c200*/  ISETP.LT.OR P4, PT, R11, 0x5a, P4 ;  /* 0x0000005a0b00780c */ /* 0x000fe40002781670 */
[----:B0-----:R-:W-:-:S02]  /*c210*/  FMNMX.FTZ R0, R0, R5, !PT ;  /* 0x0000000500007209 */ /* 0x001fc40007810000 */
[----:B------:R-:W-:Y:S02]  /*c220*/  ISETP.LT.OR P6, PT, R11, 0x61, P6 ;  /* 0x000000610b00780c */ /* 0x000fe400037c1670 */
[----:B------:R-:W-:Y:S01]  /*c230*/  FSEL R71, R71, -INF , !P4 ;  /* 0xff80000047477808 */ /* 0x000fe20006000000 */
[----:B------:R-:W0:Y:S01]  /*c240*/  SHFL.BFLY PT, R5, R0, 0x1, 0x1f ;  /* 0x0c201f0000057f89 */ /* 0x000e2200000e0000 */
[----:B------:R-:W-:Y:S02]  /*c250*/  ISETP.GT.AND P4, PT, R10, 0x68, P2 ;  /* 0x000000680a00780c */ /* 0x000fe40001784270 */
[----:B------:R-:W-:Y:S02]  /*c260*/  FSEL R74, R74, -INF , !P6 ;  /* 0xff8000004a4a7808 */ /* 0x000fe40007000000 */
[----:B------:R-:W-:Y:S02]  /*c270*/  ISETP.GT.AND P6, PT, R10, 0x69, P2 ;  /* 0x000000690a00780c */ /* 0x000fe400017c4270 */
[----:B------:R-:W-:-:S02]  /*c280*/  ISETP.LT.OR P4, PT, R11, 0x69, P4 ;  /* 0x000000690b00780c */ /* 0x000fc40002781670 */
[----:B------:R-:W-:Y:S02]  /*c290*/  ISETP.LT.OR P6, PT, R11, 0x6a, P6 ;  /* 0x0000006a0b00780c */ /* 0x000fe400037c1670 */
[----:B------:R-:W-:Y:S02]  /*c2a0*/  FSEL R78, R78, -INF , !P4 ;  /* 0xff8000004e4e7808 */ /* 0x000fe40006000000 */
[C---:B------:R-:W-:Y:S02]  /*c2b0*/  ISETP.GT.AND P4, PT, R10.reuse, 0x70, P2 ;  /* 0x000000700a00780c */ /* 0x040fe40001784270 */
[----:B------:R-:W-:Y:S02]  /*c2c0*/  FSEL R79, R79, -INF , !P6 ;  /* 0xff8000004f4f7808 */ /* 0x000fe40007000000 */
[----:B------:R-:W-:Y:S02]  /*c2d0*/  ISETP.GT.AND P6, PT, R10, 0x71, P2 ;  /* 0x000000710a00780c */ /* 0x000fe400017c4270 */
[----:B------:R-:W-:-:S02]  /*c2e0*/  ISETP.LT.OR P4, PT, R11, 0x71, P4 ;  /* 0x000000710b00780c */ /* 0x000fc40002781670 */
[----:B------:R-:W-:Y:S02]  /*c2f0*/  ISETP.LT.OR P6, PT, R11, 0x72, P6 ;  /* 0x000000720b00780c */ /* 0x000fe400037c1670 */
[----:B------:R-:W-:Y:S02]  /*c300*/  FSEL R82, R82, -INF , !P4 ;  /* 0xff80000052527808 */ /* 0x000fe40006000000 */
[----:B0-----:R-:W-:Y:S02]  /*c310*/  FMNMX.FTZ R0, R0, R5, !PT ;  /* 0x0000000500007209 */ /* 0x001fe40007810000 */
[----:B------:R-:W-:Y:S02]  /*c320*/  FSEL R83, R83, -INF , !P6 ;  /* 0xff80000053537808 */ /* 0x000fe40007000000 */
[C---:B------:R-:W-:Y:S01]  /*c330*/  FSETP.NEU.FTZ.AND P3, PT, R0.reuse, -INF , PT ;  /* 0xff8000000000780b */ /* 0x040fe20003f7d000 */
[----:B------:R-:W-:Y:S01]  /*c340*/  FMUL.FTZ R5, R0, UR33 ;  /* 0x0000002100057c20 */ /* 0x000fe20008410000 */
[----:B------:R-:W-:-:S02]  /*c350*/  @!P1 LEA R13, R13, UR42, 0x3 ;  /* 0x0000002a0d0d9c11 */ /* 0x000fc4000f8e18ff */
[----:B------:R-:W-:Y:S02]  /*c360*/  FSEL R6, R0, RZ, P3 ;  /* 0x000000ff00067208 */ /* 0x000fe40001800000 */
[----:B------:R-:W-:Y:S01]  /*c370*/  FSEL R5, R5, RZ, P3 ;  /* 0x000000ff05057208 */ /* 0x000fe20001800000 */
[----:B------:R-:W-:Y:S01]  /*c380*/  @!P1 VIADD R13, R13, 0x2d860 ;  /* 0x0002d8600d0d9836 */ /* 0x000fe20000000000 */
[----:B------:R-:W-:Y:S01]  /*c390*/  ISETP.GT.AND P3, PT, R10, 0x1, P2 ;  /* 0x000000010a00780c */ /* 0x000fe20001764270 */
[----:B------:R-:W-:Y:S02]  /*c3a0*/  FADD.FTZ R6, -R6, R8 ;  /* 0x0000000806067221 */ /* 0x000fe40000010100 */
[--C-:B------:R-:W-:Y:S01]  /*c3b0*/  FFMA.FTZ R24, R24, UR33, -R5.reuse ;  /* 0x0000002118187c23 */ /* 0x100fe20008010805 */
[----:B------:R-:W-:Y:S01]  /*c3c0*/  ISETP.LT.OR P3, PT, R11, 0x2, P3 ;  /* 0x000000020b00780c */ /* 0x000fe20001f61670 */
[--C-:B------:R-:W-:Y:S01]  /*c3d0*/  FFMA.FTZ R25, R25, UR33, -R5.reuse ;  /* 0x0000002119197c23 */ /* 0x100fe20008010805 */
[--C-:B------:R-:W-:Y:S01]  /*c3e0*/  FFMA.FTZ R28, R28, UR33, -R5.reuse ;  /* 0x000000211c1c7c23 */ /* 0x100fe20008010805 */
[--C-:B------:R-:W-:Y:S01]  /*c3f0*/  FFMA.FTZ R29, R29, UR33, -R5.reuse ;  /* 0x000000211d1d7c23 */ /* 0x100fe20008010805 */
[----:B------:R-:W-:Y:S01]  /*c400*/  FSEL R27, R27, -INF , !P3 ;  /* 0xff8000001b1b7808 */ /* 0x000fe20005800000 */
[--C-:B------:R-:W-:Y:S01]  /*c410*/  FFMA.FTZ R32, R32, UR33, -R5.reuse ;  /* 0x0000002120207c23 */ /* 0x100fe20008010805 */
[----:B------:R-:W-:Y:S01]  /*c420*/  ISETP.GT.AND P3, PT, R10, 0x10, P2 ;  /* 0x000000100a00780c */ /* 0x000fe20001764270 */
[--C-:B------:R-:W-:Y:S01]  /*c430*/  FFMA.FTZ R33, R33, UR33, -R5.reuse ;  /* 0x0000002121217c23 */ /* 0x100fe20008010805 */
[--C-:B------:R-:W-:Y:S01]  /*c440*/  FFMA.FTZ R36, R36, UR33, -R5.reuse ;  /* 0x0000002124247c23 */ /* 0x100fe20008010805 */
        /* <DEDUP_REMOVED lines=34> */
[----:B------:R-:W-:Y:S01]  /*c670*/  FFMA.FTZ R85, R85, UR33, -R5 ;  /* 0x0000002155557c23 */ /* 0x000fe20008010805 */
[----:B------:R-:W-:Y:S01]  /*c680*/  FSEL R51, R51, -INF , !P3 ;  /* 0xff80000033337808 */ /* 0x000fe20005800000 */
[----:B------:R-:W-:Y:S01]  /*c690*/  FMUL.FTZ R6, R6, UR33 ;  /* 0x0000002106067c20 */ /* 0x000fe20008410000 */
[----:B------:R-:W-:Y:S01]  /*c6a0*/  ISETP.GT.AND P3, PT, R10, 0x40, P2 ;  /* 0x000000400a00780c */ /* 0x000fe20001764270 */
[----:B------:R-:W-:Y:S01]  /*c6b0*/  MUFU.EX2 R12, R24 ;  /* 0x00000018000c7308 */ /* 0x000fe20000000800 */
[----:B------:R-:W-:-:S02]  /*c6c0*/  @!P1 PRMT R13, RZ, 0x654, R13 ;  /* 0x00000654ff0d9816 */ /* 0x000fc4000000000d */
[----:B------:R-:W-:Y:S02]  /*c6d0*/  ISETP.LT.OR P3, PT, R11, 0x41, P3 ;  /* 0x000000410b00780c */ /* 0x000fe40001f61670 */
[----:B------:R0:W-:Y:S02]  /*c6e0*/  @!P1 SYNCS.ARRIVE.TRANS64.RED.A1T0 RZ, [R13+URZ], RZ ;  /* 0x000000ff0dff99a7 */ /* 0x0001e4000810043f */
[----:B------:R-:W-:Y:S01]  /*c6f0*/  FSEL R58, R58, -INF , !P3 ;  /* 0xff8000003a3a7808 */ /* 0x000fe20005800000 */
[----:B------:R-:W1:Y:S01]  /*c700*/  MUFU.EX2 R6, R6 ;  /* 0x0000000600067308 */ /* 0x000e620000000800 */
[----:B------:R-:W-:-:S04]  /*c710*/  ISETP.GT.AND P3, PT, R10, 0x49, P2 ;  /* 0x000000490a00780c */ /* 0x000fc80001764270 */
[----:B------:R-:W-:-:S03]  /*c720*/  ISETP.LT.OR P3, PT, R11, 0x4a, P3 ;  /* 0x0000004a0b00780c */ /* 0x000fc60001f61670 */
[----:B------:R-:W2:Y:S01]  /*c730*/  MUFU.EX2 R25, R25 ;  /* 0x0000001900197308 */ /* 0x000ea20000000800 */
[----:B------:R-:W-:Y:S02]  /*c740*/  FSEL R63, R63, -INF , !P3 ;  /* 0xff8000003f3f7808 */ /* 0x000fe40005800000 */
[----:B------:R-:W-:-:S04]  /*c750*/  ISETP.GT.AND P3, PT, R10, 0x58, P2 ;  /* 0x000000580a00780c */ /* 0x000fc80001764270 */
[----:B------:R-:W-:Y:S01]  /*c760*/  ISETP.LT.OR P3, PT, R11, 0x59, P3 ;  /* 0x000000590b00780c */ /* 0x000fe20001f61670 */
[----:B------:R-:W3:Y:S01]  /*c770*/  MUFU.EX2 R14, R28 ;  /* 0x0000001c000e7308 */ /* 0x000ee20000000800 */
[----:B-1----:R-:W-:Y:S01]  /*c780*/  FFMA.FTZ R4, R6, R4, R12 ;  /* 0x0000000406047223 */ /* 0x002fe2000001000c */
[-C--:B------:R-:W-:Y:S01]  /*c790*/  FMUL.FTZ R88, R88, R6.reuse ;  /* 0x0000000658587220 */ /* 0x080fe20000410000 */
[----:B------:R-:W-:Y:S01]  /*c7a0*/  FSEL R70, R70, -INF , !P3 ;  /* 0xff80000046467808 */ /* 0x000fe20005800000 */
[-C--:B------:R-:W-:Y:S01]  /*c7b0*/  FMUL.FTZ R89, R89, R6.reuse ;  /* 0x0000000659597220 */ /* 0x080fe20000410000 */
[----:B------:R-:W-:Y:S01]  /*c7c0*/  ISETP.GT.AND P3, PT, R10, 0x61, P2 ;  /* 0x000000610a00780c */ /* 0x000fe20001764270 */
[-C--:B------:R-:W-:Y:S01]  /*c7d0*/  FMUL.FTZ R92, R92, R6.reuse ;  /* 0x000000065c5c7220 */ /* 0x080fe20000410000 */
[----:B------:R-:W-:Y:S01]  /*c7e0*/  FMUL.FTZ R93, R93, R6 ;  /* 0x000000065d5d7220 */ /* 0x000fe20000410000 */
[----:B------:R-:W1:Y:S01]  /*c7f0*/  MUFU.EX2 R29, R29 ;  /* 0x0000001d001d7308 */ /* 0x000e620000000800 */
[----:B------:R-:W-:Y:S01]  /*c800*/  ISETP.LT.OR P3, PT, R11, 0x62, P3 ;  /* 0x000000620b00780c */ /* 0x000fe20001f61670 */
[C---:B--2---:R-:W-:Y:S01]  /*c810*/  FADD.FTZ R4, R25.reuse, R4 ;  /* 0x0000000419047221 */ /* 0x044fe20000010000 */
[----:B------:R-:W-:Y:S01]  /*c820*/  F2FP.F16.F32.PACK_AB R12, R25, R12 ;  /* 0x0000000c190c723e */ /* 0x000fe200000000ff */
[-C--:B------:R-:W-:Y:S01]  /*c830*/  FMUL.FTZ R96, R96, R6.reuse ;  /* 0x0000000660607220 */ /* 0x080fe20000410000 */
[----:B------:R-:W-:Y:S01]  /*c840*/  FSEL R75, R75, -INF , !P3 ;  /* 0xff8000004b4b7808 */ /* 0x000fe20005800000 */
[-C--:B------:R-:W-:Y:S01]  /*c850*/  FMUL.FTZ R97, R97, R6.reuse ;  /* 0x0000000661617220 */ /* 0x080fe20000410000 */
[----:B------:R-:W-:Y:S01]  /*c860*/  ISETP.GT.AND P3, PT, R10, RZ, P2 ;  /* 0x000000ff0a00720c */ /* 0x000fe20001764270 */
[----:B------:R-:W-:Y:S01]  /*c870*/  MUFU.EX2 R32, R32 ;  /* 0x0000002000207308 */ /* 0x000fe20000000800 */
[----:B---3--:R-:W-:Y:S01]  /*c880*/  FADD.FTZ R4, R14, R4 ;  /* 0x000000040e047221 */ /* 0x008fe20000010000 */
[-C--:B------:R-:W-:Y:S01]  /*c890*/  FMUL.FTZ R100, R100, R6.reuse ;  /* 0x0000000664647220 */ /* 0x080fe20000410000 */
[----:B------:R-:W-:Y:S01]  /*c8a0*/  ISETP.LT.OR P3, PT, R11, 0x1, P3 ;  /* 0x000000010b00780c */ /* 0x000fe20001f61670 */
[-C--:B------:R-:W-:Y:S01]  /*c8b0*/  FMUL.FTZ R101, R101, R6.reuse ;  /* 0x0000000665657220 */ /* 0x080fe20000410000 */
[-C--:B------:R-:W-:Y:S01]  /*c8c0*/  FMUL.FTZ R104, R104, R6.reuse ;  /* 0x0000000668687220 */ /* 0x080fe20000410000 */
[-C--:B------:R-:W-:Y:S01]  /*c8d0*/  FMUL.FTZ R105, R105, R6.reuse ;  /* 0x0000000669697220 */ /* 0x080fe20000410000 */
[----:B------:R-:W-:Y:S01]  /*c8e0*/  FSEL R26, R26, -INF , !P3 ;  /* 0xff8000001a1a7808 */ /* 0x000fe20005800000 */
[----:B------:R-:W-:Y:S01]  /*c8f0*/  MUFU.EX2 R33, R33 ;  /* 0x0000002100217308 */ /* 0x000fe20000000800 */
[----:B------:R-:W-:Y:S01]  /*c900*/  ISETP.GT.AND P3, PT, R10, 0x78, P2 ;  /* 0x000000780a00780c */ /* 0x000fe20001764270 */
[-C--:B------:R-:W-:Y:S01]  /*c910*/  FMUL.FTZ R108, R108, R6.reuse ;  /* 0x000000066c6c7220 */ /* 0x080fe20000410000 */
[----:B------:R-:W-:Y:S01]  /*c920*/  FMNMX.FTZ R8, R26, R9, !PT ;  /* 0x000000091a087209 */ /* 0x000fe20007810000 */
[-C--:B------:R-:W-:Y:S01]  /*c930*/  FMUL.FTZ R109, R109, R6.reuse ;  /* 0x000000066d6d7220 */ /* 0x080fe20000410000 */
[----:B------:R-:W-:Y:S01]  /*c940*/  ISETP.GT.AND P2, PT, R10, 0x79, P2 ;  /* 0x000000790a00780c */ /* 0x000fe20001744270 */
[----:B------:R-:W-:Y:S01]  /*c950*/  FMUL.FTZ R112, R112, R6 ;  /* 0x0000000670707220 */ /* 0x000fe20000410000 */
[----:B------:R-:W-:Y:S01]  /*c960*/  FMNMX.FTZ R5, R27, R8, !PT ;  /* 0x000000081b057209 */ /* 0x000fe20007810000 */
[----:B------:R-:W-:Y:S01]  /*c970*/  MUFU.EX2 R36, R36 ;  /* 0x0000002400247308 */ /* 0x000fe20000000800 */
[----:B------:R-:W-:Y:S01]  /*c980*/  ISETP.LT.OR P3, PT, R11, 0x79, P3 ;  /* 0x000000790b00780c */ /* 0x000fe20001f61670 */
[-C--:B------:R-:W-:Y:S01]  /*c990*/  FMUL.FTZ R113, R113, R6.reuse ;  /* 0x0000000671717220 */ /* 0x080fe20000410000 */
[----:B------:R-:W-:Y:S01]  /*c9a0*/  FMNMX.FTZ R8, R30, R5, !PT ;  /* 0x000000051e087209 */ /* 0x000fe20007810000 */
[-C--:B------:R-:W-:Y:S01]  /*c9b0*/  FMUL.FTZ R116, R116, R6.reuse ;  /* 0x0000000674747220 */ /* 0x080fe20000410000 */
[----:B------:R-:W-:Y:S01]  /*c9c0*/  ISETP.LT.OR P2, PT, R11, 0x7a, P2 ;  /* 0x0000007a0b00780c */ /* 0x000fe20001741670 */
[----:B------:R-:W-:Y:S01]  /*c9d0*/  FMUL.FTZ R117, R117, R6 ;  /* 0x0000000675757220 */ /* 0x000fe20000410000 */
[----:B------:R-:W-:Y:S01]  /*c9e0*/  FMNMX.FTZ R5, R31, R8, !PT ;  /* 0x000000081f057209 */ /* 0x000fe20007810000 */
[----:B------:R-:W-:Y:S01]  /*c9f0*/  MUFU.EX2 R37, R37 ;  /* 0x0000002500257308 */ /* 0x000fe20000000800 */
[----:B------:R-:W-:Y:S01]  /*ca00*/  FSEL R86, R86, -INF , !P3 ;  /* 0xff80000056567808 */ /* 0x000fe20005800000 */
[-C--:B------:R-:W-:Y:S01]  /*ca10*/  FMUL.FTZ R120, R120, R6.reuse ;  /* 0x0000000678787220 */ /* 0x080fe20000410000 */
[----:B------:R-:W-:Y:S01]  /*ca20*/  FMNMX.FTZ R8, R34, R5, !PT ;  /* 0x0000000522087209 */ /* 0x000fe20007810000 */
[-C--:B------:R-:W-:Y:S01]  /*ca30*/  FMUL.FTZ R121, R121, R6.reuse ;  /* 0x0000000679797220 */ /* 0x080fe20000410000 */
[----:B------:R-:W-:Y:S01]  /*ca40*/  FSEL R87, R87, -INF , !P2 ;  /* 0xff80000057577808 */ /* 0x000fe20005000000 */
[----:B------:R-:W-:Y:S01]  /*ca50*/  FMUL.FTZ R124, R124, R6 ;  /* 0x000000067c7c7220 */ /* 0x000fe20000410000 */
[----:B------:R-:W-:Y:S01]  /*ca60*/  FMNMX.FTZ R5, R35, R8, !PT ;  /* 0x0000000823057209 */ /* 0x000fe20007810000 */
[----:B------:R-:W-:Y:S01]  /*ca70*/  MUFU.EX2 R41, R41 ;  /* 0x0000002900297308 */ /* 0x000fe20000000800 */
[----:B-1----:R-:W-:Y:S01]  /*ca80*/  F2FP.F16.F32.PACK_AB R14, R29, R14 ;  /* 0x0000000e1d0e723e */ /* 0x002fe200000000ff */
[-C--:B------:R-:W-:Y:S01]  /*ca90*/  FMUL.FTZ R125, R125, R6.reuse ;  /* 0x000000067d7d7220 */ /* 0x080fe20000410000 */
[----:B------:R-:W-:Y:S01]  /*caa0*/  FMNMX.FTZ R8, R38, R5, !PT ;  /* 0x0000000526087209 */ /* 0x000fe20007810000 */
[-C--:B------:R-:W-:Y:S01]  /*cab0*/  FMUL.FTZ R128, R128, R6.reuse ;  /* 0x0000000680807220 */ /* 0x080fe20000410000 */
[-C--:B------:R-:W-:Y:S01]  /*cac0*/  FMUL.FTZ R129, R129, R6.reuse ;  /* 0x0000000681817220 */ /* 0x080fe20000410000 */
[----:B------:R-:W-:Y:S01]  /*cad0*/  FMUL.FTZ R132, R132, R6 ;  /* 0x0000000684847220 */ /* 0x000fe20000410000 */
[----:B------:R-:W-:Y:S01]  /*cae0*/  FMNMX.FTZ R5, R39, R8, !PT ;  /* 0x0000000827057209 */ /* 0x000fe20007810000 */
[----:B------:R-:W-:Y:S01]  /*caf0*/  MUFU.EX2 R45, R45 ;  /* 0x0000002d002d7308 */ /* 0x000fe20000000800 */
[----:B------:R-:W-:-:S02]  /*cb00*/  FMUL.FTZ R133, R133, R6 ;  /* 0x0000000685857220 */ /* 0x000fc40000410000 */
        /* <DEDUP_REMOVED lines=35> */
[----:B------:R-:W-:Y:S04]  /*cd40*/  MUFU.EX2 R72, R72 ;  /* 0x0000004800487308 */ /* 0x000fe80000000800 */
[----:B------:R-:W1:Y:S04]  /*cd50*/  SHFL.BFLY PT, R7, R5, 0x2, 0x1f ;  /* 0x0c401f0005077f89 */ /* 0x000e6800000e0000 */
[----:B------:R-:W-:Y:S08]  /*cd60*/  MUFU.EX2 R73, R73 ;  /* 0x0000004900497308 */ /* 0x000ff00000000800 */
[----:B------:R-:W-:Y:S08]  /*cd70*/  MUFU.EX2 R76, R76 ;  /* 0x0000004c004c7308 */ /* 0x000ff00000000800 */
[----:B------:R-:W-:Y:S01]  /*cd80*/  MUFU.EX2 R77, R77 ;  /* 0x0000004d004d7308 */ /* 0x000fe20000000800 */
[----:B-1----:R-:W-:-:S07]  /*cd90*/  FMNMX.FTZ R5, R5, R7, !PT ;  /* 0x0000000705057209 */ /* 0x002fce0007810000 */
[----:B------:R-:W-:Y:S01]  /*cda0*/  MUFU.EX2 R80, R80 ;  /* 0x0000005000507308 */ /* 0x000fe20000000800 */
[----:B------:R-:W1:Y:S07]  /*cdb0*/  SHFL.BFLY PT, R7, R5, 0x1, 0x1f ;  /* 0x0c201f0005077f89 */ /* 0x000e6e00000e0000 */
[----:B------:R-:W-:Y:S08]  /*cdc0*/  MUFU.EX2 R81, R81 ;  /* 0x0000005100517308 */ /* 0x000ff00000000800 */
[----:B------:R-:W-:Y:S08]  /*cdd0*/  MUFU.EX2 R84, R84 ;  /* 0x0000005400547308 */ /* 0x000ff00000000800 */
[----:B------:R-:W-:Y:S01]  /*cde0*/  MUFU.EX2 R85, R85 ;  /* 0x0000005500557308 */ /* 0x000fe20000000800 */
[----:B-1----:R-:W-:Y:S01]  /*cdf0*/  FMNMX.FTZ R5, R5, R7, !PT ;  /* 0x0000000705057209 */ /* 0x002fe20007810000 */
[----:B------:R-:W-:-:S03]  /*ce00*/  FADD.FTZ R7, R29, R4 ;  /* 0x000000041d077221 */ /* 0x000fc60000010000 */
[C---:B------:R-:W-:Y:S01]  /*ce10*/  FSETP.NEU.FTZ.AND P2, PT, R5.reuse, -INF , PT ;  /* 0xff8000000500780b */ /* 0x040fe20003f5d000 */
[----:B------:R-:W-:-:S05]  /*ce20*/  FMUL.FTZ R4, R5, UR33 ;  /* 0x0000002105047c20 */ /* 0x000fca0008410000 */
[----:B------:R-:W-:-:S05]  /*ce30*/  FSEL R4, R4, RZ, P2 ;  /* 0x000000ff04047208 */ /* 0x000fca0001000000 */
[--C-:B------:R-:W-:Y:S01]  /*ce40*/  FFMA.FTZ R8, R26, UR33, -R4.reuse ;  /* 0x000000211a087c23 */ /* 0x100fe20008010804 */
[--C-:B------:R-:W-:Y:S01]  /*ce50*/  FFMA.FTZ R10, R27, UR33, -R4.reuse ;  /* 0x000000211b0a7c23 */ /* 0x100fe20008010804 */
[--C-:B------:R-:W-:Y:S01]  /*ce60*/  FFMA.FTZ R11, R30, UR33, -R4.reuse ;  /* 0x000000211e0b7c23 */ /* 0x100fe20008010804 */
[--C-:B------:R-:W-:Y:S01]  /*ce70*/  FFMA.FTZ R20, R31, UR33, -R4.reuse ;  /* 0x000000211f147c23 */ /* 0x100fe20008010804 */
[----:B------:R-:W-:Y:S01]  /*ce80*/  FSEL R30, R5, RZ, P2 ;  /* 0x000000ff051e7208 */ /* 0x000fe20001000000 */
[--C-:B------:R-:W-:Y:S01]  /*ce90*/  FFMA.FTZ R25, R38, UR33, -R4.reuse ;  /* 0x0000002126197c23 */ /* 0x100fe20008010804 */
[----:B------:R-:W-:Y:S01]  /*cea0*/  MUFU.EX2 R8, R8 ;  /* 0x0000000800087308 */ /* 0x000fe20000000800 */
[--C-:B------:R-:W-:Y:S01]  /*ceb0*/  FFMA.FTZ R28, R39, UR33, -R4.reuse ;  /* 0x00000021271c7c23 */ /* 0x100fe20008010804 */
[--C-:B------:R-:W-:Y:S01]  /*cec0*/  FFMA.FTZ R29, R42, UR33, -R4.reuse ;  /* 0x000000212a1d7c23 */ /* 0x100fe20008010804 */
[----:B------:R-:W-:Y:S01]  /*ced0*/  FADD.FTZ R30, -R30, R9 ;  /* 0x000000091e1e7221 */ /* 0x000fe20000010100 */
[--C-:B------:R-:W-:Y:S01]  /*cee0*/  FFMA.FTZ R38, R47, UR33, -R4.reuse ;  /* 0x000000212f267c23 */ /* 0x100fe20008010804 */
[--C-:B------:R-:W-:Y:S01]  /*cef0*/  FFMA.FTZ R27, R50, UR33, -R4.reuse ;  /* 0x00000021321b7c23 */ /* 0x100fe20008010804 */
[--C-:B------:R-:W-:Y:S01]  /*cf00*/  FFMA.FTZ R31, R54, UR33, -R4.reuse ;  /* 0x00000021361f7c23 */ /* 0x100fe20008010804 */
[----:B------:R-:W-:Y:S01]  /*cf10*/  FMUL.FTZ R21, R30, UR33 ;  /* 0x000000211e157c20 */ /* 0x000fe20008410000 */
        /* <DEDUP_REMOVED lines=15> */
[----:B------:R-:W-:Y:S01]  /*d010*/  FFMA.FTZ R86, R86, UR33, -R4 ;  /* 0x0000002156567c23 */ /* 0x000fe20008010804 */
[----:B------:R-:W1:Y:S01]  /*d020*/  MUFU.EX2 R20, R20 ;  /* 0x0000001400147308 */ /* 0x000e620000000800 */
[----:B0-----:R-:W-:-:S02]  /*d030*/  F2FP.F16.F32.PACK_AB R13, R10, R8 ;  /* 0x000000080a0d723e */ /* 0x001fc400000000ff */
[C---:B------:R-:W-:Y:S01]  /*d040*/  ISETP.GT.AND P2, PT, R2.reuse, UR37, PT ;  /* 0x0000002502007c0c */ /* 0x040fe2000bf44270 */
[----:B------:R-:W-:-:S04]  /*d050*/  VIADD R2, R2, 0xffffffff ;  /* 0xffffffff02027836 */ /* 0x000fc80000000000 */
[----:B------:R-:W0:Y:S08]  /*d060*/  MUFU.EX2 R21, R21 ;  /* 0x0000001500157308 */ /* 0x000e300000000800 */
[----:B------:R-:W-:Y:S01]  /*d070*/  MUFU.EX2 R25, R25 ;  /* 0x0000001900197308 */ /* 0x000fe20000000800 */
[----:B-1----:R-:W-:-:S05]  /*d080*/  F2FP.F16.F32.PACK_AB R15, R20, R11 ;  /* 0x0000000b140f723e */ /* 0x002fca00000000ff */
[----:B------:R1:W-:Y:S02]  /*d090*/  STSM.16.M88.4 [R17+0x21800], R12 ;  /* 0x0218000c11007844 */ /* 0x0003e40000000200 */
[----:B------:R-:W-:Y:S01]  /*d0a0*/  MUFU.EX2 R28, R28 ;  /* 0x0000001c001c7308 */ /* 0x000fe20000000800 */
[----:B0-----:R-:W-:Y:S01]  /*d0b0*/  FFMA.FTZ R9, R21, R3, R8 ;  /* 0x0000000315097223 */ /* 0x001fe20000010008 */
[----:B------:R-:W-:Y:S01]  /*d0c0*/  FADD.FTZ R8, R32, R7 ;  /* 0x0000000720087221 */ /* 0x000fe20000010000 */
[----:B------:R-:W-:Y:S01]  /*d0d0*/  FFMA.FTZ R3, R55, UR33, -R4 ;  /* 0x0000002137037c23 */ /* 0x000fe20008010804 */
[-C--:B------:R-:W-:Y:S01]  /*d0e0*/  FMUL.FTZ R90, R90, R21.reuse ;  /* 0x000000155a5a7220 */ /* 0x080fe20000410000 */
[----:B------:R-:W-:Y:S01]  /*d0f0*/  FADD.FTZ R10, R10, R9 ;  /* 0x000000090a0a7221 */ /* 0x000fe20000010000 */
[C---:B------:R-:W-:Y:S01]  /*d100*/  FADD.FTZ R7, R33.reuse, R8 ;  /* 0x0000000821077221 */ /* 0x040fe20000010000 */
[----:B------:R-:W-:Y:S01]  /*d110*/  F2FP.F16.F32.PACK_AB R8, R33, R32 ;  /* 0x000000202108723e */ /* 0x000fe200000000ff */
[----:B------:R-:W-:Y:S01]  /*d120*/  MUFU.EX2 R29, R29 ;  /* 0x0000001d001d7308 */ /* 0x000fe20000000800 */
[----:B------:R-:W-:Y:S01]  /*d130*/  FADD.FTZ R11, R11, R10 ;  /* 0x0000000a0b0b7221 */ /* 0x000fe20000010000 */
[----:B------:R-:W-:Y:S01]  /*d140*/  FADD.FTZ R10, R36, R7 ;  /* 0x00000007240a7221 */ /* 0x000fe20000010000 */
[-C--:B------:R-:W-:Y:S01]  /*d150*/  FMUL.FTZ R91, R91, R21.reuse ;  /* 0x000000155b5b7220 */ /* 0x080fe20000410000 */
[-C--:B------:R-:W-:Y:S01]  /*d160*/  FMUL.FTZ R94, R94, R21.reuse ;  /* 0x000000155e5e7220 */ /* 0x080fe20000410000 */
[----:B------:R-:W-:Y:S01]  /*d170*/  FADD.FTZ R20, R20, R11 ;  /* 0x0000000b14147221 */ /* 0x000fe20000010000 */
[--C-:B-1----:R-:W-:Y:S01]  /*d180*/  FFMA.FTZ R13, R34, UR33, -R4.reuse ;  /* 0x00000021220d7c23 */ /* 0x102fe20008010804 */
[--C-:B------:R-:W-:Y:S01]  /*d190*/  FFMA.FTZ R15, R35, UR33, -R4.reuse ;  /* 0x00000021230f7c23 */ /* 0x100fe20008010804 */
[----:B------:R0:W1:Y:S01]  /*d1a0*/  MUFU.EX2 R12, R40 ;  /* 0x00000028000c7308 */ /* 0x0000620000000800 */
[--C-:B------:R-:W-:Y:S01]  /*d1b0*/  FFMA.FTZ R34, R43, UR33, -R4.reuse ;  /* 0x000000212b227c23 */ /* 0x100fe20008010804 */
[----:B------:R-:W-:Y:S01]  /*d1c0*/  FFMA.FTZ R35, R46, UR33, -R4 ;  /* 0x000000212e237c23 */ /* 0x000fe20008010804 */
[----:B------:R-:W-:Y:S01]  /*d1d0*/  FADD.FTZ R11, R37, R10 ;  /* 0x0000000a250b7221 */ /* 0x000fe20000010000 */
[--C-:B------:R-:W-:Y:S01]  /*d1e0*/  FFMA.FTZ R43, R63, UR33, -R4.reuse ;  /* 0x000000213f2b7c23 */ /* 0x100fe20008010804 */
[----:B------:R-:W-:Y:S01]  /*d1f0*/  F2FP.F16.F32.PACK_AB R10, R37, R36 ;  /* 0x00000024250a723e */ /* 0x000fe200000000ff */
[-C--:B------:R-:W-:Y:S01]  /*d200*/  FMUL.FTZ R95, R95, R21.reuse ;  /* 0x000000155f5f7220 */ /* 0x080fe20000410000 */
[-C--:B------:R-:W-:Y:S01]  /*d210*/  FMUL.FTZ R98, R98, R21.reuse ;  /* 0x0000001562627220 */ /* 0x080fe20000410000 */
[----:B------:R-:W2:Y:S01]  /*d220*/  MUFU.EX2 R13, R13 ;  /* 0x0000000d000d7308 */ /* 0x000ea20000000800 */
[--C-:B0-----:R-:W-:Y:S01]  /*d230*/  FFMA.FTZ R40, R59, UR33, -R4.reuse ;  /* 0x000000213b287c23 */ /* 0x101fe20008010804 */
[----:B------:R-:W-:Y:S01]  /*d240*/  FFMA.FTZ R4, R87, UR33, -R4 ;  /* 0x0000002157047c23 */ /* 0x000fe20008010804 */
[-C--:B------:R-:W-:Y:S01]  /*d250*/  FMUL.FTZ R99, R99, R21.reuse ;  /* 0x0000001563637220 */ /* 0x080fe20000410000 */
[-C--:B------:R-:W-:Y:S01]  /*d260*/  FMUL.FTZ R102, R102, R21.reuse ;  /* 0x0000001566667220 */ /* 0x080fe20000410000 */
[-C--:B------:R-:W-:Y:S01]  /*d270*/  FMUL.FTZ R103, R103, R21.reuse ;  /* 0x0000001567677220 */ /* 0x080fe20000410000 */
[-C--:B------:R-:W-:Y:S01]  /*d280*/  FMUL.FTZ R106, R106, R21.reuse ;  /* 0x000000156a6a7220 */ /* 0x080fe20000410000 */
[-C--:B------:R-:W-:Y:S01]  /*d290*/  FMUL.FTZ R107, R107, R21.reuse ;  /* 0x000000156b6b7220 */ /* 0x080fe20000410000 */
[----:B------:R-:W0:Y:S01]  /*d2a0*/  MUFU.EX2 R15, R15 ;  /* 0x0000000f000f7308 */ /* 0x000e220000000800 */
[----:B-1----:R-:W-:Y:S01]  /*d2b0*/  FADD.FTZ R32, R12, R11 ;  /* 0x0000000b0c207221 */ /* 0x002fe20000010000 */
[----:B------:R-:W-:Y:S01]  /*d2c0*/  F2FP.F16.F32.PACK_AB R12, R41, R12 ;  /* 0x0000000c290c723e */ /* 0x000fe200000000ff */
[-C--:B------:R-:W-:Y:S01]  /*d2d0*/  FMUL.FTZ R110, R110, R21.reuse ;  /* 0x000000156e6e7220 */ /* 0x080fe20000410000 */
[-C--:B------:R-:W-:Y:S01]  /*d2e0*/  FMUL.FTZ R111, R111, R21.reuse ;  /* 0x000000156f6f7220 */ /* 0x080fe20000410000 */
[----:B------:R-:W-:Y:S01]  /*d2f0*/  FADD.FTZ R11, R41, R32 ;  /* 0x00000020290b7221 */ /* 0x000fe20000010000 */
[-C--:B------:R-:W-:Y:S01]  /*d300*/  FMUL.FTZ R114, R114, R21.reuse ;  /* 0x0000001572727220 */ /* 0x080fe20000410000 */
[-C--:B------:R-:W-:Y:S01]  /*d310*/  FMUL.FTZ R115, R115, R21.reuse ;  /* 0x0000001573737220 */ /* 0x080fe20000410000 */
[----:B------:R-:W1:Y:S01]  /*d320*/  MUFU.EX2 R14, R44 ;  /* 0x0000002c000e7308 */ /* 0x000e620000000800 */
[----:B--2---:R-:W-:Y:S01]  /*d330*/  FADD.FTZ R20, R13, R20 ;  /* 0x000000140d147221 */ /* 0x004fe20000010000 */
[-C--:B------:R-:W-:Y:S01]  /*d340*/  FMUL.FTZ R118, R118, R21.reuse ;  /* 0x0000001576767220 */ /* 0x080fe20000410000 */
[-C--:B------:R-:W-:Y:S01]  /*d350*/  FMUL.FTZ R119, R119, R21.reuse ;  /* 0x0000001577777220 */ /* 0x080fe20000410000 */
[-C--:B------:R-:W-:Y:S01]  /*d360*/  FMUL.FTZ R122, R122, R21.reuse ;  /* 0x000000157a7a7220 */ /* 0x080fe20000410000 */
[-C--:B------:R-:W-:Y:S01]  /*d370*/  FMUL.FTZ R123, R123, R21.reuse ;  /* 0x000000157b7b7220 */ /* 0x080fe20000410000 */
[-C--:B------:R-:W-:Y:S01]  /*d380*/  FMUL.FTZ R126, R126, R21.reuse ;  /* 0x000000157e7e7220 */ /* 0x080fe20000410000 */
[-C--:B------:R-:W-:Y:S01]  /*d390*/  FMUL.FTZ R127, R127, R21.reuse ;  /* 0x000000157f7f7220 */ /* 0x080fe20000410000 */
[----:B------:R-:W2:Y:S01]  /*d3a0*/  MUFU.EX2 R34, R34 ;  /* 0x0000002200227308 */ /* 0x000ea20000000800 */
[----:B0-----:R-:W-:Y:S01]  /*d3b0*/  FADD.FTZ R20, R15, R20 ;  /* 0x000000140f147221 */ /* 0x001fe20000010000 */
[-C--:B------:R-:W-:Y:S01]  /*d3c0*/  FMUL.FTZ R130, R130, R21.reuse ;  /* 0x0000001582827220 */ /* 0x080fe20000410000 */
[-C--:B------:R-:W-:Y:S01]  /*d3d0*/  FMUL.FTZ R131, R131, R21.reuse ;  /* 0x0000001583837220 */ /* 0x080fe20000410000 */
[-C--:B------:R-:W-:Y:S01]  /*d3e0*/  FMUL.FTZ R134, R134, R21.reuse ;  /* 0x0000001586867220 */ /* 0x080fe20000410000 */
[----:B------:R-:W-:Y:S01]  /*d3f0*/  FADD.FTZ R9, R25, R20 ;  /* 0x0000001419097221 */ /* 0x000fe20000010000 */
[----:B------:R-:W-:-:S02]  /*d400*/  FMUL.FTZ R135, R135, R21 ;  /* 0x0000001587877220 */ /* 0x000fc40000410000 */
[----:B------:R-:W0:Y:S01]  /*d410*/  MUFU.EX2 R35, R35 ;  /* 0x0000002300237308 */ /* 0x000e220000000800 */
[----:B------:R-:W-:Y:S01]  /*d420*/  FADD.FTZ R20, R28, R9 ;  /* 0x000000091c147221 */ /* 0x000fe20000010000 */
[----:B-1----:R-:W-:Y:S01]  /*d430*/  FADD.FTZ R44, R14, R11 ;  /* 0x0000000b0e2c7221 */ /* 0x002fe20000010000 */
[----:B------:R-:W-:Y:S02]  /*d440*/  F2FP.F16.F32.PACK_AB R14, R45, R14 ;  /* 0x0000000e2d0e723e */ /* 0x000fe400000000ff */
[----:B------:R-:W-:Y:S01]  /*d450*/  FADD.FTZ R9, R29, R20 ;  /* 0x000000141d097221 */ /* 0x000fe20000010000 */
[----:B------:R-:W-:Y:S02]  /*d460*/  FADD.FTZ R11, R45, R44 ;  /* 0x0000002c2d0b7221 */ /* 0x000fe40000010000 */
[----:B------:R-:W1:Y:S01]  /*d470*/  MUFU.EX2 R38, R38 ;  /* 0x0000002600267308 */ /* 0x000e620000000800 */
[----:B--2---:R-:W-:-:S07]  /*d480*/  FADD.FTZ R20, R34, R9 ;  /* 0x0000000922147221 */ /* 0x004fce0000010000 */
[----:B------:R-:W2:Y:S01]  /*d490*/  MUFU.EX2 R27, R27 ;  /* 0x0000001b001b7308 */ /* 0x000ea20000000800 */
[----:B0-----:R-:W-:Y:S01]  /*d4a0*/  FADD.FTZ R9, R35, R20 ;  /* 0x0000001423097221 */ /* 0x001fe20000010000 */
[----:B------:R-:W-:Y:S01]  /*d4b0*/  FADD.FTZ R20, R24, R11 ;  /* 0x0000000b18147221 */ /* 0x000fe20000010000 */
[----:B------:R-:W-:-:S03]  /*d4c0*/  F2FP.F16.F32.PACK_AB R24, R49, R24 ;  /* 0x000000183118723e */ /* 0x000fc600000000ff */
[----:B------:R-:W-:Y:S02]  /*d4d0*/  FADD.FTZ R11, R49, R20 ;  /* 0x00000014310b7221 */ /* 0x000fe40000010000 */
[----:B------:R-:W0:Y:S01]  /*d4e0*/  MUFU.EX2 R26, R52 ;  /* 0x00000034001a7308 */ /* 0x000e220000000800 */
[----:B-1----:R-:W-:-:S07]  /*d4f0*/  FADD.FTZ R44, R38, R9 ;  /* 0x00000009262c7221 */ /* 0x002fce0000010000 */
[----:B------:R-:W1:Y:S01]  /*d500*/  MUFU.EX2 R30, R30 ;  /* 0x0000001e001e7308 */ /* 0x000e620000000800 */
[----:B--2---:R-:W-:-:S07]  /*d510*/  FADD.FTZ R9, R27, R44 ;  /* 0x0000002c1b097221 */ /* 0x004fce0000010000 */
[----:B------:R-:W2:Y:S01]  /*d520*/  MUFU.EX2 R31, R31 ;  /* 0x0000001f001f7308 */ /* 0x000ea20000000800 */
[----:B0-----:R-:W-:Y:S01]  /*d530*/  FADD.FTZ R46, R26, R11 ;  /* 0x0000000b1a2e7221 */ /* 0x001fe20000010000 */
[----:B------:R-:W-:Y:S02]  /*d540*/  F2FP.F16.F32.PACK_AB R11, R28, R25 ;  /* 0x000000191c0b723e */ /* 0x000fe400000000ff */
[----:B------:R-:W-:-:S04]  /*d550*/  F2FP.F16.F32.PACK_AB R26, R53, R26 ;  /* 0x0000001a351a723e */ /* 0x000fc800000000ff */
[----:B------:R-:W0:Y:S01]  /*d560*/  MUFU.EX2 R3, R3 ;  /* 0x0000000300037308 */ /* 0x000e220000000800 */
[----:B-1----:R-:W-:Y:S01]  /*d570*/  FADD.FTZ R44, R30, R9 ;  /* 0x000000091e2c7221 */ /* 0x002fe20000010000 */
[----:B------:R-:W-:-:S04]  /*d580*/  FADD.FTZ R9, R53, R46 ;  /* 0x0000002e35097221 */ /* 0x000fc80000010000 */
[----:B------:R-:W-:Y:S01]  /*d590*/  FADD.FTZ R46, R56, R9 ;  /* 0x00000009382e7221 */ /* 0x000fe20000010000 */
[----:B------:R-:W-:Y:S01]  /*d5a0*/  F2FP.F16.F32.PACK_AB R9, R15, R13 ;  /* 0x0000000d0f09723e */ /* 0x000fe200000000ff */
[----:B------:R-:W1:Y:S01]  /*d5b0*/  MUFU.EX2 R39, R39 ;  /* 0x0000002700277308 */ /* 0x000e620000000800 */
[----:B--2---:R-:W-:Y:S01]  /*d5c0*/  FADD.FTZ R44, R31, R44 ;  /* 0x0000002c1f2c7221 */ /* 0x004fe20000010000 */
[----:B------:R-:W-:Y:S01]  /*d5d0*/  FADD.FTZ R15, R57, R46 ;  /* 0x0000002e390f7221 */ /* 0x000fe20000010000 */
[----:B------:R-:W-:Y:S01]  /*d5e0*/  F2FP.F16.F32.PACK_AB R13, R34, R29 ;  /* 0x0000001d220d723e */ /* 0x000fe200000000ff */
[----:B------:R2:W-:Y:S02]  /*d5f0*/  STSM.16.M88.4 [R22], R8 ;  /* 0x0000000816007844 */ /* 0x0005e40000000200 */
[----:B------:R-:W-:Y:S01]  /*d600*/  FADD.FTZ R28, R60, R15 ;  /* 0x0000000f3c1c7221 */ /* 0x000fe20000010000 */
[----:B------:R-:W-:Y:S01]  /*d610*/  F2FP.F16.F32.PACK_AB R15, R38, R35 ;  /* 0x00000023260f723e */ /* 0x000fe200000000ff */
[----:B------:R-:W3:Y:S01]  /*d620*/  MUFU.EX2 R40, R40 ;  /* 0x0000002800287308 */ /* 0x000ee20000000800 */
[----:B0-----:R-:W-:Y:S01]  /*d630*/  FADD.FTZ R44, R3, R44 ;  /* 0x0000002c032c7221 */ /* 0x001fe20000010000 */
[----:B------:R-:W-:-:S02]  /*d640*/  FADD.FTZ R29, R61, R28 ;  /* 0x0000001c3d1d7221 */ /* 0x000fc40000010000 */
[----:B------:R0:W-:Y:S02]  /*d650*/  STSM.16.M88.4 [R19], R12 ;  /* 0x0000000c13007844 */ /* 0x0001e40000000200 */
[----:B------:R-:W-:Y:S02]  /*d660*/  FADD.FTZ R34, R64, R29 ;  /* 0x0000001d40227221 */ /* 0x000fe40000010000 */
[----:B------:R-:W4:Y:S01]  /*d670*/  MUFU.EX2 R42, R42 ;  /* 0x0000002a002a7308 */ /* 0x000f220000000800 */
[----:B-1----:R-:W-:Y:S01]  /*d680*/  FADD.FTZ R25, R39, R44 ;  /* 0x0000002c27197221 */ /* 0x002fe20000010000 */
[----:B--2---:R-:W-:Y:S02]  /*d690*/  F2FP.F16.F32.PACK_AB R8, R57, R56 ;  /* 0x000000383908723e */ /* 0x004fe400000000ff */
[----:B------:R-:W-:-:S04]  /*d6a0*/  F2FP.F16.F32.PACK_AB R10, R61, R60 ;  /* 0x0000003c3d0a723e */ /* 0x000fc800000000ff */
[----:B------:R-:W1:Y:S01]  /*d6b0*/  MUFU.EX2 R43, R43 ;  /* 0x0000002b002b7308 */ /* 0x000e620000000800 */
[----:B---3--:R-:W-:-:S07]  /*d6c0*/  FADD.FTZ R25, R40, R25 ;  /* 0x0000001928197221 */ /* 0x008fce0000010000 */
[----:B------:R-:W2:Y:S01]  /*d6d0*/  MUFU.EX2 R7, R66 ;  /* 0x0000004200077308 */ /* 0x000ea20000000800 */
[----:B----4-:R-:W-:Y:S01]  /*d6e0*/  FADD.FTZ R28, R42, R25 ;  /* 0x000000192a1c7221 */ /* 0x010fe20000010000 */
[----:B------:R-:W-:-:S06]  /*d6f0*/  FADD.FTZ R25, R65, R34 ;  /* 0x0000002241197221 */ /* 0x000fcc0000010000 */
[----:B------:R-:W3:Y:S01]  /*d700*/  MUFU.EX2 R36, R67 ;  /* 0x0000004300247308 */ /* 0x000ee20000000800 */
[----:B-1----:R-:W-:-:S07]  /*d710*/  FADD.FTZ R28, R43, R28 ;  /* 0x0000001c2b1c7221 */ /* 0x002fce0000010000 */
[----:B------:R-:W1:Y:S01]  /*d720*/  MUFU.EX2 R32, R70 ;  /* 0x0000004600207308 */ /* 0x000e620000000800 */
[----:B--2---:R-:W-:Y:S01]  /*d730*/  FADD.FTZ R9, R7, R28 ;  /* 0x0000001c07097221 */ /* 0x004fe20000010000 */
[----:B------:R-:W-:Y:S01]  /*d740*/  FADD.FTZ R28, R68, R25 ;  /* 0x00000019441c7221 */ /* 0x000fe20000010000 */
[----:B------:R-:W-:Y:S02]  /*d750*/  F2FP.F16.F32.PACK_AB R25, R30, R27 ;  /* 0x0000001b1e19723e */ /* 0x000fe400000000ff */
[----:B------:R-:W-:Y:S01]  /*d760*/  F2FP.F16.F32.PACK_AB R27, R3, R31 ;  /* 0x0000001f031b723e */ /* 0x000fe200000000ff */
[----:B------:R-:W-:Y:S02]  /*d770*/  FADD.FTZ R11, R69, R28 ;  /* 0x0000001c450b7221 */ /* 0x000fe40000010000 */
[----:B------:R-:W2:Y:S01]  /*d780*/  MUFU.EX2 R33, R71 ;  /* 0x0000004700217308 */ /* 0x000ea20000000800 */
[----:B---3--:R-:W-:Y:S01]  /*d790*/  FADD.FTZ R9, R36, R9 ;  /* 0x0000000924097221 */ /* 0x008fe20000010000 */
[----:B0-----:R-:W-:Y:S01]  /*d7a0*/  FADD.FTZ R14, R72, R11 ;  /* 0x0000000b480e7221 */ /* 0x001fe20000010000 */
[----:B------:R-:W-:Y:S01]  /*d7b0*/  F2FP.F16.F32.PACK_AB R11, R43, R42 ;  /* 0x0000002a2b0b723e */ /* 0x000fe200000000ff */
[----:B------:R0:W-:Y:S02]  /*d7c0*/  STSM.16.M88.4 [R18], R24 ;  /* 0x0000001812007844 */ /* 0x0001e40000000200 */
[----:B------:R-:W-:-:S02]  /*d7d0*/  FADD.FTZ R13, R73, R14 ;  /* 0x0000000e490d7221 */ /* 0x000fc40000010000 */
[----:B------:R-:W3:Y:S01]  /*d7e0*/  MUFU.EX2 R20, R74 ;  /* 0x0000004a00147308 */ /* 0x000ee20000000800 */
[----:B-1----:R-:W-:Y:S01]  /*d7f0*/  FADD.FTZ R12, R32, R9 ;  /* 0x00000009200c7221 */ /* 0x002fe20000010000 */
[----:B------:R-:W-:Y:S01]  /*d800*/  FADD.FTZ R14, R76, R13 ;  /* 0x0000000d4c0e7221 */ /* 0x000fe20000010000 */
[----:B------:R-:W-:-:S03]  /*d810*/  F2FP.F16.F32.PACK_AB R9, R40, R39 ;  /* 0x000000272809723e */ /* 0x000fc600000000ff */
[C---:B------:R-:W-:Y:S01]  /*d820*/  FADD.FTZ R13, R77.reuse, R14 ;  /* 0x0000000e4d0d7221 */ /* 0x040fe20000010000 */
[----:B------:R-:W-:Y:S01]  /*d830*/  F2FP.F16.F32.PACK_AB R14, R77, R76 ;  /* 0x0000004c4d0e723e */ /* 0x000fe200000000ff */
[----:B------:R-:W1:Y:S01]  /*d840*/  MUFU.EX2 R37, R75 ;  /* 0x0000004b00257308 */ /* 0x000e620000000800 */
[----:B--2---:R-:W-:Y:S01]  /*d850*/  FADD.FTZ R3, R33, R12 ;  /* 0x0000000c21037221 */ /* 0x004fe20000010000 */
[----:B------:R2:W-:Y:S01]  /*d860*/  STSM.16.M88.4 [R17+0x27800], R8 ;  /* 0x0278000811007844 */ /* 0x0005e20000000200 */
[----:B------:R-:W-:Y:S01]  /*d870*/  FADD.FTZ R30, R80, R13 ;  /* 0x0000000d501e7221 */ /* 0x000fe20000010000 */
[----:B0-----:R-:W-:Y:S02]  /*d880*/  F2FP.F16.F32.PACK_AB R24, R81, R80 ;  /* 0x000000505118723e */ /* 0x001fe400000000ff */
[----:B------:R-:W-:Y:S01]  /*d890*/  F2FP.F16.F32.PACK_AB R26, R85, R84 ;  /* 0x00000054551a723e */ /* 0x000fe200000000ff */
[----:B------:R-:W-:Y:S01]  /*d8a0*/  FADD.FTZ R29, R81, R30 ;  /* 0x0000001e511d7221 */ /* 0x000fe20000010000 */
[----:B------:R-:W0:Y:S01]  /*d8b0*/  MUFU.EX2 R78, R78 ;  /* 0x0000004e004e7308 */ /* 0x000e220000000800 */
[----:B---3--:R-:W-:-:S07]  /*d8c0*/  FADD.FTZ R12, R20, R3 ;  /* 0x00000003140c7221 */ /* 0x008fce0000010000 */
[----:B------:R-:W3:Y:S01]  /*d8d0*/  MUFU.EX2 R79, R79 ;  /* 0x0000004f004f7308 */ /* 0x000ee20000000800 */
[----:B-1----:R-:W-:Y:S01]  /*d8e0*/  FADD.FTZ R3, R37, R12 ;  /* 0x0000000c25037221 */ /* 0x002fe20000010000 */
[----:B--2---:R-:W-:Y:S02]  /*d8f0*/  F2FP.F16.F32.PACK_AB R8, R65, R64 ;  /* 0x000000404108723e */ /* 0x004fe400000000ff */
[----:B------:R-:W-:Y:S02]  /*d900*/  F2FP.F16.F32.PACK_AB R10, R69, R68 ;  /* 0x00000044450a723e */ /* 0x000fe400000000ff */
[----:B------:R-:W-:Y:S02]  /*d910*/  F2FP.F16.F32.PACK_AB R9, R36, R7 ;  /* 0x000000072409723e */ /* 0x000fe400000000ff */
[----:B------:R-:W1:Y:S01]  /*d920*/  MUFU.EX2 R82, R82 ;  /* 0x0000005200527308 */ /* 0x000e620000000800 */
[----:B------:R-:W-:Y:S01]  /*d930*/  F2FP.F16.F32.PACK_AB R11, R33, R32 ;  /* 0x00000020210b723e */ /* 0x000fe200000000ff */
[----:B0-----:R-:W-:Y:S01]  /*d940*/  FADD.FTZ R28, R78, R3 ;  /* 0x000000034e1c7221 */ /* 0x001fe20000010000 */
[----:B------:R-:W-:-:S02]  /*d950*/  F2FP.F16.F32.PACK_AB R12, R73, R72 ;  /* 0x00000048490c723e */ /* 0x000fc400000000ff */
[----:B------:R-:W-:Y:S01]  /*d960*/  F2FP.F16.F32.PACK_AB R13, R37, R20 ;  /* 0x00000014250d723e */ /* 0x000fe200000000ff */
[----:B------:R0:W-:Y:S02]  /*d970*/  STSM.16.M88.4 [R23], R8 ;  /* 0x0000000817007844 */ /* 0x0001e40000000200 */
[----:B------:R-:W2:Y:S01]  /*d980*/  MUFU.EX2 R83, R83 ;  /* 0x0000005300537308 */ /* 0x000ea20000000800 */
[C---:B---3--:R-:W-:Y:S01]  /*d990*/  F2FP.F16.F32.PACK_AB R15, R79.reuse, R78 ;  /* 0x0000004e4f0f723e */ /* 0x048fe200000000ff */
[----:B------:R-:W-:-:S04]  /*d9a0*/  FADD.FTZ R3, R79, R28 ;  /* 0x0000001c4f037221 */ /* 0x000fc80000010000 */
[----:B------:R4:W-:Y:S02]  /*d9b0*/  STSM.16.M88.4 [R19+0x6000], R12 ;  /* 0x0060000c13007844 */ /* 0x0009e40000000200 */
[----:B------:R-:W3:Y:S01]  /*d9c0*/  MUFU.EX2 R86, R86 ;  /* 0x0000005600567308 */ /* 0x000ee20000000800 */
[----:B-1----:R-:W-:Y:S01]  /*d9d0*/  FADD.FTZ R3, R82, R3 ;  /* 0x0000000352037221 */ /* 0x002fe20000010000 */
[----:B0-----:R-:W-:-:S06]  /*d9e0*/  IMAD.MOV.U32 R8, RZ, RZ, R0 ;  /* 0x000000ffff087224 */ /* 0x001fcc00078e0000 */
[----:B------:R0:W1:Y:S01]  /*d9f0*/  MUFU.EX2 R31, R4 ;  /* 0x00000004001f7308 */ /* 0x0000620000000800 */
[C---:B--2---:R-:W-:Y:S01]  /*da00*/  F2FP.F16.F32.PACK_AB R25, R83.reuse, R82 ;  /* 0x000000525319723e */ /* 0x044fe200000000ff */
[----:B------:R-:W-:Y:S01]  /*da10*/  FADD.FTZ R3, R83, R3 ;  /* 0x0000000353037221 */ /* 0x000fe20000010000 */
[----:B------:R-:W-:Y:S02]  /*da20*/  IMAD.MOV.U32 R9, RZ, RZ, R5 ;  /* 0x000000ffff097224 */ /* 0x000fe400078e0005 */
[----:B0-----:R-:W-:Y:S01]  /*da30*/  FADD.FTZ R4, R84, R29 ;  /* 0x0000001d54047221 */ /* 0x001fe20000010000 */
[----:B---3--:R-:W-:-:S03]  /*da40*/  FADD.FTZ R3, R86, R3 ;  /* 0x0000000356037221 */ /* 0x008fc60000010000 */
[----:B------:R-:W-:Y:S01]  /*da50*/  FADD.FTZ R4, R85, R4 ;  /* 0x0000000455047221 */ /* 0x000fe20000010000 */
[C---:B-1----:R-:W-:Y:S01]  /*da60*/  F2FP.F16.F32.PACK_AB R27, R31.reuse, R86 ;  /* 0x000000561f1b723e */ /* 0x042fe200000000ff */
[----:B------:R-:W-:-:S04]  /*da70*/  FADD.FTZ R3, R31, R3 ;  /* 0x000000031f037221 */ /* 0x000fc80000010000 */
[----:B------:R4:W-:Y:S01]  /*da80*/  STSM.16.M88.4 [R18+0x6000], R24 ;  /* 0x0060001812007844 */ /* 0x0009e20000000200 */
[----:B------:R0:W-:Y:S06]  /*da90*/  MEMBAR.ALL.CTA ;  /* 0x0000000000007992 */ /* 0x0001ec0000008000 */
[----:B0-----:R-:W0:Y:S02]  /*daa0*/  FENCE.VIEW.ASYNC.S ;  /* 0x00000000000073c6 */ /* 0x001e240000000000 */
[----:B0-----:R-:W-:Y:S01]  /*dab0*/  NOP ;  /* 0x0000000000007918 */ /* 0x001fe20000000000 */
[----:B------:R-:W-:Y:S05]  /*dac0*/  @P2 BRA `(.L_x_1149) ;  /* 0xffffffcc00d82947 */ /* 0x000fea000383ffff */
.L_x_1132:
[----:B------:R-:W-:Y:S06]  /*dad0*/  BAR.ARV 0x8, 0x200 ;  /* 0x0208000000007b1d */ /* 0x000fec0000002000 */
[----:B------:R-:W-:Y:S05]  /*dae0*/  @!P0 BRA `(.L_x_1150) ;  /* 0x0000000000048947 */ /* 0x000fea0003800000 */
[----:B------:R-:W-:Y:S01]  /*daf0*/  BPT.TRAP 0x1 ;  /* 0x000000040000795c */ /* 0x000fe20000300000 */
.L_x_1150:
[----:B------:R-:W-:Y:S01]  /*db00*/  ULEA UR9, UR48, UR42, 0x3 ;  /* 0x0000002a30097291 */ /* 0x000fe2000f8e183f */
[----:B------:R-:W-:-:S05]  /*db10*/  IMAD.U32 R2, RZ, RZ, UR51 ;  /* 0x00000033ff027e24 */ /* 0x000fca000f8e00ff */
[----:B------:R-:W-:-:S04]  /*db20*/  SHF.L.U32 R2, R2, 0x1f, RZ ;  /* 0x0000001f02027819 */ /* 0x000fc800000006ff */
[----:B------:R0:W0:Y:S01]  /*db30*/  SYNCS.PHASECHK.TRANS64.TRYWAIT P2, [UR9+0x2d850], R2 ;  /* 0x02d85002ff0075a7 */ /* 0x0000220008040149 */
[----:B------:R-:W-:Y:S05]  /*db40*/  @!P0 BRA `(.L_x_1151) ;  /* 0x0000000000048947 */ /* 0x000fea0003800000 */
[----:B------:R-:W-:Y:S01]  /*db50*/  BPT.TRAP 0x1 ;  /* 0x000000040000795c */ /* 0x000fe20000300000 */
.L_x_1151:
[----:B0-----:R-:W-:Y:S05]  /*db60*/  @P2 BRA `(.L_x_1152) ;  /* 0x0000000000082947 */ /* 0x001fea0003800000 */
[----:B------:R-:W0:Y:S02]  /*db70*/  SYNCS.PHASECHK.TRANS64.TRYWAIT P0, [UR9+0x2d850], R2 ;  /* 0x02d85002ff0075a7 */ /* 0x000e240008000149 */
[----:B0-----:R-:W-:Y:S05]  /*db80*/  @!P0 BRA `(.L_x_1153) ;  /* 0x000000a400f48947 */ /* 0x001fea0003800000 */
.L_x_1152:
[----:B------:R-:W-:Y:S01]  /*db90*/  UIADD3 UR42, UR42, 0x400, URZ ;  /* 0x000004002a2a7890 */ /* 0x000fe2000fffe03f */
[----:B------:R-:W-:Y:S01]  /*dba0*/  WARPGROUP.ARRIVE ;  /* 0x00000000000079c5 */ /* 0x000fe20000000000 */
[----:B------:R-:W-:Y:S01]  /*dbb0*/  ULOP3.LUT UR44, UR44, 0x10000, URZ, 0xfc, !UPT ;  /* 0x000100002c2c7892 */ /* 0x000fe2000f8efc3f */
[----:B------:R-:W0:Y:S01]  /*dbc0*/  SHFL.BFLY PT, R7, R4, 0x2, 0x1f ;  /* 0x0c401f0004077f89 */ /* 0x000e2200000e0000 */
[----:B------:R-:W-:Y:S01]  /*dbd0*/  USHF.R.U32.HI UR42, URZ, 0x4, UR42 ;  /* 0x000000043f2a7899 */ /* 0x000fe2000801162a */
[----:B-123--:R-:W-:Y:S01]  /*dbe0*/  IMAD.U32 R10, RZ, RZ, UR9 ;  /* 0x00000009ff0a7e24 */ /* 0x00efe2000f8e00ff */
[----:B------:R-:W-:Y:S01]  /*dbf0*/  UMOV UR5, 0x40000040 ;  /* 0x4000004000057882 */ /* 0x000fe20000000000 */
[----:B------:R-:W-:Y:S01]  /*dc00*/  UMOV UR7, 0x80000020 ;  /* 0x8000002000077882 */ /* 0x000fe20000000000 */
[----:B------:R-:W-:Y:S01]  /*dc10*/  ULOP3.LUT UR42, UR42, 0x3fff, URZ, 0xc0, !UPT ;  /* 0x00003fff2a2a7892 */ /* 0x000fe2000f8ec03f */
[----:B------:R-:W1:Y:S01]  /*dc20*/  SHFL.BFLY PT, R2, R3, 0x2, 0x1f ;  /* 0x0c401f0003027f89 */ /* 0x000e6200000e0000 */
[----:B------:R-:W-:Y:S01]  /*dc30*/  UMOV UR4, UR44 ;  /* 0x0000002c00047c82 */ /* 0x000fe20008000000 */
[----:B------:R-:W-:Y:S01]  /*dc40*/  @!P1 VIADD R10, R10, 0x2d860 ;  /* 0x0002d8600a0a9836 */ /* 0x000fe20000000000 */
[----:B------:R-:W-:Y:S01]  /*dc50*/  ULOP3.LUT UR8, UR42, 0x2000000, URZ, 0xfc, !UPT ;  /* 0x020000002a087892 */ /* 0x000fe2000f8efc3f */
[----:B------:R-:W-:Y:S01]  /*dc60*/  IMAD.MOV.U32 R8, RZ, RZ, RZ ;  /* 0x000000ffff087224 */ /* 0x000fe200078e00ff */
[----:B------:R-:W-:Y:S01]  /*dc70*/  UIADD3 UR49, UR49, 0x1, URZ ;  /* 0x0000000131317890 */ /* 0x000fe2000fffe03f */
[----:B------:R-:W-:Y:S01]  /*dc80*/  IMAD.MOV.U32 R20, RZ, RZ, -0x800000 ;  /* 0xff800000ff147424 */ /* 0x000fe200078e00ff */
[----:B------:R-:W-:Y:S01]  /*dc90*/  UIMAD UR8, UR48, 0x600, UR8 ;  /* 0x00000600300878a4 */ /* 0x000fe2000f8e0208 */
[----:B------:R-:W-:Y:S01]  /*dca0*/  @!P1 PRMT R10, RZ, 0x654, R10 ;  /* 0x00000654ff0a9816 */ /* 0x000fe2000000000a */
[----:B------:R-:W-:-:S04]  /*dcb0*/  UIADD3 UR48, UR48, 0x1, URZ ;  /* 0x0000000130307890 */ /* 0x000fc8000fffe03f */
[----:B------:R-:W-:Y:S01]  /*dcc0*/  UISETP.NE.AND UP0, UPT, UR48, 0x2, UPT ;  /* 0x000000023000788c */ /* 0x000fe2000bf05270 */
[----:B------:R-:W-:Y:S02]  /*dcd0*/  UMOV UR6, UR8 ;  /* 0x0000000800067c82 */ /* 0x000fe40008000000 */
[----:B------:R-:W-:Y:S01]  /*dce0*/  HGMMA.64x96x16.F32 R88, gdesc[UR4].tnspB, R88, gsb0 ;  /* 0x41600000045879f0 */ /* 0x000fe20008000858 */
[----:B------:R-:W-:Y:S01]  /*dcf0*/  UIADD3 UR4, UR44, 0x2, URZ ;  /* 0x000000022c047890 */ /* 0x000fe2000fffe03f */
[----:B0-----:R-:W-:Y:S01]  /*dd00*/  FADD.FTZ R7, R7, R4 ;  /* 0x0000000407077221 */ /* 0x001fe20000010000 */
[----:B------:R-:W-:Y:S01]  /*dd10*/  UIADD3 UR6, UR8, 0x40, URZ ;  /* 0x0000004008067890 */ /* 0x000fe2000fffe03f */
[----:B------:R-:W-:Y:S01]  /*dd20*/  UMOV UR5, 0x40000040 ;  /* 0x4000004000057882 */ /* 0x000fe20000000000 */
[----:B------:R-:W-:Y:S01]  /*dd30*/  UMOV UR7, 0x80000020 ;  /* 0x8000002000077882 */ /* 0x000fe20000000000 */
[----:B-1----:R-:W-:Y:S01]  /*dd40*/  FADD.FTZ R6, R2, R3 ;  /* 0x0000000302067221 */ /* 0x002fe20000010000 */
[----:B------:R-:W-:Y:S01]  /*dd50*/  IMAD.MOV.U32 R3, RZ, RZ, -0x800000 ;  /* 0xff800000ff037424 */ /* 0x000fe200078e00ff */
[----:B------:R-:W0:Y:S01]  /*dd60*/  SHFL.BFLY PT, R2, R7, 0x1, 0x1f ;  /* 0x0c201f0007027f89 */ /* 0x000e2200000e0000 */
[----:B------:R-:W-:-:S03]  /*dd70*/  USEL UR48, UR48, URZ, UP0 ;  /* 0x0000003f30307287 */ /* 0x000fc60008000000 */
[----:B------:R-:W4:Y:S01]  /*dd80*/  SHFL.BFLY PT, R9, R6, 0x1, 0x1f ;  /* 0x0c201f0006097f89 */ /* 0x000f2200000e0000 */
[----:B0-----:R-:W-:Y:S01]  /*dd90*/  FADD.FTZ R11, R7, R2 ;  /* 0x00000002070b7221 */ /* 0x001fe20000010000 */
[----:B------:R-:W-:Y:S02]  /*dda0*/  IMAD.MOV.U32 R2, RZ, RZ, RZ ;  /* 0x000000ffff027224 */ /* 0x000fe400078e00ff */
[----:B------:R-:W-:Y:S02]  /*ddb0*/  IMAD.U32 R7, RZ, RZ, UR33 ;  /* 0x00000021ff077e24 */ /* 0x000fe4000f8e00ff */
[----:B----4-:R-:W-:Y:S01]  /*ddc0*/  FADD.FTZ R12, R6, R9 ;  /* 0x00000009060c7221 */ /* 0x010fe20000010000 */
[----:B------:R-:W-:Y:S01]  /*ddd0*/  FSETP.NE.FTZ.AND P0, PT, R11, RZ, PT ;  /* 0x000000ff0b00720b */ /* 0x000fe20003f15000 */
[----:B------:R-:W-:-:S03]  /*dde0*/  IMAD.U32 R6, RZ, RZ, UR33 ;  /* 0x00000021ff067e24 */ /* 0x000fc6000f8e00ff */
[----:B------:R-:W-:-:S09]  /*ddf0*/  FSETP.NE.FTZ.AND P2, PT, R12, RZ, PT ;  /* 0x000000ff0c00720b */ /* 0x000fd20003f55000 */
[----:B------:R-:W0:Y:S01]  /*de00*/  @P0 MUFU.LG2 R4, R11 ;  /* 0x0000000b00040308 */ /* 0x000e220000000c00 */
[----:B------:R-:W-:-:S07]  /*de10*/  @P0 FMUL.FTZ R7, R7, 0.69314718246459960938 ;  /* 0x3f31721807070820 */ /* 0x000fce0000410000 */
[----:B------:R-:W1:Y:S08]  /*de20*/  @P2 MUFU.LG2 R9, R12 ;  /* 0x0000000c00092308 */ /* 0x000e700000000c00 */
[----:B------:R2:W3:Y:S01]  /*de30*/  @P0 MUFU.RCP R2, R11 ;  /* 0x0000000b00020308 */ /* 0x0004e20000001000 */
[----:B0-----:R-:W-:-:S04]  /*de40*/  @P0 FMUL.FTZ R4, R4, 0.69314718246459960938 ;  /* 0x3f31721804040820 */ /* 0x001fc80000410000 */
[----:B------:R-:W-:Y:S01]  /*de50*/  @P0 FFMA.FTZ R3, R7, R0, R4 ;  /* 0x0000000007030223 */ /* 0x000fe20000010004 */
[----:B------:R-:W-:Y:S02]  /*de60*/  PLOP3.LUT P0, PT, PT, PT, PT, 0x8, 0x0 ;  /* 0x000000000000781c */ /* 0x000fe40003f0e170 */
[----:B------:R-:W0:Y:S01]  /*de70*/  @P2 MUFU.RCP R8, R12 ;  /* 0x0000000c00082308 */ /* 0x000e220000001000 */
[----:B--2---:R-:W-:Y:S01]  /*de80*/  @P2 FMUL.FTZ R11, R6, 0.69314718246459960938 ;  /* 0x3f317218060b2820 */ /* 0x004fe20000410000 */
        /* <DEDUP_REMOVED lines=99> */
.L_x_1083:
        /* <DEDUP_REMOVED lines=11> */
[----:B------:R-:W2:Y:S01]  /*e570*/  LDL R0, [R1+0x1c] ;  /* 0x00001c0001007983 */ /* 0x000ea20000100800 */
[----:B------:R-:W0:Y:S01]  /*e580*/  S2UR UR4, SR_SWINHI ;  /* 0x00000000000479c3 */ /* 0x000e220000002f00 */
[----:B------:R-:W-:Y:S01]  /*e590*/  F2FP.F16.F32.PACK_AB R6, R93, R92 ;  /* 0x0000005c5d06723e */ /* 0x000fe200000000ff */
[----:B------:R-:W-:Y:S01]  /*e5a0*/  ULDC.64 UR10, c[0x0][0xc00] ;  /* 0x00030000000a7ab9 */ /* 0x000fe20000000a00 */
[----:B------:R-:W-:Y:S01]  /*e5b0*/  UMOV UR8, UR42 ;  /* 0x0000002a00087c82 */ /* 0x000fe20008000000 */
[----:B0-----:R-:W-:Y:S01]  /*e5c0*/  UMOV UR9, UR4 ;  /* 0x0000000400097c82 */ /* 0x001fe20008000000 */
[----:B------:R-:W-:Y:S02]  /*e5d0*/  IMAD.U32 R28, RZ, RZ, UR8 ;  /* 0x00000008ff1c7e24 */ /* 0x000fe4000f8e00ff */
[----:B------:R-:W-:Y:S01]  /*e5e0*/  IMAD.U32 R29, RZ, RZ, UR9 ;  /* 0x00000009ff1d7e24 */ /* 0x000fe2000f8e00ff */
[----:B------:R-:W-:Y:S02]  /*e5f0*/  ULDC.64 UR8, c[0x0][0xc00] ;  /* 0x0003000000087ab9 */ /* 0x000fe40000000a00 */
[----:B------:R-:W-:-:S06]  /*e600*/  UIMAD.WIDE UR8, UR43, 0x4, UR8 ;  /* 0x000000042b0878a5 */ /* 0x000fcc000f8e0208 */
[----:B------:R-:W-:Y:S01]  /*e610*/  IMAD.U32 R30, RZ, RZ, UR8 ;  /* 0x00000008ff1e7e24 */ /* 0x000fe2000f8e00ff */
[----:B------:R-:W-:Y:S01]  /*e620*/  BAR.SYNC.DEFER_BLOCKING 0x1, 0x180 ;  /* 0x0046000000007b1d */ /* 0x000fe20000010000 */
[----:B--2---:R-:W-:-:S03]  /*e630*/  IMAD.WIDE R4, R0, 0x2, R28 ;  /* 0x0000000200047825 */ /* 0x004fc600078e021c */
[C---:B------:R-:W-:Y:S02]  /*e640*/  IADD3 R27, P3, R4.reuse, 0x3000, RZ ;  /* 0x00003000041b7810 */ /* 0x040fe40007f7e0ff */
[C---:B------:R-:W-:Y:S02]  /*e650*/  IADD3 R21, P4, R4.reuse, 0x20, RZ ;  /* 0x0000002004157810 */ /* 0x040fe40007f9e0ff */
[----:B------:R-:W-:Y:S01]  /*e660*/  LOP3.LUT R2, R27, 0x180, RZ, 0xc0, !PT ;  /* 0x000001801b027812 */ /* 0x000fe200078ec0ff */
[--C-:B------:R-:W-:Y:S01]  /*e670*/  IMAD.X R15, RZ, RZ, R5.reuse, P3 ;  /* 0x000000ffff0f7224 */ /* 0x100fe200018e0605 */
[----:B------:R-:W-:Y:S01]  /*e680*/  IADD3 R31, P2, R4, 0x3020, RZ ;  /* 0x00003020041f7810 */ /* 0x000fe20007f5e0ff */
[--C-:B------:R-:W-:Y:S01]  /*e690*/  IMAD.X R25, RZ, RZ, R5.reuse, P4 ;  /* 0x000000ffff197224 */ /* 0x100fe200020e0605 */
[----:B------:R-:W-:Y:S02]  /*e6a0*/  SHF.R.U64 R2, R2, 0x3, RZ ;  /* 0x0000000302027819 */ /* 0x000fe400000012ff */
[----:B------:R-:W-:Y:S01]  /*e6b0*/  LOP3.LUT R0, R21, 0x180, RZ, 0xc0, !PT ;  /* 0x0000018015007812 */ /* 0x000fe200078ec0ff */
[----:B------:R-:W-:Y:S01]  /*e6c0*/  IMAD.X R13, RZ, RZ, R5, P2 ;  /* 0x000000ffff0d7224 */ /* 0x000fe200010e0605 */
[----:B------:R-:W-:-:S02]  /*e6d0*/  LOP3.LUT R7, R4, 0x180, RZ, 0xc0, !PT ;  /* 0x0000018004077812 */ /* 0x000fc400078ec0ff */
[----:B------:R-:W-:Y:S02]  /*e6e0*/  IADD3 R33, P1, R4, 0x6000, RZ ;  /* 0x0000600004217810 */ /* 0x000fe40007f3e0ff */
[----:B------:R-:W-:Y:S02]  /*e6f0*/  LOP3.LUT R14, R2, R27, RZ, 0x3c, !PT ;  /* 0x0000001b020e7212 */ /* 0x000fe400078e3cff */
[----:B------:R-:W-:Y:S01]  /*e700*/  SHF.R.U64 R0, R0, 0x3, RZ ;  /* 0x0000000300007819 */ /* 0x000fe200000012ff */
[----:B------:R-:W-:Y:S01]  /*e710*/  IMAD.X R11, RZ, RZ, R5, P1 ;  /* 0x000000ffff0b7224 */ /* 0x000fe200008e0605 */
[----:B------:R-:W-:Y:S02]  /*e720*/  LOP3.LUT R2, R31, 0x180, RZ, 0xc0, !PT ;  /* 0x000001801f027812 */ /* 0x000fe400078ec0ff */
[----:B------:R-:W-:Y:S02]  /*e730*/  IADD3 R26, P0, R4, 0x6020, RZ ;  /* 0x00006020041a7810 */ /* 0x000fe40007f1e0ff */
[----:B------:R-:W-:-:S02]  /*e740*/  SHF.R.U64 R7, R7, 0x3, RZ ;  /* 0x0000000307077819 */ /* 0x000fc400000012ff */
[----:B------:R-:W-:Y:S01]  /*e750*/  LOP3.LUT R8, R33, 0x180, RZ, 0xc0, !PT ;  /* 0x0000018021087812 */ /* 0x000fe200078ec0ff */
[----:B------:R-:W-:Y:S01]  /*e760*/  IMAD.X R9, RZ, RZ, R5, P0 ;  /* 0x000000ffff097224 */ /* 0x000fe200000e0605 */
[----:B------:R-:W-:Y:S02]  /*e770*/  LOP3.LUT R24, R0, R21, RZ, 0x3c, !PT ;  /* 0x0000001500187212 */ /* 0x000fe400078e3cff */
[----:B------:R-:W-:Y:S02]  /*e780*/  SHF.R.U64 R2, R2, 0x3, RZ ;  /* 0x0000000302027819 */ /* 0x000fe400000012ff */
[----:B------:R-:W-:Y:S02]  /*e790*/  LOP3.LUT R21, R26, 0x180, RZ, 0xc0, !PT ;  /* 0x000001801a157812 */ /* 0x000fe400078ec0ff */
[----:B------:R-:W-:Y:S02]  /*e7a0*/  LOP3.LUT R4, R7, R4, RZ, 0x3c, !PT ;  /* 0x0000000407047212 */ /* 0x000fe400078e3cff */
[----:B------:R-:W-:-:S02]  /*e7b0*/  SHF.R.U64 R8, R8, 0x3, RZ ;  /* 0x0000000308087819 */ /* 0x000fc400000012ff */
[----:B------:R-:W-:Y:S01]  /*e7c0*/  LOP3.LUT R12, R2, R31, RZ, 0x3c, !PT ;  /* 0x0000001f020c7212 */ /* 0x000fe200078e3cff */
[----:B------:R-:W-:Y:S01]  /*e7d0*/  IMAD.U32 R31, RZ, RZ, UR9 ;  /* 0x00000009ff1f7e24 */ /* 0x000fe2000f8e00ff */
[----:B------:R-:W-:Y:S01]  /*e7e0*/  SHF.R.U64 R21, R21, 0x3, RZ ;  /* 0x0000000315157819 */ /* 0x000fe200000012ff */
[----:B------:R-:W-:Y:S01]  /*e7f0*/  ULDC.64 UR8, c[0x0][0xc08] ;  /* 0x0003020000087ab9 */ /* 0x000fe20000000a00 */
[----:B------:R-:W-:Y:S02]  /*e800*/  MOV R0, R4 ;  /* 0x0000000400007202 */ /* 0x000fe40000000f00 */
[----:B------:R-:W-:Y:S02]  /*e810*/  F2FP.F16.F32.PACK_AB R4, R89, R88 ;  /* 0x000000585904723e */ /* 0x000fe400000000ff */
[----:B------:R-:W-:Y:S02]  /*e820*/  F2FP.F16.F32.PACK_AB R5, R91, R90 ;  /* 0x0000005a5b05723e */ /* 0x000fe400000000ff */
[----:B------:R-:W-:-:S02]  /*e830*/  F2FP.F16.F32.PACK_AB R7, R95, R94 ;  /* 0x0000005e5f07723e */ /* 0x000fc400000000ff */
[----:B------:R-:W-:Y:S02]  /*e840*/  LOP3.LUT R10, R8, R33, RZ, 0x3c, !PT ;  /* 0x00000021080a7212 */ /* 0x000fe400078e3cff */
[----:B------:R-:W-:Y:S01]  /*e850*/  MOV R33, R14 ;  /* 0x0000000e00217202 */ /* 0x000fe20000000f00 */
[----:B------:R0:W-:Y:S01]  /*e860*/  STSM.16.M88.4 [R0], R4 ;  /* 0x0000000400007844 */ /* 0x0001e20000000200 */
[----:B------:R-:W-:Y:S02]  /*e870*/  MOV R32, R12 ;  /* 0x0000000c00207202 */ /* 0x000fe40000000f00 */
[----:B------:R-:W-:Y:S02]  /*e880*/  LOP3.LUT R8, R21, R26, RZ, 0x3c, !PT ;  /* 0x0000001a15087212 */ /* 0x000fe400078e3cff */
[----:B------:R-:W-:Y:S02]  /*e890*/  MOV R24, R24 ;  /* 0x0000001800187202 */ /* 0x000fe40000000f00 */
[----:B------:R-:W-:-:S02]  /*e8a0*/  F2FP.F16.F32.PACK_AB R12, R97, R96 ;  /* 0x00000060610c723e */ /* 0x000fc400000000ff */
[----:B------:R-:W-:Y:S02]  /*e8b0*/  F2FP.F16.F32.PACK_AB R13, R99, R98 ;  /* 0x00000062630d723e */ /* 0x000fe400000000ff */
[----:B------:R-:W-:Y:S02]  /*e8c0*/  F2FP.F16.F32.PACK_AB R14, R101, R100 ;  /* 0x00000064650e723e */ /* 0x000fe400000000ff */
[----:B------:R-:W-:Y:S02]  /*e8d0*/  F2FP.F16.F32.PACK_AB R15, R103, R102 ;  /* 0x00000066670f723e */ /* 0x000fe400000000ff */
[----:B------:R-:W-:Y:S02]  /*e8e0*/  MOV R21, R10 ;  /* 0x0000000a00157202 */ /* 0x000fe40000000f00 */
[----:B------:R-:W-:Y:S01]  /*e8f0*/  MOV R2, R8 ;  /* 0x0000000800027202 */ /* 0x000fe20000000f00 */
[----:B------:R1:W-:Y:S01]  /*e900*/  STSM.16.M88.4 [R24], R12 ;  /* 0x0000000c18007844 */ /* 0x0003e20000000200 */
[----:B0-----:R-:W-:-:S02]  /*e910*/  F2FP.F16.F32.PACK_AB R4, R105, R104 ;  /* 0x000000686904723e */ /* 0x001fc400000000ff */
[----:B------:R-:W-:Y:S02]  /*e920*/  F2FP.F16.F32.PACK_AB R5, R107, R106 ;  /* 0x0000006a6b05723e */ /* 0x000fe400000000ff */
[----:B------:R-:W-:Y:S02]  /*e930*/  F2FP.F16.F32.PACK_AB R6, R109, R108 ;  /* 0x0000006c6d06723e */ /* 0x000fe400000000ff */
[----:B------:R-:W-:Y:S02]  /*e940*/  F2FP.F16.F32.PACK_AB R7, R111, R110 ;  /* 0x0000006e6f07723e */ /* 0x000fe400000000ff */
[----:B------:R-:W-:Y:S02]  /*e950*/  F2FP.F16.F32.PACK_AB R8, R113, R112 ;  /* 0x000000707108723e */ /* 0x000fe400000000ff */
[----:B------:R-:W-:Y:S01]  /*e960*/  F2FP.F16.F32.PACK_AB R9, R115, R114 ;  /* 0x000000727309723e */ /* 0x000fe200000000ff */
[----:B------:R-:W-:Y:S01]  /*e970*/  STSM.16.M88.4 [R33], R4 ;  /* 0x0000000421007844 */ /* 0x000fe20000000200 */
[----:B------:R-:W-:-:S02]  /*e980*/  F2FP.F16.F32.PACK_AB R10, R117, R116 ;  /* 0x00000074750a723e */ /* 0x000fc400000000ff */
[----:B------:R-:W-:Y:S02]  /*e990*/  F2FP.F16.F32.PACK_AB R11, R119, R118 ;  /* 0x00000076770b723e */ /* 0x000fe400000000ff */
[----:B-1----:R-:W-:Y:S02]  /*e9a0*/  F2FP.F16.F32.PACK_AB R12, R121, R120 ;  /* 0x00000078790c723e */ /* 0x002fe400000000ff */
[----:B------:R-:W-:Y:S01]  /*e9b0*/  F2FP.F16.F32.PACK_AB R13, R123, R122 ;  /* 0x0000007a7b0d723e */ /* 0x000fe200000000ff */
[----:B------:R-:W-:Y:S01]  /*e9c0*/  STSM.16.M88.4 [R32], R8 ;  /* 0x0000000820007844 */ /* 0x000fe20000000200 */
[----:B------:R-:W-:Y:S02]  /*e9d0*/  F2FP.F16.F32.PACK_AB R14, R125, R124 ;  /* 0x0000007c7d0e723e */ /* 0x000fe400000000ff */
[----:B------:R-:W-:Y:S02]  /*e9e0*/  F2FP.F16.F32.PACK_AB R15, R127, R126 ;  /* 0x0000007e7f0f723e */ /* 0x000fe400000000ff */
[----:B------:R-:W-:-:S02]  /*e9f0*/  F2FP.F16.F32.PACK_AB R24, R129, R128 ;  /* 0x000000808118723e */ /* 0x000fc400000000ff */
[----:B------:R-:W-:Y:S01]  /*ea00*/  F2FP.F16.F32.PACK_AB R25, R131, R130 ;  /* 0x000000828319723e */ /* 0x000fe200000000ff */
[----:B------:R-:W-:Y:S01]  /*ea10*/  STSM.16.M88.4 [R21], R12 ;  /* 0x0000000c15007844 */ /* 0x000fe20000000200 */
[----:B------:R-:W-:Y:S02]  /*ea20*/  F2FP.F16.F32.PACK_AB R26, R133, R132 ;  /* 0x00000084851a723e */ /* 0x000fe400000000ff */
[----:B------:R-:W-:Y:S02]  /*ea30*/  F2FP.F16.F32.PACK_AB R27, R135, R134 ;  /* 0x00000086871b723e */ /* 0x000fe400000000ff */
[----:B------:R-:W-:-:S03]  /*ea40*/  ISETP.NE.U32.AND P0, PT, RZ, UR10, PT ;  /* 0x0000000aff007c0c */ /* 0x000fc6000bf05070 */
[----:B------:R0:W-:Y:S01]  /*ea50*/  STSM.16.M88.4 [R2], R24 ;  /* 0x0000001802007844 */ /* 0x0001e20000000200 */
[----:B------:R-:W-:Y:S01]  /*ea60*/  BAR.SYNC.DEFER_BLOCKING 0x1, 0x180 ;  /* 0x0046000000007b1d */ /* 0x000fe20000010000 */
[----:B------:R-:W-:-:S07]  /*ea70*/  ISETP.NE.AND.EX P0, PT, RZ, UR11, PT, P0 ;  /* 0x0000000bff007c0c */ /* 0x000fce000bf05300 */
[----:B0-----:R-:W0:Y:S06]  /*ea80*/  LDC R2, c[0x0][0xbe8] ;  /* 0x0002fa00ff027b82 */ /* 0x001e2c0000000800 */
[----:B------:R-:W2:Y:S01]  /*ea90*/  @P0 LDG.E R0, desc[UR52][R30.64] ;  /* 0x000000341e000981 */ /* 0x000ea2000c1e1900 */
[----:B------:R-:W-:Y:S01]  /*eaa0*/  UISETP.NE.U32.AND UP0, UPT, UR8, URZ, UPT ;  /* 0x0000003f0800728c */ /* 0x000fe2000bf05070 */
[----:B------:R-:W-:-:S03]  /*eab0*/  ULDC UR4, c[0x0][0xa88] ;  /* 0x0002a20000047ab9 */ /* 0x000fc60000000800 */
[----:B------:R-:W-:Y:S01]  /*eac0*/  UISETP.NE.AND.EX UP0, UPT, UR9, URZ, UPT, UP0 ;  /* 0x0000003f0900728c */ /* 0x000fe2000bf05300 */
[----:B------:R-:W-:Y:S01]  /*ead0*/  IMAD.U32 R11, RZ, RZ, UR4 ;  /* 0x00000004ff0b7e24 */ /* 0x000fe2000f8e00ff */
[----:B------:R-:W-:-:S04]  /*eae0*/  ULDC UR4, c[0x0][0xad4] ;  /* 0x0002b50000047ab9 */ /* 0x000fc80000000800 */
[----:B------:R-:W-:Y:S02]  /*eaf0*/  PLOP3.LUT P4, PT, PT, PT, UP0, 0x80, 0x0 ;  /* 0x000000000000781c */ /* 0x000fe40003f8f008 */
[----:B0-----:R-:W-:-:S03]  /*eb00*/  ISETP.NE.AND P1, PT, R2, 0x1, PT ;  /* 0x000000010200780c */ /* 0x001fc60003f25270 */
[----:B------:R-:W-:Y:S02]  /*eb10*/  @UP0 ULDC.64 UR8, c[0x0][0xc08] ;  /* 0x0003020000080ab9 */ /* 0x000fe40000000a00 */
[----:B------:R-:W-:Y:S02]  /*eb20*/  @UP0 UIMAD.WIDE UR8, UR43, 0x4, UR8 ;  /* 0x000000042b0808a5 */ /* 0x000fe4000f8e0208 */
[----:B------:R-:W-:-:S06]  /*eb30*/  UISETP.NE.AND UP0, UPT, UR46, URZ, UPT ;  /* 0x0000003f2e00728c */ /* 0x000fcc000bf05270 */
[----:B------:R-:W0:Y:S01]  /*eb40*/  @P1 LDC R6, c[0x0][0xbec] ;  /* 0x0002fb00ff061b82 */ /* 0x000e220000000800 */
[----:B------:R-:W-:Y:S01]  /*eb50*/  USEL UR4, UR46, UR4, UP0 ;  /* 0x000000042e047287 */ /* 0x000fe20008000000 */
[----:B------:R-:W-:Y:S01]  /*eb60*/  IMAD.U32 R4, RZ, RZ, UR8 ;  /* 0x00000008ff047e24 */ /* 0x000fe2000f8e00ff */
[----:B------:R-:W-:Y:S01]  /*eb70*/  UMOV UR19, 0x9b8 ;  /* 0x000009b800137882 */ /* 0x000fe20000000000 */
[----:B------:R-:W-:Y:S01]  /*eb80*/  VIADD R15, R136, UR40 ;  /* 0x00000028880f7c36 */ /* 0x000fe20008000000 */
[----:B------:R-:W-:Y:S01]  /*eb90*/  UISETP.GT.AND UP1, UPT, UR4, 0x1, UPT ;  /* 0x000000010400788c */ /* 0x000fe2000bf24270 */
[----:B------:R-:W-:Y:S02]  /*eba0*/  IMAD.U32 R5, RZ, RZ, UR9 ;  /* 0x00000009ff057e24 */ /* 0x000fe4000f8e00ff */
[----:B------:R-:W1:Y:S01]  /*ebb0*/  @P1 LDC R9, c[0x0][0xbf0] ;  /* 0x0002fc00ff091b82 */ /* 0x000e620000000800 */
[----:B------:R-:W-:Y:S02]  /*ebc0*/  USEL UR19, UR19, 0x978, UP1 ;  /* 0x0000097813137887 */ /* 0x000fe40008800000 */
[----:B------:R-:W-:Y:S01]  /*ebd0*/  UISETP.NE.U32.AND UP0, UPT, UR10, URZ, UPT ;  /* 0x0000003f0a00728c */ /* 0x000fe2000bf05070 */
[----:B------:R-:W-:Y:S01]  /*ebe0*/  IMAD.MOV.U32 R7, RZ, RZ, R15 ;  /* 0x000000ffff077224 */ /* 0x000fe200078e000f */
[----:B------:R-:W-:Y:S01]  /*ebf0*/  UMOV UR4, URZ ;  /* 0x0000003f00047c82 */ /* 0x000fe20008000000 */
[----:B------:R-:W-:Y:S01]  /*ec00*/  USHF.R.S32.HI UR10, URZ, 0x1f, UR43 ;  /* 0x0000001f3f0a7899 */ /* 0x000fe2000801142b */
[----:B------:R3:W5:Y:S01]  /*ec10*/  @P4 LDG.E R11, desc[UR52][R4.64] ;  /* 0x00000034040b4981 */ /* 0x000762000c1e1900 */
[----:B------:R-:W-:-:S02]  /*ec20*/  UISETP.NE.AND.EX UP0, UPT, UR11, URZ, UPT, UP0 ;  /* 0x0000003f0b00728c */ /* 0x000fc4000bf05300 */
[----:B------:R-:W-:Y:S02]  /*ec30*/  USEL UR9, UR38, URZ, UP1 ;  /* 0x0000003f26097287 */ /* 0x000fe40008800000 */
[----:B------:R-:W-:Y:S02]  /*ec40*/  USEL UR8, UR43, URZ, !UP0 ;  /* 0x0000003f2b087287 */ /* 0x000fe4000c000000 */
[----:B------:R-:W-:Y:S01]  /*ec50*/  USEL UR18, UR10, URZ, !UP0 ;  /* 0x0000003f0a127287 */ /* 0x000fe2000c000000 */
[----:B------:R-:W-:Y:S02]  /*ec60*/  ULDC.64 UR12, c[0x0][UR19+0x220] ;  /* 0x00008800130c7abb */ /* 0x000fe40008000a00 */
[----:B------:R-:W-:Y:S01]  /*ec70*/  ULDC.64 UR10, c[0x0][UR19+0x218] ;  /* 0x00008600130a7abb */ /* 0x000fe20008000a00 */
[----:B------:R-:W-:Y:S01]  /*ec80*/  ULDC.64 UR14, c[0x0][UR19+0x228] ;  /* 0x00008a00130e7abb */ /* 0x000fe20008000a00 */
[----:B------:R-:W-:Y:S02]  /*ec90*/  UIMAD UR13, UR13, UR8, URZ ;  /* 0x000000080d0d72a4 */ /* 0x000fe4000f8e023f */
[----:B------:R-:W-:-:S02]  /*eca0*/  UIMAD.WIDE.U32 UR16, UR10, UR41, URZ ;  /* 0x000000290a1072a5 */ /* 0x000fc4000f8e003f */
[----:B------:R-:W-:Y:S02]  /*ecb0*/  UIMAD UR20, UR11, UR41, URZ ;  /* 0x000000290b1472a4 */ /* 0x000fe4000f8e023f */
[----:B------:R-:W-:Y:S02]  /*ecc0*/  UIMAD.WIDE.U32 UR10, UR12, UR8, URZ ;  /* 0x000000080c0a72a5 */ /* 0x000fe4000f8e003f */
[----:B------:R-:W-:Y:S02]  /*ecd0*/  UIMAD.WIDE.U32 UR22, UR14, UR9, URZ ;  /* 0x000000090e1672a5 */ /* 0x000fe4000f8e003f */
[----:B------:R-:W-:Y:S02]  /*ece0*/  UIMAD UR9, UR15, UR9, URZ ;  /* 0x000000090f0972a4 */ /* 0x000fe4000f8e023f */
[----:B------:R-:W-:Y:S02]  /*ecf0*/  UIMAD UR13, UR12, UR18, UR13 ;  /* 0x000000120c0d72a4 */ /* 0x000fe4000f8e020d */
[----:B------:R-:W-:Y:S01]  /*ed00*/  UIADD3 UR20, UR17, UR20, URZ ;  /* 0x0000001411147290 */ /* 0x000fe2000fffe03f */
[----:B---3--:R-:W-:-:S02]  /*ed10*/  IMAD.U32 R4, RZ, RZ, UR22 ;  /* 0x00000016ff047e24 */ /* 0x008fc4000f8e00ff */
[----:B------:R-:W-:Y:S01]  /*ed20*/  IMAD.U32 R5, RZ, RZ, UR23 ;  /* 0x00000017ff057e24 */ /* 0x000fe2000f8e00ff */
[----:B--2---:R-:W-:Y:S01]  /*ed30*/  @P0 R2UR UR4, R0 ;  /* 0x00000000000402ca */ /* 0x004fe200000e0000 */
[----:B0-----:R-:W-:-:S05]  /*ed40*/  @P1 IMAD.HI.U32 R0, R15, R6, RZ ;  /* 0x000000060f001227 */ /* 0x001fca00078e00ff */
[----:B-1----:R-:W-:-:S04]  /*ed50*/  @P1 SHF.R.U32.HI R7, RZ, R9, R0 ;  /* 0x00000009ff071219 */ /* 0x002fc80000011600 */
[--C-:B------:R-:W-:Y:S01]  /*ed60*/  SHF.R.S32.HI R5, RZ, 0x1f, R7.reuse ;  /* 0x0000001fff057819 */ /* 0x100fe20000011407 */
[----:B------:R-:W-:Y:S02]  /*ed70*/  IMAD.MOV R9, RZ, RZ, -R7 ;  /* 0x000000ffff097224 */ /* 0x000fe400078e0a07 */
[----:B------:R-:W-:Y:S02]  /*ed80*/  UIADD3 UR16, UP0, UP2, UR10, UR16, UR4 ;  /* 0x000000100a107290 */ /* 0x000fe4000fa1e004 */
[----:B------:R-:W-:Y:S01]  /*ed90*/  UIADD3 UR10, UR23, UR9, URZ ;  /* 0x00000009170a7290 */ /* 0x000fe2000fffe03f */
[----:B------:R-:W-:Y:S01]  /*eda0*/  IMAD R9, R2, R9, R15 ;  /* 0x0000000902097224 */ /* 0x000fe200078e020f */
[----:B------:R-:W-:Y:S02]  /*edb0*/  UIADD3 UR9, UR11, UR13, URZ ;  /* 0x0000000d0b097290 */ /* 0x000fe4000fffe03f */
[----:B------:R-:W-:Y:S01]  /*edc0*/  USHF.R.S32.HI UR14, URZ, 0x1f, UR4 ;  /* 0x0000001f3f0e7899 */ /* 0x000fe20008011404 */
[----:B------:R-:W-:Y:S01]  /*edd0*/  IADD3 R4, P2, P3, R7, UR16, R4 ;  /* 0x0000001007047c10 */ /* 0x000fe2000fb5e004 */
[----:B------:R-:W-:Y:S01]  /*ede0*/  IMAD.U32 R6, RZ, RZ, UR10 ;  /* 0x0000000aff067e24 */ /* 0x000fe2000f8e00ff */
[----:B------:R-:W-:Y:S01]  /*edf0*/  ULDC.64 UR10, c[0x0][UR19+0x210] ;  /* 0x00008400130a7abb */ /* 0x000fe20008000a00 */
[----:B------:R-:W-:Y:S01]  /*ee00*/  UIADD3.X UR9, UR9, UR20, UR14, UP0, UP2 ;  /* 0x0000001409097290 */ /* 0x000fe200087e440e */
[----:B------:R-:W-:Y:S01]  /*ee10*/  SHF.R.S32.HI R0, RZ, 0x1f, R9 ;  /* 0x0000001fff007819 */ /* 0x000fe20000011409 */
[----:B------:R-:W-:Y:S01]  /*ee20*/  IMAD R7, R9, UR11, RZ ;  /* 0x0000000b09077c24 */ /* 0x000fe2000f8e02ff */
[----:B------:R-:W-:Y:S01]  /*ee30*/  ULDC.64 UR12, c[0x0][0xba8] ;  /* 0x0002ea00000c7ab9 */ /* 0x000fe20000000a00 */
[----:B------:R-:W-:Y:S01]  /*ee40*/  @!UP1 ULDC UR12, c[0x0][0xb50] ;  /* 0x0002d400000c9ab9 */ /* 0x000fe20000000800 */
[----:B------:R-:W-:Y:S01]  /*ee50*/  @!UP1 ULDC UR13, c[0x0][0xb54] ;  /* 0x0002d500000d9ab9 */ /* 0x000fe20000000800 */
[----:B------:R-:W-:Y:S01]  /*ee60*/  IADD3.X R5, R5, UR9, R6, P2, P3 ;  /* 0x0000000905057c10 */ /* 0x000fe200097e6406 */
[----:B------:R-:W-:-:S02]  /*ee70*/  IMAD R7, R0, UR10, R7 ;  /* 0x0000000a00077c24 */ /* 0x000fc4000f8e0207 */
[----:B------:R-:W-:-:S04]  /*ee80*/  IMAD.WIDE.U32 R4, R9, UR10, R4 ;  /* 0x0000000a09047c25 */ /* 0x000fc8000f8e0004 */
[----:B------:R-:W-:Y:S01]  /*ee90*/  IMAD.IADD R5, R5, 0x1, R7 ;  /* 0x0000000105057824 */ /* 0x000fe200078e0207 */
[----:B------:R-:W-:-:S04]  /*eea0*/  LEA R10, P2, R4, UR12, 0x2 ;  /* 0x0000000c040a7c11 */ /* 0x000fc8000f8410ff */
[----:B------:R-:W-:Y:S01]  /*eeb0*/  LEA.HI.X R4, R4, UR13, R5, 0x2, P2 ;  /* 0x0000000d04047c11 */ /* 0x000fe200090f1405 */
[----:B------:R-:W-:Y:S08]  /*eec0*/  @P4 BRA `(.L_x_1156) ;  /* 0x0000000000104947 */ /* 0x000ff00003800000 */
[----:B------:R-:W-:Y:S05]  /*eed0*/  @!P0 BRA `(.L_x_1156) ;  /* 0x00000000000c8947 */ /* 0x000fea0003800000 */
[----:B------:R-:W2:Y:S04]  /*eee0*/  LDG.E R0, desc[UR52][R30.64] ;  /* 0x000000341e007981 */ /* 0x000ea8000c1e1900 */
[----:B-----5:R-:W2:Y:S02]  /*eef0*/  LDG.E R11, desc[UR52][R30.64+0x4] ;  /* 0x000004341e0b7981 */ /* 0x020ea4000c1e1900 */
[----:B--2---:R-:W-:-:S07]  /*ef00*/  IMAD.IADD R11, R11, 0x1, -R0 ;  /* 0x000000010b0b7824 */ /* 0x004fce00078e0a00 */
.L_x_1156:
[----:B------:R-:W2:Y:S01]  /*ef10*/  LDL R0, [R1+0x18] ;  /* 0x0000180001007983 */ /* 0x000ea20000100800 */
[----:B------:R-:W-:-:S03]  /*ef20*/  LOP3.LUT P0, RZ, R151, 0x3, RZ, 0xc0, !PT ;  /* 0x0000000397ff7812 */ /* 0x000fc6000780c0ff */
[----:B------:R-:W-:Y:S04]  /*ef30*/  SHFL.IDX PT, R6, R10, RZ, 0x1c1f ;  /* 0x001c1fff0a067589 */ /* 0x000fe800000e0000 */
[----:B------:R-:W0:Y:S04]  /*ef40*/  SHFL.IDX PT, R7, R4, RZ, 0x1c1f ;  /* 0x001c1fff04077589 */ /* 0x000e2800000e0000 */
[----:B------:R-:W-:Y:S04]  /*ef50*/  SHFL.IDX PT, R8, R10, 0x1, 0x1c1f ;  /* 0x003c1f000a087f89 */ /* 0x000fe800000e0000 */
[----:B------:R-:W1:Y:S01]  /*ef60*/  SHFL.IDX PT, R9, R4, 0x1, 0x1c1f ;  /* 0x003c1f0004097f89 */ /* 0x000e6200000e0000 */
[----:B--2---:R-:W-:-:S02]  /*ef70*/  VIADD R13, R0, UR40 ;  /* 0x00000028000d7c36 */ /* 0x004fc40008000000 */
[----:B-----5:R-:W-:Y:S02]  /*ef80*/  IMAD R0, R11, R2, RZ ;  /* 0x000000020b007224 */ /* 0x020fe400078e02ff */
[----:B------:R-:W-:-:S03]  /*ef90*/  VIADD R5, R13, 0x8 ;  /* 0x000000080d057836 */ /* 0x000fc60000000000 */
[-C--:B------:R-:W-:Y:S02]  /*efa0*/  ISETP.GE.OR P2, PT, R13, R0.reuse, P0 ;  /* 0x000000000d00720c */ /* 0x080fe40000746670 */
[----:B------:R-:W-:-:S11]  /*efb0*/  ISETP.GE.OR P0, PT, R5, R0, P0 ;  /* 0x000000000500720c */ /* 0x000fd60000706670 */
[----:B0-----:R0:W-:Y:S04]  /*efc0*/  @!P2 ST.E desc[UR52][R6.64], R3 ;  /* 0x000000030600a985 */ /* 0x0011e8000c101934 */
[----:B-1----:R0:W-:Y:S01]  /*efd0*/  @!P0 ST.E desc[UR52][R8.64], R20 ;  /* 0x0000001408008985 */ /* 0x0021e2000c101934 */
[----:B------:R-:W-:-:S13]  /*efe0*/  PLOP3.LUT P0, PT, PT, PT, UP1, 0x80, 0x0 ;  /* 0x000000000000781c */ /* 0x000fda0003f0f018 */
[----:B0-----:R-:W-:Y:S05]  /*eff0*/  @P0 BRA `(.L_x_1157) ;  /* 0x0000000800000947 */ /* 0x001fea0003800000 */
[----:B------:R-:W-:Y:S01]  /*f000*/  IMAD R3, R150, 0x20, R137 ;  /* 0x0000002096037824 */ /* 0x000fe200078e0289 */
[----:B------:R-:W0:Y:S01]  /*f010*/  @P1 LDC R21, c[0x0][0xbec] ;  /* 0x0002fb00ff151b82 */ /* 0x000e220000000800 */
[----:B------:R-:W-:Y:S02]  /*f020*/  ULDC.64 UR12, c[0x0][0xaa0] ;  /* 0x0002a800000c7ab9 */ /* 0x000fe40000000a00 */
[----:B------:R-:W-:Y:S01]  /*f030*/  IMAD.WIDE R28, R3, 0x2, R28 ;  /* 0x00000002031c7825 */ /* 0x000fe200078e021c */
[----:B------:R-:W-:Y:S02]  /*f040*/  UIMAD UR9, UR14, UR12, URZ ;  /* 0x0000000c0e0972a4 */ /* 0x000fe4000f8e023f */
[C---:B------:R-:W-:Y:S02]  /*f050*/  IADD3 R6, P5, R28.reuse, 0x7800, RZ ;  /* 0x000078001c067810 */ /* 0x040fe40007fbe0ff */
[----:B------:R-:W1:Y:S01]  /*f060*/  @P1 LDC R20, c[0x0][0xbf0] ;  /* 0x0002fc00ff141b82 */ /* 0x000e620000000800 */
[----:B------:R-:W-:Y:S01]  /*f070*/  UIMAD.WIDE.U32 UR10, UR4, UR12, URZ ;  /* 0x0000000c040a72a5 */ /* 0x000fe2000f8e003f */
[----:B------:R-:W-:-:S02]  /*f080*/  IADD3 R9, P0, R28, 0x1800, RZ ;  /* 0x000018001c097810 */ /* 0x000fc40007f1e0ff */
[----:B------:R-:W-:Y:S01]  /*f090*/  LOP3.LUT R3, R6, 0x180, RZ, 0xc0, !PT ;  /* 0x0000018006037812 */ /* 0x000fe200078ec0ff */
[----:B------:R-:W-:Y:S01]  /*f0a0*/  UIMAD UR9, UR4, UR13, UR9 ;  /* 0x0000000d040972a4 */ /* 0x000fe2000f8e0209 */
[C---:B------:R-:W-:Y:S01]  /*f0b0*/  IADD3 R13, P2, R28.reuse, 0x3000, RZ ;  /* 0x000030001c0d7810 */ /* 0x040fe20007f5e0ff */
[----:B------:R-:W-:Y:S01]  /*f0c0*/  IMAD.X R33, RZ, RZ, R29, P5 ;  /* 0x000000ffff217224 */ /* 0x000fe200028e061d */
[----:B------:R-:W-:Y:S01]  /*f0d0*/  SHF.R.U64 R3, R3, 0x3, RZ ;  /* 0x0000000303037819 */ /* 0x000fe200000012ff */
[----:B------:R-:W-:Y:S01]  /*f0e0*/  UIADD3 UR11, UR11, UR9, URZ ;  /* 0x000000090b0b7290 */ /* 0x000fe2000fffe03f */
[C---:B------:R-:W-:Y:S01]  /*f0f0*/  IADD3 R25, P3, R28.reuse, 0x4800, RZ ;  /* 0x000048001c197810 */ /* 0x040fe20007f7e0ff */
[----:B------:R-:W-:Y:S01]  /*f100*/  ULDC.64 UR12, c[0x0][0xae8] ;  /* 0x0002ba00000c7ab9 */ /* 0x000fe20000000a00 */
[----:B------:R-:W-:Y:S01]  /*f110*/  LOP3.LUT R32, R3, R6, RZ, 0x3c, !PT ;  /* 0x0000000603207212 */ /* 0x000fe200078e3cff */
[----:B------:R-:W-:Y:S01]  /*f120*/  IMAD R3, R149, 0x60, R150 ;  /* 0x0000006095037824 */ /* 0x000fe200078e0296 */
[----:B------:R-:W-:Y:S01]  /*f130*/  UIMAD.WIDE.U32 UR10, UR41, UR12, UR10 ;  /* 0x0000000c290a72a5 */ /* 0x000fe2000f8e000a */
[----:B------:R-:W-:Y:S01]  /*f140*/  IADD3 R31, P4, R28, 0x6000, RZ ;  /* 0x000060001c1f7810 */ /* 0x000fe20007f9e0ff */
[----:B------:R-:W-:Y:S01]  /*f150*/  USHF.R.S32.HI UR4, URZ, 0x1f, UR8 ;  /* 0x0000001f3f047899 */ /* 0x000fe20008011408 */
[----:B------:R-:W-:Y:S01]  /*f160*/  VIADD R38, R3, UR40 ;  /* 0x0000002803267c36 */ /* 0x000fe20008000000 */
[----:B------:R-:W-:Y:S01]  /*f170*/  UIMAD UR11, UR41, UR13, UR11 ;  /* 0x0000000d290b72a4 */ /* 0x000fe2000f8e020b */
[----:B------:R-:W-:Y:S01]  /*f180*/  LOP3.LUT R8, R9, 0x180, RZ, 0xc0, !PT ;  /* 0x0000018009087812 */ /* 0x000fe200078ec0ff */
[----:B------:R-:W5:Y:S01]  /*f190*/  LD.E.128 R32, desc[UR52][R32.64] ;  /* 0x0000003420207980 */ /* 0x000f62000c101d00 */
[----:B------:R-:W-:Y:S01]  /*f1a0*/  ULDC.64 UR12, c[0x0][0xaf0] ;  /* 0x0002bc00000c7ab9 */ /* 0x000fe20000000a00 */
[----:B0-----:R-:W-:Y:S01]  /*f1b0*/  @P1 IMAD.HI.U32 R3, R38, R21, RZ ;  /* 0x0000001526031227 */ /* 0x001fe200078e00ff */
[----:B------:R-:W-:Y:S01]  /*f1c0*/  UIMAD UR4, UR4, UR12, URZ ;  /* 0x0000000c040472a4 */ /* 0x000fe2000f8e023f */
[----:B------:R-:W-:-:S02]  /*f1d0*/  LOP3.LUT R12, R13, 0x180, RZ, 0xc0, !PT ;  /* 0x000001800d0c7812 */ /* 0x000fc400078ec0ff */
[----:B------:R-:W-:Y:S02]  /*f1e0*/  LOP3.LUT R24, R25, 0x180, RZ, 0xc0, !PT ;  /* 0x0000018019187812 */ /* 0x000fe400078ec0ff */
[----:B------:R-:W-:Y:S02]  /*f1f0*/  LOP3.LUT R30, R31, 0x180, RZ, 0xc0, !PT ;  /* 0x000001801f1e7812 */ /* 0x000fe400078ec0ff */
[----:B------:R-:W-:Y:S01]  /*f200*/  LOP3.LUT R5, R28, 0x180, RZ, 0xc0, !PT ;  /* 0x000001801c057812 */ /* 0x000fe200078ec0ff */
[----:B------:R-:W-:Y:S01]  /*f210*/  IMAD.MOV.U32 R37, RZ, RZ, R38 ;  /* 0x000000ffff257224 */ /* 0x000fe200078e0026 */
[----:B------:R-:W-:Y:S01]  /*f220*/  UIMAD UR4, UR8, UR13, UR4 ;  /* 0x0000000d080472a4 */ /* 0x000fe2000f8e0204 */
[----:B-1----:R-:W-:Y:S01]  /*f230*/  @P1 SHF.R.U32.HI R37, RZ, R20, R3 ;  /* 0x00000014ff251219 */ /* 0x002fe20000011603 */
[----:B------:R-:W-:Y:S01]  /*f240*/  UIMAD.WIDE.U32 UR8, UR8, UR12, UR10 ;  /* 0x0000000c080872a5 */ /* 0x000fe2000f8e000a */
[----:B------:R-:W-:Y:S02]  /*f250*/  SHF.R.U64 R8, R8, 0x3, RZ ;  /* 0x0000000308087819 */ /* 0x000fe400000012ff */
[----:B------:R-:W-:-:S02]  /*f260*/  SHF.R.U64 R12, R12, 0x3, RZ ;  /* 0x000000030c0c7819 */ /* 0x000fc400000012ff */
[----:B------:R-:W-:Y:S02]  /*f270*/  SHF.R.U64 R24, R24, 0x3, RZ ;  /* 0x0000000318187819 */ /* 0x000fe400000012ff */
[----:B------:R-:W-:Y:S02]  /*f280*/  SHF.R.U64 R30, R30, 0x3, RZ ;  /* 0x000000031e1e7819 */ /* 0x000fe400000012ff */
[----:B------:R-:W-:Y:S01]  /*f290*/  SHF.R.U64 R5, R5, 0x3, RZ ;  /* 0x0000000305057819 */ /* 0x000fe200000012ff */
[----:B------:R-:W-:Y:S01]  /*f2a0*/  UIADD3 UR4, UR9, UR4, URZ ;  /* 0x0000000409047290 */ /* 0x000fe2000fffe03f */
[----:B------:R-:W-:Y:S01]  /*f2b0*/  LOP3.LUT R8, R8, R9, RZ, 0x3c, !PT ;  /* 0x0000000908087212 */ /* 0x000fe200078e3cff */
[----:B------:R-:W-:Y:S01]  /*f2c0*/  IMAD.MOV R39, RZ, RZ, -R37 ;  /* 0x000000ffff277224 */ /* 0x000fe200078e0a25 */
        /* <DEDUP_REMOVED lines=8> */
[----:B------:R-:W-:Y:S01]  /*f350*/  SHF.R.S32.HI R36, RZ, 0x1f, R37 ;  /* 0x0000001fff247819 */ /* 0x000fe20000011425 */
[----:B------:R-:W-:Y:S01]  /*f360*/  IMAD.MOV.U32 R5, RZ, RZ, R29 ;  /* 0x000000ffff057224 */ /* 0x000fe200078e001d */
[----:B------:R-:W-:Y:S01]  /*f370*/  ULDC.64 UR10, c[0x0][0xae0] ;  /* 0x0002b800000a7ab9 */ /* 0x000fe20000000a00 */
[----:B------:R-:W-:Y:S01]  /*f380*/  IMAD.U32 R20, RZ, RZ, UR8 ;  /* 0x00000008ff147e24 */ /* 0x000fe2000f8e00ff */
[----:B------:R-:W5:Y:S01]  /*f390*/  LD.E.128 R8, desc[UR52][R8.64] ;  /* 0x0000003408087980 */ /* 0x000f62000c101d00 */
[----:B------:R-:W-:Y:S01]  /*f3a0*/  IMAD.U32 R21, RZ, RZ, UR9 ;  /* 0x00000009ff157e24 */ /* 0x000fe2000f8e00ff */
[----:B------:R-:W-:Y:S01]  /*f3b0*/  ULDC.64 UR8, c[0x0][0xad8] ;  /* 0x0002b60000087ab9 */ /* 0x000fe20000000a00 */
[----:B------:R-:W-:Y:S01]  /*f3c0*/  IMAD R21, R2, R39, R38 ;  /* 0x0000002702157224 */ /* 0x000fe200078e0226 */
[----:B------:R-:W5:Y:S01]  /*f3d0*/  LD.E.128 R4, desc[UR52][R4.64] ;  /* 0x0000003404047980 */ /* 0x000f62000c101d00 */
[----:B------:R-:W-:-:S02]  /*f3e0*/  IMAD.U32 R3, RZ, RZ, UR4 ;  /* 0x00000004ff037e24 */ /* 0x000fc4000f8e00ff */
[----:B------:R-:W-:Y:S01]  /*f3f0*/  IMAD R36, R36, UR10, RZ ;  /* 0x0000000a24247c24 */ /* 0x000fe2000f8e02ff */
[----:B------:R-:W5:Y:S01]  /*f400*/  LD.E.128 R12, desc[UR52][R12.64] ;  /* 0x000000340c0c7980 */ /* 0x000f62000c101d00 */
[----:B------:R-:W-:Y:S01]  /*f410*/  IMAD.MOV.U32 R2, RZ, RZ, R20 ;  /* 0x000000ffff027224 */ /* 0x000fe200078e0014 */
[----:B------:R-:W-:Y:S02]  /*f420*/  SHF.R.S32.HI R20, RZ, 0x1f, R21 ;  /* 0x0000001fff147819 */ /* 0x000fe40000011415 */
[----:B------:R-:W5:Y:S01]  /*f430*/  LD.E.128 R24, desc[UR52][R24.64] ;  /* 0x0000003418187980 */ /* 0x000f62000c101d00 */
[----:B------:R-:W-:-:S03]  /*f440*/  IMAD R39, R37, UR11, R36 ;  /* 0x0000000b25277c24 */ /* 0x000fc6000f8e0224 */
[----:B------:R-:W5:Y:S01]  /*f450*/  LD.E.128 R28, desc[UR52][R30.64] ;  /* 0x000000341e1c7980 */ /* 0x000f62000c101d00 */
[----:B------:R-:W-:Y:S01]  /*f460*/  IMAD.WIDE.U32 R2, R37, UR10, R2 ;  /* 0x0000000a25027c25 */ /* 0x000fe2000f8e0002 */
[----:B------:R-:W-:Y:S01]  /*f470*/  @!PT LDS RZ, [RZ] ;  /* 0x00000000fffff984 */ /* 0x000fe20000000800 */
[----:B------:R-:W-:Y:S01]  /*f480*/  @!PT LDS RZ, [RZ] ;  /* 0x00000000fffff984 */ /* 0x000fe20000000800 */
[----:B------:R-:W-:Y:S01]  /*f490*/  @!PT LDS RZ, [RZ] ;  /* 0x00000000fffff984 */ /* 0x000fe20000000800 */
[----:B------:R-:W-:Y:S01]  /*f4a0*/  @!PT LDS RZ, [RZ] ;  /* 0x00000000fffff984 */ /* 0x000fe20000000800 */
[----:B------:R0:W-:Y:S06]  /*f4b0*/  MEMBAR.ALL.CTA ;  /* 0x0000000000007992 */ /* 0x0001ec0000008000 */
[----:B0-----:R-:W0:Y:S01]  /*f4c0*/  FENCE.VIEW.ASYNC.S ;  /* 0x00000000000073c6 */ /* 0x001e220000000000 */
[----:B------:R-:W-:Y:S02]  /*f4d0*/  IMAD.IADD R3, R3, 0x1, R39 ;  /* 0x0000000103037824 */ /* 0x000fe400078e0227 */
[----:B------:R-:W-:-:S02]  /*f4e0*/  IMAD R20, R20, UR8, RZ ;  /* 0x0000000814147c24 */ /* 0x000fc4000f8e02ff */
[----:B------:R-:W-:Y:S01]  /*f4f0*/  VIADD R43, R150, UR40 ;  /* 0x00000028962b7c36 */ /* 0x000fe20008000000 */
        /* <DEDUP_REMOVED lines=9> */
[----:B0-----:R0:W1:Y:S01]  /*f590*/  SHFL.IDX PT, R20, R40, RZ, 0x1c1f ;  /* 0x001c1fff28147589 */ /* 0x00106200000e0000 */
[----:B------:R-:W-:Y:S03]  /*f5a0*/  BSSY B1, `(.L_x_1158) ;  /* 0x0000012000017945 */ /* 0x000fe60003800000 */
[----:B------:R0:W2:Y:S01]  /*f5b0*/  SHFL.IDX PT, R21, R41, RZ, 0x1c1f ;  /* 0x001c1fff29157589 */ /* 0x0000a200000e0000 */
[----:B------:R-:W-:Y:S01]  /*f5c0*/  SYNCS.ARRIVE.TRANS64.RED.A1T0 RZ, [UR4], RZ ;  /* 0x000000ffffff79a7 */ /* 0x000fe20008100404 */
[----:B------:R-:W-:Y:S02]  /*f5d0*/  SHF.R.S32.HI R42, RZ, 0x1f, R140 ;  /* 0x0000001fff2a7819 */ /* 0x000fe4000001148c */
[----:B------:R-:W-:Y:S01]  /*f5e0*/  SHF.R.S32.HI R44, RZ, 0x1f, R138 ;  /* 0x0000001fff2c7819 */ /* 0x000fe2000001148a */
[----:B------:R-:W-:Y:S06]  /*f5f0*/  @P0 BRA `(.L_x_1159) ;  /* 0x0000000000300947 */ /* 0x000fec0003800000 */
[----:B------:R-:W-:Y:S02]  /*f600*/  ULDC UR4, c[0x0][0xac8] ;  /* 0x0002b20000047ab9 */ /* 0x000fe40000000800 */
        /* <DEDUP_REMOVED lines=11> */
.L_x_1159:
[----:B------:R-:W-:Y:S05]  /*f6c0*/  BSYNC B1 ;  /* 0x0000000000017941 */ /* 0x000fea0003800000 */
.L_x_1158:
[----:B---3--:R-:W-:Y:S01]  /*f6d0*/  VIADD R3, R43, 0x60 ;  /* 0x000000602b037836 */ /* 0x008fe20000000000 */
[----:B-----5:R3:W4:Y:S04]  /*f6e0*/  SHFL.IDX PT, R5, R41, 0x1, 0x1c1f ;  /* 0x003c1f0029057f89 */ /* 0x02072800000e0000 */
[----:B------:R-:W-:Y:S01]  /*f6f0*/  ISETP.GE.AND P0, PT, R3, R0, PT ;  /* 0x000000000300720c */ /* 0x000fe20003f06270 */
[----:B------:R3:W0:-:S12]  /*f700*/  SHFL.IDX PT, R4, R40, 0x1, 0x1c1f ;  /* 0x003c1f0028047f89 */ /* 0x00061800000e0000 */
[----:B---3--:R-:W-:Y:S05]  /*f710*/  @P0 BRA `(.L_x_1160) ;  /* 0x0000001400840947 */ /* 0x008fea0003800000 */
[----:B------:R-:W-:Y:S02]  /*f720*/  ULDC UR4, c[0x0][0xac8] ;  /* 0x0002b20000047ab9 */ /* 0x000fe40000000800 */
[----:B------:R-:W-:Y:S02]  /*f730*/  ISETP.GE.AND P2, PT, R138, UR4, PT ;  /* 0x000000048a007c0c */ /* 0x000fe4000bf46270 */
[----:B------:R-:W-:-:S11]  /*f740*/  ISETP.GE.AND P1, PT, R137, UR4, PT ;  /* 0x0000000489007c0c */ /* 0x000fd6000bf26270 */
[C---:B0-----:R-:W-:Y:S02]  /*f750*/  @!P2 LEA R6, P0, R138.reuse, R4, 0x1 ;  /* 0x000000048a06a211 */ /* 0x041fe400078008ff */
[----:B----4-:R-:W-:Y:S02]  /*f760*/  @!P1 IMAD.WIDE R2, R137, 0x2, R4 ;  /* 0x0000000289029825 */ /* 0x010fe400078e0204 */
[----:B------:R-:W-:Y:S02]  /*f770*/  @!P2 LEA.HI.X R7, R138, R5, R44, 0x1, P0 ;  /* 0x000000058a07a211 */ /* 0x000fe400000f0c2c */
[----:B------:R-:W-:Y:S01]  /*f780*/  ISETP.GE.AND P0, PT, R140, UR4, PT ;  /* 0x000000048c007c0c */ /* 0x000fe2000bf06270 */
[----:B------:R0:W-:Y:S04]  /*f790*/  @!P1 ST.E.128 desc[UR52][R2.64], R8 ;  /* 0x0000000802009985 */ /* 0x0001e8000c101d34 */
[----:B------:R0:W-:Y:S08]  /*f7a0*/  @!P2 ST.E.128 desc[UR52][R6.64], R24 ;  /* 0x000000180600a985 */ /* 0x0001f0000c101d34 */
[----:B------:R-:W-:Y:S05]  /*f7b0*/  @P0 BRA `(.L_x_1160) ;  /* 0x00000014005c0947 */ /* 0x000fea0003800000 */
[----:B0-----:R-:W-:-:S04]  /*f7c0*/  LEA R2, P0, R140, R4, 0x1 ;  /* 0x000000048c027211 */ /* 0x001fc800078008ff */
[----:B------:R-:W-:-:S05]  /*f7d0*/  LEA.HI.X R3, R140, R5, R42, 0x1, P0 ;  /* 0x000000058c037211 */ /* 0x000fca00000f0c2a */
[----:B------:R0:W-:Y:S01]  /*f7e0*/  ST.E.128 desc[UR52][R2.64], R32 ;  /* 0x0000002002007985 */ /* 0x0001e2000c101d34 */
[----:B------:R-:W-:Y:S05]  /*f7f0*/  BRA `(.L_x_1160) ;  /* 0x00000014004c7947 */ /* 0x000fea0003800000 */
.L_x_1157:
[----:B------:R-:W-:Y:S01]  /*f800*/  ULDC.64 UR12, c[0x0][0xb08] ;  /* 0x0002c200000c7ab9 */ /* 0x000fe20000000a00 */
[----:B------:R-:W0:Y:S01]  /*f810*/  @P1 LDC R4, c[0x0][0xbec] ;  /* 0x0002fb00ff041b82 */ /* 0x000e220000000800 */
[----:B------:R-:W-:Y:S01]  /*f820*/  UIMAD UR9, UR14, UR12, URZ ;  /* 0x0000000c0e0972a4 */ /* 0x000fe2000f8e023f */
[----:B------:R-:W-:Y:S01]  /*f830*/  IMAD.MOV.U32 R7, RZ, RZ, R15 ;  /* 0x000000ffff077224 */ /* 0x000fe200078e000f */
[----:B------:R-:W-:Y:S01]  /*f840*/  UIMAD.WIDE.U32 UR10, UR4, UR12, URZ ;  /* 0x0000000c040a72a5 */ /* 0x000fe2000f8e003f */
[----:B------:R-:W-:Y:S01]  /*f850*/  ISETP.GE.AND P0, PT, R13, R0, PT ;  /* 0x000000000d00720c */ /* 0x000fe20003f06270 */
[----:B------:R-:W-:Y:S01]  /*f860*/  UIMAD UR9, UR4, UR13, UR9 ;  /* 0x0000000d040972a4 */ /* 0x000fe2000f8e0209 */
[C---:B------:R-:W-:Y:S01]  /*f870*/  VIADD R27, R16.reuse, 0x8 ;  /* 0x00000008101b7836 */ /* 0x040fe20000000000 */
[----:B------:R-:W-:Y:S01]  /*f880*/  USHF.R.S32.HI UR4, URZ, 0x1f, UR8 ;  /* 0x0000001f3f047899 */ /* 0x000fe20008011408 */
[----:B------:R-:W1:Y:S01]  /*f890*/  @P1 LDC R3, c[0x0][0xbf0] ;  /* 0x0002fc00ff031b82 */ /* 0x000e620000000800 */
[----:B------:R-:W-:Y:S01]  /*f8a0*/  UIADD3 UR11, UR11, UR9, URZ ;  /* 0x000000090b0b7290 */ /* 0x000fe2000fffe03f */
[----:B------:R-:W-:Y:S01]  /*f8b0*/  VIADD R29, R16, 0x10 ;  /* 0x00000010101d7836 */ /* 0x000fe20000000000 */
        /* <DEDUP_REMOVED lines=10> */
[----:B------:R-:W-:Y:S01]  /*f960*/  SHF.R.S32.HI R31, RZ, 0x1f, R147 ;  /* 0x0000001fff1f7819 */ /* 0x000fe20000011493 */
[----:B0-----:R-:W-:Y:S01]  /*f970*/  @P1 IMAD.HI.U32 R4, R15, R4, RZ ;  /* 0x000000040f041227 */ /* 0x001fe200078e00ff */
[----:B------:R-:W-:Y:S01]  /*f980*/  SHF.R.S32.HI R32, RZ, 0x1f, R148 ;  /* 0x0000001fff207819 */ /* 0x000fe20000011494 */
[----:B------:R-:W-:-:S02]  /*f990*/  UIMAD UR4, UR8, UR13, UR4 ;  /* 0x0000000d080472a4 */ /* 0x000fc4000f8e0204 */
[----:B------:R-:W-:-:S03]  /*f9a0*/  UIMAD.WIDE.U32 UR8, UR8, UR12, UR10 ;  /* 0x0000000c080872a5 */ /* 0x000fc6000f8e000a */
[----:B------:R-:W-:Y:S01]  /*f9b0*/  ULDC.64 UR10, c[0x0][0xb48] ;  /* 0x0002d200000a7ab9 */ /* 0x000fe20000000a00 */
[----:B------:R-:W-:Y:S01]  /*f9c0*/  UIADD3 UR9, UR9, UR4, URZ ;  /* 0x0000000409097290 */ /* 0x000fe2000fffe03f */
[----:B-1----:R-:W-:Y:S01]  /*f9d0*/  @P1 SHF.R.U32.HI R7, RZ, R3, R4 ;  /* 0x00000003ff071219 */ /* 0x002fe20000011604 */
[----:B------:R-:W-:Y:S02]  /*f9e0*/  UIADD3 UR4, UR42, 0x2d820, URZ ;  /* 0x0002d8202a047890 */ /* 0x000fe4000fffe03f */
[----:B------:R-:W-:Y:S01]  /*f9f0*/  UIMAD.WIDE.U32 UR8, UR38, UR10, UR8 ;  /* 0x0000000a260872a5 */ /* 0x000fe2000f8e0008 */
[--C-:B------:R-:W-:Y:S01]  /*fa00*/  SHF.R.S32.HI R3, RZ, 0x1f, R7.reuse ;  /* 0x0000001fff037819 */ /* 0x100fe20000011407 */
[----:B------:R-:W-:Y:S01]  /*fa10*/  IMAD.MOV R9, RZ, RZ, -R7 ;  /* 0x000000ffff097224 */ /* 0x000fe200078e0a07 */
[----:B------:R-:W-:Y:S02]  /*fa20*/  UPRMT UR4, URZ, 0x654, UR4 ;  /* 0x000006543f047896 */ /* 0x000fe40008000004 */
[----:B------:R-:W-:Y:S01]  /*fa30*/  UIMAD UR38, UR38, UR11, UR9 ;  /* 0x0000000b262672a4 */ /* 0x000fe2000f8e0209 */
[----:B------:R-:W-:-:S02]  /*fa40*/  IMAD R9, R2, R9, R15 ;  /* 0x0000000902097224 */ /* 0x000fc400078e020f */
[----:B------:R-:W-:Y:S01]  /*fa50*/  ULDC.64 UR10, c[0x0][0xb30] ;  /* 0x0002cc00000a7ab9 */ /* 0x000fe20000000a00 */
[----:B------:R-:W-:Y:S02]  /*fa60*/  IMAD.U32 R2, RZ, RZ, UR8 ;  /* 0x00000008ff027e24 */ /* 0x000fe4000f8e00ff */
[----:B------:R-:W-:Y:S01]  /*fa70*/  IMAD R4, R3, UR10, RZ ;  /* 0x0000000a03047c24 */ /* 0x000fe2000f8e02ff */
[----:B------:R-:W-:Y:S01]  /*fa80*/  SYNCS.ARRIVE.TRANS64.RED.A1T0 RZ, [UR4], RZ ;  /* 0x000000ffffff79a7 */ /* 0x000fe20008100404 */
[----:B------:R-:W-:Y:S01]  /*fa90*/  IMAD.U32 R3, RZ, RZ, UR9 ;  /* 0x00000009ff037e24 */ /* 0x000fe2000f8e00ff */
[----:B------:R-:W-:Y:S01]  /*faa0*/  ULDC.64 UR8, c[0x0][0xb28] ;  /* 0x0002ca0000087ab9 */ /* 0x000fe20000000a00 */
[----:B------:R-:W-:Y:S02]  /*fab0*/  IMAD.U32 R3, RZ, RZ, UR38 ;  /* 0x00000026ff037e24 */ /* 0x000fe4000f8e00ff */
[C---:B------:R-:W-:Y:S01]  /*fac0*/  IMAD R11, R7.reuse, UR11, R4 ;  /* 0x0000000b070b7c24 */ /* 0x040fe2000f8e0204 */
[----:B------:R-:W-:Y:S01]  /*fad0*/  SHF.R.S32.HI R4, RZ, 0x1f, R9 ;  /* 0x0000001fff047819 */ /* 0x000fe20000011409 */
[----:B------:R-:W-:-:S04]  /*fae0*/  IMAD.WIDE.U32 R2, R7, UR10, R2 ;  /* 0x0000000a07027c25 */ /* 0x000fc8000f8e0002 */
[----:B------:R-:W-:Y:S02]  /*faf0*/  IMAD R4, R4, UR8, RZ ;  /* 0x0000000804047c24 */ /* 0x000fe4000f8e02ff */
[----:B------:R-:W-:Y:S02]  /*fb00*/  IMAD.IADD R3, R3, 0x1, R11 ;  /* 0x0000000103037824 */ /* 0x000fe400078e020b */
[C---:B------:R-:W-:Y:S02]  /*fb10*/  IMAD R7, R9.reuse, UR9, R4 ;  /* 0x0000000909077c24 */ /* 0x040fe4000f8e0204 */
[----:B------:R-:W-:Y:S01]  /*fb20*/  IMAD.WIDE.U32 R2, R9, UR8, R2 ;  /* 0x0000000809027c25 */ /* 0x000fe2000f8e0002 */
[----:B------:R-:W-:-:S03]  /*fb30*/  ULDC.64 UR8, c[0x0][0xb00] ;  /* 0x0002c00000087ab9 */ /* 0x000fc60000000a00 */
[----:B------:R-:W-:Y:S01]  /*fb40*/  IMAD.IADD R3, R3, 0x1, R7 ;  /* 0x0000000103037824 */ /* 0x000fe200078e0207 */
[----:B------:R-:W-:-:S04]  /*fb50*/  LEA R4, P1, R2, UR8, 0x2 ;  /* 0x0000000802047c11 */ /* 0x000fc8000f8210ff */
[----:B------:R-:W-:Y:S01]  /*fb60*/  LEA.HI.X R20, R2, UR9, R3, 0x2, P1 ;  /* 0x0000000902147c11 */ /* 0x000fe200088f1403 */
[----:B------:R0:W1:Y:S04]  /*fb70*/  SHFL.IDX PT, R24, R4, RZ, 0x1c1f ;  /* 0x001c1fff04187589 */ /* 0x00006800000e0000 */
[----:B------:R0:W2:Y:S01]  /*fb80*/  SHFL.IDX PT, R21, R20, RZ, 0x1c1f ;  /* 0x001c1fff14157589 */ /* 0x0000a200000e0000 */
[----:B------:R-:W-:Y:S05]  /*fb90*/  @P0 BRA `(.L_x_1162) ;  /* 0x0000000000c40947 */ /* 0x000fea0003800000 */
[----:B------:R-:W-:Y:S02]  /*fba0*/  ULDC UR4, c[0x0][0xac8] ;  /* 0x0002b20000047ab9 */ /* 0x000fe40000000800 */
[----:B------:R-:W-:Y:S02]  /*fbb0*/  ISETP.GE.AND P5, PT, R16, UR4, PT ;  /* 0x0000000410007c0c */ /* 0x000fe4000bfa6270 */
[----:B------:R-:W-:Y:S02]  /*fbc0*/  ISETP.GE.AND P4, PT, R27, UR4, PT ;  /* 0x000000041b007c0c */ /* 0x000fe4000bf86270 */
[----:B------:R-:W-:Y:S02]  /*fbd0*/  ISETP.GE.AND P3, PT, R29, UR4, PT ;  /* 0x000000041d007c0c */ /* 0x000fe4000bf66270 */
[----:B------:R-:W-:Y:S02]  /*fbe0*/  ISETP.GE.AND P0, PT, R139, UR4, PT ;  /* 0x000000048b007c0c */ /* 0x000fe4000bf06270 */
[----:B------:R-:W-:-:S05]  /*fbf0*/  ISETP.GE.AND P1, PT, R148, UR4, PT ;  /* 0x0000000494007c0c */ /* 0x000fca000bf26270 */
[CC--:B-1----:R-:W-:Y:S02]  /*fc00*/  @!P5 LEA R2, P6, R16.reuse, R24.reuse, 0x2 ;  /* 0x000000181002d211 */ /* 0x0c2fe400078c10ff */
[CC--:B------:R-:W-:Y:S02]  /*fc10*/  @!P4 LEA R6, P2, R27.reuse, R24.reuse, 0x2 ;  /* 0x000000181b06c211 */ /* 0x0c0fe400078410ff */
[-C--:B--2---:R-:W-:Y:S02]  /*fc20*/  @!P5 LEA.HI.X R3, R16, R21.reuse, R25, 0x2, P6 ;  /* 0x000000151003d211 */ /* 0x084fe400030f1419 */
[----:B------:R-:W-:Y:S02]  /*fc30*/  @!P4 LEA.HI.X R7, R27, R21, R26, 0x2, P2 ;  /* 0x000000151b07c211 */ /* 0x000fe400010f141a */
[----:B------:R-:W-:Y:S01]  /*fc40*/  @!P3 LEA R8, P6, R29, R24, 0x2 ;  /* 0x000000181d08b211 */ /* 0x000fe200078c10ff */
[----:B------:R1:W-:Y:S01]  /*fc50*/  @!P5 ST.E.64 desc[UR52][R2.64], R88 ;  /* 0x000000580200d985 */ /* 0x0003e2000c101b34 */
[----:B------:R-:W-:-:S02]  /*fc60*/  ISETP.GE.AND P2, PT, R147, UR4, PT ;  /* 0x0000000493007c0c */ /* 0x000fc4000bf46270 */
[-C--:B------:R-:W-:Y:S01]  /*fc70*/  @!P3 LEA.HI.X R9, R29, R21.reuse, R28, 0x2, P6 ;  /* 0x000000151d09b211 */ /* 0x080fe200030f141c */
[----:B------:R2:W-:Y:S01]  /*fc80*/  @!P4 ST.E.64 desc[UR52][R6.64], R92 ;  /* 0x0000005c0600c985 */ /* 0x0005e2000c101b34 */
[CC--:B------:R-:W-:Y:S02]  /*fc90*/  @!P0 LEA R10, P4, R139.reuse, R24.reuse, 0x2 ;  /* 0x000000188b0a8211 */ /* 0x0c0fe400078810ff */
[----:B------:R-:W-:Y:S01]  /*fca0*/  @!P1 LEA R12, P5, R148, R24, 0x2 ;  /* 0x00000018940c9211 */ /* 0x000fe200078a10ff */
[----:B------:R3:W-:Y:S01]  /*fcb0*/  @!P3 ST.E.64 desc[UR52][R8.64], R96 ;  /* 0x000000600800b985 */ /* 0x0007e2000c101b34 */
[----:B------:R-:W-:Y:S02]  /*fcc0*/  ISETP.GE.AND P3, PT, R146, UR4, PT ;  /* 0x0000000492007c0c */ /* 0x000fe4000bf66270 */
[-C--:B------:R-:W-:Y:S02]  /*fcd0*/  @!P0 LEA.HI.X R11, R139, R21.reuse, R30, 0x2, P4 ;  /* 0x000000158b0b8211 */ /* 0x080fe400020f141e */
[----:B------:R-:W-:-:S02]  /*fce0*/  @!P1 LEA.HI.X R13, R148, R21, R32, 0x2, P5 ;  /* 0x00000015940d9211 */ /* 0x000fc400028f1420 */
[-C--:B------:R-:W-:Y:S01]  /*fcf0*/  @!P2 LEA R14, P6, R147, R24.reuse, 0x2 ;  /* 0x00000018930ea211 */ /* 0x080fe200078c10ff */
[----:B------:R4:W-:Y:S01]  /*fd00*/  @!P0 ST.E.64 desc[UR52][R10.64], R100 ;  /* 0x000000640a008985 */ /* 0x0009e2000c101b34 */
[----:B------:R-:W-:Y:S02]  /*fd10*/  ISETP.GE.AND P4, PT, R145, UR4, PT ;  /* 0x0000000491007c0c */ /* 0x000fe4000bf86270 */
[----:B------:R-:W-:Y:S01]  /*fd20*/  @!P2 LEA.HI.X R15, R147, R21, R31, 0x2, P6 ;  /* 0x00000015930fa211 */ /* 0x000fe200030f141f */
[----:B------:R5:W-:Y:S01]  /*fd30*/  @!P1 ST.E.64 desc[UR52][R12.64], R104 ;  /* 0x000000680c009985 */ /* 0x000be2000c101b34 */
[----:B------:R-:W-:Y:S02]  /*fd40*/  ISETP.GE.AND P1, PT, R143, UR4, PT ;  /* 0x000000048f007c0c */ /* 0x000fe4000bf26270 */
[----:B-1----:R-:W-:Y:S01]  /*fd50*/  @!P3 LEA R2, P5, R146, R24, 0x2 ;  /* 0x000000189202b211 */ /* 0x002fe200078a10ff */
[----:B------:R1:W-:Y:S01]  /*fd60*/  @!P2 ST.E.64 desc[UR52][R14.64], R108 ;  /* 0x0000006c0e00a985 */ /* 0x0003e2000c101b34 */
[----:B------:R-:W-:-:S02]  /*fd70*/  ISETP.GE.AND P2, PT, R144, UR4, PT ;  /* 0x0000000490007c0c */ /* 0x000fc4000bf46270 */
[----:B------:R-:W-:Y:S02]  /*fd80*/  ISETP.GE.AND P0, PT, R142, UR4, PT ;  /* 0x000000048e007c0c */ /* 0x000fe4000bf06270 */
[-C--:B------:R-:W-:Y:S02]  /*fd90*/  @!P3 LEA.HI.X R3, R146, R21.reuse, R157, 0x2, P5 ;  /* 0x000000159203b211 */ /* 0x080fe400028f149d */
[----:B------:R-:W-:Y:S02]  /*fda0*/  ISETP.GE.AND P5, PT, R141, UR4, PT ;  /* 0x000000048d007c0c */ /* 0x000fe4000bfa6270 */
[C---:B--2---:R-:W-:Y:S01]  /*fdb0*/  @!P4 LEA R6, P6, R145.reuse, R24, 0x2 ;  /* 0x000000189106c211 */ /* 0x044fe200078c10ff */
[----:B------:R2:W-:Y:S03]  /*fdc0*/  @!P3 ST.E.64 desc[UR52][R2.64], R112 ;  /* 0x000000700200b985 */ /* 0x0005e6000c101b34 */
[----:B------:R-:W-:-:S02]  /*fdd0*/  @!P4 LEA.HI.X R7, R145, R21, R156, 0x2, P6 ;  /* 0x000000159107c211 */ /* 0x000fc400030f149c */
[-C--:B---3--:R-:W-:Y:S02]  /*fde0*/  @!P2 LEA R8, P3, R144, R24.reuse, 0x2 ;  /* 0x000000189008a211 */ /* 0x088fe400078610ff */
[-C--:B----4-:R-:W-:Y:S01]  /*fdf0*/  @!P1 LEA R10, P6, R143, R24.reuse, 0x2 ;  /* 0x000000188f0a9211 */ /* 0x090fe200078c10ff */
[----:B------:R2:W-:Y:S01]  /*fe00*/  @!P4 ST.E.64 desc[UR52][R6.64], R116 ;  /* 0x000000740600c985 */ /* 0x0005e2000c101b34 */
[-C--:B-----5:R-:W-:Y:S02]  /*fe10*/  @!P0 LEA R12, P4, R142, R24.reuse, 0x2 ;  /* 0x000000188e0c8211 */ /* 0x0a0fe400078810ff */
[-C--:B------:R-:W-:Y:S02]  /*fe20*/  @!P2 LEA.HI.X R9, R144, R21.reuse, R155, 0x2, P3 ;  /* 0x000000159009a211 */ /* 0x080fe400018f149b */
[----:B-1----:R-:W-:Y:S02]  /*fe30*/  @!P5 LEA R14, P3, R141, R24, 0x2 ;  /* 0x000000188d0ed211 */ /* 0x002fe400078610ff */
[-C--:B------:R-:W-:Y:S01]  /*fe40*/  @!P1 LEA.HI.X R11, R143, R21.reuse, R154, 0x2, P6 ;  /* 0x000000158f0b9211 */ /* 0x080fe200030f149a */
[----:B------:R2:W-:Y:S01]  /*fe50*/  @!P2 ST.E.64 desc[UR52][R8.64], R120 ;  /* 0x000000780800a985 */ /* 0x0005e2000c101b34 */
[----:B------:R-:W-:-:S02]  /*fe60*/  @!P0 LEA.HI.X R13, R142, R21, R153, 0x2, P4 ;  /* 0x000000158e0d8211 */ /* 0x000fc400020f1499 */
[----:B------:R-:W-:Y:S01]  /*fe70*/  @!P5 LEA.HI.X R15, R141, R21, R152, 0x2, P3 ;  /* 0x000000158d0fd211 */ /* 0x000fe200018f1498 */
[----:B------:R2:W-:Y:S04]  /*fe80*/  @!P1 ST.E.64 desc[UR52][R10.64], R124 ;  /* 0x0000007c0a009985 */ /* 0x0005e8000c101b34 */
[----:B------:R2:W-:Y:S04]  /*fe90*/  @!P0 ST.E.64 desc[UR52][R12.64], R128 ;  /* 0x000000800c008985 */ /* 0x0005e8000c101b34 */
[----:B------:R2:W-:Y:S02]  /*fea0*/  @!P5 ST.E.64 desc[UR52][R14.64], R132 ;  /* 0x000000840e00d985 */ /* 0x0005e4000c101b34 */
.L_x_1162:
[----:B------:R-:W-:Y:S05]  /*feb0*/  BSYNC B1 ;  /* 0x0000000000017941 */ /* 0x000fea0003800000 */
.L_x_1161:
[----:B------:R-:W-:Y:S01]  /*fec0*/  ISETP.GE.AND P0, PT, R5, R0, PT ;  /* 0x000000000500720c */ /* 0x000fe20003f06270 */
[----:B0-----:R-:W0:Y:S04]  /*fed0*/  SHFL.IDX PT, R20, R20, 0x1, 0x1c1f ;  /* 0x003c1f0014147f89 */ /* 0x001e2800000e0000 */
[----:B--2---:R2:W3:Y:S08]  /*fee0*/  SHFL.IDX PT, R14, R4, 0x1, 0x1c1f ;  /* 0x003c1f00040e7f89 */ /* 0x0044f000000e0000 */
[----:B--2---:R-:W-:Y:S05]  /*fef0*/  @P0 BRA `(.L_x_1160) ;  /* 0x0000000c008c0947 */ /* 0x004fea0003800000 */
[----:B------:R-:W-:Y:S02]  /*ff00*/  ULDC UR4, c[0x0][0xac8] ;  /* 0x0002b20000047ab9 */ /* 0x000fe40000000800 */
[----:B------:R-:W-:Y:S02]  /*ff10*/  ISETP.GE.AND P1, PT, R16, UR4, PT ;  /* 0x0000000410007c0c */ /* 0x000fe4000bf26270 */
[----:B------:R-:W-:Y:S02]  /*ff20*/  ISETP.GE.AND P0, PT, R27, UR4, PT ;  /* 0x000000041b007c0c */ /* 0x000fe4000bf06270 */
[----:B------:R-:W-:Y:S02]  /*ff30*/  ISETP.GE.AND P3, PT, R29, UR4, PT ;  /* 0x000000041d007c0c */ /* 0x000fe4000bf66270 */
[----:B------:R-:W-:Y:S02]  /*ff40*/  ISETP.GE.AND P2, PT, R139, UR4, PT ;  /* 0x000000048b007c0c */ /* 0x000fe4000bf46270 */
[----:B------:R-:W-:-:S05]  /*ff50*/  ISETP.GE.AND P4, PT, R148, UR4, PT ;  /* 0x0000000494007c0c */ /* 0x000fca000bf86270 */
[CC--:B---3--:R-:W-:Y:S02]  /*ff60*/  @!P1 LEA R2, P6, R16.reuse, R14.reuse, 0x2 ;  /* 0x0000000e10029211 */ /* 0x0c8fe400078c10ff */
[C---:B------:R-:W-:Y:S02]  /*ff70*/  @!P0 LEA R4, P5, R27.reuse, R14, 0x2 ;  /* 0x0000000e1b048211 */ /* 0x040fe400078a10ff */
[-C--:B0-----:R-:W-:Y:S02]  /*ff80*/  @!P1 LEA.HI.X R3, R16, R20.reuse, R25, 0x2, P6 ;  /* 0x0000001410039211 */ /* 0x081fe400030f1419 */
[----:B------:R-:W-:Y:S02]  /*ff90*/  @!P0 LEA.HI.X R5, R27, R20, R26, 0x2, P5 ;  /* 0x000000141b058211 */ /* 0x000fe400028f141a */
[-C--:B------:R-:W-:Y:S01]  /*ffa0*/  @!P3 LEA R6, P6, R29, R14.reuse, 0x2 ;  /* 0x0000000e1d06b211 */ /* 0x080fe200078c10ff */
[----:B------:R0:W-:Y:S01]  /*ffb0*/  @!P1 ST.E.64 desc[UR52][R2.64], R90 ;  /* 0x0000005a02009985 */ /* 0x0001e2000c101b34 */
[----:B------:R-:W-:-:S02]  /*ffc0*/  @!P2 LEA R8, P5, R139, R14, 0x2 ;  /* 0x0000000e8b08a211 */ /* 0x000fc400078a10ff */
[----:B------:R-:W-:Y:S01]  /*ffd0*/  @!P3 LEA.HI.X R7, R29, R20, R28, 0x2, P6 ;  /* 0x000000141d07b211 */ /* 0x000fe200030f141c */
[----:B------:R2:W-:Y:S01]  /*ffe0*/  @!P0 ST.E.64 desc[UR52][R4.64], R94 ;  /* 0x0000005e04008985 */ /* 0x0005e2000c101b34 */
[----:B------:R-:W-:Y:S02]  /*fff0*/  ISETP.GE.AND P0, PT, R147, UR4, PT ;  /* 0x0000000493007c0c */ /* 0x000fe4000bf06270 */
[----:B------:R-:W-:Y:S01]  /*10000*/  @!P4 LEA R10, P6, R148, R14, 0x2 ;  /* 0x0000000e940ac211 */ /* 0x000fe200078c10ff */
[----:B------:R3:W-:Y:S01]  /*10010*/  @!P3 ST.E.64 desc[UR52][R6.64], R98 ;  /* 0x000000620600b985 */ /* 0x0007e2000c101b34 */
[-C--:B------:R-:W-:Y:S02]  /*10020*/  @!P2 LEA.HI.X R9, R139, R20.reuse, R30, 0x2, P5 ;  /* 0x000000148b09a211 */ /* 0x080fe400028f141e */
[----:B------:R-:W-:Y:S02]  /*10030*/  ISETP.GE.AND P1, PT, R146, UR4, PT ;  /* 0x0000000492007c0c */ /* 0x000fe4000bf26270 */
[----:B------:R-:W-:Y:S01]  /*10040*/  @!P4 LEA.HI.X R11, R148, R20, R32, 0x2, P6 ;  /* 0x00000014940bc211 */ /* 0x000fe200030f1420 */
[----:B------:R4:W-:Y:S01]  /*10050*/  @!P2 ST.E.64 desc[UR52][R8.64], R102 ;  /* 0x000000660800a985 */ /* 0x0009e2000c101b34 */
[----:B------:R-:W-:-:S02]  /*10060*/  ISETP.GE.AND P3, PT, R144, UR4, PT ;  /* 0x0000000490007c0c */ /* 0x000fc4000bf66270 */
[----:B------:R-:W-:Y:S01]  /*10070*/  ISETP.GE.AND P2, PT, R143, UR4, PT ;  /* 0x000000048f007c0c */ /* 0x000fe2000bf46270 */
[----:B------:R5:W-:Y:S01]  /*10080*/  @!P4 ST.E.64 desc[UR52][R10.64], R106 ;  /* 0x0000006a0a00c985 */ /* 0x000be2000c101b34 */
[----:B------:R-:W-:Y:S02]  /*10090*/  ISETP.GE.AND P4, PT, R145, UR4, PT ;  /* 0x0000000491007c0c */ /* 0x000fe4000bf86270 */
[----:B0-----:R-:W-:-:S03]  /*100a0*/  @!P0 LEA R2, P5, R147, R14, 0x2 ;  /* 0x0000000e93028211 */ /* 0x001fc600078a10ff */
[----:B--2---:R-:W-:Y:S02]  /*100b0*/  @!P1 LEA R4, P6, R146, R14, 0x2 ;  /* 0x0000000e92049211 */ /* 0x004fe400078c10ff */
[-C--:B------:R-:W-:Y:S02]  /*100c0*/  @!P0 LEA.HI.X R3, R147, R20.reuse, R31, 0x2, P5 ;  /* 0x0000001493038211 */ /* 0x080fe400028f141f */
[----:B------:R-:W-:Y:S02]  /*100d0*/  ISETP.GE.AND P5, PT, R142, UR4, PT ;  /* 0x000000048e007c0c */ /* 0x000fe4000bfa6270 */
[----:B------:R-:W-:Y:S01]  /*100e0*/  @!P1 LEA.HI.X R5, R146, R20, R157, 0x2, P6 ;  /* 0x0000001492059211 */ /* 0x000fe200030f149d */
[----:B------:R0:W-:Y:S01]  /*100f0*/  @!P0 ST.E.64 desc[UR52][R2.64], R110 ;  /* 0x0000006e02008985 */ /* 0x0001e2000c101b34 */
[-C--:B---3--:R-:W-:Y:S02]  /*10100*/  @!P4 LEA R6, P0, R145, R14.reuse, 0x2 ;  /* 0x0000000e9106c211 */ /* 0x088fe400078010ff */
[-C--:B----4-:R-:W-:Y:S01]  /*10110*/  @!P3 LEA R8, P6, R144, R14.reuse, 0x2 ;  /* 0x0000000e9008b211 */ /* 0x090fe200078c10ff */
[----:B------:R0:W-:Y:S01]  /*10120*/  @!P1 ST.E.64 desc[UR52][R4.64], R114 ;  /* 0x0000007204009985 */ /* 0x0001e2000c101b34 */
[----:B-----5:R-:W-:-:S02]  /*10130*/  @!P2 LEA R10, P1, R143, R14, 0x2 ;  /* 0x0000000e8f0aa211 */ /* 0x020fc400078210ff */
[-C--:B------:R-:W-:Y:S02]  /*10140*/  @!P4 LEA.HI.X R7, R145, R20.reuse, R156, 0x2, P0 ;  /* 0x000000149107c211 */ /* 0x080fe400000f149c */
[----:B------:R-:W-:Y:S02]  /*10150*/  @!P3 LEA.HI.X R9, R144, R20, R155, 0x2, P6 ;  /* 0x000000149009b211 */ /* 0x000fe400030f149b */
[C---:B------:R-:W-:Y:S01]  /*10160*/  @!P5 LEA R12, P0, R142.reuse, R14, 0x2 ;  /* 0x0000000e8e0cd211 */ /* 0x040fe200078010ff */
[----:B------:R0:W-:Y:S01]  /*10170*/  @!P4 ST.E.64 desc[UR52][R6.64], R118 ;  /* 0x000000760600c985 */ /* 0x0001e2000c101b34 */
[-C--:B------:R-:W-:Y:S02]  /*10180*/  @!P2 LEA.HI.X R11, R143, R20.reuse, R154, 0x2, P1 ;  /* 0x000000148f0ba211 */ /* 0x080fe400008f149a */
[----:B------:R-:W-:Y:S01]  /*10190*/  @!P5 LEA.HI.X R13, R142, R20, R153, 0x2, P0 ;  /* 0x000000148e0dd211 */ /* 0x000fe200000f1499 */
[----:B------:R0:W-:Y:S01]  /*101a0*/  @!P3 ST.E.64 desc[UR52][R8.64], R122 ;  /* 0x0000007a0800b985 */ /* 0x0001e2000c101b34 */
[----:B------:R-:W-:-:S03]  /*101b0*/  ISETP.GE.AND P0, PT, R141, UR4, PT ;  /* 0x000000048d007c0c */ /* 0x000fc6000bf06270 */
[----:B------:R0:W-:Y:S04]  /*101c0*/  @!P2 ST.E.64 desc[UR52][R10.64], R126 ;  /* 0x0000007e0a00a985 */ /* 0x0001e8000c101b34 */
[----:B------:R0:W-:Y:S06]  /*101d0*/  @!P5 ST.E.64 desc[UR52][R12.64], R130 ;  /* 0x000000820c00d985 */ /* 0x0001ec000c101b34 */
[----:B------:R-:W-:Y:S05]  /*101e0*/  @P0 BRA `(.L_x_1160) ;  /* 0x0000000800d00947 */ /* 0x000fea0003800000 */
[----:B0-----:R-:W-:-:S04]  /*101f0*/  LEA R2, P0, R141, R14, 0x2 ;  /* 0x0000000e8d027211 */ /* 0x001fc800078010ff */
[----:B------:R-:W-:-:S05]  /*10200*/  LEA.HI.X R3, R141, R20, R152, 0x2, P0 ;  /* 0x000000148d037211 */ /* 0x000fca00000f1498 */
[----:B------:R0:W-:Y:S01]  /*10210*/  ST.E.64 desc[UR52][R2.64], R134 ;  /* 0x0000008602007985 */ /* 0x0001e2000c101b34 */
[----:B------:R-:W-:Y:S05]  /*10220*/  BRA `(.L_x_1160) ;  /* 0x0000000800c07947 */ /* 0x000fea0003800000 */
.L_x_1155:
[----:B------:R-:W-:Y:S02]  /*10230*/  ULDC.64 UR8, c[0x0][0xc00] ;  /* 0x0003000000087ab9 */ /* 0x000fe40000000a00 */
[----:B------:R-:W-:-:S04]  /*10240*/  UISETP.NE.U32.AND UP0, UPT, UR8, URZ, UPT ;  /* 0x0000003f0800728c */ /* 0x000fc8000bf05070 */
[----:B------:R-:W-:-:S03]  /*10250*/  UISETP.NE.AND.EX UP0, UPT, UR9, URZ, UPT, UP0 ;  /* 0x0000003f0900728c */ /* 0x000fc6000bf05300 */
[----:B------:R-:W-:Y:S02]  /*10260*/  ULDC.64 UR8, c[0x0][0xc00] ;  /* 0x0003000000087ab9 */ /* 0x000fe40000000a00 */
[----:B------:R-:W-:Y:S01]  /*10270*/  UIMAD.WIDE UR8, UR43, 0x4, UR8 ;  /* 0x000000042b0878a5 */ /* 0x000fe2000f8e0208 */
[----:B------:R-:W-:-:S05]  /*10280*/  PLOP3.LUT P1, PT, PT, PT, UP0, 0x80, 0x0 ;  /* 0x000000000000781c */ /* 0x000fca0003f2f008 */
[----:B------:R-:W-:Y:S02]  /*10290*/  IMAD.U32 R2, RZ, RZ, UR8 ;  /* 0x00000008ff027e24 */ /* 0x000fe4000f8e00ff */
[----:B------:R-:W-:Y:S01]  /*102a0*/  IMAD.U32 R3, RZ, RZ, UR9 ;  /* 0x00000009ff037e24 */ /* 0x000fe2000f8e00ff */
[----:B------:R-:W-:Y:S02]  /*102b0*/  ULDC.64 UR8, c[0x0][0xc08] ;  /* 0x0003020000087ab9 */ /* 0x000fe40000000a00 */
[----:B------:R-:W-:Y:S01]  /*102c0*/  UISETP.NE.U32.AND UP1, UPT, UR8, URZ, UPT ;  /* 0x0000003f0800728c */ /* 0x000fe2000bf25070 */
[----:B------:R-:W-:Y:S02]  /*102d0*/  ULDC UR4, c[0x0][0xa88] ;  /* 0x0002a20000047ab9 */ /* 0x000fe40000000800 */
[----:B------:R-:W2:Y:S01]  /*102e0*/  @P1 LDG.E R6, desc[UR52][R2.64] ;  /* 0x0000003402061981 */ /* 0x000ea2000c1e1900 */
[----:B------:R-:W-:Y:S01]  /*102f0*/  UISETP.NE.AND.EX UP1, UPT, UR9, URZ, UPT, UP1 ;  /* 0x0000003f0900728c */ /* 0x000fe2000bf25310 */
[----:B------:R-:W-:Y:S01]  /*10300*/  IMAD.U32 R0, RZ, RZ, UR4 ;  /* 0x00000004ff007e24 */ /* 0x000fe2000f8e00ff */
[----:B------:R-:W0:Y:S04]  /*10310*/  S2R R7, SR_TID.X ;  /* 0x0000000000077919 */ /* 0x000e280000002100 */
[----:B------:R-:W-:-:S05]  /*10320*/  PLOP3.LUT P2, PT, PT, PT, UP1, 0x80, 0x0 ;  /* 0x000000000000781c */ /* 0x000fca0003f4f018 */
[----:B------:R-:W-:Y:S02]  /*10330*/  @UP1 ULDC.64 UR8, c[0x0][0xc08] ;  /* 0x0003020000081ab9 */ /* 0x000fe40000000a00 */
[----:B------:R-:W-:-:S06]  /*10340*/  @UP1 UIMAD.WIDE UR8, UR43, 0x4, UR8 ;  /* 0x000000042b0818a5 */ /* 0x000fcc000f8e0208 */
[----:B------:R-:W-:Y:S02]  /*10350*/  IMAD.U32 R4, RZ, RZ, UR8 ;  /* 0x00000008ff047e24 */ /* 0x000fe4000f8e00ff */
[----:B------:R-:W-:-:S05]  /*10360*/  IMAD.U32 R5, RZ, RZ, UR9 ;  /* 0x00000009ff057e24 */ /* 0x000fca000f8e00ff */
[----:B------:R1:W5:Y:S01]  /*10370*/  @P2 LDG.E R0, desc[UR52][R4.64] ;  /* 0x0000003404002981 */ /* 0x000362000c1e1900 */
[----:B------:R-:W-:Y:S01]  /*10380*/  UISETP.NE.AND UP1, UPT, UR46, URZ, UPT ;  /* 0x0000003f2e00728c */ /* 0x000fe2000bf25270 */
[----:B------:R-:W-:Y:S01]  /*10390*/  UMOV UR4, URZ ;  /* 0x0000003f00047c82 */ /* 0x000fe20008000000 */
[----:B0-----:R-:W-:-:S09]  /*103a0*/  VIADD R7, R7, 0xffffff80 ;  /* 0xffffff8007077836 */ /* 0x001fd20000000000 */
[----:B------:R-:W-:Y:S01]  /*103b0*/  @!UP1 ULDC UR46, c[0x0][0xad4] ;  /* 0x0002b500002e9ab9 */ /* 0x000fe20000000800 */
[----:B------:R-:W-:Y:S02]  /*103c0*/  ISETP.GT.AND P0, PT, R7, 0xbf, PT ;  /* 0x000000bf0700780c */ /* 0x000fe40003f04270 */
[----:B--2---:R-:W-:Y:S01]  /*103d0*/  @P1 R2UR UR4, R6 ;  /* 0x00000000060412ca */ /* 0x004fe200000e0000 */
[----:B-1----:R-:W-:-:S14]  /*103e0*/  @P2 BRA `(.L_x_1163) ;  /* 0x0000000000102947 */ /* 0x002fdc0003800000 */
[----:B------:R-:W-:Y:S05]  /*103f0*/  @!P1 BRA `(.L_x_1163) ;  /* 0x00000000000c9947 */ /* 0x000fea0003800000 */
[----:B------:R-:W2:Y:S04]  /*10400*/  LDG.E R5, desc[UR52][R2.64] ;  /* 0x0000003402057981 */ /* 0x000ea8000c1e1900 */
[----:B-----5:R-:W2:Y:S02]  /*10410*/  LDG.E R0, desc[UR52][R2.64+0x4] ;  /* 0x0000043402007981 */ /* 0x020ea4000c1e1900 */
[----:B--2---:R-:W-:-:S07]  /*10420*/  IMAD.IADD R0, R0, 0x1, -R5 ;  /* 0x0000000100007824 */ /* 0x004fce00078e0a05 */
.L_x_1163:
[----:B------:R-:W-:Y:S01]  /*10430*/  USHF.R.S32.HI UR15, URZ, 0x1f, UR43 ;  /* 0x0000001f3f0f7899 */ /* 0x000fe2000801142b */
[----:B------:R-:W-:Y:S01]  /*10440*/  BSSY B1, `(.L_x_1164) ;  /* 0x000003a000017945 */ /* 0x000fe20003800000 */
[----:B------:R-:W-:Y:S02]  /*10450*/  USHF.R.S32.HI UR21, URZ, 0x1f, UR4 ;  /* 0x0000001f3f157899 */ /* 0x000fe40008011404 */
[----:B------:R-:W-:Y:S02]  /*10460*/  USEL UR14, UR43, URZ, !UP0 ;  /* 0x0000003f2b0e7287 */ /* 0x000fe4000c000000 */
[----:B------:R-:W-:Y:S01]  /*10470*/  USEL UR15, UR15, URZ, !UP0 ;  /* 0x0000003f0f0f7287 */ /* 0x000fe2000c000000 */
[----:B------:R-:W-:Y:S11]  /*10480*/  @P0 BRA `(.L_x_1165) ;  /* 0x0000000000d40947 */ /* 0x000ff60003800000 */
[----:B------:R-:W0:Y:S01]  /*10490*/  S2R R3, SR_TID.X ;  /* 0x0000000000037919 */ /* 0x000e220000002100 */
[----:B------:R-:W1:Y:S01]  /*104a0*/  LDC R9, c[0x0][0xbe8] ;  /* 0x0002fa00ff097b82 */ /* 0x000e620000000800 */
[----:B------:R-:W-:Y:S02]  /*104b0*/  IMAD.U32 R4, RZ, RZ, UR40 ;  /* 0x00000028ff047e24 */ /* 0x000fe4000f8e00ff */
[----:B-1---5:R-:W-:-:S03]  /*104c0*/  IMAD R2, R0, R9, RZ ;  /* 0x0000000900027224 */ /* 0x022fc600078e02ff */
[----:B0-----:R-:W-:-:S04]  /*104d0*/  IADD3 R4, R4, -0x80, R3 ;  /* 0xffffff8004047810 */ /* 0x001fc80007ffe003 */
[----:B------:R-:W-:-:S13]  /*104e0*/  ISETP.GE.AND P0, PT, R4, R2, PT ;  /* 0x000000020400720c */ /* 0x000fda0003f06270 */
[----:B------:R-:W-:Y:S05]  /*104f0*/  @P0 BRA `(.L_x_1165) ;  /* 0x0000000000b80947 */ /* 0x000fea0003800000 */
[----:B------:R-:W-:Y:S01]  /*10500*/  ISETP.NE.AND P0, PT, R9, 0x1, PT ;  /* 0x000000010900780c */ /* 0x000fe20003f05270 */
[----:B------:R-:W-:Y:S01]  /*10510*/  UISETP.GT.AND UP0, UPT, UR46, 0x1, UPT ;  /* 0x000000012e00788c */ /* 0x000fe2000bf04270 */
[----:B------:R-:W-:Y:S01]  /*10520*/  IMAD.MOV.U32 R5, RZ, RZ, R4 ;  /* 0x000000ffff057224 */ /* 0x000fe200078e0004 */
[----:B------:R-:W-:Y:S02]  /*10530*/  UMOV UR19, 0x9b8 ;  /* 0x000009b800137882 */ /* 0x000fe40000000000 */
[----:B------:R-:W-:Y:S02]  /*10540*/  USEL UR19, UR19, 0x978, UP0 ;  /* 0x0000097813137887 */ /* 0x000fe40008000000 */
[----:B------:R-:W-:-:S06]  /*10550*/  USEL UR18, UR38, URZ, UP0 ;  /* 0x0000003f26127287 */ /* 0x000fcc0008000000 */
[----:B------:R-:W0:Y:S04]  /*10560*/  @P0 LDC R3, c[0x0][0xbec] ;  /* 0x0002fb00ff030b82 */ /* 0x000e280000000800 */
[----:B------:R-:W-:Y:S01]  /*10570*/  ULDC.64 UR12, c[0x0][UR19+0x220] ;  /* 0x00008800130c7abb */ /* 0x000fe20008000a00 */
[----:B------:R-:W-:Y:S01]  /*10580*/  ULDC.64 UR10, c[0x0][UR19+0x218] ;  /* 0x00008600130a7abb */ /* 0x000fe20008000a00 */
[----:B------:R-:W-:Y:S01]  /*10590*/  ULDC.64 UR16, c[0x0][UR19+0x228] ;  /* 0x00008a0013107abb */ /* 0x000fe20008000a00 */
[----:B------:R-:W-:Y:S01]  /*105a0*/  UIMAD UR13, UR13, UR14, URZ ;  /* 0x0000000e0d0d72a4 */ /* 0x000fe2000f8e023f */
[----:B------:R-:W1:Y:S01]  /*105b0*/  @P0 LDC R7, c[0x0][0xbf0] ;  /* 0x0002fc00ff070b82 */ /* 0x000e620000000800 */
[----:B------:R-:W-:Y:S02]  /*105c0*/  UIMAD.WIDE.U32 UR8, UR10, UR41, URZ ;  /* 0x000000290a0872a5 */ /* 0x000fe4000f8e003f */
[----:B------:R-:W-:-:S02]  /*105d0*/  UIMAD UR20, UR11, UR41, URZ ;  /* 0x000000290b1472a4 */ /* 0x000fc4000f8e023f */
[----:B------:R-:W-:Y:S02]  /*105e0*/  UIMAD.WIDE.U32 UR22, UR16, UR18, URZ ;  /* 0x00000012101672a5 */ /* 0x000fe4000f8e003f */
[----:B------:R-:W-:Y:S02]  /*105f0*/  UIMAD.WIDE.U32 UR10, UR12, UR14, URZ ;  /* 0x0000000e0c0a72a5 */ /* 0x000fe4000f8e003f */
[----:B------:R-:W-:Y:S02]  /*10600*/  UIMAD UR16, UR17, UR18, URZ ;  /* 0x00000012111072a4 */ /* 0x000fe4000f8e023f */
[----:B------:R-:W-:Y:S02]  /*10610*/  UIMAD UR13, UR12, UR15, UR13 ;  /* 0x0000000f0c0d72a4 */ /* 0x000fe4000f8e020d */
[----:B------:R-:W-:Y:S02]  /*10620*/  UIADD3 UR8, UP1, UP2, UR10, UR8, UR4 ;  /* 0x000000080a087290 */ /* 0x000fe4000fa3e004 */
[----:B------:R-:W-:Y:S01]  /*10630*/  UIADD3 UR16, UR23, UR16, URZ ;  /* 0x0000001017107290 */ /* 0x000fe2000fffe03f */
[----:B0-----:R-:W-:Y:S01]  /*10640*/  @P0 IMAD.HI.U32 R2, R4, R3, RZ ;  /* 0x0000000304020227 */ /* 0x001fe200078e00ff */
[----:B------:R-:W-:-:S02]  /*10650*/  UIADD3 UR20, UR9, UR20, URZ ;  /* 0x0000001409147290 */ /* 0x000fc4000fffe03f */
[----:B------:R-:W-:Y:S01]  /*10660*/  UIADD3 UR10, UR11, UR13, URZ ;  /* 0x0000000d0b0a7290 */ /* 0x000fe2000fffe03f */
[----:B------:R-:W-:Y:S02]  /*10670*/  IMAD.U32 R3, RZ, RZ, UR23 ;  /* 0x00000017ff037e24 */ /* 0x000fe4000f8e00ff */
[----:B------:R-:W-:Y:S01]  /*10680*/  IMAD.U32 R6, RZ, RZ, UR16 ;  /* 0x00000010ff067e24 */ /* 0x000fe2000f8e00ff */
[----:B------:R-:W-:Y:S01]  /*10690*/  UIADD3.X UR10, UR10, UR20, UR21, UP1, UP2 ;  /* 0x000000140a0a7290 */ /* 0x000fe20008fe4415 */
[----:B-1----:R-:W-:Y:S01]  /*106a0*/  @P0 SHF.R.U32.HI R5, RZ, R7, R2 ;  /* 0x00000007ff050219 */ /* 0x002fe20000011602 */
[----:B------:R-:W-:-:S04]  /*106b0*/  IMAD.U32 R2, RZ, RZ, UR22 ;  /* 0x00000016ff027e24 */ /* 0x000fc8000f8e00ff */
[--C-:B------:R-:W-:Y:S01]  /*106c0*/  IMAD.MOV R7, RZ, RZ, -R5.reuse ;  /* 0x000000ffff077224 */ /* 0x100fe200078e0a05 */
[----:B------:R-:W-:Y:S01]  /*106d0*/  IADD3 R2, P0, P1, R5, UR8, R2 ;  /* 0x0000000805027c10 */ /* 0x000fe2000f91e002 */
[----:B------:R-:W-:Y:S01]  /*106e0*/  ULDC.64 UR8, c[0x0][UR19+0x210] ;  /* 0x0000840013087abb */ /* 0x000fe20008000a00 */
[----:B------:R-:W-:Y:S01]  /*106f0*/  SHF.R.S32.HI R5, RZ, 0x1f, R5 ;  /* 0x0000001fff057819 */ /* 0x000fe20000011405 */
[----:B------:R-:W-:-:S03]  /*10700*/  IMAD R7, R9, R7, R4 ;  /* 0x0000000709077224 */ /* 0x000fc600078e0204 */
[----:B------:R-:W-:Y:S01]  /*10710*/  IADD3.X R3, R5, UR10, R6, P0, P1 ;  /* 0x0000000a05037c10 */ /* 0x000fe200087e2406 */
[C---:B------:R-:W-:Y:S01]  /*10720*/  IMAD R9, R7.reuse, UR9, RZ ;  /* 0x0000000907097c24 */ /* 0x040fe2000f8e02ff */
[----:B------:R-:W-:Y:S01]  /*10730*/  SHF.R.S32.HI R4, RZ, 0x1f, R7 ;  /* 0x0000001fff047819 */ /* 0x000fe20000011407 */
[----:B------:R-:W-:Y:S01]  /*10740*/  ULDC.64 UR10, c[0x0][0xba8] ;  /* 0x0002ea00000a7ab9 */ /* 0x000fe20000000a00 */
[----:B------:R-:W-:Y:S01]  /*10750*/  @!UP0 ULDC UR10, c[0x0][0xb50] ;  /* 0x0002d400000a8ab9 */ /* 0x000fe20000000800 */
[----:B------:R-:W-:Y:S01]  /*10760*/  IMAD.WIDE.U32 R2, R7, UR8, R2 ;  /* 0x0000000807027c25 */ /* 0x000fe2000f8e0002 */
[----:B------:R-:W-:-:S03]  /*10770*/  @!UP0 ULDC UR11, c[0x0][0xb54] ;  /* 0x0002d500000b8ab9 */ /* 0x000fc60000000800 */
[----:B------:R-:W-:Y:S01]  /*10780*/  IMAD R9, R4, UR8, R9 ;  /* 0x0000000804097c24 */ /* 0x000fe2000f8e0209 */
[----:B------:R-:W-:-:S03]  /*10790*/  LEA R4, P0, R2, UR10, 0x2 ;  /* 0x0000000a02047c11 */ /* 0x000fc6000f8010ff */
[----:B------:R-:W-:-:S05]  /*107a0*/  IMAD.IADD R3, R3, 0x1, R9 ;  /* 0x0000000103037824 */ /* 0x000fca00078e0209 */
[----:B------:R-:W-:Y:S01]  /*107b0*/  LEA.HI.X R5, R2, UR11, R3, 0x2, P0 ;  /* 0x0000000b02057c11 */ /* 0x000fe200080f1403 */
[----:B------:R-:W-:-:S05]  /*107c0*/  IMAD.MOV.U32 R3, RZ, RZ, -0x800000 ;  /* 0xff800000ff037424 */ /* 0x000fca00078e00ff */
[----:B------:R0:W-:Y:S02]  /*107d0*/  STG.E desc[UR52][R4.64], R3 ;  /* 0x0000000304007986 */ /* 0x0001e4000c101934 */
.L_x_1165:
[----:B------:R-:W-:Y:S05]  /*107e0*/  BSYNC B1 ;  /* 0x0000000000017941 */ /* 0x000fea0003800000 */
.L_x_1164:
[----:B------:R-:W-:-:S06]  /*107f0*/  UISETP.GT.AND UP0, UPT, UR46, 0x1, UPT ;  /* 0x000000012e00788c */ /* 0x000fcc000bf04270 */
[----:B------:R-:W-:-:S13]  /*10800*/  PLOP3.LUT P0, PT, PT, PT, UP0, 0x80, 0x0 ;  /* 0x000000000000781c */ /* 0x000fda0003f0f008 */
[----:B------:R-:W-:Y:S05]  /*10810*/  @P0 BRA `(.L_x_1160) ;  /* 0x0000000400440947 */ /* 0x000fea0003800000 */
[----:B------:R-:W1:Y:S01]  /*10820*/  LDC R11, c[0x0][0xbe8] ;  /* 0x0002fa00ff0b7b82 */ /* 0x000e620000000800 */
[----:B------:R-:W-:Y:S01]  /*10830*/  ULDC.64 UR12, c[0x0][0xaa0] ;  /* 0x0002a800000c7ab9 */ /* 0x000fe20000000a00 */
[----:B------:R-:W-:Y:S01]  /*10840*/  IMAD R2, R149, 0x60, R150 ;  /* 0x0000006095027824 */ /* 0x000fe200078e0296 */
[----:B------:R-:W-:Y:S01]  /*10850*/  UIMAD UR10, UR21, UR12, URZ ;  /* 0x0000000c150a72a4 */ /* 0x000fe2000f8e023f */
[----:B------:R-:W-:Y:S01]  /*10860*/  BSSY B1, `(.L_x_1166) ;  /* 0x000003b000017945 */ /* 0x000fe20003800000 */
[----:B------:R-:W-:Y:S01]  /*10870*/  UIMAD.WIDE.U32 UR8, UR4, UR12, URZ ;  /* 0x0000000c040872a5 */ /* 0x000fe2000f8e003f */
[----:B0-----:R-:W-:Y:S01]  /*10880*/  VIADD R4, R2, UR40 ;  /* 0x0000002802047c36 */ /* 0x001fe20008000000 */
[----:B------:R-:W-:Y:S01]  /*10890*/  UIMAD UR10, UR4, UR13, UR10 ;  /* 0x0000000d040a72a4 */ /* 0x000fe2000f8e020a */
[----:B------:R-:W-:Y:S02]  /*108a0*/  SHF.R.S32.HI R10, RZ, 0x1f, R140 ;  /* 0x0000001fff0a7819 */ /* 0x000fe4000001148c */
[----:B------:R-:W-:Y:S01]  /*108b0*/  IMAD.MOV.U32 R5, RZ, RZ, R4 ;  /* 0x000000ffff057224 */ /* 0x000fe200078e0004 */
[----:B------:R-:W-:Y:S01]  /*108c0*/  UIADD3 UR9, UR9, UR10, URZ ;  /* 0x0000000a09097290 */ /* 0x000fe2000fffe03f */
[----:B------:R-:W-:-:S02]  /*108d0*/  SHF.R.S32.HI R14, RZ, 0x1f, R138 ;  /* 0x0000001fff0e7819 */ /* 0x000fc4000001148a */
[----:B------:R-:W-:Y:S02]  /*108e0*/  ULDC.64 UR10, c[0x0][0xae8] ;  /* 0x0002ba00000a7ab9 */ /* 0x000fe40000000a00 */
[----:B------:R-:W-:-:S04]  /*108f0*/  UIMAD.WIDE.U32 UR8, UR41, UR10, UR8 ;  /* 0x0000000a290872a5 */ /* 0x000fc8000f8e0008 */
[----:B------:R-:W-:-:S03]  /*10900*/  UIMAD UR9, UR41, UR11, UR9 ;  /* 0x0000000b290972a4 */ /* 0x000fc6000f8e0209 */
[----:B------:R-:W-:Y:S01]  /*10910*/  ULDC.64 UR10, c[0x0][0xaf0] ;  /* 0x0002bc00000a7ab9 */ /* 0x000fe20000000a00 */
[----:B-1----:R-:W-:Y:S01]  /*10920*/  ISETP.NE.AND P0, PT, R11, 0x1, PT ;  /* 0x000000010b00780c */ /* 0x002fe20003f05270 */
[----:B------:R-:W-:-:S04]  /*10930*/  UIMAD UR15, UR15, UR10, URZ ;  /* 0x0000000a0f0f72a4 */ /* 0x000fc8000f8e023f */
[----:B------:R-:W-:Y:S02]  /*10940*/  UIMAD UR4, UR14, UR11, UR15 ;  /* 0x0000000b0e0472a4 */ /* 0x000fe4000f8e020f */
[----:B------:R-:W-:-:S03]  /*10950*/  UIMAD.WIDE.U32 UR14, UR14, UR10, UR8 ;  /* 0x0000000a0e0e72a5 */ /* 0x000fc6000f8e0008 */
[----:B------:R-:W-:Y:S01]  /*10960*/  ULDC.64 UR8, c[0x0][0xae0] ;  /* 0x0002b80000087ab9 */ /* 0x000fe20000000a00 */
[----:B------:R-:W-:Y:S02]  /*10970*/  UIADD3 UR4, UR15, UR4, URZ ;  /* 0x000000040f047290 */ /* 0x000fe4000fffe03f */
[----:B------:R-:W0:Y:S08]  /*10980*/  @P0 LDC R3, c[0x0][0xbec] ;  /* 0x0002fb00ff030b82 */ /* 0x000e300000000800 */
[----:B------:R-:W1:Y:S01]  /*10990*/  @P0 LDC R7, c[0x0][0xbf0] ;  /* 0x0002fc00ff070b82 */ /* 0x000e620000000800 */
[----:B0-----:R-:W-:-:S04]  /*109a0*/  @P0 IMAD.HI.U32 R2, R4, R3, RZ ;  /* 0x0000000304020227 */ /* 0x001fc800078e00ff */
[----:B------:R-:W-:Y:S02]  /*109b0*/  IMAD.U32 R3, RZ, RZ, UR15 ;  /* 0x0000000fff037e24 */ /* 0x000fe4000f8e00ff */
[----:B------:R-:W-:Y:S01]  /*109c0*/  IMAD.U32 R3, RZ, RZ, UR4 ;  /* 0x00000004ff037e24 */ /* 0x000fe2000f8e00ff */
[----:B-1----:R-:W-:-:S04]  /*109d0*/  @P0 SHF.R.U32.HI R5, RZ, R7, R2 ;  /* 0x00000007ff050219 */ /* 0x002fc80000011602 */
        /* <DEDUP_REMOVED lines=12> */
[----:B------:R-:W-:Y:S02]  /*10aa0*/  VIADD R0, R150, UR40 ;  /* 0x0000002896007c36 */ /* 0x000fe40008000000 */
        /* <DEDUP_REMOVED lines=22> */
.L_x_1167:
[----:B------:R-:W-:Y:S05]  /*10c10*/  BSYNC B1 ;  /* 0x0000000000017941 */ /* 0x000fea0003800000 */
.L_x_1166:
[----:B------:R-:W-:Y:S01]  /*10c20*/  VIADD R0, R0, 0x60 ;  /* 0x0000006000007836 */ /* 0x000fe20000000000 */
[----:B--2---:R2:W4:Y:S04]  /*10c30*/  SHFL.IDX PT, R3, R5, 0x1, 0x1c1f ;  /* 0x003c1f0005037f89 */ /* 0x00452800000e0000 */
[----:B------:R-:W-:Y:S01]  /*10c40*/  ISETP.GE.AND P0, PT, R0, R11, PT ;  /* 0x0000000b0000720c */ /* 0x000fe20003f06270 */
[----:B-1----:R2:W1:-:S12]  /*10c50*/  SHFL.IDX PT, R2, R4, 0x1, 0x1c1f ;  /* 0x003c1f0004027f89 */ /* 0x00245800000e0000 */
[----:B--2---:R-:W-:Y:S05]  /*10c60*/  @P0 BRA `(.L_x_1160) ;  /* 0x0000000000300947 */ /* 0x004fea0003800000 */
[----:B------:R-:W-:Y:S02]  /*10c70*/  ULDC UR4, c[0x0][0xac8] ;  /* 0x0002b20000047ab9 */ /* 0x000fe40000000800 */
        /* <DEDUP_REMOVED lines=11> */
.L_x_1160:
[----:B------:R-:W-:Y:S05]  /*10d30*/  BSYNC B0 ;  /* 0x0000000000007941 */ /* 0x000fea0003800000 */
.L_x_1154:
[----:B------:R-:W-:Y:S02]  /*10d40*/  ULDC UR4, c[0x0][0xc3c] ;  /* 0x00030f0000047ab9 */ /* 0x000fe40000000800 */
[----:B------:R-:W-:-:S06]  /*10d50*/  UISETP.GE.AND UP0, UPT, UR6, UR4, UPT ;  /* 0x000000040600728c */ /* 0x000fcc000bf06270 */
[----:B------:R-:W-:-:S13]  /*10d60*/  PLOP3.LUT P0, PT, PT, PT, UP0, 0x80, 0x0 ;  /* 0x000000000000781c */ /* 0x000fda0003f0f008 */
[----:B------:R-:W-:Y:S05]  /*10d70*/  @!P0 BRA `(.L_x_1168) ;  /* 0xffffff0000c88947 */ /* 0x000fea000383ffff */
[----:B------:R-:W-:Y:S05]  /*10d80*/  EXIT ;  /* 0x000000000000794d */ /* 0x000fea0003800000 */
.L_x_1071:
[----:B------:R-:W-:-:S08]  /*10d90*/  NOP ;  /* 0x0000000000007918 */ /* 0x000fd00000000000 */
[----:B------:R-:W0:-:S00]  /*10da0*/  USETMAXREG.DEALLOC.CTAPOOL 0x20 ;  /* 0x00000020000079c8 */ /* 0x000e0000080e0500 */
[----:B0-----:R-:W2:Y:S01]  /*10db0*/  LDL.LU R2, [R1] ;  /* 0x0000000001027983 */ /* 0x001ea20000300800 */
[----:B------:R-:W-:Y:S01]  /*10dc0*/  LOP3.LUT R0, R0, 0x3, RZ, 0xc0, !PT ;  /* 0x0000000300007812 */ /* 0x000fe200078ec0ff */
[----:B------:R-:W-:-:S05]  /*10dd0*/  IMAD.MOV.U32 R25, RZ, RZ, RZ ;  /* 0x000000ffff197224 */ /* 0x000fca00078e00ff */
[----:B------:R-:W0:Y:S02]  /*10de0*/  SHFL.IDX PT, R0, R0, RZ, 0x1f ;  /* 0x00001fff00007589 */ /* 0x000e2400000e0000 */
[----:B0-----:R-:W-:Y:S02]  /*10df0*/  ISETP.NE.AND P0, PT, R0, RZ, PT ;  /* 0x000000ff0000720c */ /* 0x001fe40003f05270 */
[----:B--2---:R-:W-:-:S11]  /*10e00*/  LOP3.LUT R2, R2, 0xfffffffd, RZ, 0xc0, !PT ;  /* 0xfffffffd02027812 */ /* 0x004fd600078ec0ff */
[----:B------:R-:W-:-:S05]  /*10e10*/  @P0 LOP3.LUT R2, R2, 0x2, RZ, 0xfc, !PT ;  /* 0x0000000202020812 */ /* 0x000fca00078efcff */
[----:B------:R0:W-:Y:S01]  /*10e20*/  STL [R1], R2 ;  /* 0x0000000201007387 */ /* 0x0001e20000100800 */
        /* <DEDUP_REMOVED lines=8> */
.L_x_1169:
        /* <DEDUP_REMOVED lines=44> */
.L_x_1173:
[----:B------:R-:W0:Y:S01]  /*11170*/  LDC R2, c[0x0][0xc3c] ;  /* 0x00030f00ff027b82 */ /* 0x000e220000000800 */
[----:B------:R-:W-:Y:S01]  /*11180*/  UIADD3 UR4, UR4, 0x1f, URZ ;  /* 0x0000001f04047890 */ /* 0x000fe2000fffe03f */
[----:B------:R-:W-:Y:S02]  /*11190*/  ULDC UR7, c[0x0][0xc3c] ;  /* 0x00030f0000077ab9 */ /* 0x000fe40000000800 */
[----:B------:R-:W-:-:S03]  /*111a0*/  IMAD.U32 R27, RZ, RZ, UR7 ;  /* 0x00000007ff1b7e24 */ /* 0x000fc6000f8e00ff */
[----:B0-----:R-:W-:-:S13]  /*111b0*/  ISETP.LE.AND P6, PT, R2, UR4, PT ;  /* 0x0000000402007c0c */ /* 0x001fda000bfc3270 */
[----:B------:R-:W-:Y:S05]  /*111c0*/  @P6 BRA `(.L_x_1172) ;  /* 0x0000000800ac6947 */ /* 0x000fea0003800000 */
[----:B------:R-:W-:Y:S02]  /*111d0*/  VIADD R9, R0, UR4 ;  /* 0x0000000400097c36 */ /* 0x000fe40008000000 */
[----:B------:R-:W-:Y:S02]  /*111e0*/  IMAD.MOV.U32 R25, RZ, RZ, RZ ;  /* 0x000000ffff197224 */ /* 0x000fe400078e00ff */
[----:B------:R-:W-:Y:S01]  /*111f0*/  IMAD.MOV.U32 R6, RZ, RZ, RZ ;  /* 0x000000ffff067224 */ /* 0x000fe200078e00ff */
[----:B------:R-:W-:-:S13]  /*11200*/  ISETP.GE.OR P6, PT, R9, R2, !P0 ;  /* 0x000000020900720c */ /* 0x000fda00047c6670 */
[----:B------:R-:W0:Y:S08]  /*11210*/  @!P6 LDC.64 R4, c[0x0][0xc80] ;  /* 0x00032000ff04eb82 */ /* 0x000e300000000a00 */
[----:B------:R-:W1:Y:S01]  /*11220*/  @!P6 LDC.64 R2, c[0x0][0xc78] ;  /* 0x00031e00ff02eb82 */ /* 0x000e620000000a00 */
[----:B0-----:R-:W-:-:S05]  /*11230*/  @!P6 IMAD.WIDE R4, R9, 0x4, R4 ;  /* 0x000000040904e825 */ /* 0x001fca00078e0204 */
[----:B------:R-:W2:Y:S01]  /*11240*/  @!P6 LDG.E R25, desc[UR52][R4.64] ;  /* 0x000000340419e981 */ /* 0x000ea2000c1e1900 */
[----:B-1----:R-:W-:-:S05]  /*11250*/  @!P6 IMAD.WIDE R2, R9, 0x4, R2 ;  /* 0x000000040902e825 */ /* 0x002fca00078e0202 */
        /* <DEDUP_REMOVED lines=22> */
.L_x_1171:
        /* <DEDUP_REMOVED lines=8> */
[----:B------:R1:W2:Y:S01]  /*11440*/  SHFL.IDX PT, R25, R25, R27, 0x1f ;  /* 0x00001f1b19197589 */ /* 0x0002a200000e0000 */
[----:B0-----:R-:W-:-:S07]  /*11450*/  ISETP.NE.AND P1, PT, R6, 0x1, PT ;  /* 0x000000010600780c */ /* 0x001fce0003f25270 */
[----:B-1----:R-:W-:Y:S06]  /*11460*/  @!P0 BRA `(.L_x_1174) ;  /* 0x0000000000088947 */ /* 0x002fec0003800000 */
[----:B------:R-:W-:-:S05]  /*11470*/  VIADD R3, R27, 0xffffffff ;  /* 0xffffffff1b037836 */ /* 0x000fca0000000000 */
[----:B------:R0:W1:Y:S02]  /*11480*/  SHFL.IDX PT, R24, R2, R3, 0x1f ;  /* 0x00001f0302187589 */ /* 0x00006400000e0000 */
.L_x_1174:
[----:B-1----:R-:W-:Y:S02]  /*11490*/  IMAD R24, R24, UR5, R5 ;  /* 0x0000000518187c24 */ /* 0x002fe4000f8e0205 */
[----:B------:R-:W-:-:S03]  /*114a0*/  VIADD R27, R27, UR4 ;  /* 0x000000041b1b7c36 */ /* 0x000fc60008000000 */
[----:B------:R-:W-:Y:S01]  /*114b0*/  IADD3 R4, -R24, UR6, RZ ;  /* 0x0000000618047c10 */ /* 0x000fe2000fffe1ff */
[----:B------:R-:W-:Y:S06]  /*114c0*/  @!P1 BRA `(.L_x_1175) ;  /* 0x0000000000e89947 */ /* 0x000fec0003800000 */
[----:B--2---:R-:W-:Y:S02]  /*114d0*/  IABS R7, R25 ;  /* 0x0000001900077213 */ /* 0x004fe40000000000 */
[----:B------:R-:W-:Y:S02]  /*114e0*/  IABS R5, R6 ;  /* 0x0000000600057213 */ /* 0x000fe40000000000 */
[----:B------:R-:W1:Y:S08]  /*114f0*/  I2F.RP R8, R7 ;  /* 0x0000000700087306 */ /* 0x000e700000209400 */
[----:B-1----:R-:W0:Y:S02]  /*11500*/  MUFU.RCP R8, R8 ;  /* 0x0000000800087308 */ /* 0x002e240000001000 */
[----:B0-----:R-:W-:Y:S01]  /*11510*/  VIADD R2, R8, 0xffffffe ;  /* 0x0ffffffe08027836 */ /* 0x001fe20000000000 */
[----:B------:R-:W-:-:S05]  /*11520*/  IABS R8, R4 ;  /* 0x0000000400087213 */ /* 0x000fca0000000000 */
[----:B------:R0:W1:Y:S02]  /*11530*/  F2I.FTZ.U32.TRUNC.NTZ R3, R2 ;  /* 0x0000000200037305 */ /* 0x000064000021f000 */
[----:B0-----:R-:W-:Y:S02]  /*11540*/  IMAD.MOV.U32 R2, RZ, RZ, RZ ;  /* 0x000000ffff027224 */ /* 0x001fe400078e00ff */
[----:B-1----:R-:W-:-:S04]  /*11550*/  IMAD.MOV R10, RZ, RZ, -R3 ;  /* 0x000000ffff0a7224 */ /* 0x002fc800078e0a03 */
[----:B------:R-:W-:Y:S01]  /*11560*/  IMAD R9, R10, R7, RZ ;  /* 0x000000070a097224 */ /* 0x000fe200078e02ff */
[----:B------:R-:W-:-:S03]  /*11570*/  IABS R10, R25 ;  /* 0x00000019000a7213 */ /* 0x000fc60000000000 */
[----:B------:R-:W-:Y:S02]  /*11580*/  IMAD.HI.U32 R3, R3, R9, R2 ;  /* 0x0000000903037227 */ /* 0x000fe400078e0002 */
[----:B------:R-:W0:Y:S02]  /*11590*/  I2F.RP R9, R5 ;  /* 0x0000000500097306 */ /* 0x000e240000209400 */
[----:B------:R-:W-:Y:S01]  /*115a0*/  IMAD.MOV R11, RZ, RZ, -R10 ;  /* 0x000000ffff0b7224 */ /* 0x000fe200078e0a0a */
[----:B------:R-:W-:Y:S01]  /*115b0*/  IABS R10, R6 ;  /* 0x00000006000a7213 */ /* 0x000fe20000000000 */
[----:B------:R-:W-:-:S04]  /*115c0*/  IMAD.HI.U32 R2, R3, R8, RZ ;  /* 0x0000000803027227 */ /* 0x000fc800078e00ff */
[----:B------:R-:W-:Y:S02]  /*115d0*/  IMAD R8, R2, R11, R8 ;  /* 0x0000000b02087224 */ /* 0x000fe400078e0208 */
[----:B------:R-:W-:-:S03]  /*115e0*/  IMAD.MOV R10, RZ, RZ, -R10 ;  /* 0x000000ffff0a7224 */ /* 0x000fc600078e0a0a */
[----:B------:R-:W-:Y:S01]  /*115f0*/  ISETP.GT.U32.AND P1, PT, R7, R8, PT ;  /* 0x000000080700720c */ /* 0x000fe20003f24070 */
[----:B0-----:R-:W0:-:S12]  /*11600*/  MUFU.RCP R9, R9 ;  /* 0x0000000900097308 */ /* 0x001e180000001000 */
[----:B------:R-:W-:Y:S02]  /*11610*/  @!P1 IMAD.IADD R8, R8, 0x1, -R7 ;  /* 0x0000000108089824 */ /* 0x000fe400078e0a07 */
[----:B------:R-:W-:Y:S01]  /*11620*/  @!P1 VIADD R2, R2, 0x1 ;  /* 0x0000000102029836 */ /* 0x000fe20000000000 */
[----:B------:R-:W-:Y:S02]  /*11630*/  ISETP.NE.AND P1, PT, R25, RZ, PT ;  /* 0x000000ff1900720c */ /* 0x000fe40003f25270 */
[----:B------:R-:W-:Y:S01]  /*11640*/  ISETP.GE.U32.AND P0, PT, R8, R7, PT ;  /* 0x000000070800720c */ /* 0x000fe20003f06070 */
[----:B0-----:R-:W-:Y:S01]  /*11650*/  VIADD R3, R9, 0xffffffe ;  /* 0x0ffffffe09037836 */ /* 0x001fe20000000000 */
[----:B------:R-:W-:-:S04]  /*11660*/  LOP3.LUT R7, R4, R25, RZ, 0x3c, !PT ;  /* 0x0000001904077212 */ /* 0x000fc800078e3cff */
[----:B------:R-:W-:Y:S01]  /*11670*/  ISETP.GE.AND P2, PT, R7, RZ, PT ;  /* 0x000000ff0700720c */ /* 0x000fe20003f46270 */
[----:B------:R-:W0:Y:S06]  /*11680*/  F2I.FTZ.U32.TRUNC.NTZ R3, R3 ;  /* 0x0000000300037305 */ /* 0x000e2c000021f000 */
[----:B------:R-:W-:-:S04]  /*11690*/  @P0 VIADD R2, R2, 0x1 ;  /* 0x0000000102020836 */ /* 0x000fc80000000000 */
[----:B------:R-:W-:-:S04]  /*116a0*/  IMAD.MOV.U32 R9, RZ, RZ, R2 ;  /* 0x000000ffff097224 */ /* 0x000fc800078e0002 */
[----:B------:R-:W-:Y:S01]  /*116b0*/  @!P2 IMAD.MOV R9, RZ, RZ, -R9 ;  /* 0x000000ffff09a224 */ /* 0x000fe200078e0a09 */
[----:B------:R-:W-:Y:S01]  /*116c0*/  @!P1 LOP3.LUT R9, RZ, R25, RZ, 0x33, !PT ;  /* 0x00000019ff099212 */ /* 0x000fe200078e33ff */
[----:B0-----:R-:W-:-:S03]  /*116d0*/  IMAD.MOV R2, RZ, RZ, -R3 ;  /* 0x000000ffff027224 */ /* 0x001fc600078e0a03 */
[----:B------:R-:W-:Y:S01]  /*116e0*/  IABS R8, R9 ;  /* 0x0000000900087213 */ /* 0x000fe20000000000 */
[----:B------:R-:W-:Y:S02]  /*116f0*/  IMAD R7, R2, R5, RZ ;  /* 0x0000000502077224 */ /* 0x000fe400078e02ff */
[----:B------:R-:W-:-:S04]  /*11700*/  IMAD.MOV.U32 R2, RZ, RZ, RZ ;  /* 0x000000ffff027224 */ /* 0x000fc800078e00ff */
[----:B------:R-:W-:-:S04]  /*11710*/  IMAD.HI.U32 R2, R3, R7, R2 ;  /* 0x0000000703027227 */ /* 0x000fc800078e0002 */
[----:B------:R-:W-:Y:S02]  /*11720*/  IMAD.MOV.U32 R3, RZ, RZ, R8 ;  /* 0x000000ffff037224 */ /* 0x000fe400078e0008 */
[----:B------:R-:W-:Y:S02]  /*11730*/  IMAD.MOV.U32 R8, RZ, RZ, R10 ;  /* 0x000000ffff087224 */ /* 0x000fe400078e000a */
[----:B------:R-:W-:-:S04]  /*11740*/  IMAD.HI.U32 R2, R2, R3, RZ ;  /* 0x0000000302027227 */ /* 0x000fc800078e00ff */
[----:B------:R-:W-:Y:S01]  /*11750*/  IMAD R8, R2, R8, R3 ;  /* 0x0000000802087224 */ /* 0x000fe200078e0203 */
[----:B------:R-:W-:-:S04]  /*11760*/  LOP3.LUT R3, R9, R6, RZ, 0x3c, !PT ;  /* 0x0000000609037212 */ /* 0x000fc800078e3cff */
[----:B------:R-:W-:Y:S02]  /*11770*/  ISETP.GT.U32.AND P1, PT, R5, R8, PT ;  /* 0x000000080500720c */ /* 0x000fe40003f24070 */
[----:B------:R-:W-:-:S11]  /*11780*/  ISETP.GE.AND P2, PT, R3, RZ, PT ;  /* 0x000000ff0300720c */ /* 0x000fd60003f46270 */
[----:B------:R-:W-:Y:S02]  /*11790*/  @!P1 IMAD.IADD R8, R8, 0x1, -R5 ;  /* 0x0000000108089824 */ /* 0x000fe400078e0a05 */
[----:B------:R-:W-:Y:S01]  /*117a0*/  @!P1 VIADD R2, R2, 0x1 ;  /* 0x0000000102029836 */ /* 0x000fe20000000000 */
[----:B------:R-:W-:Y:S02]  /*117b0*/  ISETP.NE.AND P1, PT, R6, RZ, PT ;  /* 0x000000ff0600720c */ /* 0x000fe40003f25270 */
[----:B------:R-:W-:Y:S01]  /*117c0*/  ISETP.GE.U32.AND P0, PT, R8, R5, PT ;  /* 0x000000050800720c */ /* 0x000fe20003f06070 */
[----:B------:R-:W-:-:S12]  /*117d0*/  IMAD.MOV R5, RZ, RZ, -R9 ;  /* 0x000000ffff057224 */ /* 0x000fd800078e0a09 */
[----:B------:R-:W-:-:S04]  /*117e0*/  @P0 VIADD R2, R2, 0x1 ;  /* 0x0000000102020836 */ /* 0x000fc80000000000 */
[----:B------:R-:W-:Y:S01]  /*117f0*/  @!P2 IMAD.MOV R2, RZ, RZ, -R2 ;  /* 0x000000ffff02a224 */ /* 0x000fe200078e0a02 */
[----:B------:R-:W-:-:S05]  /*11800*/  @!P1 LOP3.LUT R2, RZ, R6, RZ, 0x33, !PT ;  /* 0x00000006ff029212 */ /* 0x000fca00078e33ff */
[----:B------:R-:W-:-:S04]  /*11810*/  IMAD.MOV R3, RZ, RZ, -R2 ;  /* 0x000000ffff037224 */ /* 0x000fc800078e0a02 */
[C---:B------:R-:W-:Y:S02]  /*11820*/  IMAD R26, R6.reuse, R3, R9 ;  /* 0x00000003061a7224 */ /* 0x040fe400078e0209 */
[----:B------:R-:W-:Y:S02]  /*11830*/  IMAD R3, R6, 0x1000000, R2 ;  /* 0x0100000006037824 */ /* 0x000fe400078e0202 */
[----:B------:R-:W-:Y:S02]  /*11840*/  IMAD R2, R25, R5, R4 ;  /* 0x0000000519027224 */ /* 0x000fe400078e0204 */
[----:B------:R-:W-:Y:S01]  /*11850*/  IMAD R26, R26, 0x10000, R3 ;  /* 0x000100001a1a7824 */ /* 0x000fe200078e0203 */
[----:B------:R-:W-:Y:S06]  /*11860*/  BRA `(.L_x_1176) ;  /* 0x0000000000f87947 */ /* 0x000fec0003800000 */
.L_x_1175:
[----:B0-----:R-:W0:Y:S02]  /*11870*/  LDC.64 R2, c[0x0][0xc90] ;  /* 0x00032400ff027b82 */ /* 0x001e240000000a00 */
[----:B0-----:R-:W-:-:S05]  /*11880*/  IMAD.WIDE R2, R27, 0x4, R2 ;  /* 0x000000041b027825 */ /* 0x001fca00078e0202 */
[----:B------:R0:W2:Y:S01]  /*11890*/  LDG.E R6, desc[UR52][R2.64] ;  /* 0x0000003402067981 */ /* 0x0000a2000c1e1900 */
[----:B------:R-:W-:Y:S01]  /*118a0*/  IABS R11, R4 ;  /* 0x00000004000b7213 */ /* 0x000fe20000000000 */
[----:B0-----:R-:W-:Y:S02]  /*118b0*/  IMAD.MOV.U32 R2, RZ, RZ, RZ ;  /* 0x000000ffff027224 */ /* 0x001fe400078e00ff */
[----:B--2---:R-:W-:-:S05]  /*118c0*/  IMAD R5, R25, R6, RZ ;  /* 0x0000000619057224 */ /* 0x004fca00078e02ff */
[-C--:B------:R-:W-:Y:S02]  /*118d0*/  IABS R10, R5.reuse ;  /* 0x00000005000a7213 */ /* 0x080fe40000000000 */
[----:B------:R-:W-:Y:S02]  /*118e0*/  IABS R12, R5 ;  /* 0x00000005000c7213 */ /* 0x000fe40000000000 */
[----:B------:R-:W0:Y:S08]  /*118f0*/  I2F.RP R7, R10 ;  /* 0x0000000a00077306 */ /* 0x000e300000209400 */
[----:B0-----:R-:W0:Y:S02]  /*11900*/  MUFU.RCP R7, R7 ;  /* 0x0000000700077308 */ /* 0x001e240000001000 */
[----:B0-----:R-:W-:-:S06]  /*11910*/  VIADD R8, R7, 0xffffffe ;  /* 0x0ffffffe07087836 */ /* 0x001fcc0000000000 */
[----:B------:R-:W0:Y:S02]  /*11920*/  F2I.FTZ.U32.TRUNC.NTZ R3, R8 ;  /* 0x0000000800037305 */ /* 0x000e24000021f000 */
[----:B0-----:R-:W-:-:S04]  /*11930*/  IMAD.MOV R9, RZ, RZ, -R3 ;  /* 0x000000ffff097224 */ /* 0x001fc800078e0a03 */
[----:B------:R-:W-:-:S04]  /*11940*/  IMAD R9, R9, R10, RZ ;  /* 0x0000000a09097224 */ /* 0x000fc800078e02ff */
[----:B------:R-:W-:-:S04]  /*11950*/  IMAD.HI.U32 R2, R3, R9, R2 ;  /* 0x0000000903027227 */ /* 0x000fc800078e0002 */
[----:B------:R-:W-:Y:S02]  /*11960*/  IMAD.MOV.U32 R9, RZ, RZ, R11 ;  /* 0x000000ffff097224 */ /* 0x000fe400078e000b */
[----:B------:R-:W-:Y:S02]  /*11970*/  IMAD.MOV R3, RZ, RZ, -R12 ;  /* 0x000000ffff037224 */ /* 0x000fe400078e0a0c */
[----:B------:R-:W-:-:S04]  /*11980*/  IMAD.HI.U32 R2, R2, R9, RZ ;  /* 0x0000000902027227 */ /* 0x000fc800078e00ff */
[----:B------:R-:W-:-:S05]  /*11990*/  IMAD R3, R2, R3, R9 ;  /* 0x0000000302037224 */ /* 0x000fca00078e0209 */
        /* <DEDUP_REMOVED lines=10> */
[----:B------:R-:W-:Y:S02]  /*11a40*/  IMAD R7, R6, R2, RZ ;  /* 0x0000000206077224 */ /* 0x000fe400078e02ff */
[----:B------:R-:W-:Y:S02]  /*11a50*/  IMAD.MOV R2, RZ, RZ, -R2 ;  /* 0x000000ffff027224 */ /* 0x000fe400078e0a02 */
[----:B------:R-:W-:Y:S02]  /*11a60*/  IMAD.MOV R3, RZ, RZ, -R7 ;  /* 0x000000ffff037224 */ /* 0x000fe400078e0a07 */
[----:B------:R-:W-:Y:S02]  /*11a70*/  IMAD R4, R5, R2, R4 ;  /* 0x0000000205047224 */ /* 0x000fe400078e0204 */
[----:B------:R-:W-:Y:S01]  /*11a80*/  IMAD.MOV.U32 R2, RZ, RZ, RZ ;  /* 0x000000ffff027224 */ /* 0x000fe200078e00ff */
[----:B------:R-:W-:Y:S02]  /*11a90*/  VIADDMNMX R6, R3, UR5, R6, PT ;  /* 0x0000000503067c46 */ /* 0x000fe4000b800106 */
[----:B------:R-:W-:-:S02]  /*11aa0*/  IABS R10, R4 ;  /* 0x00000004000a7213 */ /* 0x000fc40000000000 */
[----:B------:R-:W-:Y:S01]  /*11ab0*/  IABS R8, R6 ;  /* 0x0000000600087213 */ /* 0x000fe20000000000 */
[----:B------:R-:W-:Y:S01]  /*11ac0*/  IMAD.MOV R26, RZ, RZ, -R6 ;  /* 0x000000ffff1a7224 */ /* 0x000fe200078e0a06 */
[----:B------:R-:W-:Y:S02]  /*11ad0*/  IADD3 R7, R7, 0x1000000, R4 ;  /* 0x0100000007077810 */ /* 0x000fe40007ffe004 */
[----:B------:R-:W0:Y:S08]  /*11ae0*/  I2F.RP R9, R8 ;  /* 0x0000000800097306 */ /* 0x000e300000209400 */
[----:B0-----:R-:W0:Y:S02]  /*11af0*/  MUFU.RCP R9, R9 ;  /* 0x0000000900097308 */ /* 0x001e240000001000 */
[----:B0-----:R-:W-:-:S06]  /*11b00*/  VIADD R3, R9, 0xffffffe ;  /* 0x0ffffffe09037836 */ /* 0x001fcc0000000000 */
[----:B------:R-:W0:Y:S02]  /*11b10*/  F2I.FTZ.U32.TRUNC.NTZ R3, R3 ;  /* 0x0000000300037305 */ /* 0x000e24000021f000 */
[----:B0-----:R-:W-:-:S04]  /*11b20*/  IMAD.MOV R11, RZ, RZ, -R3 ;  /* 0x000000ffff0b7224 */ /* 0x001fc800078e0a03 */
[----:B------:R-:W-:Y:S01]  /*11b30*/  IMAD R5, R11, R8, RZ ;  /* 0x000000080b057224 */ /* 0x000fe200078e02ff */
[----:B------:R-:W-:-:S03]  /*11b40*/  IABS R11, R6 ;  /* 0x00000006000b7213 */ /* 0x000fc60000000000 */
        /* <DEDUP_REMOVED lines=15> */
[----:B------:R-:W-:-:S07]  /*11c40*/  IMAD R26, R2, R26, R7 ;  /* 0x0000001a021a7224 */ /* 0x000fce00078e0207 */
.L_x_1176:
[----:B------:R-:W-:-:S05]  /*11c50*/  LOP3.LUT R2, RZ, R2, RZ, 0x33, !PT ;  /* 0x00000002ff027212 */ /* 0x000fca00078e33ff */
[----:B------:R-:W-:Y:S01]  /*11c60*/  IMAD.IADD R25, R25, 0x1, R2 ;  /* 0x0000000119197824 */ /* 0x000fe200078e0202 */
[----:B------:R-:W-:Y:S06]  /*11c70*/  BRA `(.L_x_1177) ;  /* 0x00000000000c7947 */ /* 0x000fec0003800000 */
.L_x_1172:
[----:B------:R-:W-:Y:S02]  /*11c80*/  IMAD.MOV.U32 R25, RZ, RZ, RZ ;  /* 0x000000ffff197224 */ /* 0x000fe400078e00ff */
[----:B------:R-:W-:Y:S02]  /*11c90*/  IMAD.U32 R24, RZ, RZ, UR6 ;  /* 0x00000006ff187e24 */ /* 0x000fe4000f8e00ff */
[----:B------:R-:W-:-:S07]  /*11ca0*/  IMAD.MOV.U32 R26, RZ, RZ, RZ ;  /* 0x000000ffff1a7224 */ /* 0x000fce00078e00ff */
.L_x_1177:
[----:B------:R-:W-:-:S13]  /*11cb0*/  ISETP.NE.AND P0, PT, R0, RZ, PT ;  /* 0x000000ff0000720c */ /* 0x000fda0003f05270 */
[----:B------:R-:W0:Y:S01]  /*11cc0*/  @!P0 S2R R3, SR_CgaCtaId ;  /* 0x0000000000038919 */ /* 0x000e220000008800 */
[----:B------:R-:W-:-:S04]  /*11cd0*/  @!P0 MOV R0, 0x400 ;  /* 0x0000040000008802 */ /* 0x000fc80000000f00 */
[----:B0-----:R-:W-:-:S05]  /*11ce0*/  @!P0 LEA R0, R3, R0, 0x18 ;  /* 0x0000000003008211 */ /* 0x001fca00078ec0ff */
[----:B------:R2:W-:Y:S01]  /*11cf0*/  @!P0 STS.128 [R0+0x2d8d0], R24 ;  /* 0x02d8d01800008388 */ /* 0x0005e20000000c00 */
[----:B------:R-:W-:Y:S06]  /*11d00*/  BAR.ARV 0x5, 0x200 ;  /* 0x0148000000007b1d */ /* 0x000fec0000002000 */
.L_x_1170:
        /* <DEDUP_REMOVED lines=10> */
[----:B------:R4:W-:Y:S01]  /*11db0*/  STL [R1+0x24], RZ ;  /* 0x000024ff01007387 */ /* 0x0009e20000100800 */
[----:B------:R-:W-:Y:S01]  /*11dc0*/  IMAD.MOV.U32 R28, RZ, RZ, 0x1 ;  /* 0x00000001ff1c7424 */ /* 0x000fe200078e00ff */
[----:B------:R-:W-:Y:S01]  /*11dd0*/  ULDC UR37, c[0x0][0xc] ;  /* 0x0000030000257ab9 */ /* 0x000fe20000000800 */
[----:B------:R-:W-:Y:S01]  /*11de0*/  IMAD.MOV.U32 R18, RZ, RZ, RZ ;  /* 0x000000ffff127224 */ /* 0x000fe200078e00ff */
[----:B------:R-:W-:Y:S01]  /*11df0*/  ULDC.64 UR38, c[0x0][0x198] ;  /* 0x0000660000267ab9 */ /* 0x000fe20000000a00 */
        /* <DEDUP_REMOVED lines=18> */
.L_x_1292:
[----:B------:R-:W-:Y:S05]  /*11f20*/  YIELD ;  /* 0x0000000000007946 */ /* 0x000fea0003800000 */
[----:B------:R-:W-:Y:S01]  /*11f30*/  ULDC.64 UR4, c[0x0][0xa28] ;  /* 0x00028a0000047ab9 */ /* 0x000fe20000000a00 */
[----:B------:R-:W-:Y:S02]  /*11f40*/  CS2R R8, SRZ ;  /* 0x0000000000087805 */ /* 0x000fe4000001ff00 */
[----:B------:R-:W-:Y:S01]  /*11f50*/  ISETP.NE.U32.AND P0, PT, RZ, UR4, PT ;  /* 0x00000004ff007c0c */ /* 0x000fe2000bf05070 */
[----:B01----:R-:W0:Y:S01]  /*11f60*/  LDC.64 R4, c[0x0][0xa00] ;  /* 0x00028000ff047b82 */ /* 0x003e220000000a00 */
[----:B------:R-:W-:Y:S01]  /*11f70*/  IMAD.MOV.U32 R0, RZ, RZ, RZ ;  /* 0x000000ffff007224 */ /* 0x000fe200078e00ff */
[----:B------:R-:W-:Y:S01]  /*11f80*/  ULDC.64 UR6, c[0x0][0xa08] ;  /* 0x0002820000067ab9 */ /* 0x000fe20000000a00 */
[----:B------:R-:W-:Y:S01]  /*11f90*/  ISETP.NE.AND.EX P0, PT, RZ, UR5, PT, P0 ;  /* 0x00000005ff007c0c */ /* 0x000fe2000bf05300 */
[----:B------:R-:W-:-:S12]  /*11fa0*/  ULDC.64 UR4, c[0x0][0xa18] ;  /* 0x0002860000047ab9 */ /* 0x000fd80000000a00 */
[----:B----4-:R-:W1:Y:S02]  /*11fb0*/  @P0 LDC.64 R2, c[0x0][0xa28] ;  /* 0x00028a00ff020b82 */ /* 0x010e640000000a00 */
[----:B-1----:R-:W-:-:S05]  /*11fc0*/  @P0 IMAD.WIDE R2, R27, 0x4, R2 ;  /* 0x000000041b020825 */ /* 0x002fca00078e0202 */
[----:B------:R1:W5:Y:S01]  /*11fd0*/  @P0 LDG.E R8, desc[UR52][R2.64] ;  /* 0x0000003402080981 */ /* 0x000362000c1e1900 */
[----:B------:R-:W-:Y:S01]  /*11fe0*/  ISETP.NE.U32.AND P0, PT, RZ, UR4, PT ;  /* 0x00000004ff007c0c */ /* 0x000fe2000bf05070 */
[----:B0-----:R-:W-:Y:S01]  /*11ff0*/  IMAD.WIDE R4, R27, 0x4, R4 ;  /* 0x000000041b047825 */ /* 0x001fe200078e0204 */
[----:B------:R-:W-:Y:S02]  /*12000*/  ISETP.NE.U32.AND P1, PT, RZ, UR6, PT ;  /* 0x00000006ff007c0c */ /* 0x000fe4000bf25070 */
[----:B------:R-:W-:Y:S01]  /*12010*/  ISETP.NE.AND.EX P2, PT, RZ, UR5, PT, P0 ;  /* 0x00000005ff007c0c */ /* 0x000fe2000bf45300 */
[----:B------:R-:W-:Y:S01]  /*12020*/  ULDC.64 UR4, c[0x0][0xa00] ;  /* 0x0002800000047ab9 */ /* 0x000fe20000000a00 */
[----:B------:R-:W-:Y:S02]  /*12030*/  ISETP.NE.AND.EX P1, PT, RZ, UR7, PT, P1 ;  /* 0x00000007ff007c0c */ /* 0x000fe4000bf25310 */
[----:B------:R-:W-:Y:S01]  /*12040*/  ISETP.NE.U32.AND P0, PT, RZ, UR4, PT ;  /* 0x00000004ff007c0c */ /* 0x000fe2000bf05070 */
[----:B-1----:R-:W0:Y:S03]  /*12050*/  LDC.64 R2, c[0x0][0xa08] ;  /* 0x00028200ff027b82 */ /* 0x002e260000000a00 */
[----:B------:R-:W-:-:S05]  /*12060*/  ISETP.NE.AND.EX P0, PT, RZ, UR5, PT, P0 ;  /* 0x00000005ff007c0c */ /* 0x000fca000bf05300 */
[----:B------:R-:W1:Y:S08]  /*12070*/  @P2 LDC.64 R6, c[0x0][0xa18] ;  /* 0x00028600ff062b82 */ /* 0x000e700000000a00 */
[----:B--2---:R-:W2:Y:S01]  /*12080*/  @P0 LDG.E R0, desc[UR52][R4.64] ;  /* 0x0000003404000981 */ /* 0x004ea2000c1e1900 */
[----:B------:R-:W-:Y:S01]  /*12090*/  ULDC UR4, c[0x0][0x288] ;  /* 0x0000a20000047ab9 */ /* 0x000fe20000000800 */
[----:B0-----:R-:W-:-:S05]  /*120a0*/  IMAD.WIDE R2, R27, 0x4, R2 ;  /* 0x000000041b027825 */ /* 0x001fca00078e0202 */
[----:B------:R-:W5:Y:S01]  /*120b0*/  @P1 LDG.E R9, desc[UR52][R2.64] ;  /* 0x0000003402091981 */ /* 0x000f62000c1e1900 */
[----:B-1----:R-:W-:-:S03]  /*120c0*/  @P2 IMAD.WIDE R6, R27, 0x4, R6 ;  /* 0x000000041b062825 */ /* 0x002fc600078e0206 */
        /* <DEDUP_REMOVED lines=12> */
[----:B------:R-:W-:Y:S01]  /*12190*/  IMAD.MOV.U32 R10, RZ, RZ, R0 ;  /* 0x000000ffff0a7224 */ /* 0x000fe200078e0000 */
[----:B---3--:R-:W-:Y:S06]  /*121a0*/  @P2 BRA `(.L_x_1179) ;  /* 0x0000000000142947 */ /* 0x008fec0003800000 */
[----:B------:R-:W-:Y:S05]  /*121b0*/  @!P0 BRA `(.L_x_1179) ;  /* 0x0000000000108947 */ /* 0x000fea0003800000 */
[----:B------:R-:W2:Y:S04]  /*121c0*/  LDG.E R7, desc[UR52][R4.64] ;  /* 0x0000003404077981 */ /* 0x000ea8000c1e1900 */
[----:B0-----:R-:W2:Y:S02]  /*121d0*/  LDG.E R0, desc[UR52][R4.64+0x4] ;  /* 0x0000043404007981 */ /* 0x001ea4000c1e1900 */
[----:B--2---:R-:W-:-:S05]  /*121e0*/  IMAD.IADD R10, R0, 0x1, -R7 ;  /* 0x00000001000a7824 */ /* 0x004fca00078e0a07 */
[----:B------:R1:W-:Y:S02]  /*121f0*/  STL [R1+0xc], R10 ;  /* 0x00000c0a01007387 */ /* 0x0003e40000100800 */
.L_x_1179:
[----:B------:R-:W-:Y:S01]  /*12200*/  ULDC.64 UR4, c[0x0][0xa20] ;  /* 0x0002880000047ab9 */ /* 0x000fe20000000a00 */
[C---:B0-----:R-:W-:Y:S02]  /*12210*/  LOP3.LUT R0, R26.reuse, 0xff000000, RZ, 0xc0, !PT ;  /* 0xff0000001a007812 */ /* 0x041fe400078ec0ff */
[----:B------:R-:W-:Y:S02]  /*12220*/  ISETP.NE.U32.AND P0, PT, RZ, UR4, PT ;  /* 0x00000004ff007c0c */ /* 0x000fe4000bf05070 */
[----:B------:R-:W-:Y:S02]  /*12230*/  SHF.R.U32.HI R5, RZ, 0x8, R0 ;  /* 0x00000008ff057819 */ /* 0x000fe40000011600 */
[----:B------:R-:W-:Y:S02]  /*12240*/  ISETP.NE.AND.EX P0, PT, RZ, UR5, PT, P0 ;  /* 0x00000005ff007c0c */ /* 0x000fe4000bf05300 */
[C---:B------:R-:W-:Y:S02]  /*12250*/  LOP3.LUT R0, R26.reuse, 0xff0000, RZ, 0xc0, !PT ;  /* 0x00ff00001a007812 */ /* 0x040fe400078ec0ff */
[----:B------:R-:W-:Y:S01]  /*12260*/  LOP3.LUT R16, R26, 0xffff, RZ, 0xc0, !PT ;  /* 0x0000ffff1a107812 */ /* 0x000fe200078ec0ff */
[----:B-----5:R-:W-:Y:S01]  /*12270*/  IMAD.IADD R26, R9, 0x1, R8 ;  /* 0x00000001091a7824 */ /* 0x020fe200078e0208 */
[----:B------:R-:W-:-:S07]  /*12280*/  LEA.HI R0, R0, R5, RZ, 0x10 ;  /* 0x0000000500007211 */ /* 0x000fce00078f80ff */
[----:B------:R-:W-:Y:S05]  /*12290*/  @!P0 BRA `(.L_x_1180) ;  /* 0x0000000000108947 */ /* 0x000fea0003800000 */
[----:B------:R-:W0:Y:S02]  /*122a0*/  LDC.64 R2, c[0x0][0xa20] ;  /* 0x00028800ff027b82 */ /* 0x000e240000000a00 */
[----:B0-----:R-:W-:-:S05]  /*122b0*/  IMAD.WIDE R2, R27, 0x4, R2 ;  /* 0x000000041b027825 */ /* 0x001fca00078e0202 */
[----:B------:R0:W5:Y:S01]  /*122c0*/  LDG.E R6, desc[UR52][R2.64] ;  /* 0x0000003402067981 */ /* 0x000162000c1e1900 */
[----:B------:R-:W-:Y:S05]  /*122d0*/  BRA `(.L_x_1181) ;  /* 0x0000000000107947 */ /* 0x000fea0003800000 */
.L_x_1180:
[----:B------:R-:W-:Y:S05]  /*122e0*/  @!P1 BRA `(.L_x_1181) ;  /* 0x00000000000c9947 */ /* 0x000fea0003800000 */
[----:B------:R-:W2:Y:S04]  /*122f0*/  LDG.E R5, desc[UR52][R2.64] ;  /* 0x0000003402057981 */ /* 0x000ea8000c1e1900 */
[----:B------:R-:W2:Y:S02]  /*12300*/  LDG.E R6, desc[UR52][R2.64+0x4] ;  /* 0x0000043402067981 */ /* 0x000ea4000c1e1900 */
[----:B--2---:R-:W-:-:S07]  /*12310*/  IMAD.IADD R6, R6, 0x1, -R5 ;  /* 0x0000000106067824 */ /* 0x004fce00078e0a05 */
.L_x_1181:
[----:B0-----:R-:W0:Y:S01]  /*12320*/  LDC R2, c[0x0][0x448] ;  /* 0x00011200ff027b82 */ /* 0x001e220000000800 */
[----:B------:R-:W-:Y:S02]  /*12330*/  IMAD R11, R25, 0xc0, RZ ;  /* 0x000000c0190b7824 */ /* 0x000fe400078e02ff */
[----:B-----5:R-:W-:Y:S02]  /*12340*/  IMAD.IADD R6, R6, 0x1, -R8 ;  /* 0x0000000106067824 */ /* 0x020fe400078e0a08 */
[----:B------:R-:W-:Y:S01]  /*12350*/  VIADD R7, R11, 0xbf ;  /* 0x000000bf0b077836 */ /* 0x000fe20000000000 */
[----:B------:R2:W-:Y:S01]  /*12360*/  STL [R1+0x8], R11 ;  /* 0x0000080b01007387 */ /* 0x0005e20000100800 */
[----:B0-----:R-:W-:-:S13]  /*12370*/  ISETP.NE.AND P1, PT, R2, 0x1, PT ;  /* 0x000000010200780c */ /* 0x001fda0003f25270 */
[----:B------:R-:W0:Y:S08]  /*12380*/  @P1 LDC R4, c[0x0][0x44c] ;  /* 0x00011300ff041b82 */ /* 0x000e300000000800 */
[----:B------:R-:W3:Y:S01]  /*12390*/  @P1 LDC R2, c[0x0][0x450] ;  /* 0x00011400ff021b82 */ /* 0x000ee20000000800 */
[----:B0-----:R-:W-:-:S05]  /*123a0*/  @P1 IMAD.HI.U32 R3, R7, R4, RZ ;  /* 0x0000000407031227 */ /* 0x001fca00078e00ff */
[----:B---3--:R-:W-:Y:S01]  /*123b0*/  @P1 SHF.R.U32.HI R7, RZ, R2, R3 ;  /* 0x00000002ff071219 */ /* 0x008fe20000011603 */
[----:B------:R-:W-:-:S05]  /*123c0*/  VIADD R2, R6, 0x7f ;  /* 0x0000007f06027836 */ /* 0x000fca0000000000 */
[----:B------:R-:W-:-:S04]  /*123d0*/  SHF.R.S32.HI R3, RZ, 0x1f, R2 ;  /* 0x0000001fff037819 */ /* 0x000fc80000011402 */
[----:B------:R-:W-:Y:S02]  /*123e0*/  LEA.HI R4, R3, R2, RZ, 0x7 ;  /* 0x0000000203047211 */ /* 0x000fe400078f38ff */
[----:B------:R-:W-:Y:S02]  /*123f0*/  IADD3 R2, R6, 0x1, -R10 ;  /* 0x0000000106027810 */ /* 0x000fe40007ffe80a */
[----:B------:R-:W-:-:S03]  /*12400*/  SHF.R.S32.HI R9, RZ, 0x7, R4 ;  /* 0x00000007ff097819 */ /* 0x000fc60000011404 */
[----:B------:R-:W-:Y:S02]  /*12410*/  IMAD.IADD R7, R2, 0x1, R7 ;  /* 0x0000000102077824 */ /* 0x000fe400078e0207 */
[----:B------:R-:W0:Y:S01]  /*12420*/  LDC.64 R2, c[0x0][0x9e0] ;  /* 0x00027800ff027b82 */ /* 0x000e220000000a00 */
[----:B------:R2:W-:Y:S01]  /*12430*/  STL [R1+0x40], R9 ;  /* 0x0000400901007387 */ /* 0x0005e20000100800 */
[----:B0-----:R-:W-:Y:S01]  /*12440*/  ISETP.GE.AND P2, PT, R3, 0x1, PT ;  /* 0x000000010300780c */ /* 0x001fe20003f46270 */
[----:B------:R-:W-:-:S12]  /*12450*/  IMAD.IADD R2, R7, 0x1, R2 ;  /* 0x0000000107027824 */ /* 0x000fd800078e0202 */
[----:B--2---:R-:W-:Y:S05]  /*12460*/  @!P2 BRA `(.L_x_1182) ;  /* 0x000000000048a947 */ /* 0x004fea0003800000 */
[C---:B------:R-:W-:Y:S01]  /*12470*/  ISETP.GT.AND P0, PT, R7.reuse, RZ, PT ;  /* 0x000000ff0700720c */ /* 0x040fe20003f04270 */
[----:B------:R-:W-:Y:S01]  /*12480*/  BSSY B0, `(.L_x_1183) ;  /* 0x000000e000007945 */ /* 0x000fe20003800000 */
[----:B------:R-:W-:-:S11]  /*12490*/  VIADD R8, R7, 0xffffffff ;  /* 0xffffffff07087836 */ /* 0x000fd60000000000 */
[----:B------:R-:W-:Y:S05]  /*124a0*/  @P0 BRA `(.L_x_1184) ;  /* 0x00000000001c0947 */ /* 0x000fea0003800000 */
[----:B------:R-:W-:Y:S01]  /*124b0*/  ISETP.NE.AND P0, PT, R3, 0x1, PT ;  /* 0x000000010300780c */ /* 0x000fe20003f05270 */
[----:B------:R-:W-:-:S12]  /*124c0*/  IMAD.MOV R7, RZ, RZ, -R7 ;  /* 0x000000ffff077224 */ /* 0x000fd800078e0a07 */
[----:B------:R-:W0:Y:S02]  /*124d0*/  @P0 LDC.64 R4, c[0x0][0x9e8] ;  /* 0x00027a00ff040b82 */ /* 0x000e240000000a00 */
[----:B0-----:R-:W-:-:S05]  /*124e0*/  @P0 IMAD.HI.U32 R4, R7, R4, RZ ;  /* 0x0000000407040227 */ /* 0x001fca00078e00ff */
[----:B------:R-:W-:-:S04]  /*124f0*/  @P0 SHF.R.U32.HI R7, RZ, R5, R4 ;  /* 0x00000005ff070219 */ /* 0x000fc80000011604 */
[----:B------:R-:W-:Y:S01]  /*12500*/  LOP3.LUT R8, RZ, R7, RZ, 0x33, !PT ;  /* 0x00000007ff087212 */ /* 0x000fe200078e33ff */
[----:B------:R-:W-:Y:S06]  /*12510*/  BRA `(.L_x_1185) ;  /* 0x0000000000107947 */ /* 0x000fec0003800000 */
.L_x_1184:
[----:B------:R-:W-:-:S13]  /*12520*/  ISETP.NE.AND P0, PT, R3, 0x1, PT ;  /* 0x000000010300780c */ /* 0x000fda0003f05270 */
[----:B------:R-:W0:Y:S02]  /*12530*/  @P0 LDC.64 R4, c[0x0][0x9e8] ;  /* 0x00027a00ff040b82 */ /* 0x000e240000000a00 */
[----:B0-----:R-:W-:-:S05]  /*12540*/  @P0 IMAD.HI.U32 R4, R8, R4, RZ ;  /* 0x0000000408040227 */ /* 0x001fca00078e00ff */
[----:B------:R-:W-:-:S07]  /*12550*/  @P0 SHF.R.U32.HI R8, RZ, R5, R4 ;  /* 0x00000005ff080219 */ /* 0x000fce0000011604 */
.L_x_1185:
[----:B------:R-:W-:Y:S05]  /*12560*/  BSYNC B0 ;  /* 0x0000000000007941 */ /* 0x000fea0003800000 */
.L_x_1183:
[----:B------:R-:W-:-:S05]  /*12570*/  IMAD R5, R8, R3, R3 ;  /* 0x0000000308057224 */ /* 0x000fca00078e0203 */
[----:B------:R-:W-:-:S07]  /*12580*/  VIMNMX R2, R2, R5, PT ;  /* 0x0000000502027248 */ /* 0x000fce0003fe0100 */
.L_x_1182:
[----:B------:R-:W0:Y:S01]  /*12590*/  @P1 LDC R7, c[0x0][0x44c] ;  /* 0x00011300ff071b82 */ /* 0x000e220000000800 */
[----:B------:R-:W-:Y:S01]  /*125a0*/  IMAD.MOV.U32 R5, RZ, RZ, R11 ;  /* 0x000000ffff057224 */ /* 0x000fe200078e000b */
[----:B------:R-:W-:Y:S01]  /*125b0*/  ULDC UR4, c[0x0][0x9dc] ;  /* 0x0002770000047ab9 */ /* 0x000fe20000000800 */
[----:B------:R-:W-:-:S05]  /*125c0*/  VIADD R2, R2, 0x7f ;  /* 0x0000007f02027836 */ /* 0x000fca0000000000 */
[----:B------:R-:W2:Y:S01]  /*125d0*/  @P1 LDC R4, c[0x0][0x450] ;  /* 0x00011400ff041b82 */ /* 0x000ea20000000800 */
[----:B0-----:R-:W-:-:S05]  /*125e0*/  @P1 IMAD.HI.U32 R7, R11, R7, RZ ;  /* 0x000000070b071227 */ /* 0x001fca00078e00ff */
[----:B--2---:R-:W-:-:S04]  /*125f0*/  @P1 SHF.R.U32.HI R5, RZ, R4, R7 ;  /* 0x00000004ff051219 */ /* 0x004fc80000011607 */
[----:B------:R-:W-:Y:S02]  /*12600*/  IADD3 R7, R5, R6, -R10 ;  /* 0x0000000605077210 */ /* 0x000fe40007ffe80a */
[----:B------:R-:W-:-:S04]  /*12610*/  SHF.R.S32.HI R5, RZ, 0x1f, R2 ;  /* 0x0000001fff057819 */ /* 0x000fc80000011402 */
[----:B------:R-:W-:Y:S01]  /*12620*/  LEA.HI R5, R5, R2, RZ, 0x7 ;  /* 0x0000000205057211 */ /* 0x000fe200078f38ff */
[----:B------:R-:W-:-:S03]  /*12630*/  VIADD R2, R7, -UR4 ;  /* 0x8000000407027c36 */ /* 0x000fc60008000000 */
[----:B------:R-:W-:-:S04]  /*12640*/  SHF.R.S32.HI R4, RZ, 0x7, R5 ;  /* 0x00000007ff047819 */ /* 0x000fc80000011405 */
[----:B------:R-:W-:Y:S01]  /*12650*/  VIMNMX R6, R9, R4, PT ;  /* 0x0000000409067248 */ /* 0x000fe20003fe0100 */
[----:B------:R0:W-:Y:S01]  /*12660*/  STL [R1+0x3c], R4 ;  /* 0x00003c0401007387 */ /* 0x0001e20000100800 */
[----:B------:R-:W-:Y:S05]  /*12670*/  @!P2 BRA `(.L_x_1186) ;  /* 0x000000000044a947 */ /* 0x000fea0003800000 */
[----:B------:R-:W-:Y:S01]  /*12680*/  ISETP.GT.AND P0, PT, R7, -0x1, PT ;  /* 0xffffffff0700780c */ /* 0x000fe20003f04270 */
[----:B------:R-:W-:-:S12]  /*12690*/  BSSY B0, `(.L_x_1187) ;  /* 0x000000d000007945 */ /* 0x000fd80003800000 */
[----:B------:R-:W-:Y:S05]  /*126a0*/  @P0 BRA `(.L_x_1188) ;  /* 0x00000000001c0947 */ /* 0x000fea0003800000 */
[----:B------:R-:W-:Y:S02]  /*126b0*/  ISETP.NE.AND P0, PT, R3, 0x1, PT ;  /* 0x000000010300780c */ /* 0x000fe40003f05270 */
[----:B------:R-:W-:-:S11]  /*126c0*/  LOP3.LUT R7, RZ, R7, RZ, 0x33, !PT ;  /* 0x00000007ff077212 */ /* 0x000fd600078e33ff */
[----:B0-----:R-:W0:Y:S02]  /*126d0*/  @P0 LDC.64 R4, c[0x0][0x9e8] ;  /* 0x00027a00ff040b82 */ /* 0x001e240000000a00 */
[----:B0-----:R-:W-:-:S05]  /*126e0*/  @P0 IMAD.HI.U32 R4, R7, R4, RZ ;  /* 0x0000000407040227 */ /* 0x001fca00078e00ff */
[----:B------:R-:W-:-:S04]  /*126f0*/  @P0 SHF.R.U32.HI R7, RZ, R5, R4 ;  /* 0x00000005ff070219 */ /* 0x000fc80000011604 */
[----:B------:R-:W-:Y:S01]  /*12700*/  LOP3.LUT R7, RZ, R7, RZ, 0x33, !PT ;  /* 0x00000007ff077212 */ /* 0x000fe200078e33ff */
[----:B------:R-:W-:Y:S06]  /*12710*/  BRA `(.L_x_1189) ;  /* 0x0000000000107947 */ /* 0x000fec0003800000 */
.L_x_1188:
[----:B------:R-:W-:-:S13]  /*12720*/  ISETP.NE.AND P0, PT, R3, 0x1, PT ;  /* 0x000000010300780c */ /* 0x000fda0003f05270 */
[----:B0-----:R-:W0:Y:S02]  /*12730*/  @P0 LDC.64 R4, c[0x0][0x9e8] ;  /* 0x00027a00ff040b82 */ /* 0x001e240000000a00 */
[----:B0-----:R-:W-:-:S05]  /*12740*/  @P0 IMAD.HI.U32 R4, R7, R4, RZ ;  /* 0x0000000407040227 */ /* 0x001fca00078e00ff */
[----:B------:R-:W-:-:S07]  /*12750*/  @P0 SHF.R.U32.HI R7, RZ, R5, R4 ;  /* 0x00000005ff070219 */ /* 0x000fce0000011604 */
.L_x_1189:
[----:B------:R-:W-:Y:S05]  /*12760*/  BSYNC B0 ;  /* 0x0000000000007941 */ /* 0x000fea0003800000 */
.L_x_1187:
[----:B------:R-:W-:-:S05]  /*12770*/  IMAD R3, R7, R3, RZ ;  /* 0x0000000307037224 */ /* 0x000fca00078e02ff */
[----:B------:R-:W-:-:S07]  /*12780*/  VIMNMX R2, R2, R3, !PT ;  /* 0x0000000302027248 */ /* 0x000fce0007fe0100 */
.L_x_1186:
[----:B------:R-:W-:Y:S01]  /*12790*/  SHF.R.S32.HI R3, RZ, 0x1f, R2 ;  /* 0x0000001fff037819 */ /* 0x000fe20000011402 */
[----:B------:R-:W-:Y:S01]  /*127a0*/  IMAD.MOV.U32 R5, RZ, RZ, RZ ;  /* 0x000000ffff057224 */ /* 0x000fe200078e00ff */
[----:B0-----:R-:W-:Y:S01]  /*127b0*/  SHF.R.U32.HI R4, RZ, 0x10, R0 ;  /* 0x00000010ff047819 */ /* 0x001fe20000011600 */
[----:B------:R-:W-:Y:S01]  /*127c0*/  BSSY B0, `(.L_x_1190) ;  /* 0x0000029000007945 */ /* 0x000fe20003800000 */
[----:B------:R-:W-:Y:S01]  /*127d0*/  LEA.HI R3, R3, R2, RZ, 0x7 ;  /* 0x0000000203037211 */ /* 0x000fe200078f38ff */
[----:B------:R-:W-:Y:S01]  /*127e0*/  IMAD.MOV.U32 R12, RZ, RZ, R5 ;  /* 0x000000ffff0c7224 */ /* 0x000fe200078e0005 */
[----:B------:R-:W-:Y:S02]  /*127f0*/  ISETP.NE.AND P0, PT, R4, RZ, PT ;  /* 0x000000ff0400720c */ /* 0x000fe40003f05270 */
[----:B------:R-:W-:Y:S02]  /*12800*/  SHF.R.S32.HI R3, RZ, 0x7, R3 ;  /* 0x00000007ff037819 */ /* 0x000fe40000011403 */
[----:B-1----:R-:W-:-:S02]  /*12810*/  LOP3.LUT R10, R0, 0xff, RZ, 0xc0, !PT ;  /* 0x000000ff000a7812 */ /* 0x002fc400078ec0ff */
[----:B------:R-:W-:-:S04]  /*12820*/  VIMNMX R11, RZ, R3, !PT ;  /* 0x00000003ff0b7248 */ /* 0x000fc80007fe0100 */
[----:B------:R-:W-:Y:S01]  /*12830*/  ISETP.GT.AND P1, PT, R6, R11, PT ;  /* 0x0000000b0600720c */ /* 0x000fe20003f24270 */
[----:B------:R0:W-:Y:S02]  /*12840*/  STL [R1+0x14], R11 ;  /* 0x0000140b01007387 */ /* 0x0001e40000100800 */
[----:B------:R-:W1:Y:S02]  /*12850*/  @!P0 LDC R4, c[0x0][0x9f0] ;  /* 0x00027c00ff048b82 */ /* 0x000e640000000800 */
[----:B------:R0:W-:Y:S04]  /*12860*/  STL [R1+0x18], R5 ;  /* 0x0000180501007387 */ /* 0x0001e80000100800 */
[----:B------:R0:W-:Y:S04]  /*12870*/  STL [R1+0x30], R10 ;  /* 0x0000300a01007387 */ /* 0x0001e80000100800 */
[----:B------:R-:W-:Y:S05]  /*12880*/  @!P1 BRA `(.L_x_1191) ;  /* 0x0000000000709947 */ /* 0x000fea0003800000 */
[-C--:B-1----:R-:W-:Y:S02]  /*12890*/  IABS R0, R4.reuse ;  /* 0x0000000400007213 */ /* 0x082fe40000000000 */
[----:B------:R-:W-:Y:S02]  /*128a0*/  IABS R7, R4 ;  /* 0x0000000400077213 */ /* 0x000fe40000000000 */
[----:B------:R-:W1:Y:S03]  /*128b0*/  I2F.RP R8, R0 ;  /* 0x0000000000087306 */ /* 0x000e660000209400 */
[----:B------:R-:W-:-:S05]  /*128c0*/  IMAD.MOV R7, RZ, RZ, -R7 ;  /* 0x000000ffff077224 */ /* 0x000fca00078e0a07 */
[----:B-1----:R-:W1:Y:S02]  /*128d0*/  MUFU.RCP R8, R8 ;  /* 0x0000000800087308 */ /* 0x002e640000001000 */
[----:B-1----:R-:W-:-:S06]  /*128e0*/  VIADD R9, R8, 0xffffffe ;  /* 0x0ffffffe08097836 */ /* 0x002fcc0000000000 */
[----:B------:R-:W1:Y:S02]  /*128f0*/  F2I.FTZ.U32.TRUNC.NTZ R3, R9 ;  /* 0x0000000900037305 */ /* 0x000e64000021f000 */
[----:B-1----:R-:W-:-:S04]  /*12900*/  IMAD.MOV R2, RZ, RZ, -R3 ;  /* 0x000000ffff027224 */ /* 0x002fc800078e0a03 */
[----:B0-----:R-:W-:Y:S02]  /*12910*/  IMAD R5, R2, R0, RZ ;  /* 0x0000000002057224 */ /* 0x001fe400078e02ff */
[----:B------:R-:W-:-:S04]  /*12920*/  IMAD.MOV.U32 R2, RZ, RZ, RZ ;  /* 0x000000ffff027224 */ /* 0x000fc800078e00ff */
[----:B------:R-:W-:Y:S01]  /*12930*/  IMAD.HI.U32 R5, R3, R5, R2 ;  /* 0x0000000503057227 */ /* 0x000fe200078e0002 */
[----:B------:R-:W-:-:S05]  /*12940*/  IADD3 R3, R4, -0x1, R6 ;  /* 0xffffffff04037810 */ /* 0x000fca0007ffe006 */
[----:B------:R-:W-:-:S05]  /*12950*/  IMAD.IADD R3, R3, 0x1, -R11 ;  /* 0x0000000103037824 */ /* 0x000fca00078e0a0b */
        /* <DEDUP_REMOVED lines=15> */
.L_x_1191:
[----:B------:R-:W-:Y:S05]  /*12a50*/  BSYNC B0 ;  /* 0x0000000000007941 */ /* 0x000fea0003800000 */
.L_x_1190:
[----:B------:R-:W-:Y:S01]  /*12a60*/  IMAD.MOV.U32 R0, RZ, RZ, R12 ;  /* 0x000000ffff007224 */ /* 0x000fe200078e000c */
[----:B------:R-:W-:Y:S03]  /*12a70*/  BSSY B7, `(.L_x_1192) ;  /* 0x0000420000077945 */ /* 0x000fe60003800000 */
[----:B------:R-:W-:-:S05]  /*12a80*/  IMAD R29, R10, R0, R11 ;  /* 0x000000000a1d7224 */ /* 0x000fca00078e020b */
[----:B------:R-:W-:-:S04]  /*12a90*/  VIADDMNMX R22, R29, R0, R6, PT ;  /* 0x000000001d167246 */ /* 0x000fc80003800106 */
[----:B------:R-:W-:Y:S01]  /*12aa0*/  ISETP.GT.AND P0, PT, R22, R29, PT ;  /* 0x0000001d1600720c */ /* 0x000fe20003f04270 */
[----:B------:R3:W-:-:S12]  /*12ab0*/  STL [R1+0x1c], R22 ;  /* 0x00001c1601007387 */ /* 0x0007d80000100800 */
[----:B---3--:R-:W-:Y:S05]  /*12ac0*/  @P0 BRA `(.L_x_1193) ;  /* 0x0000000000440947 */ /* 0x008fea0003800000 */
[----:B------:R-:W3:Y:S02]  /*12ad0*/  S2R R0, SR_TID.X ;  /* 0x0000000000007919 */ /* 0x000ee40000002100 */
[----:B---3--:R-:W-:-:S04]  /*12ae0*/  LOP3.LUT R0, R0, 0x7f, RZ, 0xc0, !PT ;  /* 0x0000007f00007812 */ /* 0x008fc800078ec0ff */
[----:B------:R-:W-:-:S13]  /*12af0*/  ISETP.NE.AND P0, PT, R0, RZ, PT ;  /* 0x000000ff0000720c */ /* 0x000fda0003f05270 */
[----:B------:R-:W-:Y:S05]  /*12b00*/  @P0 BRA `(.L_x_1194) ;  /* 0x0000004000580947 */ /* 0x000fea0003800000 */
[----:B0-----:R-:W0:Y:S01]  /*12b10*/  S2R R5, SR_LANEID ;  /* 0x0000000000057919 */ /* 0x001e220000000000 */
[----:B------:R-:W-:Y:S01]  /*12b20*/  VOTEU.ANY UR4, UPT, PT ;  /* 0x0000000000047886 */ /* 0x000fe200038e0100 */
[----:B------:R-:W3:Y:S01]  /*12b30*/  LDC.64 R2, c[0x0][0xc60] ;  /* 0x00031800ff027b82 */ /* 0x000ee20000000a00 */
[----:B------:R-:W0:Y:S02]  /*12b40*/  FLO.U32 R0, UR4 ;  /* 0x0000000400007d00 */ /* 0x000e2400080e0000 */
[----:B0-----:R-:W-:-:S06]  /*12b50*/  ISETP.EQ.U32.AND P0, PT, R0, R5, PT ;  /* 0x000000050000720c */ /* 0x001fcc0003f02070 */
[----:B------:R-:W3:Y:S07]  /*12b60*/  POPC R5, UR4 ;  /* 0x0000000400057d09 */ /* 0x000eee0008000000 */
[----:B---3--:R-:W3:Y:S01]  /*12b70*/  @P0 ATOMG.E.ADD.STRONG.GPU PT, R3, desc[UR52][R2.64], R5 ;  /* 0x00000005020309a8 */ /* 0x008ee200081ee1f4 */
[----:B-1----:R-:W0:Y:S02]  /*12b80*/  S2R R4, SR_LTMASK ;  /* 0x0000000000047919 */ /* 0x002e240000003900 */
[----:B0-----:R-:W-:-:S04]  /*12b90*/  LOP3.LUT R4, R4, UR4, RZ, 0xc0, !PT ;  /* 0x0000000404047c12 */ /* 0x001fc8000f8ec0ff */
[----:B------:R-:W0:Y:S01]  /*12ba0*/  POPC R7, R4 ;  /* 0x0000000400077309 */ /* 0x000e220000000000 */
[----:B---3--:R-:W0:Y:S02]  /*12bb0*/  SHFL.IDX PT, R0, R3, R0, 0x1f ;  /* 0x00001f0003007589 */ /* 0x008e2400000e0000 */
[----:B0-----:R-:W-:Y:S01]  /*12bc0*/  IADD3 R24, R0, UR37, R7 ;  /* 0x0000002500187c10 */ /* 0x001fe2000fffe007 */
[----:B------:R-:W-:Y:S06]  /*12bd0*/  BRA `(.L_x_1194) ;  /* 0x0000004000247947 */ /* 0x000fec0003800000 */
.L_x_1193:
        /* <DEDUP_REMOVED lines=8> */
[----:B-1----:R-:W-:Y:S02]  /*12c60*/  IMAD.U32 R4, RZ, RZ, UR6 ;  /* 0x00000006ff047e24 */ /* 0x002fe4000f8e00ff */
[----:B------:R-:W1:Y:S01]  /*12c70*/  LDC.64 R2, c[0x4][R2] ;  /* 0x0100000002027b82 */ /* 0x000e620000000a00 */
[----:B0-----:R-:W-:Y:S02]  /*12c80*/  IMAD.U32 R5, RZ, RZ, UR7 ;  /* 0x00000007ff057e24 */ /* 0x001fe4000f8e00ff */
[----:B------:R-:W-:Y:S02]  /*12c90*/  IMAD.U32 R6, RZ, RZ, UR8 ;  /* 0x00000008ff067e24 */ /* 0x000fe4000f8e00ff */
[----:B------:R-:W-:-:S02]  /*12ca0*/  IMAD.U32 R7, RZ, RZ, UR9 ;  /* 0x00000009ff077e24 */ /* 0x000fc4000f8e00ff */
[----:B------:R-:W-:Y:S02]  /*12cb0*/  IMAD.U32 R10, RZ, RZ, UR4 ;  /* 0x00000004ff0a7e24 */ /* 0x000fe4000f8e00ff */
[----:B------:R-:W-:Y:S02]  /*12cc0*/  IMAD.U32 R11, RZ, RZ, UR5 ;  /* 0x00000005ff0b7e24 */ /* 0x000fe4000f8e00ff */
[----:B------:R-:W-:Y:S02]  /*12cd0*/  IMAD.MOV.U32 R8, RZ, RZ, 0x70 ;  /* 0x00000070ff087424 */ /* 0x000fe400078e00ff */
[----:B--2---:R-:W-:Y:S02]  /*12ce0*/  IMAD.MOV.U32 R12, RZ, RZ, 0x1 ;  /* 0x00000001ff0c7424 */ /* 0x004fe400078e00ff */
[----:B------:R-:W-:-:S07]  /*12cf0*/  IMAD.MOV.U32 R13, RZ, RZ, RZ ;  /* 0x000000ffff0d7224 */ /* 0x000fce00078e00ff */
[----:B------:R-:W-:-:S07]  /*12d00*/  LEPC R20, `(.L_x_1196) ;  /* 0x000000001014794e */ /* 0x000fce0000000000 */
[----:B-1----:R-:W-:Y:S05]  /*12d10*/  CALL.ABS.NOINC R2 ;  /* 0x0000000002007343 */ /* 0x002fea0003c00000 */
.L_x_1196:
[----:B------:R-:W-:Y:S05]  /*12d20*/  BSYNC B6 ;  /* 0x0000000000067941 */ /* 0x000fea0003800000 */
.L_x_1195:
        /* <DEDUP_REMOVED lines=9> */
[----:B-1----:R-:W-:Y:S02]  /*12dc0*/  IMAD.U32 R4, RZ, RZ, UR6 ;  /* 0x00000006ff047e24 */ /* 0x002fe4000f8e00ff */
[----:B0-----:R-:W-:Y:S02]  /*12dd0*/  IMAD.U32 R5, RZ, RZ, UR7 ;  /* 0x00000007ff057e24 */ /* 0x001fe4000f8e00ff */
[----:B------:R-:W-:Y:S02]  /*12de0*/  IMAD.U32 R6, RZ, RZ, UR8 ;  /* 0x00000008ff067e24 */ /* 0x000fe4000f8e00ff */
[----:B------:R-:W-:-:S02]  /*12df0*/  IMAD.U32 R7, RZ, RZ, UR9 ;  /* 0x00000009ff077e24 */ /* 0x000fc4000f8e00ff */
[----:B------:R-:W-:Y:S02]  /*12e00*/  IMAD.U32 R10, RZ, RZ, UR4 ;  /* 0x00000004ff0a7e24 */ /* 0x000fe4000f8e00ff */
[----:B------:R-:W-:Y:S02]  /*12e10*/  IMAD.U32 R11, RZ, RZ, UR5 ;  /* 0x00000005ff0b7e24 */ /* 0x000fe4000f8e00ff */
[----:B------:R-:W-:Y:S02]  /*12e20*/  IMAD.MOV.U32 R8, RZ, RZ, 0x70 ;  /* 0x00000070ff087424 */ /* 0x000fe400078e00ff */
[----:B--2---:R-:W-:Y:S02]  /*12e30*/  IMAD.MOV.U32 R12, RZ, RZ, 0x1 ;  /* 0x00000001ff0c7424 */ /* 0x004fe400078e00ff */
[----:B---3--:R-:W-:-:S07]  /*12e40*/  IMAD.MOV.U32 R13, RZ, RZ, RZ ;  /* 0x000000ffff0d7224 */ /* 0x008fce00078e00ff */
[----:B------:R-:W-:-:S07]  /*12e50*/  LEPC R20, `(.L_x_1199) ;  /* 0x000000001014794e */ /* 0x000fce0000000000 */
[----:B----4-:R-:W-:Y:S05]  /*12e60*/  CALL.ABS.NOINC R2 ;  /* 0x0000000002007343 */ /* 0x010fea0003c00000 */
.L_x_1199:
[----:B------:R0:W1:Y:S01]  /*12e70*/  LDC.64 R2, c[0x4][R19] ;  /* 0x0100000013027b82 */ /* 0x0000620000000a00 */
[----:B------:R-:W-:Y:S01]  /*12e80*/  ULDC.64 UR6, c[0x4][0xa8] ;  /* 0x01002a0000067ab9 */ /* 0x000fe20000000a00 */
[----:B------:R-:W-:Y:S01]  /*12e90*/  ULDC.64 UR8, c[0x4][0xb0] ;  /* 0x01002c0000087ab9 */ /* 0x000fe20000000a00 */
[----:B------:R-:W-:Y:S01]  /*12ea0*/  ULDC.64 UR4, c[0x4][0x40] ;  /* 0x0100100000047ab9 */ /* 0x000fe20000000a00 */
[----:B------:R-:W-:Y:S02]  /*12eb0*/  IMAD.U32 R4, RZ, RZ, UR6 ;  /* 0x00000006ff047e24 */ /* 0x000fe4000f8e00ff */
[----:B------:R-:W-:Y:S02]  /*12ec0*/  IMAD.U32 R5, RZ, RZ, UR7 ;  /* 0x00000007ff057e24 */ /* 0x000fe4000f8e00ff */
[----:B------:R-:W-:Y:S02]  /*12ed0*/  IMAD.U32 R6, RZ, RZ, UR8 ;  /* 0x00000008ff067e24 */ /* 0x000fe4000f8e00ff */
[----:B------:R-:W-:-:S02]  /*12ee0*/  IMAD.U32 R7, RZ, RZ, UR9 ;  /* 0x00000009ff077e24 */ /* 0x000fc4000f8e00ff */
[----:B------:R-:W-:Y:S02]  /*12ef0*/  IMAD.U32 R10, RZ, RZ, UR4 ;  /* 0x00000004ff0a7e24 */ /* 0x000fe4000f8e00ff */
[----:B------:R-:W-:Y:S02]  /*12f00*/  IMAD.U32 R11, RZ, RZ, UR5 ;  /* 0x00000005ff0b7e24 */ /* 0x000fe4000f8e00ff */
[----:B------:R-:W-:Y:S02]  /*12f10*/  IMAD.MOV.U32 R8, RZ, RZ, 0x70 ;  /* 0x00000070ff087424 */ /* 0x000fe400078e00ff */
[----:B------:R-:W-:Y:S02]  /*12f20*/  IMAD.MOV.U32 R12, RZ, RZ, 0x1 ;  /* 0x00000001ff0c7424 */ /* 0x000fe400078e00ff */
[----:B0-----:R-:W-:-:S07]  /*12f30*/  IMAD.MOV.U32 R13, RZ, RZ, RZ ;  /* 0x000000ffff0d7224 */ /* 0x001fce00078e00ff */
[----:B------:R-:W-:-:S07]  /*12f40*/  LEPC R20, `(.L_x_1198) ;  /* 0x000000001014794e */ /* 0x000fce0000000000 */
[----:B-1----:R-:W-:Y:S05]  /*12f50*/  CALL.ABS.NOINC R2 ;  /* 0x0000000002007343 */ /* 0x002fea0003c00000 */
.L_x_1198:
[----:B------:R-:W-:Y:S05]  /*12f60*/  BSYNC B6 ;  /* 0x0000000000067941 */ /* 0x000fea0003800000 */
.L_x_1197:
[----:B------:R-:W-:Y:S01]  /*12f70*/  ULDC.64 UR4, c[0x0][0x9f8] ;  /* 0x00027e0000047ab9 */ /* 0x000fe20000000a00 */
[----:B------:R-:W-:Y:S01]  /*12f80*/  IMAD.MOV.U32 R23, RZ, RZ, R27 ;  /* 0x000000ffff177224 */ /* 0x000fe200078e001b */
[----:B------:R-:W-:-:S04]  /*12f90*/  ISETP.NE.U32.AND P0, PT, RZ, UR4, PT ;  /* 0x00000004ff007c0c */ /* 0x000fc8000bf05070 */
[----:B------:R-:W-:Y:S01]  /*12fa0*/  ISETP.NE.AND.EX P0, PT, RZ, UR5, PT, P0 ;  /* 0x00000005ff007c0c */ /* 0x000fe2000bf05300 */
[----:B------:R-:W-:-:S12]  /*12fb0*/  ULDC.64 UR4, c[0x0][0xa08] ;  /* 0x0002820000047ab9 */ /* 0x000fd80000000a00 */
[----:B------:R-:W3:Y:S02]  /*12fc0*/  @P0 LDC.64 R2, c[0x0][0x9f8] ;  /* 0x00027e00ff020b82 */ /* 0x000ee40000000a00 */
[----:B---3--:R-:W-:-:S05]  /*12fd0*/  @P0 IMAD.WIDE R2, R27, 0x4, R2 ;  /* 0x000000041b020825 */ /* 0x008fca00078e0202 */
[----:B------:R3:W4:Y:S01]  /*12fe0*/  @P0 LDG.E R23, desc[UR52][R2.64] ;  /* 0x0000003402170981 */ /* 0x000722000c1e1900 */
[----:B------:R-:W-:Y:S01]  /*12ff0*/  VIADD R22, R22, 0xffffffff ;  /* 0xffffffff16167836 */ /* 0x000fe20000000000 */
[----:B---3--:R-:W3:Y:S02]  /*13000*/  LDC.64 R2, c[0x0][0x418] ;  /* 0x00010600ff027b82 */ /* 0x008ee40000000a00 */
[----:B---3--:R-:W-:Y:S01]  /*13010*/  LOP3.LUT P0, RZ, R2, UR4, RZ, 0xfc, !PT ;  /* 0x0000000402ff7c12 */ /* 0x008fe2000f80fcff */
[----:B------:R-:W-:-:S03]  /*13020*/  UMOV UR4, 0xffffffff ;  /* 0xffffffff00047882 */ /* 0x000fc60000000000 */
[----:B------:R-:W-:Y:S02]  /*13030*/  LOP3.LUT P0, RZ, R3, UR5, RZ, 0xfc, P0 ;  /* 0x0000000503ff7c12 */ /* 0x000fe4000800fcff */
[----:B----4-:R-:W-:Y:S02]  /*13040*/  SHF.R.S32.HI R25, RZ, 0x1f, R23 ;  /* 0x0000001fff197819 */ /* 0x010fe40000011417 */
[----:B------:R-:W-:Y:S01]  /*13050*/  SEL R19, R23, RZ, !P0 ;  /* 0x000000ff17137207 */ /* 0x000fe20004000000 */
[----:B------:R-:W-:Y:S08]  /*13060*/  BRA.DIV UR4, `(.L_x_1200) ;  /* 0x0000005204d47947 */ /* 0x000ff0000b800000 */
[----:B------:R-:W3:Y:S02]  /*13070*/  S2R R0, SR_TID.X ;  /* 0x0000000000007919 */ /* 0x000ee40000002100 */
[----:B---3--:R-:W-:-:S04]  /*13080*/  SHF.R.U32.HI R0, RZ, 0x5, R0 ;  /* 0x00000005ff007819 */ /* 0x008fc80000011600 */
[----:B------:R-:W-:-:S05]  /*13090*/  LOP3.LUT R0, R0, 0x3, RZ, 0xc0, !PT ;  /* 0x0000000300007812 */ /* 0x000fca00078ec0ff */
[----:B------:R3:W4:Y:S02]  /*130a0*/  SHFL.IDX PT, R14, R0, RZ, 0x1f ;  /* 0x00001fff000e7589 */ /* 0x00072400000e0000 */
.L_x_1308:
[----:B---3--:R-:W3:Y:S01]  /*130b0*/  LDL.LU R0, [R1] ;  /* 0x0000000001007983 */ /* 0x008ee20000300800 */
[----:B------:R-:W-:Y:S02]  /*130c0*/  PLOP3.LUT P1, PT, PT, PT, PT, 0x8, 0x0 ;  /* 0x000000000000781c */ /* 0x000fe40003f2e170 */
[----:B----4-:R-:W-:Y:S02]  /*130d0*/  ISETP.NE.AND P0, PT, R14, RZ, PT ;  /* 0x000000ff0e00720c */ /* 0x010fe40003f05270 */
[----:B---3--:R-:W-:-:S09]  /*130e0*/  LOP3.LUT R0, R0, 0xfffffffe, RZ, 0xc0, !PT ;  /* 0xfffffffe00007812 */ /* 0x008fd200078ec0ff */
[----:B------:R-:W-:-:S05]  /*130f0*/  @P1 LOP3.LUT R0, R0, 0x1, RZ, 0xfc, !PT ;  /* 0x0000000100001812 */ /* 0x000fca00078efcff */
[----:B------:R3:W-:Y:S01]  /*13100*/  STL [R1], R0 ;  /* 0x0000000001007387 */ /* 0x0007e20000100800 */
[----:B------:R-:W-:Y:S05]  /*13110*/  @P0 BRA `(.L_x_1201) ;  /* 0x0000000400200947 */ /* 0x000fea0003800000 */
[----:B------:R-:W-:-:S03]  /*13120*/  UMOV UR4, 0xffffffff ;  /* 0xffffffff00047882 */ /* 0x000fc60000000000 */
[----:B------:R-:W-:Y:S05]  /*13130*/  BRA.DIV UR4, `(.L_x_1202) ;  /* 0x0000005204d47947 */ /* 0x000fea000b800000 */
[----:B------:R-:W-:-:S13]  /*13140*/  ELECT P6, URZ, PT ;  /* 0x00000000003f782f */ /* 0x000fda00038c0000 */
.L_x_1311:
[----:B------:R-:W-:Y:S05]  /*13150*/  @!P6 BRA `(.L_x_1201) ;  /* 0x000000040010e947 */ /* 0x000fea0003800000 */
[----:B------:R-:W-:-:S04]  /*13160*/  ISETP.NE.U32.AND P0, PT, R2, RZ, PT ;  /* 0x000000ff0200720c */ /* 0x000fc80003f05070 */
[----:B------:R-:W-:-:S13]  /*13170*/  ISETP.NE.AND.EX P0, PT, R3, RZ, PT, P0 ;  /* 0x000000ff0300720c */ /* 0x000fda0003f05300 */
[----:B------:R-:W-:Y:S05]  /*13180*/  @!P0 BRA `(.L_x_1203) ;  /* 0x0000000000448947 */ /* 0x000fea0003800000 */
[----:B------:R-:W4:Y:S01]  /*13190*/  LDC R6, c[0x0][0x43c] ;  /* 0x00010f00ff067b82 */ /* 0x000f220000000800 */
[----:B------:R-:W-:Y:S01]  /*131a0*/  ULDC.64 UR4, c[0x0][0x428] ;  /* 0x00010a0000047ab9 */ /* 0x000fe20000000a00 */
[----:B----4-:R-:W-:-:S13]  /*131b0*/  ISETP.NE.AND P0, PT, R6, 0x1, PT ;  /* 0x000000010600780c */ /* 0x010fda0003f05270 */
[----:B01----:R-:W3:Y:S02]  /*131c0*/  @P0 LDC.64 R4, c[0x0][0x440] ;  /* 0x00011000ff040b82 */ /* 0x003ee40000000a00 */
[----:B---3--:R-:W-:-:S04]  /*131d0*/  @P0 IMAD.HI.U32 R0, R22, R4, RZ ;  /* 0x0000000416000227 */ /* 0x008fc800078e00ff */
[----:B------:R-:W-:Y:S01]  /*131e0*/  IMAD.MOV.U32 R4, RZ, RZ, R22 ;  /* 0x000000ffff047224 */ /* 0x000fe200078e0016 */
[----:B------:R-:W-:-:S04]  /*131f0*/  @P0 SHF.R.U32.HI R4, RZ, R5, R0 ;  /* 0x00000005ff040219 */ /* 0x000fc80000011600 */
[--C-:B------:R-:W-:Y:S01]  /*13200*/  SHF.R.S32.HI R5, RZ, 0x1f, R4.reuse ;  /* 0x0000001fff057819 */ /* 0x100fe20000011404 */
[----:B------:R-:W-:-:S04]  /*13210*/  IMAD.MOV R0, RZ, RZ, -R4 ;  /* 0x000000ffff007224 */ /* 0x000fc800078e0a04 */
[----:B------:R-:W-:Y:S02]  /*13220*/  IMAD R22, R6, R0, R22 ;  /* 0x0000000006167224 */ /* 0x000fe400078e0216 */
[----:B------:R-:W-:Y:S02]  /*13230*/  IMAD R0, R25, UR4, RZ ;  /* 0x0000000419007c24 */ /* 0x000fe4000f8e02ff */
[----:B------:R-:W-:-:S04]  /*13240*/  IMAD.WIDE.U32 R4, R23, UR4, R4 ;  /* 0x0000000417047c25 */ /* 0x000fc8000f8e0004 */
[----:B------:R-:W-:Y:S01]  /*13250*/  IMAD R0, R23, UR5, R0 ;  /* 0x0000000517007c24 */ /* 0x000fe2000f8e0200 */
[----:B------:R-:W-:-:S03]  /*13260*/  LEA R2, P0, R4, R2, 0x2 ;  /* 0x0000000204027211 */ /* 0x000fc600078010ff */
[----:B------:R-:W-:-:S05]  /*13270*/  IMAD.IADD R0, R5, 0x1, R0 ;  /* 0x0000000105007824 */ /* 0x000fca00078e0200 */
[----:B------:R-:W-:-:S05]  /*13280*/  LEA.HI.X R3, R4, R3, R0, 0x2, P0 ;  /* 0x0000000304037211 */ /* 0x000fca00000f1400 */
[----:B------:R4:W5:Y:S02]  /*13290*/  LDG.E R19, desc[UR52][R2.64] ;  /* 0x0000003402137981 */ /* 0x000964000c1e1900 */
.L_x_1203:
[----:B---3--:R-:W-:Y:S01]  /*132a0*/  IMAD R0, R18, 0x8, R17 ;  /* 0x0000000812007824 */ /* 0x008fe200078e0211 */
[----:B----4-:R-:W-:-:S04]  /*132b0*/  SHF.L.U32 R2, R28, 0x1f, RZ ;  /* 0x0000001f1c027819 */ /* 0x010fc800000006ff */
[----:B------:R-:W3:Y:S02]  /*132c0*/  SYNCS.PHASECHK.TRANS64.TRYWAIT P0, [R0+URZ+0x2d840], R2 ;  /* 0x02d84002000075a7 */ /* 0x000ee4000800017f */
[----:B---3--:R-:W-:Y:S05]  /*132d0*/  @!P0 BRA `(.L_x_1204) ;  /* 0x00000050008c8947 */ /* 0x008fea0003800000 */
.L_x_1312:
[----:B------:R-:W4:Y:S02]  /*132e0*/  S2R R3, SR_TID.X ;  /* 0x0000000000037919 */ /* 0x000f240000002100 */
[----:B----4-:R-:W-:-:S04]  /*132f0*/  LOP3.LUT R3, R3, 0x7f, RZ, 0xc0, !PT ;  /* 0x0000007f03037812 */ /* 0x010fc800078ec0ff */
[----:B------:R-:W-:-:S13]  /*13300*/  ISETP.NE.AND P0, PT, R3, RZ, PT ;  /* 0x000000ff0300720c */ /* 0x000fda0003f05270 */
[----:B------:R-:W-:Y:S05]  /*13310*/  @P0 BRA `(.L_x_1205) ;  /* 0x00000000001c0947 */ /* 0x000fea0003800000 */
[----:B------:R-:W4:Y:S01]  /*13320*/  S2R R3, SR_TID.X ;  /* 0x0000000000037919 */ /* 0x000f220000002100 */
[----:B---3--:R-:W-:-:S04]  /*13330*/  IMAD.MOV.U32 R2, RZ, RZ, 0x6000 ;  /* 0x00006000ff027424 */ /* 0x008fc800078e00ff */
[----:B------:R3:W-:Y:S01]  /*13340*/  SYNCS.ARRIVE.TRANS64 RZ, [R0+URZ+0x2d830], R2 ;  /* 0x02d8300200ff79a7 */ /* 0x0007e2000800003f */
[----:B----4-:R-:W-:-:S04]  /*13350*/  LOP3.LUT R3, R3, 0x1f, RZ, 0xc0, !PT ;  /* 0x0000001f03037812 */ /* 0x010fc800078ec0ff */
[----:B------:R-:W-:-:S13]  /*13360*/  ISETP.NE.AND P0, PT, R3, RZ, PT ;  /* 0x000000ff0300720c */ /* 0x000fda0003f05270 */
[----:B---3--:R-:W-:Y:S05]  /*13370*/  @!P0 BRA `(.L_x_1205) ;  /* 0x0000000000048947 */ /* 0x008fea0003800000 */
[----:B------:R-:W-:Y:S01]  /*13380*/  BPT.TRAP 0x1 ;  /* 0x000000040000795c */ /* 0x000fe20000300000 */
.L_x_1205:
[----:B---3--:R-:W3:Y:S01]  /*13390*/  LDL.LU R2, [R1] ;  /* 0x0000000001027983 */ /* 0x008ee20000300800 */
        /* <DEDUP_REMOVED lines=14> */
[----:B------:R-:W-:Y:S02]  /*13480*/  ULEA UR11, UR11, UR5, 0x7 ;  /* 0x000000050b0b7291 */ /* 0x000fe4000f8e383f */
[----:B------:R-:W-:Y:S02]  /*13490*/  UIADD3 UR14, UR8, 0x15400, URZ ;  /* 0x00015400080e7890 */ /* 0x000fe4000fffe03f */
[----:B------:R-:W-:Y:S02]  /*134a0*/  UIADD3.X UR5, URZ, UR39, URZ, UP0, !UPT ;  /* 0x000000273f057290 */ /* 0x000fe400087fe43f */
[----:B------:R-:W-:Y:S02]  /*134b0*/  UIADD3 UR15, UR8, 0x17400, URZ ;  /* 0x00017400080f7890 */ /* 0x000fe4000fffe03f */
[----:B------:R-:W-:-:S03]  /*134c0*/  UIADD3 UR17, UR8, 0x19400, URZ ;  /* 0x0001940008117890 */ /* 0x000fc6000fffe03f */
[----:B------:R-:W-:Y:S01]  /*134d0*/  UMOV UR8, UR14 ;  /* 0x0000000e00087c82 */ /* 0x000fe20008000000 */
[----:B------:R-:W-:Y:S01]  /*134e0*/  UMOV UR14, 0x40 ;  /* 0x00000040000e7882 */ /* 0x000fe20000000000 */
[----:B------:R4:W-:Y:S02]  /*134f0*/  UTMALDG.4D [UR8], [UR4], desc[UR6] ;  /* 0x00000608040075b4 */ /* 0x0009e40008019000 */
[----:B----4-:R-:W-:Y:S01]  /*13500*/  UMOV UR8, UR15 ;  /* 0x0000000f00087c82 */ /* 0x010fe20008000000 */
[----:B------:R-:W-:Y:S02]  /*13510*/  UMOV UR10, UR16 ;  /* 0x00000010000a7c82 */ /* 0x000fe40008000000 */
[----:B------:R4:W-:Y:S02]  /*13520*/  UTMALDG.4D [UR8], [UR4], desc[UR6] ;  /* 0x00000608040075b4 */ /* 0x0009e40008019000 */
[----:B----4-:R-:W-:Y:S01]  /*13530*/  UMOV UR8, UR17 ;  /* 0x0000001100087c82 */ /* 0x010fe20008000000 */
[----:B------:R-:W-:-:S02]  /*13540*/  UMOV UR10, UR14 ;  /* 0x0000000e000a7c82 */ /* 0x000fc40008000000 */
[----:B------:R4:W-:Y:S01]  /*13550*/  UTMALDG.4D [UR8], [UR4], desc[UR6] ;  /* 0x00000608040075b4 */ /* 0x0009e20008019000 */
[----:B---3--:R-:W-:-:S04]  /*13560*/  LOP3.LUT R2, R2, 0xfffffffe, RZ, 0xc0, !PT ;  /* 0xfffffffe02027812 */ /* 0x008fc800078ec0ff */
[----:B------:R-:W-:-:S05]  /*13570*/  @P0 LOP3.LUT R2, R2, 0x1, RZ, 0xfc, !PT ;  /* 0x0000000102020812 */ /* 0x000fca00078efcff */
[----:B------:R4:W-:Y:S01]  /*13580*/  STL [R1], R2 ;  /* 0x0000000201007387 */ /* 0x0009e20000100800 */
[----:B------:R-:W-:Y:S01]  /*13590*/  NOP ;  /* 0x0000000000007918 */ /* 0x000fe20000000000 */
.L_x_1201:
[----:B------:R-:W5:Y:S01]  /*135a0*/  LDL.LU R3, [R1+0x10] ;  /* 0x0000100001037983 */ /* 0x000f620000300800 */
[----:B------:R-:W-:Y:S05]  /*135b0*/  WARPSYNC.ALL ;  /* 0x0000000000007948 */ /* 0x000fea0003800000 */
[----:B----4-:R-:W-:Y:S01]  /*135c0*/  ULDC.64 UR4, c[0x0][0x298] ;  /* 0x0000a60000047ab9 */ /* 0x010fe20000000a00 */
[----:B---3--:R-:W-:Y:S01]  /*135d0*/  VIADD R0, R17, 0xc400 ;  /* 0x0000c40011007836 */ /* 0x008fe20000000000 */
[----:B------:R-:W-:Y:S01]  /*135e0*/  ULDC.64 UR6, c[0x0][0xa00] ;  /* 0x0002800000067ab9 */ /* 0x000fe20000000a00 */
[----:B------:R-:W-:Y:S01]  /*135f0*/  BSSY B6, `(.L_x_1206) ;  /* 0x0000022000067945 */ /* 0x000fe20003800000 */
[----:B------:R-:W-:Y:S01]  /*13600*/  BAR.SYNC.DEFER_BLOCKING 0x8, 0x200 ;  /* 0x0208000000007b1d */ /* 0x000fe20000010000 */
[----:B------:R-:W-:-:S02]  /*13610*/  ISETP.NE.U32.AND P0, PT, RZ, UR6, PT ;  /* 0x00000006ff007c0c */ /* 0x000fc4000bf05070 */
[----:B------:R-:W-:Y:S02]  /*13620*/  LOP3.LUT P1, RZ, R0, 0x1bf, RZ, 0xc0, !PT ;  /* 0x000001bf00ff7812 */ /* 0x000fe4000782c0ff */
[----:B------:R-:W-:Y:S02]  /*13630*/  ISETP.NE.AND.EX P0, PT, RZ, UR7, PT, P0 ;  /* 0x00000007ff007c0c */ /* 0x000fe4000bf05300 */
[----:B-----5:R-:W-:Y:S01]  /*13640*/  SHF.R.S32.HI R2, RZ, 0x1f, R3 ;  /* 0x0000001fff027819 */ /* 0x020fe20000011403 */
[----:B01----:R-:W-:-:S04]  /*13650*/  IMAD.WIDE.U32 R4, R3, UR4, RZ ;  /* 0x0000000403047c25 */ /* 0x003fc8000f8e00ff */
[----:B------:R-:W-:Y:S01]  /*13660*/  IMAD R2, R2, UR4, RZ ;  /* 0x0000000402027c24 */ /* 0x000fe2000f8e02ff */
[----:B------:R0:W-:Y:S03]  /*13670*/  STL.64 [R1+0x28], R4 ;  /* 0x0000280401007387 */ /* 0x0001e60000100a00 */
[----:B------:R-:W-:Y:S01]  /*13680*/  IMAD R0, R3, UR5, R2 ;  /* 0x0000000503007c24 */ /* 0x000fe2000f8e0202 */
[----:B------:R-:W-:-:S03]  /*13690*/  SHF.R.S32.HI R2, RZ, 0x1f, R27 ;  /* 0x0000001fff027819 */ /* 0x000fc6000001141b */
[----:B------:R-:W-:Y:S01]  /*136a0*/  IMAD.IADD R3, R5, 0x1, R0 ;  /* 0x0000000105037824 */ /* 0x000fe200078e0200 */
[----:B------:R-:W-:Y:S02]  /*136b0*/  SEL R0, R27, RZ, !P0 ;  /* 0x000000ff1b007207 */ /* 0x000fe40004000000 */
[----:B------:R-:W-:Y:S02]  /*136c0*/  SEL R2, R2, RZ, !P0 ;  /* 0x000000ff02027207 */ /* 0x000fe40004000000 */
        /* <DEDUP_REMOVED lines=19> */
[----:B0-----:R-:W-:Y:S05]  /*13800*/  CALL.ABS.NOINC R2 ;  /* 0x0000000002007343 */ /* 0x001fea0003c00000 */
.L_x_1207:
[----:B------:R-:W-:Y:S05]  /*13810*/  BSYNC B6 ;  /* 0x0000000000067941 */ /* 0x000fea0003800000 */
.L_x_1206:
[----:B------:R-:W3:Y:S01]  /*13820*/  LDL.LU R20, [R1+0x34] ;  /* 0x0000340001147983 */ /* 0x000ee20000300800 */
[----:B------:R-:W-:Y:S01]  /*13830*/  ULDC.64 UR6, c[0x0][0x2e0] ;  /* 0x0000b80000067ab9 */ /* 0x000fe20000000a00 */
[----:B------:R-:W-:Y:S01]  /*13840*/  ULDC.64 UR4, c[0x0][0x2d8] ;  /* 0x0000b60000047ab9 */ /* 0x000fe20000000a00 */
[----:B------:R-:W1:Y:S01]  /*13850*/  LDC R9, c[0x0][0x448] ;  /* 0x00011200ff097b82 */ /* 0x000e620000000800 */
[----:B0-----:R-:W3:Y:S01]  /*13860*/  LDL.LU.64 R2, [R1+0x28] ;  /* 0x0000280001027983 */ /* 0x001ee20000300a00 */
[----:B------:R-:W-:-:S03]  /*13870*/  ULDC.64 UR8, c[0x0][0x280] ;  /* 0x0000a00000087ab9 */ /* 0x000fc60000000a00 */
[----:B------:R-:W4:Y:S04]  /*13880*/  LDL.LU R21, [R1+0x38] ;  /* 0x0000380001157983 */ /* 0x000f280000300800 */
[----:B------:R-:W2:Y:S04]  /*13890*/  LDL.LU R4, [R1+0x10] ;  /* 0x0000100001047983 */ /* 0x000ea80000300800 */
[----:B------:R-:W2:Y:S01]  /*138a0*/  LDL R10, [R1+0x8] ;  /* 0x00000800010a7983 */ /* 0x000ea20000100800 */
[----:B------:R-:W0:Y:S01]  /*138b0*/  S2R R11, SR_TID.X ;  /* 0x00000000000b7919 */ /* 0x000e220000002100 */
[----:B-1----:R-:W-:-:S13]  /*138c0*/  ISETP.NE.AND P1, PT, R9, 0x1, PT ;  /* 0x000000010900780c */ /* 0x002fda0003f25270 */
[----:B------:R-:W1:Y:S08]  /*138d0*/  @P1 LDC R6, c[0x0][0x450] ;  /* 0x00011400ff061b82 */ /* 0x000e700000000800 */
[----:B------:R-:W1:Y:S01]  /*138e0*/  @P1 LDC R8, c[0x0][0x450] ;  /* 0x00011400ff081b82 */ /* 0x000e620000000800 */
[----:B---3--:R-:W-:Y:S02]  /*138f0*/  IMAD.MOV.U32 R3, RZ, RZ, R20 ;  /* 0x000000ffff037224 */ /* 0x008fe400078e0014 */
[----:B------:R-:W3:Y:S01]  /*13900*/  S2R R20, SR_TID.X ;  /* 0x0000000000147919 */ /* 0x000ee20000002100 */
[----:B----4-:R-:W-:-:S02]  /*13910*/  IMAD R0, R21, UR6, RZ ;  /* 0x0000000615007c24 */ /* 0x010fc4000f8e02ff */
[----:B------:R-:W-:-:S04]  /*13920*/  IMAD.WIDE.U32 R2, R16, UR4, R2 ;  /* 0x0000000410027c25 */ /* 0x000fc8000f8e0002 */
[----:B------:R-:W-:Y:S01]  /*13930*/  IMAD R3, R16, UR5, R3 ;  /* 0x0000000510037c24 */ /* 0x000fe2000f8e0203 */
[----:B------:R-:W-:Y:S01]  /*13940*/  ULDC.64 UR4, c[0x0][0x2d0] ;  /* 0x0000b40000047ab9 */ /* 0x000fe20000000a00 */
[C---:B--2---:R-:W-:Y:S02]  /*13950*/  IMAD R0, R4.reuse, UR7, R0 ;  /* 0x0000000704007c24 */ /* 0x044fe4000f8e0200 */
[----:B------:R-:W-:Y:S01]  /*13960*/  IMAD.WIDE.U32 R2, R4, UR6, R2 ;  /* 0x0000000604027c25 */ /* 0x000fe2000f8e0002 */
        /* <DEDUP_REMOVED lines=8> */
[----:B------:R-:W-:Y:S01]  /*139f0*/  IMAD.IADD R0, R20, 0x1, R10 ;  /* 0x0000000114007824 */ /* 0x000fe200078e020a */
[----:B------:R-:W-:Y:S01]  /*13a00*/  LOP3.LUT R21, R21, 0x18, RZ, 0xc0, !PT ;  /* 0x0000001815157812 */ /* 0x000fe200078ec0ff */
[----:B------:R-:W-:Y:S02]  /*13a10*/  IMAD.SHL.U32 R20, R11, 0x8, RZ ;  /* 0x000000080b147824 */ /* 0x000fe400078e00ff */
[----:B--2---:R-:W-:-:S03]  /*13a20*/  @P1 IMAD.HI.U32 R5, R0, R4, RZ ;  /* 0x0000000400051227 */ /* 0x004fc600078e00ff */
[----:B------:R-:W-:Y:S01]  /*13a30*/  LOP3.LUT R20, R20, 0x18, RZ, 0xc0, !PT ;  /* 0x0000001814147812 */ /* 0x000fe200078ec0ff */
[----:B------:R-:W-:Y:S01]  /*13a40*/  IMAD.MOV.U32 R4, RZ, RZ, R0 ;  /* 0x000000ffff047224 */ /* 0x000fe200078e0000 */
[----:B-1----:R-:W-:Y:S02]  /*13a50*/  @P1 SHF.R.U32.HI R4, RZ, R6, R5 ;  /* 0x00000006ff041219 */ /* 0x002fe40000011605 */
[C---:B------:R-:W-:Y:S02]  /*13a60*/  LOP3.LUT R12, R20.reuse, 0x20, RZ, 0xfc, !PT ;  /* 0x00000020140c7812 */ /* 0x040fe400078efcff */
[----:B------:R-:W-:Y:S01]  /*13a70*/  LOP3.LUT R11, R20, 0x40, RZ, 0xfc, !PT ;  /* 0x00000040140b7812 */ /* 0x000fe200078efcff */
[--C-:B------:R-:W-:Y:S01]  /*13a80*/  IMAD.MOV R6, RZ, RZ, -R4.reuse ;  /* 0x000000ffff067224 */ /* 0x100fe200078e0a04 */
[----:B------:R0:W5:Y:S01]  /*13a90*/  LDL R20, [R1+0x4] ;  /* 0x0000040001147983 */ /* 0x0001620000100800 */
[----:B------:R-:W-:Y:S02]  /*13aa0*/  SHF.R.S32.HI R5, RZ, 0x1f, R4 ;  /* 0x0000001fff057819 */ /* 0x000fe40000011404 */
[----:B------:R-:W-:-:S02]  /*13ab0*/  IMAD R6, R9, R6, R0 ;  /* 0x0000000609067224 */ /* 0x000fc400078e0200 */
[----:B------:R-:W-:Y:S02]  /*13ac0*/  VIADD R0, R0, 0x80 ;  /* 0x0000008000007836 */ /* 0x000fe40000000000 */
[----:B------:R-:W-:-:S04]  /*13ad0*/  IMAD R5, R5, UR4, RZ ;  /* 0x0000000405057c24 */ /* 0x000fc8000f8e02ff */
[C---:B------:R-:W-:Y:S02]  /*13ae0*/  IMAD R7, R4.reuse, UR5, R5 ;  /* 0x0000000504077c24 */ /* 0x040fe4000f8e0205 */
[----:B------:R-:W-:-:S04]  /*13af0*/  IMAD.WIDE.U32 R4, R4, UR4, R2 ;  /* 0x0000000404047c25 */ /* 0x000fc8000f8e0002 */
[----:B------:R-:W-:Y:S01]  /*13b00*/  IMAD.IADD R5, R5, 0x1, R7 ;  /* 0x0000000105057824 */ /* 0x000fe200078e0207 */
[----:B------:R-:W-:Y:S01]  /*13b10*/  SHF.R.S32.HI R7, RZ, 0x1f, R6 ;  /* 0x0000001fff077819 */ /* 0x000fe20000011406 */
[----:B------:R-:W-:-:S04]  /*13b20*/  IMAD.WIDE.U32 R4, R6, UR6, R4 ;  /* 0x0000000606047c25 */ /* 0x000fc8000f8e0004 */
[----:B------:R-:W-:-:S04]  /*13b30*/  IMAD R7, R7, UR6, RZ ;  /* 0x0000000607077c24 */ /* 0x000fc8000f8e02ff */
[----:B------:R-:W-:Y:S01]  /*13b40*/  IMAD R7, R6, UR7, R7 ;  /* 0x0000000706077c24 */ /* 0x000fe2000f8e0207 */
[----:B------:R-:W-:-:S03]  /*13b50*/  LEA R6, P0, R4, UR8, 0x1 ;  /* 0x0000000804067c11 */ /* 0x000fc6000f8008ff */
[----:B------:R-:W-:Y:S02]  /*13b60*/  IMAD.IADD R5, R5, 0x1, R7 ;  /* 0x0000000105057824 */ /* 0x000fe400078e0207 */
[----:B------:R-:W1:Y:S03]  /*13b70*/  @P1 LDC R7, c[0x0][0x44c] ;  /* 0x00011300ff071b82 */ /* 0x000e660000000800 */
[----:B------:R-:W-:Y:S01]  /*13b80*/  LEA.HI.X R4, R4, UR9, R5, 0x1, P0 ;  /* 0x0000000904047c11 */ /* 0x000fe200080f0c05 */
[----:B------:R-:W-:Y:S02]  /*13b90*/  IMAD.MOV.U32 R5, RZ, RZ, R0 ;  /* 0x000000ffff057224 */ /* 0x000fe400078e0000 */
[----:B-1----:R-:W-:-:S05]  /*13ba0*/  @P1 IMAD.HI.U32 R7, R0, R7, RZ ;  /* 0x0000000700071227 */ /* 0x002fca00078e00ff */
        /* <DEDUP_REMOVED lines=18> */
[----:B------:R-:W-:-:S04]  /*13cd0*/  UMOV UR4, 0xffffffff ;  /* 0xffffffff00047882 */ /* 0x000fc80000000000 */
[----:B------:R-:W-:Y:S01]  /*13ce0*/  LEA.HI.X R7, R2, UR9, R5, 0x1, P3 ;  /* 0x0000000902077c11 */ /* 0x000fe200098f0c05 */
[----:B0-----:R-:W-:Y:S06]  /*13cf0*/  BRA.DIV UR4, `(.L_x_1208) ;  /* 0x0000004a04187947 */ /* 0x001fec000b800000 */
[----:B------:R-:W0:Y:S02]  /*13d00*/  S2R R3, SR_TID.X ;  /* 0x0000000000037919 */ /* 0x000e240000002100 */
[----:B0-----:R-:W-:Y:S02]  /*13d10*/  LOP3.LUT R10, R3, 0x7f, RZ, 0xc0, !PT ;  /* 0x0000007f030a7812 */ /* 0x001fe400078ec0ff */
[----:B------:R-:W2:Y:S04]  /*13d20*/  LDL.LU R3, [R1+0xc] ;  /* 0x00000c0001037983 */ /* 0x000ea80000300800 */
[----:B------:R-:W3:Y:S01]  /*13d30*/  LDL.LU R11, [R1+0x8] ;  /* 0x00000800010b7983 */ /* 0x000ee20000300800 */
[----:B------:R-:W-:-:S03]  /*13d40*/  SHF.R.U32.HI R10, RZ, 0x2, R10 ;  /* 0x00000002ff0a7819 */ /* 0x000fc6000001160a */
[----:B------:R-:W-:Y:S01]  /*13d50*/  SHFL.IDX PT, R2, R4, RZ, 0x1c1f ;  /* 0x001c1fff04027589 */ /* 0x000fe200000e0000 */
[----:B--2---:R-:W-:-:S03]  /*13d60*/  IMAD R5, R3, R9, RZ ;  /* 0x0000000903057224 */ /* 0x004fc600078e02ff */
[----:B------:R-:W0:Y:S01]  /*13d70*/  SHFL.IDX PT, R3, R6, RZ, 0x1c1f ;  /* 0x001c1fff06037589 */ /* 0x000e2200000e0000 */
[----:B---3--:R-:W-:-:S05]  /*13d80*/  IMAD.IADD R0, R10, 0x1, R11 ;  /* 0x000000010a007824 */ /* 0x008fca00078e020b */
        /* <DEDUP_REMOVED lines=36> */
[----:B------:R-:W-:-:S05]  /*13fd0*/  VIADD R2, R0, 0x80 ;  /* 0x0000008000027836 */ /* 0x000fca0000000000 */
[----:B------:R-:W-:Y:S01]  /*13fe0*/  ISETP.GE.AND P3, PT, R2, R5, PT ;  /* 0x000000050200720c */ /* 0x000fe20003f66270 */
[----:B------:R-:W-:-:S05]  /*13ff0*/  VIADD R2, R0, 0x60 ;  /* 0x0000006000027836 */ /* 0x000fca0000000000 */
[----:B------:R-:W-:Y:S02]  /*14000*/  ISETP.GE.AND P4, PT, R2, R5, PT ;  /* 0x000000050200720c */ /* 0x000fe40003f86270 */
[----:B------:R-:W-:Y:S04]  /*14010*/  SHFL.IDX PT, R2, R7, RZ, 0x1c1f ;  /* 0x001c1fff07027589 */ /* 0x000fe800000e0000 */
[----:B------:R-:W-:Y:S07]  /*14020*/  SHFL.IDX PT, R7, R7, 0x1, 0x1c1f ;  /* 0x003c1f0007077f89 */ /* 0x000fee00000e0000 */
[----:B0-----:R-:W-:-:S05]  /*14030*/  @!P4 LEA R3, P5, R21, R3, 0x1 ;  /* 0x000000031503c211 */ /* 0x001fca00078a08ff */
[----:B------:R-:W-:Y:S02]  /*14040*/  @!P4 IMAD.X R9, RZ, RZ, R4, P5 ;  /* 0x000000ffff09c224 */ /* 0x000fe400028e0604 */
[----:B------:R-:W0:Y:S02]  /*14050*/  SHFL.IDX PT, R4, R8, RZ, 0x1c1f ;  /* 0x001c1fff08047589 */ /* 0x000e2400000e0000 */
[----:B0-----:R-:W-:-:S05]  /*14060*/  @!P3 LEA R4, P5, R21, R4, 0x1 ;  /* 0x000000041504b211 */ /* 0x001fca00078a08ff */
[----:B------:R-:W-:Y:S02]  /*14070*/  @!P3 IMAD.X R6, RZ, RZ, R2, P5 ;  /* 0x000000ffff06b224 */ /* 0x000fe400028e0602 */
[----:B------:R-:W-:Y:S02]  /*14080*/  @!P4 IMAD.MOV.U32 R2, RZ, RZ, R3 ;  /* 0x000000ffff02c224 */ /* 0x000fe400078e0003 */
[----:B------:R-:W-:-:S05]  /*14090*/  @!P4 IMAD.MOV.U32 R3, RZ, RZ, R9 ;  /* 0x000000ffff03c224 */ /* 0x000fca00078e0009 */
[----:B------:R-:W-:Y:S04]  /*140a0*/  @!P4 LDGSTS.E.BYPASS.LTC128B.128 [R20+0xdc00], desc[UR52][R2.64], !P2 ;  /* 0x0dc000000214cfae */ /* 0x000fe8000d101d74 */
[----:B------:R-:W-:Y:S04]  /*140b0*/  @!P4 LDGSTS.E.BYPASS.LTC128B.128 [R20+0x10c00], desc[UR52][R2.64+0x40], !P1 ;  /* 0x10c000400214cfae */ /* 0x000fe8000c901d74 */
[----:B------:R0:W-:Y:S02]  /*140c0*/  @!P4 LDGSTS.E.BYPASS.LTC128B.128 [R20+0x13c00], desc[UR52][R2.64+0x80], !P0 ;  /* 0x13c000800214cfae */ /* 0x0001e4000c101d74 */
[----:B0-----:R-:W-:-:S02]  /*140d0*/  @!P3 IMAD.MOV.U32 R2, RZ, RZ, R4 ;  /* 0x000000ffff02b224 */ /* 0x001fc400078e0004 */
[----:B------:R-:W-:-:S05]  /*140e0*/  @!P3 IMAD.MOV.U32 R3, RZ, RZ, R6 ;  /* 0x000000ffff03b224 */ /* 0x000fca00078e0006 */
[----:B------:R-:W-:Y:S04]  /*140f0*/  @!P3 LDGSTS.E.BYPASS.LTC128B.128 [R20+0xe400], desc[UR52][R2.64], !P2 ;  /* 0x0e4000000214bfae */ /* 0x000fe8000d101d74 */
[----:B------:R-:W-:Y:S04]  /*14100*/  @!P3 LDGSTS.E.BYPASS.LTC128B.128 [R20+0x11400], desc[UR52][R2.64+0x40], !P1 ;  /* 0x114000400214bfae */ /* 0x000fe8000c901d74 */
[----:B------:R0:W-:Y:S04]  /*14110*/  @!P3 LDGSTS.E.BYPASS.LTC128B.128 [R20+0x14400], desc[UR52][R2.64+0x80], !P0 ;  /* 0x144000800214bfae */ /* 0x0001e8000c101d74 */
[----:B0-----:R0:W1:Y:S02]  /*14120*/  SHFL.IDX PT, R2, R8, 0x1, 0x1c1f ;  /* 0x003c1f0008027f89 */ /* 0x00106400000e0000 */
.L_x_1325:
[----:B------:R-:W-:Y:S02]  /*14130*/  VIADD R0, R0, 0xa0 ;  /* 0x000000a000007836 */ /* 0x000fe40000000000 */
[----:B0-----:R-:W-:-:S03]  /*14140*/  VIADD R8, R17, 0x2d800 ;  /* 0x0002d80011087836 */ /* 0x001fc60000000000 */
        /* <DEDUP_REMOVED lines=11> */
.L_x_1209:
[----:B------:R-:W-:Y:S02]  /*14200*/  PLOP3.LUT P1, PT, P1, P0, PT, 0xa2, 0x0 ;  /* 0x000000000000781c */ /* 0x000fe40000f21472 */
[----:B------:R-:W-:-:S08]  /*14210*/  @P0 R2UR P1, UR4, R17 ;  /* 0x00000000110402ca */ /* 0x000fd00000020000 */
[----:B------:R-:W-:-:S05]  /*14220*/  @P0 PLOP3.LUT P0, PT, P1, PT, PT, 0x80, 0x0 ;  /* 0x000000000000081c */ /* 0x000fca0000f0f070 */
[----:B------:R-:W-:Y:S01]  /*14230*/  @!P1 SYNCS.ARRIVE.TRANS64.RED.A0T1 RZ, [UR4+0x2d800], RZ ;  /* 0x02d800ffffff99a7 */ /* 0x000fe20008200404 */
[----:B------:R-:W-:Y:S07]  /*14240*/  @!P1 ARRIVES.LDGSTSBAR.64.TRANSCNT [UR4+0x2d800] ;  /* 0x02d80000ff0099b0 */ /* 0x000fee0008000a84 */
[----:B------:R-:W-:Y:S05]  /*14250*/  @P0 BRA.U.ANY `(.L_x_1209) ;  /* 0xfffffffd00e80947 */ /* 0x000fea000393ffff */
[----:B0-----:R-:W2:Y:S02]  /*14260*/  LDL.LU R2, [R1+0x24] ;  /* 0x0000240001027983 */ /* 0x001ea40000300800 */
        /* <DEDUP_REMOVED lines=9> */
[----:B------:R-:W1:Y:S03]  /*14300*/  SYNCS.PHASECHK.TRANS64.TRYWAIT P0, [R17+URZ+0x2d820], R0 ;  /* 0x02d82000110075a7 */ /* 0x000e66000800017f */
[----:B01----:R-:W-:Y:S05]  /*14310*/  @!P0 BRA `(.L_x_1211) ;  /* 0x0000004800b48947 */ /* 0x003fea0003800000 */
.L_x_1326:
[----:B------:R-:W-:Y:S05]  /*14320*/  BSYNC B0 ;  /* 0x0000000000007941 */ /* 0x000fea0003800000 */
.L_x_1210:
[----:B------:R-:W0:Y:S01]  /*14330*/  LDL R2, [R1+0x1c] ;  /* 0x00001c0001027983 */ /* 0x000e220000100800 */
[----:B------:R-:W-:Y:S01]  /*14340*/  BSSY B0, `(.L_x_1212) ;  /* 0x0000233000007945 */ /* 0x000fe20003800000 */
[----:B0-----:R-:W-:-:S05]  /*14350*/  VIADD R0, R2, 0xfffffffe ;  /* 0xfffffffe02007836 */ /* 0x001fca0000000000 */
[----:B------:R-:W-:-:S13]  /*14360*/  ISETP.GE.AND P0, PT, R0, R29, PT ;  /* 0x0000001d0000720c */ /* 0x000fda0003f06270 */
[----:B------:R-:W-:Y:S05]  /*14370*/  @!P0 BRA `(.L_x_1213) ;  /* 0x0000002000bc8947 */ /* 0x000fea0003800000 */
[----:B------:R-:W2:Y:S04]  /*14380*/  LDL.LU R2, [R1+0x30] ;  /* 0x0000300001027983 */ /* 0x000ea80000300800 */
[----:B------:R-:W3:Y:S04]  /*14390*/  LDL.LU R6, [R1+0x18] ;  /* 0x0000180001067983 */ /* 0x000ee80000300800 */
[----:B------:R-:W4:Y:S04]  /*143a0*/  LDL.LU R3, [R1+0x3c] ;  /* 0x00003c0001037983 */ /* 0x000f280000300800 */
[----:B------:R-:W5:Y:S04]  /*143b0*/  LDL.LU R5, [R1+0x14] ;  /* 0x0000140001057983 */ /* 0x000f680000300800 */
[----:B------:R-:W5:Y:S01]  /*143c0*/  LDL.LU R4, [R1+0x40] ;  /* 0x0000400001047983 */ /* 0x000f620000300800 */
[----:B------:R-:W-:Y:S01]  /*143d0*/  BSSY B2, `(.L_x_1214) ;  /* 0x00000c3000027945 */ /* 0x000fe20003800000 */
[----:B--2---:R-:W-:-:S04]  /*143e0*/  VIADD R2, R2, 0x1 ;  /* 0x0000000102027836 */ /* 0x004fc80000000000 */
[----:B---3--:R-:W-:Y:S01]  /*143f0*/  IMAD R2, R2, R6, RZ ;  /* 0x0000000602027224 */ /* 0x008fe200078e02ff */
[----:B----4-:R-:W-:-:S04]  /*14400*/  LOP3.LUT R3, RZ, R3, RZ, 0x33, !PT ;  /* 0x00000003ff037212 */ /* 0x010fc800078e33ff */
[----:B------:R-:W-:-:S04]  /*14410*/  LOP3.LUT R2, RZ, R2, RZ, 0x33, !PT ;  /* 0x00000002ff027212 */ /* 0x000fc800078e33ff */
[----:B-----5:R-:W-:Y:S02]  /*14420*/  VIADDMNMX R2, R2, -R5, R3, !PT ;  /* 0x8000000502027246 */ /* 0x020fe40007800103 */
[----:B------:R-:W-:-:S04]  /*14430*/  LOP3.LUT R3, RZ, R4, RZ, 0x33, !PT ;  /* 0x00000004ff037212 */ /* 0x000fc800078e33ff */
[----:B------:R-:W-:Y:S02]  /*14440*/  VIMNMX R6, R2, R3, !PT ;  /* 0x0000000302067248 */ /* 0x000fe40007fe0100 */
[----:B------:R-:W-:-:S04]  /*14450*/  LOP3.LUT R3, RZ, R29, RZ, 0x33, !PT ;  /* 0x0000001dff037212 */ /* 0x000fc800078e33ff */
[----:B------:R-:W-:Y:S02]  /*14460*/  VIADDMNMX R10, R6, 0x2, R3, !PT ;  /* 0x00000002060a7846 */ /* 0x000fe40007800103 */
[----:B------:R-:W-:-:S05]  /*14470*/  LOP3.LUT R3, RZ, R6, RZ, 0x33, !PT ;  /* 0x00000006ff037212 */ /* 0x000fca00078e33ff */
[----:B------:R-:W-:-:S05]  /*14480*/  IMAD.IADD R3, R10, 0x1, R3 ;  /* 0x000000010a037824 */ /* 0x000fca00078e0203 */
[----:B------:R-:W-:-:S04]  /*14490*/  LOP3.LUT R3, R3, 0x1, RZ, 0xc0, !PT ;  /* 0x0000000103037812 */ /* 0x000fc800078ec0ff */
[----:B------:R-:W-:-:S13]  /*144a0*/  ISETP.NE.U32.AND P0, PT, R3, 0x1, PT ;  /* 0x000000010300780c */ /* 0x000fda0003f05070 */
[----:B------:R-:W-:Y:S05]  /*144b0*/  @P0 BRA `(.L_x_1215) ;  /* 0x0000000800d00947 */ /* 0x000fea0003800000 */
[----:B------:R-:W2:Y:S01]  /*144c0*/  LDL R4, [R1] ;  /* 0x0000000001047983 */ /* 0x000ea20000100800 */
        /* <DEDUP_REMOVED lines=13> */
[----:B------:R-:W0:Y:S01]  /*145a0*/  LDC R5, c[0x0][0x43c] ;  /* 0x00010f00ff057b82 */ /* 0x000e220000000800 */
[----:B------:R-:W-:Y:S01]  /*145b0*/  ULDC.64 UR6, c[0x0][0x428] ;  /* 0x00010a0000067ab9 */ /* 0x000fe20000000a00 */
[----:B0-----:R-:W-:-:S13]  /*145c0*/  ISETP.NE.AND P0, PT, R5, 0x1, PT ;  /* 0x000000010500780c */ /* 0x001fda0003f05270 */
[----:B------:R-:W0:Y:S02]  /*145d0*/  @P0 LDC.64 R2, c[0x0][0x440] ;  /* 0x00011000ff020b82 */ /* 0x000e240000000a00 */
[----:B0-----:R-:W-:-:S04]  /*145e0*/  @P0 IMAD.HI.U32 R4, R0, R2, RZ ;  /* 0x0000000200040227 */ /* 0x001fc800078e00ff */
[----:B------:R-:W-:Y:S01]  /*145f0*/  IMAD.MOV.U32 R2, RZ, RZ, R0 ;  /* 0x000000ffff027224 */ /* 0x000fe200078e0000 */
[----:B------:R-:W-:Y:S01]  /*14600*/  @P0 SHF.R.U32.HI R2, RZ, R3, R4 ;  /* 0x00000003ff020219 */ /* 0x000fe20000011604 */
[----:B------:R-:W-:-:S04]  /*14610*/  IMAD R4, R25, UR6, RZ ;  /* 0x0000000619047c24 */ /* 0x000fc8000f8e02ff */
[----:B------:R-:W-:Y:S02]  /*14620*/  IMAD.MOV R3, RZ, RZ, -R2 ;  /* 0x000000ffff037224 */ /* 0x000fe400078e0a02 */
[----:B------:R-:W-:Y:S02]  /*14630*/  IMAD R4, R23, UR7, R4 ;  /* 0x0000000717047c24 */ /* 0x000fe4000f8e0204 */
[----:B------:R-:W-:Y:S01]  /*14640*/  IMAD R0, R5, R3, R0 ;  /* 0x0000000305007224 */ /* 0x000fe200078e0200 */
[----:B------:R-:W-:-:S03]  /*14650*/  SHF.R.S32.HI R3, RZ, 0x1f, R2 ;  /* 0x0000001fff037819 */ /* 0x000fc60000011402 */
[----:B------:R-:W-:-:S04]  /*14660*/  IMAD.WIDE.U32 R2, R23, UR6, R2 ;  /* 0x0000000617027c25 */ /* 0x000fc8000f8e0002 */
[----:B------:R-:W-:Y:S01]  /*14670*/  IMAD.IADD R3, R4, 0x1, R3 ;  /* 0x0000000104037824 */ /* 0x000fe200078e0203 */
[----:B------:R-:W-:-:S04]  /*14680*/  LEA R4, P0, R2, UR4, 0x2 ;  /* 0x0000000402047c11 */ /* 0x000fc8000f8010ff */
[----:B------:R-:W-:-:S06]  /*14690*/  LEA.HI.X R5, R2, UR5, R3, 0x2, P0 ;  /* 0x0000000502057c11 */ /* 0x000fcc00080f1403 */
[----:B------:R0:W5:Y:S03]  /*146a0*/  LDG.E R5, desc[UR52][R4.64] ;  /* 0x0000003404057981 */ /* 0x000166000c1e1900 */
.L_x_1218:
[----:B------:R-:W-:Y:S01]  /*146b0*/  IMAD R3, R7, 0x8, R17 ;  /* 0x0000000807037824 */ /* 0x000fe200078e0211 */
[----:B------:R-:W-:Y:S01]  /*146c0*/  SHF.L.U32 R2, R9, 0x1f, RZ ;  /* 0x0000001f09027819 */ /* 0x000fe200000006ff */
[----:B------:R-:W-:Y:S03]  /*146d0*/  BSSY B3, `(.L_x_1219) ;  /* 0x0000003000037945 */ /* 0x000fe60003800000 */
[----:B------:R-:W1:Y:S02]  /*146e0*/  SYNCS.PHASECHK.TRANS64.TRYWAIT P0, [R3+URZ+0x2d840], R2 ;  /* 0x02d84002030075a7 */ /* 0x000e64000800017f */
[----:B-1----:R-:W-:Y:S05]  /*146f0*/  @!P0 BRA `(.L_x_1220) ;  /* 0x0000004400d08947 */ /* 0x002fea0003800000 */
.L_x_1327:
[----:B------:R-:W-:Y:S05]  /*14700*/  BSYNC B3 ;  /* 0x0000000000037941 */ /* 0x000fea0003800000 */
.L_x_1219:
        /* <DEDUP_REMOVED lines=12> */
.L_x_1222:
[----:B------:R-:W-:Y:S05]  /*147d0*/  BSYNC B3 ;  /* 0x0000000000037941 */ /* 0x000fea0003800000 */
.L_x_1221:
        /* <DEDUP_REMOVED lines=11> */
.L_x_1223:
        /* <DEDUP_REMOVED lines=16> */
.L_x_1224:
        /* <DEDUP_REMOVED lines=16> */
.L_x_1225:
        /* <DEDUP_REMOVED lines=15> */
.L_x_1328:
[----:B------:R-:W-:Y:S05]  /*14b80*/  BSYNC B3 ;  /* 0x0000000000037941 */ /* 0x000fea0003800000 */
.L_x_1226:
        /* <DEDUP_REMOVED lines=12> */
.L_x_1229:
[----:B------:R-:W-:Y:S05]  /*14c50*/  BSYNC B3 ;  /* 0x0000000000037941 */ /* 0x000fea0003800000 */
.L_x_1228:
        /* <DEDUP_REMOVED lines=11> */
.L_x_1230:
        /* <DEDUP_REMOVED lines=15> */
.L_x_1231:
        /* <DEDUP_REMOVED lines=15> */
.L_x_1232:
        /* <DEDUP_REMOVED lines=12> */
.L_x_1217:
[----:B------:R-:W-:Y:S05]  /*14fb0*/  BSYNC B1 ;  /* 0x0000000000017941 */ /* 0x000fea0003800000 */
.L_x_1216:
[----:B------:R-:W2:Y:S01]  /*14fc0*/  LDL.LU R0, [R1+0x1c] ;  /* 0x00001c0001007983 */ /* 0x000ea20000300800 */
[----:B------:R-:W-:Y:S02]  /*14fd0*/  IMAD.MOV.U32 R18, RZ, RZ, R7 ;  /* 0x000000ffff127224 */ /* 0x000fe400078e0007 */
[----:B------:R-:W-:Y:S02]  /*14fe0*/  IMAD.MOV.U32 R28, RZ, RZ, R9 ;  /* 0x000000ffff1c7224 */ /* 0x000fe400078e0009 */
[----:B--2---:R-:W-:-:S07]  /*14ff0*/  VIADD R0, R0, 0xfffffffd ;  /* 0xfffffffd00007836 */ /* 0x004fce0000000000 */
.L_x_1215:
[----:B------:R-:W-:Y:S05]  /*15000*/  BSYNC B2 ;  /* 0x0000000000027941 */ /* 0x000fea0003800000 */
.L_x_1214:
[----:B------:R-:W-:-:S05]  /*15010*/  VIADD R3, R10, 0xfffffffe ;  /* 0xfffffffe0a037836 */ /* 0x000fca0000000000 */
[----:B------:R-:W-:-:S13]  /*15020*/  ISETP.NE.AND P0, PT, R3, R6, PT ;  /* 0x000000060300720c */ /* 0x000fda0003f05270 */
[----:B------:R-:W-:Y:S05]  /*15030*/  @!P0 BRA `(.L_x_1213) ;  /* 0x00000014008c8947 */ /* 0x000fea0003800000 */
[----:B------:R-:W-:-:S07]  /*15040*/  IMAD.MOV.U32 R4, RZ, RZ, R19 ;  /* 0x000000ffff047224 */ /* 0x000fce00078e0013 */
.L_x_1267:
[----:B------:R-:W2:Y:S01]  /*15050*/  LDL R2, [R1] ;  /* 0x0000000001027983 */ /* 0x000ea20000100800 */
[----:B------:R-:W-:Y:S01]  /*15060*/  VIADD R6, R18, 0x1 ;  /* 0x0000000112067836 */ /* 0x000fe20000000000 */
[----:B------:R-:W-:Y:S05]  /*15070*/  YIELD ;  /* 0x0000000000007946 */ /* 0x000fea0003800000 */
[----:B------:R-:W-:Y:S01]  /*15080*/  ISETP.NE.AND P0, PT, R6, 0x2, PT ;  /* 0x000000020600780c */ /* 0x000fe20003f05270 */
[----:B------:R-:W-:Y:S03]  /*15090*/  BSSY B1, `(.L_x_1233) ;  /* 0x00000aa000017945 */ /* 0x000fe60003800000 */
[----:B------:R-:W-:-:S02]  /*150a0*/  SEL R7, RZ, 0x1, P0 ;  /* 0x00000001ff077807 */ /* 0x000fc40000000000 */
        /* <DEDUP_REMOVED lines=24> */
[----:B------:R-:W-:-:S05]  /*15230*/  LEA.HI.X R5, R2, UR5, R3, 0x2, P0 ;  /* 0x0000000502057c11 */ /* 0x000fca00080f1403 */
[----:B------:R0:W5:Y:S04]  /*15240*/  LDG.E R4, desc[UR52][R4.64] ;  /* 0x0000003404047981 */ /* 0x000168000c1e1900 */
.L_x_1235:
[----:B------:R-:W-:Y:S01]  /*15250*/  IMAD R3, R6, 0x8, R17 ;  /* 0x0000000806037824 */ /* 0x000fe200078e0211 */
[----:B------:R-:W-:Y:S01]  /*15260*/  SHF.L.U32 R2, R7, 0x1f, RZ ;  /* 0x0000001f07027819 */ /* 0x000fe200000006ff */
[----:B------:R-:W-:Y:S03]  /*15270*/  BSSY B2, `(.L_x_1236) ;  /* 0x0000003000027945 */ /* 0x000fe60003800000 */
[----:B------:R-:W1:Y:S02]  /*15280*/  SYNCS.PHASECHK.TRANS64.TRYWAIT P0, [R3+URZ+0x2d840], R2 ;  /* 0x02d84002030075a7 */ /* 0x000e64000800017f */
[----:B-1----:R-:W-:Y:S05]  /*15290*/  @!P0 BRA `(.L_x_1237) ;  /* 0x0000003c00108947 */ /* 0x002fea0003800000 */
.L_x_1329:
[----:B------:R-:W-:Y:S05]  /*152a0*/  BSYNC B2 ;  /* 0x0000000000027941 */ /* 0x000fea0003800000 */
.L_x_1236:
        /* <DEDUP_REMOVED lines=12> */
.L_x_1239:
[----:B------:R-:W-:Y:S05]  /*15370*/  BSYNC B2 ;  /* 0x0000000000027941 */ /* 0x000fea0003800000 */
.L_x_1238:
        /* <DEDUP_REMOVED lines=11> */
.L_x_1240:
        /* <DEDUP_REMOVED lines=16> */
.L_x_1241:
        /* <DEDUP_REMOVED lines=16> */
.L_x_1242:
        /* <DEDUP_REMOVED lines=15> */
.L_x_1330:
[----:B------:R-:W-:Y:S05]  /*15720*/  BSYNC B2 ;  /* 0x0000000000027941 */ /* 0x000fea0003800000 */
.L_x_1243:
        /* <DEDUP_REMOVED lines=11> */
.L_x_1246:
[----:B------:R-:W-:Y:S05]  /*157e0*/  BSYNC B2 ;  /* 0x0000000000027941 */ /* 0x000fea0003800000 */
.L_x_1245:
        /* <DEDUP_REMOVED lines=10> */
.L_x_1247:
        /* <DEDUP_REMOVED lines=15> */
.L_x_1248:
        /* <DEDUP_REMOVED lines=15> */
.L_x_1249:
        /* <DEDUP_REMOVED lines=12> */
.L_x_1234:
[----:B------:R-:W-:Y:S05]  /*15b30*/  BSYNC B1 ;  /* 0x0000000000017941 */ /* 0x000fea0003800000 */
.L_x_1233:
[----:B------:R-:W2:Y:S01]  /*15b40*/  LDL R2, [R1] ;  /* 0x0000000001027983 */ /* 0x000ea20000100800 */
        /* <DEDUP_REMOVED lines=31> */
.L_x_1252:
[----:B------:R-:W-:Y:S01]  /*15d40*/  IMAD R2, R18, 0x8, R17 ;  /* 0x0000000812027824 */ /* 0x000fe200078e0211 */
[----:B------:R-:W-:Y:S01]  /*15d50*/  SHF.L.U32 R3, R28, 0x1f, RZ ;  /* 0x0000001f1c037819 */ /* 0x000fe200000006ff */
[----:B------:R-:W-:Y:S03]  /*15d60*/  BSSY B2, `(.L_x_1253) ;  /* 0x0000003000027945 */ /* 0x000fe60003800000 */
[----:B------:R-:W1:Y:S02]  /*15d70*/  SYNCS.PHASECHK.TRANS64.TRYWAIT P0, [R2+URZ+0x2d840], R3 ;  /* 0x02d84003020075a7 */ /* 0x000e64000800017f */
[----:B-1----:R-:W-:Y:S05]  /*15d80*/  @!P0 BRA `(.L_x_1254) ;  /* 0x00000030007c8947 */ /* 0x002fea0003800000 */
.L_x_1331:
[----:B------:R-:W-:Y:S05]  /*15d90*/  BSYNC B2 ;  /* 0x0000000000027941 */ /* 0x000fea0003800000 */
.L_x_1253:
        /* <DEDUP_REMOVED lines=12> */
.L_x_1256:
[----:B------:R-:W-:Y:S05]  /*15e60*/  BSYNC B2 ;  /* 0x0000000000027941 */ /* 0x000fea0003800000 */
.L_x_1255:
        /* <DEDUP_REMOVED lines=12> */
.L_x_1257:
        /* <DEDUP_REMOVED lines=16> */
.L_x_1258:
        /* <DEDUP_REMOVED lines=16> */
.L_x_1259:
        /* <DEDUP_REMOVED lines=15> */
.L_x_1332:
[----:B------:R-:W-:Y:S05]  /*16220*/  BSYNC B2 ;  /* 0x0000000000027941 */ /* 0x000fea0003800000 */
.L_x_1260:
        /* <DEDUP_REMOVED lines=11> */
.L_x_1263:
[----:B------:R-:W-:Y:S05]  /*162e0*/  BSYNC B2 ;  /* 0x0000000000027941 */ /* 0x000fea0003800000 */
.L_x_1262:
        /* <DEDUP_REMOVED lines=10> */
.L_x_1264:
        /* <DEDUP_REMOVED lines=15> */
.L_x_1265:
        /* <DEDUP_REMOVED lines=15> */
.L_x_1266:
        /* <DEDUP_REMOVED lines=12> */
.L_x_1251:
[----:B------:R-:W-:Y:S05]  /*16630*/  BSYNC B1 ;  /* 0x0000000000017941 */ /* 0x000fea0003800000 */
.L_x_1250:
[----:B------:R-:W-:Y:S01]  /*16640*/  ISETP.GT.AND P0, PT, R9, R29, PT ;  /* 0x0000001d0900720c */ /* 0x000fe20003f04270 */
[----:B------:R-:W-:-:S12]  /*16650*/  VIADD R0, R0, 0xfffffffe ;  /* 0xfffffffe00007836 */ /* 0x000fd80000000000 */
[----:B------:R-:W-:Y:S05]  /*16660*/  @P0 BRA `(.L_x_1267) ;  /* 0xffffffe800780947 */ /* 0x000fea000383ffff */
.L_x_1213:
[----:B------:R-:W-:Y:S05]  /*16670*/  BSYNC B0 ;  /* 0x0000000000007941 */ /* 0x000fea0003800000 */
.L_x_1212:
[----:B------:R-:W0:Y:S01]  /*16680*/  S2R R2, SR_TID.X ;  /* 0x0000000000027919 */ /* 0x000e220000002100 */
[----:B------:R-:W-:Y:S01]  /*16690*/  BSSY B0, `(.L_x_1268) ;  /* 0x0000010000007945 */ /* 0x000fe20003800000 */
[----:B0-----:R-:W-:-:S04]  /*166a0*/  LOP3.LUT R6, R2, 0x7f, RZ, 0xc0, !PT ;  /* 0x0000007f02067812 */ /* 0x001fc800078ec0ff */
[----:B------:R-:W-:-:S13]  /*166b0*/  ISETP.NE.AND P0, PT, R6, RZ, PT ;  /* 0x000000ff0600720c */ /* 0x000fda0003f05270 */
[----:B------:R-:W-:Y:S05]  /*166c0*/  @P0 BRA `(.L_x_1269) ;  /* 0x0000000000300947 */ /* 0x000fea0003800000 */
[----:B------:R-:W0:Y:S01]  /*166d0*/  S2R R5, SR_LANEID ;  /* 0x0000000000057919 */ /* 0x000e220000000000 */
[----:B------:R-:W-:Y:S01]  /*166e0*/  VOTEU.ANY UR4, UPT, PT ;  /* 0x0000000000047886 */ /* 0x000fe200038e0100 */
[----:B------:R-:W1:Y:S01]  /*166f0*/  LDC.64 R2, c[0x0][0xc60] ;  /* 0x00031800ff027b82 */ /* 0x000e620000000a00 */
[----:B------:R-:W0:Y:S02]  /*16700*/  FLO.U32 R0, UR4 ;  /* 0x0000000400007d00 */ /* 0x000e2400080e0000 */
[----:B0-----:R-:W-:-:S06]  /*16710*/  ISETP.EQ.U32.AND P0, PT, R0, R5, PT ;  /* 0x000000050000720c */ /* 0x001fcc0003f02070 */
[----:B------:R-:W1:Y:S07]  /*16720*/  POPC R5, UR4 ;  /* 0x0000000400057d09 */ /* 0x000e6e0008000000 */
[----:B-1----:R-:W2:Y:S01]  /*16730*/  @P0 ATOMG.E.ADD.STRONG.GPU PT, R3, desc[UR52][R2.64], R5 ;  /* 0x00000005020309a8 */ /* 0x002ea200081ee1f4 */
[----:B------:R-:W0:Y:S02]  /*16740*/  S2R R4, SR_LTMASK ;  /* 0x0000000000047919 */ /* 0x000e240000003900 */
[----:B0-----:R-:W-:-:S04]  /*16750*/  LOP3.LUT R4, R4, UR4, RZ, 0xc0, !PT ;  /* 0x0000000404047c12 */ /* 0x001fc8000f8ec0ff */
[----:B------:R-:W0:Y:S01]  /*16760*/  POPC R7, R4 ;  /* 0x0000000400077309 */ /* 0x000e220000000000 */
[----:B--2---:R-:W0:Y:S02]  /*16770*/  SHFL.IDX PT, R0, R3, R0, 0x1f ;  /* 0x00001f0003007589 */ /* 0x004e2400000e0000 */
[----:B0-----:R-:W-:-:S07]  /*16780*/  IADD3 R24, R0, UR37, R7 ;  /* 0x0000002500187c10 */ /* 0x001fce000fffe007 */
.L_x_1269:
[----:B------:R-:W-:Y:S05]  /*16790*/  BSYNC B0 ;  /* 0x0000000000007941 */ /* 0x000fea0003800000 */
.L_x_1268:
[----:B------:R-:W2:Y:S01]  /*167a0*/  LDL R0, [R1] ;  /* 0x0000000001007983 */ /* 0x000ea20000100800 */
[----:B------:R-:W-:Y:S01]  /*167b0*/  BSSY B0, `(.L_x_1270) ;  /* 0x0000046000007945 */ /* 0x000fe20003800000 */
[----:B--2---:R-:W-:-:S13]  /*167c0*/  LOP3.LUT P0, RZ, R0, 0x1, RZ, 0xc0, !PT ;  /* 0x0000000100ff7812 */ /* 0x004fda000780c0ff */
[----:B------:R-:W-:Y:S05]  /*167d0*/  @!P0 BRA `(.L_x_1271) ;  /* 0x00000004000c8947 */ /* 0x000fea0003800000 */
[----:B------:R-:W-:Y:S01]  /*167e0*/  IMAD R3, R18, 0x8, R17 ;  /* 0x0000000812037824 */ /* 0x000fe200078e0211 */
[----:B------:R-:W-:Y:S01]  /*167f0*/  SHF.L.U32 R0, R28, 0x1f, RZ ;  /* 0x0000001f1c007819 */ /* 0x000fe200000006ff */
[----:B------:R-:W-:Y:S01]  /*16800*/  BSSY B1, `(.L_x_1272) ;  /* 0x0000004000017945 */ /* 0x000fe20003800000 */
[----:B------:R-:W-:Y:S02]  /*16810*/  ISETP.NE.AND P1, PT, R6, RZ, PT ;  /* 0x000000ff0600720c */ /* 0x000fe40003f25270 */
[----:B------:R-:W0:Y:S02]  /*16820*/  SYNCS.PHASECHK.TRANS64.TRYWAIT P0, [R3+URZ+0x2d860], R0 ;  /* 0x02d86000030075a7 */ /* 0x000e24000800017f */
[----:B0-----:R-:W-:Y:S09]  /*16830*/  @!P0 BRA `(.L_x_1273) ;  /* 0x0000002400f88947 */ /* 0x001ff20003800000 */
.L_x_1333:
[----:B------:R-:W-:Y:S05]  /*16840*/  BSYNC B1 ;  /* 0x0000000000017941 */ /* 0x000fea0003800000 */
.L_x_1272:
[----:B------:R-:W-:Y:S04]  /*16850*/  BSSY B1, `(.L_x_1274) ;  /* 0x0000009000017945 */ /* 0x000fe80003800000 */
[----:B------:R-:W-:Y:S05]  /*16860*/  @P1 BRA `(.L_x_1275) ;  /* 0x00000000001c1947 */ /* 0x000fea0003800000 */
[----:B------:R-:W1:Y:S01]  /*16870*/  S2R R2, SR_TID.X ;  /* 0x0000000000027919 */ /* 0x000e620000002100 */
[----:B0-----:R-:W-:-:S04]  /*16880*/  IMAD.MOV.U32 R0, RZ, RZ, 0x6000 ;  /* 0x00006000ff007424 */ /* 0x001fc800078e00ff */
[----:B------:R2:W-:Y:S01]  /*16890*/  SYNCS.ARRIVE.TRANS64 RZ, [R3+URZ+0x2d850], R0 ;  /* 0x02d8500003ff79a7 */ /* 0x0005e2000800003f */
[----:B-1----:R-:W-:-:S04]  /*168a0*/  LOP3.LUT R2, R2, 0x1f, RZ, 0xc0, !PT ;  /* 0x0000001f02027812 */ /* 0x002fc800078ec0ff */
[----:B------:R-:W-:-:S13]  /*168b0*/  ISETP.NE.AND P0, PT, R2, RZ, PT ;  /* 0x000000ff0200720c */ /* 0x000fda0003f05270 */
[----:B--2---:R-:W-:Y:S05]  /*168c0*/  @!P0 BRA `(.L_x_1275) ;  /* 0x0000000000048947 */ /* 0x004fea0003800000 */
[----:B------:R-:W-:Y:S01]  /*168d0*/  BPT.TRAP 0x1 ;  /* 0x000000040000795c */ /* 0x000fe20000300000 */
.L_x_1275:
[----:B------:R-:W-:Y:S05]  /*168e0*/  BSYNC B1 ;  /* 0x0000000000017941 */ /* 0x000fea0003800000 */
.L_x_1274:
[----:B0-----:R-:W-:Y:S01]  /*168f0*/  IMAD R0, R18, 0x6000, R17 ;  /* 0x0000600012007824 */ /* 0x001fe200078e0211 */
        /* <DEDUP_REMOVED lines=9> */
.L_x_1276:
        /* <DEDUP_REMOVED lines=10> */
[----:B------:R-:W-:Y:S01]  /*16a30*/  PLOP3.LUT P0, PT, PT, PT, PT, 0x80, 0x0 ;  /* 0x000000000000781c */ /* 0x000fe20003f0f070 */
[----:B------:R-:W-:Y:S01]  /*16a40*/  VIADD R3, R0, 0x2400 ;  /* 0x0000240000037836 */ /* 0x000fe20000000000 */
[----:B------:R-:W-:Y:S01]  /*16a50*/  UMOV UR6, 0x0 ;  /* 0x0000000000067882 */ /* 0x000fe20000000000 */
[----:B------:R-:W-:Y:S01]  /*16a60*/  UMOV UR7, 0x14f00000 ;  /* 0x14f0000000077882 */ /* 0x000fe20000000000 */
[----:B------:R-:W-:-:S09]  /*16a70*/  UMOV UR10, 0x20 ;  /* 0x00000020000a7882 */ /* 0x000fd20000000000 */
.L_x_1277:
        /* <DEDUP_REMOVED lines=15> */
.L_x_1278:
        /* <DEDUP_REMOVED lines=10> */
.L_x_1271:
[----:B------:R-:W-:Y:S05]  /*16c10*/  BSYNC B0 ;  /* 0x0000000000007941 */ /* 0x000fea0003800000 */
.L_x_1270:
[----:B------:R-:W-:-:S05]  /*16c20*/  VIADD R18, R18, 0x1 ;  /* 0x0000000112127836 */ /* 0x000fca0000000000 */
[----:B------:R-:W-:-:S04]  /*16c30*/  ISETP.NE.AND P0, PT, R18, 0x2, PT ;  /* 0x000000021200780c */ /* 0x000fc80003f05270 */
[----:B------:R-:W-:Y:S02]  /*16c40*/  SEL R3, RZ, 0x1, P0 ;  /* 0x00000001ff037807 */ /* 0x000fe40000000000 */
[----:B------:R-:W-:Y:S02]  /*16c50*/  SEL R18, R18, RZ, P0 ;  /* 0x000000ff12127207 */ /* 0x000fe40000000000 */
[----:B------:R-:W-:-:S07]  /*16c60*/  LOP3.LUT R28, R28, R3, RZ, 0x3c, !PT ;  /* 0x000000031c1c7212 */ /* 0x000fce00078e3cff */
.L_x_1194:
[----:B------:R-:W-:Y:S05]  /*16c70*/  BSYNC B7 ;  /* 0x0000000000077941 */ /* 0x000fea0003800000 */
.L_x_1192:
[----:B------:R-:W3:Y:S02]  /*16c80*/  LDL R0, [R1] ;  /* 0x0000000001007983 */ /* 0x000ee40000100800 */
[----:B---3--:R-:W-:-:S13]  /*16c90*/  LOP3.LUT P0, RZ, R0, 0x2, RZ, 0xc0, !PT ;  /* 0x0000000200ff7812 */ /* 0x008fda000780c0ff */
        /* <DEDUP_REMOVED lines=10> */
.L_x_1279:
[----:B------:R-:W3:Y:S01]  /*16d40*/  S2R R0, SR_TID.X ;  /* 0x0000000000007919 */ /* 0x000ee20000002100 */
[----:B------:R-:W-:Y:S01]  /*16d50*/  UMOV UR4, 0xffffffff ;  /* 0xffffffff00047882 */ /* 0x000fe20000000000 */
[----:B---3--:R-:W-:-:S04]  /*16d60*/  LOP3.LUT R8, R0, 0x1f, RZ, 0xc0, !PT ;  /* 0x0000001f00087812 */ /* 0x008fc800078ec0ff */
[----:B------:R-:W-:Y:S01]  /*16d70*/  ISETP.NE.AND P0, PT, R8, 0x1f, PT ;  /* 0x0000001f0800780c */ /* 0x000fe20003f05270 */
[----:B------:R-:W-:-:S12]  /*16d80*/  BRA.DIV UR4, `(.L_x_1281) ;  /* 0x0000002204b87947 */ /* 0x000fd8000b800000 */
[----:B------:R-:W-:Y:S01]  /*16d90*/  IMAD.IADD R9, R27, 0x1, R8 ;  /* 0x000000011b097824 */ /* 0x000fe200078e0208 */
[----:B------:R-:W-:-:S04]  /*16da0*/  ULDC UR4, c[0x0][0xc3c] ;  /* 0x00030f0000047ab9 */ /* 0x000fc80000000800 */
[----:B------:R-:W-:-:S13]  /*16db0*/  ISETP.GE.OR P1, PT, R9, UR4, !P0 ;  /* 0x0000000409007c0c */ /* 0x000fda000c726670 */
[----:B------:R-:W3:Y:S08]  /*16dc0*/  @!P1 LDC.64 R2, c[0x0][0xc80] ;  /* 0x00032000ff029b82 */ /* 0x000ef00000000a00 */
[----:B01----:R-:W0:Y:S01]  /*16dd0*/  @!P1 LDC.64 R4, c[0x0][0xc78] ;  /* 0x00031e00ff049b82 */ /* 0x003e220000000a00 */
[----:B---3--:R-:W-:-:S05]  /*16de0*/  @!P1 IMAD.WIDE R2, R9, 0x4, R2 ;  /* 0x0000000409029825 */ /* 0x008fca00078e0202 */
[----:B------:R0:W3:Y:S02]  /*16df0*/  @!P1 LDG.E R7, desc[UR52][R2.64] ;  /* 0x0000003402079981 */ /* 0x0000e4000c1e1900 */
[----:B0-----:R-:W-:-:S05]  /*16e00*/  @!P1 IMAD.WIDE R2, R9, 0x4, R4 ;  /* 0x0000000409029825 */ /* 0x001fca00078e0204 */
[----:B------:R-:W4:Y:S01]  /*16e10*/  @!P1 LDG.E R4, desc[UR52][R2.64] ;  /* 0x0000003402049981 */ /* 0x000f22000c1e1900 */
        /* <DEDUP_REMOVED lines=9> */
[----:B---3--:R-:W-:Y:S02]  /*16eb0*/  @!P1 IMAD.MOV.U32 R25, RZ, RZ, R7 ;  /* 0x000000ffff199224 */ /* 0x008fe400078e0007 */
[----:B----4-:R-:W-:Y:S01]  /*16ec0*/  @!P1 IMAD.MOV.U32 R5, RZ, RZ, R4 ;  /* 0x000000ffff059224 */ /* 0x010fe200078e0004 */
        /* <DEDUP_REMOVED lines=18> */
.L_x_1343:
[----:B------:R-:W-:Y:S02]  /*16ff0*/  ULDC UR4, c[0x0][0xc38] ;  /* 0x00030e0000047ab9 */ /* 0x000fe40000000800 */
[----:B------:R-:W-:-:S04]  /*17000*/  IMAD.U32 R4, RZ, RZ, UR4 ;  /* 0x00000004ff047e24 */ /* 0x000fc8000f8e00ff */
[----:B-1----:R-:W-:-:S04]  /*17010*/  IMAD R3, R14, R4, RZ ;  /* 0x000000040e037224 */ /* 0x002fc800078e02ff */
[----:B------:R-:W-:-:S05]  /*17020*/  IMAD.IADD R6, R6, 0x1, R3 ;  /* 0x0000000106067824 */ /* 0x000fca00078e0203 */
[----:B------:R-:W-:-:S13]  /*17030*/  ISETP.GT.AND P6, PT, R6, R0, PT ;  /* 0x000000000600720c */ /* 0x000fda0003fc4270 */
[----:B------:R-:W-:Y:S05]  /*17040*/  @P6 BRA `(.L_x_1282) ;  /* 0x0000000000a46947 */ /* 0x000fea0003800000 */
.L_x_1285:
[----:B0-----:R-:W0:Y:S01]  /*17050*/  LDC R2, c[0x0][0xc3c] ;  /* 0x00030f00ff027b82 */ /* 0x001e220000000800 */
[----:B------:R-:W-:-:S05]  /*17060*/  VIADD R27, R27, 0x1f ;  /* 0x0000001f1b1b7836 */ /* 0x000fca0000000000 */
[----:B0-----:R-:W-:-:S13]  /*17070*/  ISETP.GE.AND P6, PT, R27, R2, PT ;  /* 0x000000021b00720c */ /* 0x001fda0003fc6270 */
[----:B------:R-:W-:Y:S05]  /*17080*/  @P6 BRA `(.L_x_1283) ;  /* 0x0000000800bc6947 */ /* 0x000fea0003800000 */
[----:B------:R-:W0:Y:S01]  /*17090*/  S2R R3, SR_TID.X ;  /* 0x0000000000037919 */ /* 0x000e220000002100 */
[----:B------:R-:W-:Y:S01]  /*170a0*/  IMAD.MOV.U32 R25, RZ, RZ, RZ ;  /* 0x000000ffff197224 */ /* 0x000fe200078e00ff */
[----:B0-----:R-:W-:-:S05]  /*170b0*/  LOP3.LUT R3, R3, 0x1f, RZ, 0xc0, !PT ;  /* 0x0000001f03037812 */ /* 0x001fca00078ec0ff */
[----:B------:R-:W-:-:S05]  /*170c0*/  IMAD.IADD R7, R27, 0x1, R3 ;  /* 0x000000011b077824 */ /* 0x000fca00078e0203 */
[----:B------:R-:W-:-:S13]  /*170d0*/  ISETP.GE.OR P6, PT, R7, R2, !P0 ;  /* 0x000000020700720c */ /* 0x000fda00047c6670 */
[----:B------:R-:W0:Y:S08]  /*170e0*/  @!P6 LDC.64 R2, c[0x0][0xc80] ;  /* 0x00032000ff02eb82 */ /* 0x000e300000000a00 */
[----:B------:R-:W1:Y:S01]  /*170f0*/  @!P6 LDC.64 R4, c[0x0][0xc78] ;  /* 0x00031e00ff04eb82 */ /* 0x000e620000000a00 */
[----:B0-----:R-:W-:-:S05]  /*17100*/  @!P6 IMAD.WIDE R2, R7, 0x4, R2 ;  /* 0x000000040702e825 */ /* 0x001fca00078e0202 */
[----:B------:R1:W3:Y:S02]  /*17110*/  @!P6 LDG.E R25, desc[UR52][R2.64] ;  /* 0x000000340219e981 */ /* 0x0002e4000c1e1900 */
[----:B-1----:R-:W-:-:S04]  /*17120*/  @!P6 IMAD.WIDE R2, R7, 0x4, R4 ;  /* 0x000000040702e825 */ /* 0x002fc800078e0204 */
[----:B------:R-:W-:-:S06]  /*17130*/  IMAD.MOV.U32 R5, RZ, RZ, RZ ;  /* 0x000000ffff057224 */ /* 0x000fcc00078e00ff */
[----:B------:R-:W3:Y:S01]  /*17140*/  @!P6 LDG.E R5, desc[UR52][R2.64] ;  /* 0x000000340205e981 */ /* 0x000ee2000c1e1900 */
[----:B------:R-:W-:Y:S01]  /*17150*/  UMOV UR4, 0xffffffff ;  /* 0xffffffff00047882 */ /* 0x000fe20000000000 */
[----:B---3--:R-:W-:Y:S02]  /*17160*/  IMAD R13, R5, R25, RZ ;  /* 0x00000019050d7224 */ /* 0x008fe400078e02ff */
        /* <DEDUP_REMOVED lines=17> */
.L_x_1351:
[----:B------:R-:W-:Y:S02]  /*17280*/  ULDC UR4, c[0x0][0xc38] ;  /* 0x00030e0000047ab9 */ /* 0x000fe40000000800 */
[----:B------:R-:W-:-:S04]  /*17290*/  IMAD.U32 R4, RZ, RZ, UR4 ;  /* 0x00000004ff047e24 */ /* 0x000fc8000f8e00ff */
[----:B-1----:R-:W-:-:S04]  /*172a0*/  IMAD R3, R14, R4, RZ ;  /* 0x000000040e037224 */ /* 0x002fc800078e02ff */
[----:B------:R-:W-:-:S05]  /*172b0*/  IMAD.IADD R6, R3, 0x1, R6 ;  /* 0x0000000103067824 */ /* 0x000fca00078e0206 */
[----:B------:R-:W-:-:S13]  /*172c0*/  ISETP.GT.AND P6, PT, R6, R0, PT ;  /* 0x000000000600720c */ /* 0x000fda0003fc4270 */
[----:B------:R-:W-:Y:S05]  /*172d0*/  @!P6 BRA `(.L_x_1285) ;  /* 0xfffffffc005ce947 */ /* 0x000fea000383ffff */
.L_x_1282:
[----:B------:R-:W-:Y:S01]  /*172e0*/  IMAD.IADD R6, R6, 0x1, -R3 ;  /* 0x0000000106067824 */ /* 0x000fe200078e0a03 */
[----:B------:R-:W-:-:S03]  /*172f0*/  UMOV UR4, 0xffffffff ;  /* 0xffffffff00047882 */ /* 0x000fc60000000000 */
[----:B------:R-:W-:-:S05]  /*17300*/  IMAD R3, R2, R4, R6 ;  /* 0x0000000402037224 */ /* 0x000fca00078e0206 */
[----:B------:R-:W-:Y:S01]  /*17310*/  ISETP.GT.AND P6, PT, R3, R0, PT ;  /* 0x000000000300720c */ /* 0x000fe20003fc4270 */
[----:B------:R-:W-:-:S12]  /*17320*/  BRA.DIV UR4, `(.L_x_1286) ;  /* 0x0000002604407947 */ /* 0x000fd8000b800000 */
[----:B------:R-:W-:-:S04]  /*17330*/  VOTE.ANY R3, PT, !P6 ;  /* 0x0000000000037806 */ /* 0x000fc800070e0100 */
[----:B------:R-:W1:Y:S02]  /*17340*/  POPC R7, R3 ;  /* 0x0000000300077309 */ /* 0x000e640000000000 */
[----:B-1----:R1:W3:Y:S01]  /*17350*/  SHFL.IDX PT, R25, R25, R7, 0x1f ;  /* 0x00001f0719197589 */ /* 0x0022e200000e0000 */
[----:B------:R-:W-:-:S03]  /*17360*/  IMAD.IADD R27, R7, 0x1, R27 ;  /* 0x00000001071b7824 */ /* 0x000fc600078e021b */
[----:B------:R1:W4:Y:S04]  /*17370*/  SHFL.IDX PT, R5, R5, R7, 0x1f ;  /* 0x00001f0705057589 */ /* 0x00032800000e0000 */
.L_x_1356:
[----:B------:R-:W-:-:S13]  /*17380*/  ISETP.NE.AND P0, PT, R3, RZ, PT ;  /* 0x000000ff0300720c */ /* 0x000fda0003f05270 */
[----:B------:R-:W-:Y:S05]  /*17390*/  @!P0 BRA `(.L_x_1287) ;  /* 0x0000000000108947 */ /* 0x000fea0003800000 */
[----:B------:R-:W-:Y:S01]  /*173a0*/  UMOV UR4, 0xffffffff ;  /* 0xffffffff00047882 */ /* 0x000fe20000000000 */
[----:B--2---:R-:W-:Y:S02]  /*173b0*/  VIADD R12, R7, 0xffffffff ;  /* 0xffffffff070c7836 */ /* 0x004fe40000000000 */
[----:B------:R-:W-:Y:S05]  /*173c0*/  BRA.DIV UR4, `(.L_x_1288) ;  /* 0x0000002604787947 */ /* 0x000fea000b800000 */
[----:B------:R2:W0:Y:S02]  /*173d0*/  SHFL.IDX PT, R24, R2, R12, 0x1f ;  /* 0x00001f0c02187589 */ /* 0x00042400000e0000 */
.L_x_1287:
[----:B----4-:R-:W-:Y:S01]  /*173e0*/  ISETP.NE.AND P0, PT, R5, 0x1, PT ;  /* 0x000000010500780c */ /* 0x010fe20003f05270 */
[----:B0-----:R-:W-:-:S04]  /*173f0*/  IMAD R24, R24, R4, R6 ;  /* 0x0000000418187224 */ /* 0x001fc800078e0206 */
[----:B------:R-:W-:-:S08]  /*17400*/  IMAD.IADD R0, R0, 0x1, -R24 ;  /* 0x0000000100007824 */ /* 0x000fd000078e0a18 */
[----:B------:R-:W-:Y:S05]  /*17410*/  @!P0 BRA `(.L_x_1289) ;  /* 0x0000000000dc8947 */ /* 0x000fea0003800000 */
[----:B---3--:R-:W-:Y:S01]  /*17420*/  IABS R4, R25 ;  /* 0x0000001900047213 */ /* 0x008fe20000000000 */
[----:B--2---:R-:W-:Y:S01]  /*17430*/  IMAD.MOV.U32 R2, RZ, RZ, RZ ;  /* 0x000000ffff027224 */ /* 0x004fe200078e00ff */
[----:B------:R-:W-:Y:S02]  /*17440*/  IABS R6, R5 ;  /* 0x0000000500067213 */ /* 0x000fe40000000000 */
[----:B-1----:R-:W0:Y:S08]  /*17450*/  I2F.RP R7, R4 ;  /* 0x0000000400077306 */ /* 0x002e300000209400 */
[----:B------:R-:W-:Y:S08]  /*17460*/  I2F.RP R10, R6 ;  /* 0x00000006000a7306 */ /* 0x000ff00000209400 */
[----:B0-----:R-:W0:Y:S02]  /*17470*/  MUFU.RCP R7, R7 ;  /* 0x0000000700077308 */ /* 0x001e240000001000 */
[----:B0-----:R-:W-:-:S06]  /*17480*/  VIADD R3, R7, 0xffffffe ;  /* 0x0ffffffe07037836 */ /* 0x001fcc0000000000 */
[----:B------:R-:W0:Y:S02]  /*17490*/  F2I.FTZ.U32.TRUNC.NTZ R3, R3 ;  /* 0x0000000300037305 */ /* 0x000e24000021f000 */
[----:B0-----:R-:W-:-:S04]  /*174a0*/  IMAD.MOV R9, RZ, RZ, -R3 ;  /* 0x000000ffff097224 */ /* 0x001fc800078e0a03 */
[----:B------:R-:W-:-:S04]  /*174b0*/  IMAD R9, R9, R4, RZ ;  /* 0x0000000409097224 */ /* 0x000fc800078e02ff */
[----:B------:R-:W-:Y:S01]  /*174c0*/  IMAD.HI.U32 R8, R3, R9, R2 ;  /* 0x0000000903087227 */ /* 0x000fe200078e0002 */
[----:B------:R-:W-:Y:S01]  /*174d0*/  IABS R9, R0 ;  /* 0x0000000000097213 */ /* 0x000fe20000000000 */
[----:B------:R-:W0:Y:S01]  /*174e0*/  MUFU.RCP R2, R10 ;  /* 0x0000000a00027308 */ /* 0x000e220000001000 */
[----:B------:R-:W-:-:S03]  /*174f0*/  IABS R3, R25 ;  /* 0x0000001900037213 */ /* 0x000fc60000000000 */
[----:B------:R-:W-:-:S04]  /*17500*/  IMAD.HI.U32 R7, R8, R9, RZ ;  /* 0x0000000908077227 */ /* 0x000fc800078e00ff */
[----:B------:R-:W-:-:S04]  /*17510*/  IMAD.MOV R12, RZ, RZ, -R3 ;  /* 0x000000ffff0c7224 */ /* 0x000fc800078e0a03 */
[----:B------:R-:W-:Y:S02]  /*17520*/  IMAD R9, R7, R12, R9 ;  /* 0x0000000c07097224 */ /* 0x000fe400078e0209 */
[----:B0-----:R-:W-:-:S03]  /*17530*/  VIADD R3, R2, 0xffffffe ;  /* 0x0ffffffe02037836 */ /* 0x001fc60000000000 */
[----:B------:R-:W-:Y:S01]  /*17540*/  ISETP.GT.U32.AND P1, PT, R4, R9, PT ;  /* 0x000000090400720c */ /* 0x000fe20003f24070 */
[----:B------:R-:W-:Y:S02]  /*17550*/  IMAD.MOV.U32 R2, RZ, RZ, RZ ;  /* 0x000000ffff027224 */ /* 0x000fe400078e00ff */
[----:B------:R-:W0:Y:S10]  /*17560*/  F2I.FTZ.U32.TRUNC.NTZ R3, R3 ;  /* 0x0000000300037305 */ /* 0x000e34000021f000 */
[----:B------:R-:W-:-:S02]  /*17570*/  @!P1 IMAD.IADD R9, R9, 0x1, -R4 ;  /* 0x0000000109099824 */ /* 0x000fc400078e0a04 */
[----:B------:R-:W-:Y:S01]  /*17580*/  @!P1 VIADD R7, R7, 0x1 ;  /* 0x0000000107079836 */ /* 0x000fe20000000000 */
[----:B------:R-:W-:Y:S02]  /*17590*/  ISETP.NE.AND P1, PT, R25, RZ, PT ;  /* 0x000000ff1900720c */ /* 0x000fe40003f25270 */
[----:B------:R-:W-:Y:S01]  /*175a0*/  ISETP.GE.U32.AND P0, PT, R9, R4, PT ;  /* 0x000000040900720c */ /* 0x000fe20003f06070 */
[----:B0-----:R-:W-:-:S04]  /*175b0*/  IMAD.MOV R9, RZ, RZ, -R3 ;  /* 0x000000ffff097224 */ /* 0x001fc800078e0a03 */
[----:B------:R-:W-:-:S04]  /*175c0*/  IMAD R9, R9, R6, RZ ;  /* 0x0000000609097224 */ /* 0x000fc800078e02ff */
[----:B------:R-:W-:Y:S01]  /*175d0*/  IMAD.HI.U32 R4, R3, R9, R2 ;  /* 0x0000000903047227 */ /* 0x000fe200078e0002 */
[----:B------:R-:W-:-:S03]  /*175e0*/  LOP3.LUT R2, R0, R25, RZ, 0x3c, !PT ;  /* 0x0000001900027212 */ /* 0x000fc600078e3cff */
[----:B------:R-:W-:Y:S01]  /*175f0*/  @P0 VIADD R7, R7, 0x1 ;  /* 0x0000000107070836 */ /* 0x000fe20000000000 */
[----:B------:R-:W-:Y:S02]  /*17600*/  ISETP.GE.AND P2, PT, R2, RZ, PT ;  /* 0x000000ff0200720c */ /* 0x000fe40003f46270 */
[----:B------:R-:W-:-:S05]  /*17610*/  IABS R2, R5 ;  /* 0x0000000500027213 */ /* 0x000fca0000000000 */
[----:B------:R-:W-:-:S06]  /*17620*/  IMAD.MOV R2, RZ, RZ, -R2 ;  /* 0x000000ffff027224 */ /* 0x000fcc00078e0a02 */
[----:B------:R-:W-:Y:S01]  /*17630*/  @!P2 IMAD.MOV R7, RZ, RZ, -R7 ;  /* 0x000000ffff07a224 */ /* 0x000fe200078e0a07 */
[----:B------:R-:W-:-:S04]  /*17640*/  @!P1 LOP3.LUT R7, RZ, R25, RZ, 0x33, !PT ;  /* 0x00000019ff079212 */ /* 0x000fc800078e33ff */
[----:B------:R-:W-:-:S05]  /*17650*/  IABS R3, R7 ;  /* 0x0000000700037213 */ /* 0x000fca0000000000 */
        /* <DEDUP_REMOVED lines=9> */
[----:B------:R-:W-:-:S04]  /*176f0*/  IMAD.MOV R3, RZ, RZ, -R7 ;  /* 0x000000ffff037224 */ /* 0x000fc800078e0a07 */
[----:B------:R-:W-:-:S08]  /*17700*/  IMAD R3, R25, R3, R0 ;  /* 0x0000000319037224 */ /* 0x000fd000078e0200 */
[----:B------:R-:W-:-:S04]  /*17710*/  @P0 VIADD R4, R4, 0x1 ;  /* 0x0000000104040836 */ /* 0x000fc80000000000 */
[----:B------:R-:W-:Y:S01]  /*17720*/  @!P2 IMAD.MOV R4, RZ, RZ, -R4 ;  /* 0x000000ffff04a224 */ /* 0x000fe200078e0a04 */
[----:B------:R-:W-:-:S05]  /*17730*/  @!P1 LOP3.LUT R4, RZ, R5, RZ, 0x33, !PT ;  /* 0x00000005ff049212 */ /* 0x000fca00078e33ff */
[--C-:B------:R-:W-:Y:S02]  /*17740*/  IMAD.MOV R2, RZ, RZ, -R4.reuse ;  /* 0x000000ffff027224 */ /* 0x100fe400078e0a04 */
[C---:B------:R-:W-:Y:S02]  /*17750*/  IMAD R4, R5.reuse, 0x1000000, R4 ;  /* 0x0100000005047824 */ /* 0x040fe400078e0204 */
[----:B------:R-:W-:-:S04]  /*17760*/  IMAD R5, R5, R2, R7 ;  /* 0x0000000205057224 */ /* 0x000fc800078e0207 */
[----:B------:R-:W-:Y:S01]  /*17770*/  IMAD R26, R5, 0x10000, R4 ;  /* 0x00010000051a7824 */ /* 0x000fe200078e0204 */
[----:B------:R-:W-:Y:S06]  /*17780*/  BRA `(.L_x_1290) ;  /* 0x0000000000f07947 */ /* 0x000fec0003800000 */
.L_x_1289:
[----:B--2---:R-:W0:Y:S02]  /*17790*/  LDC.64 R2, c[0x0][0xc90] ;  /* 0x00032400ff027b82 */ /* 0x004e240000000a00 */
[----:B0-----:R-:W-:-:S05]  /*177a0*/  IMAD.WIDE R2, R27, 0x4, R2 ;  /* 0x000000041b027825 */ /* 0x001fca00078e0202 */
[----:B------:R0:W3:Y:S02]  /*177b0*/  LDG.E R6, desc[UR52][R2.64] ;  /* 0x0000003402067981 */ /* 0x0000e4000c1e1900 */
[----:B0-----:R-:W-:Y:S02]  /*177c0*/  IMAD.MOV.U32 R2, RZ, RZ, RZ ;  /* 0x000000ffff027224 */ /* 0x001fe400078e00ff */
[----:B---3--:R-:W-:-:S05]  /*177d0*/  IMAD R5, R25, R6, RZ ;  /* 0x0000000619057224 */ /* 0x008fca00078e02ff */
[----:B-1----:R-:W-:-:S04]  /*177e0*/  IABS R7, R5 ;  /* 0x0000000500077213 */ /* 0x002fc80000000000 */
[----:B------:R-:W0:Y:S08]  /*177f0*/  I2F.RP R8, R7 ;  /* 0x0000000700087306 */ /* 0x000e300000209400 */
[----:B0-----:R-:W0:Y:S02]  /*17800*/  MUFU.RCP R8, R8 ;  /* 0x0000000800087308 */ /* 0x001e240000001000 */
[----:B0-----:R-:W-:-:S06]  /*17810*/  VIADD R9, R8, 0xffffffe ;  /* 0x0ffffffe08097836 */ /* 0x001fcc0000000000 */
[----:B------:R-:W0:Y:S02]  /*17820*/  F2I.FTZ.U32.TRUNC.NTZ R3, R9 ;  /* 0x0000000900037305 */ /* 0x000e24000021f000 */
[----:B0-----:R-:W-:-:S04]  /*17830*/  IMAD.MOV R10, RZ, RZ, -R3 ;  /* 0x000000ffff0a7224 */ /* 0x001fc800078e0a03 */
[----:B------:R-:W-:Y:S01]  /*17840*/  IMAD R11, R10, R7, RZ ;  /* 0x000000070a0b7224 */ /* 0x000fe200078e02ff */
[----:B------:R-:W-:-:S03]  /*17850*/  IABS R10, R5 ;  /* 0x00000005000a7213 */ /* 0x000fc60000000000 */
[----:B------:R-:W-:Y:S01]  /*17860*/  IMAD.HI.U32 R2, R3, R11, R2 ;  /* 0x0000000b03027227 */ /* 0x000fe200078e0002 */
[----:B------:R-:W-:-:S03]  /*17870*/  IABS R3, R0 ;  /* 0x0000000000037213 */ /* 0x000fc60000000000 */
        /* <DEDUP_REMOVED lines=16> */
[----:B------:R-:W-:-:S03]  /*17980*/  IMAD R0, R5, R9, R0 ;  /* 0x0000000905007224 */ /* 0x000fc600078e0200 */
[----:B------:R-:W-:-:S04]  /*17990*/  VIADDMNMX R4, R3, R4, R6, PT ;  /* 0x0000000403047246 */ /* 0x000fc80003800106 */
[----:B------:R-:W-:-:S04]  /*179a0*/  IABS R6, R4 ;  /* 0x0000000400067213 */ /* 0x000fc80000000000 */
[----:B------:R-:W0:Y:S08]  /*179b0*/  I2F.RP R8, R6 ;  /* 0x0000000600087306 */ /* 0x000e300000209400 */
[----:B0-----:R-:W0:Y:S02]  /*179c0*/  MUFU.RCP R8, R8 ;  /* 0x0000000800087308 */ /* 0x001e240000001000 */
[----:B0-----:R-:W-:Y:S01]  /*179d0*/  VIADD R2, R8, 0xffffffe ;  /* 0x0ffffffe08027836 */ /* 0x001fe20000000000 */
[----:B------:R-:W-:-:S05]  /*179e0*/  IABS R8, R0 ;  /* 0x0000000000087213 */ /* 0x000fca0000000000 */
[----:B------:R0:W1:Y:S02]  /*179f0*/  F2I.FTZ.U32.TRUNC.NTZ R3, R2 ;  /* 0x0000000200037305 */ /* 0x000064000021f000 */
[----:B0-----:R-:W-:Y:S02]  /*17a00*/  IMAD.MOV.U32 R2, RZ, RZ, RZ ;  /* 0x000000ffff027224 */ /* 0x001fe400078e00ff */
[----:B-1----:R-:W-:-:S04]  /*17a10*/  IMAD.MOV R5, RZ, RZ, -R3 ;  /* 0x000000ffff057224 */ /* 0x002fc800078e0a03 */
[----:B------:R-:W-:-:S04]  /*17a20*/  IMAD R5, R5, R6, RZ ;  /* 0x0000000605057224 */ /* 0x000fc800078e02ff */
[----:B------:R-:W-:Y:S01]  /*17a30*/  IMAD.HI.U32 R3, R3, R5, R2 ;  /* 0x0000000503037227 */ /* 0x000fe200078e0002 */
[-C--:B------:R-:W-:Y:S02]  /*17a40*/  IABS R5, R4.reuse ;  /* 0x0000000400057213 */ /* 0x080fe40000000000 */
[----:B------:R-:W-:Y:S02]  /*17a50*/  LOP3.LUT R2, R0, R4, RZ, 0x3c, !PT ;  /* 0x0000000400027212 */ /* 0x000fe400078e3cff */
[----:B------:R-:W-:Y:S01]  /*17a60*/  IADD3 R0, R7, 0x1000000, R0 ;  /* 0x0100000007007810 */ /* 0x000fe20007ffe000 */
[----:B------:R-:W-:Y:S01]  /*17a70*/  IMAD.MOV R5, RZ, RZ, -R5 ;  /* 0x000000ffff057224 */ /* 0x000fe200078e0a05 */
[----:B------:R-:W-:Y:S01]  /*17a80*/  ISETP.GE.AND P2, PT, R2, RZ, PT ;  /* 0x000000ff0200720c */ /* 0x000fe20003f46270 */
        /* <DEDUP_REMOVED lines=9> */
[----:B------:R-:W-:Y:S01]  /*17b20*/  @!P1 LOP3.LUT R3, RZ, R4, RZ, 0x33, !PT ;  /* 0x00000004ff039212 */ /* 0x000fe200078e33ff */
[----:B------:R-:W-:-:S04]  /*17b30*/  IMAD.MOV R4, RZ, RZ, -R4 ;  /* 0x000000ffff047224 */ /* 0x000fc800078e0a04 */
[----:B------:R-:W-:-:S07]  /*17b40*/  IMAD R26, R3, R4, R0 ;  /* 0x00000004031a7224 */ /* 0x000fce00078e0200 */
.L_x_1290:
[----:B------:R-:W-:-:S05]  /*17b50*/  LOP3.LUT R0, RZ, R3, RZ, 0x33, !PT ;  /* 0x00000003ff007212 */ /* 0x000fca00078e33ff */
[----:B------:R-:W-:Y:S01]  /*17b60*/  IMAD.IADD R25, R25, 0x1, R0 ;  /* 0x0000000119197824 */ /* 0x000fe200078e0200 */
[----:B------:R-:W-:Y:S06]  /*17b70*/  BRA `(.L_x_1291) ;  /* 0x00000000001c7947 */ /* 0x000fec0003800000 */
.L_x_1283:
[----:B------:R-:W-:Y:S01]  /*17b80*/  UMOV UR4, URZ ;  /* 0x0000003f00047c82 */ /* 0x000fe20008000000 */
[----:B------:R-:W-:Y:S01]  /*17b90*/  UMOV UR5, URZ ;  /* 0x0000003f00057c82 */ /* 0x000fe20008000000 */
[----:B------:R-:W-:Y:S01]  /*17ba0*/  ULDC UR6, c[0x0][0xc3c] ;  /* 0x00030f0000067ab9 */ /* 0x000fe20000000800 */
[----:B------:R-:W-:Y:S02]  /*17bb0*/  IMAD.MOV.U32 R24, RZ, RZ, R0 ;  /* 0x000000ffff187224 */ /* 0x000fe400078e0000 */
[----:B------:R-:W-:Y:S02]  /*17bc0*/  IMAD.U32 R25, RZ, RZ, UR4 ;  /* 0x00000004ff197e24 */ /* 0x000fe4000f8e00ff */
[----:B------:R-:W-:Y:S02]  /*17bd0*/  IMAD.U32 R26, RZ, RZ, UR5 ;  /* 0x00000005ff1a7e24 */ /* 0x000fe4000f8e00ff */
[----:B------:R-:W-:-:S07]  /*17be0*/  IMAD.U32 R27, RZ, RZ, UR6 ;  /* 0x00000006ff1b7e24 */ /* 0x000fce000f8e00ff */
.L_x_1291:
[----:B------:R-:W0:Y:S01]  /*17bf0*/  S2R R0, SR_TID.X ;  /* 0x0000000000007919 */ /* 0x000e220000002100 */
[----:B------:R-:W-:Y:S05]  /*17c00*/  WARPSYNC.ALL ;  /* 0x0000000000007948 */ /* 0x000fea0003800000 */
[----:B------:R-:W-:Y:S01]  /*17c10*/  BAR.SYNC.DEFER_BLOCKING 0x4, 0x200 ;  /* 0x0108000000007b1d */ /* 0x000fe20000010000 */
[----:B0-----:R-:W-:-:S04]  /*17c20*/  LOP3.LUT R0, R0, 0x1f, RZ, 0xc0, !PT ;  /* 0x0000001f00007812 */ /* 0x001fc800078ec0ff */
[----:B------:R-:W-:-:S13]  /*17c30*/  ISETP.NE.AND P0, PT, R0, RZ, PT ;  /* 0x000000ff0000720c */ /* 0x000fda0003f05270 */
[----:B------:R-:W0:Y:S01]  /*17c40*/  @!P0 S2R R3, SR_CgaCtaId ;  /* 0x0000000000038919 */ /* 0x000e220000008800 */
[----:B------:R-:W-:-:S04]  /*17c50*/  @!P0 MOV R0, 0x400 ;  /* 0x0000040000008802 */ /* 0x000fc80000000f00 */
[----:B0-----:R-:W-:-:S05]  /*17c60*/  @!P0 LEA R17, R3, R0, 0x18 ;  /* 0x0000000003118211 */ /* 0x001fca00078ec0ff */
[----:B------:R0:W-:Y:S01]  /*17c70*/  @!P0 STS.128 [R17+0x2d8d0], R24 ;  /* 0x02d8d01811008388 */ /* 0x0001e20000000c00 */
[----:B------:R-:W-:Y:S06]  /*17c80*/  BAR.ARV 0x5, 0x200 ;  /* 0x0148000000007b1d */ /* 0x000fec0000002000 */
.L_x_1280:
[----:B------:R-:W-:Y:S02]  /*17c90*/  ULDC UR4, c[0x0][0xc3c] ;  /* 0x00030f0000047ab9 */ /* 0x000fe40000000800 */
[----:B----4-:R-:W-:-:S13]  /*17ca0*/  ISETP.GE.AND P0, PT, R27, UR4, PT ;  /* 0x000000041b007c0c */ /* 0x010fda000bf06270 */
[----:B------:R-:W-:Y:S05]  /*17cb0*/  @!P0 BRA `(.L_x_1292) ;  /* 0xffffffa000988947 */ /* 0x000fea000383ffff */
[----:B------:R-:W-:Y:S05]  /*17cc0*/  BSYNC B8 ;  /* 0x0000000000087941 */ /* 0x000fea0003800000 */
.L_x_1178:
[----:B--2---:R-:W2:Y:S01]  /*17cd0*/  LDL.LU R0, [R1+0x24] ;  /* 0x0000240001007983 */ /* 0x004ea20000300800 */
[----:B------:R-:W-:Y:S01]  /*17ce0*/  BSSY B0, `(.L_x_1293) ;  /* 0x000000b000007945 */ /* 0x000fe20003800000 */
[----:B0-----:R-:W0:Y:S01]  /*17cf0*/  S2R R5, SR_CgaCtaId ;  /* 0x0000000000057919 */ /* 0x001e220000008800 */
[----:B--2---:R-:W-:-:S05]  /*17d00*/  VIADD R0, R0, 0x1 ;  /* 0x0000000100007836 */ /* 0x004fca0000000000 */
[----:B------:R-:W-:-:S04]  /*17d10*/  LEA.HI R2, R0, R0, RZ, 0x1 ;  /* 0x0000000000027211 */ /* 0x000fc800078f08ff */
[----:B------:R-:W-:Y:S02]  /*17d20*/  LOP3.LUT R3, R2, 0xfffffffe, RZ, 0xc0, !PT ;  /* 0xfffffffe02037812 */ /* 0x000fe400078ec0ff */
[----:B------:R-:W-:-:S03]  /*17d30*/  MOV R2, 0x400 ;  /* 0x0000040000027802 */ /* 0x000fc60000000f00 */
[----:B------:R-:W-:Y:S01]  /*17d40*/  IMAD.IADD R0, R0, 0x1, -R3 ;  /* 0x0000000100007824 */ /* 0x000fe200078e0a03 */
[----:B0-----:R-:W-:-:S04]  /*17d50*/  LEA R9, R5, R2, 0x18 ;  /* 0x0000000205097211 */ /* 0x001fc800078ec0ff */
[----:B------:R-:W-:-:S04]  /*17d60*/  SHF.L.U32 R0, R0, 0x1f, RZ ;  /* 0x0000001f00007819 */ /* 0x000fc800000006ff */
[----:B------:R-:W0:Y:S02]  /*17d70*/  SYNCS.PHASECHK.TRANS64.TRYWAIT P0, [R9+URZ+0x2d820], R0 ;  /* 0x02d82000090075a7 */ /* 0x000e24000800017f */
[----:B0-----:R-:W-:Y:S05]  /*17d80*/  @!P0 BRA `(.L_x_1294) ;  /* 0x0000001c00308947 */ /* 0x001fea0003800000 */
.L_x_1359:
[----:B------:R-:W-:Y:S05]  /*17d90*/  BSYNC B0 ;  /* 0x0000000000007941 */ /* 0x000fea0003800000 */
.L_x_1293:
[----:B------:R-:W-:-:S03]  /*17da0*/  UMOV UR4, 0xffffffff ;  /* 0xffffffff00047882 */ /* 0x000fc60000000000 */
[----:B------:R-:W-:Y:S05]  /*17db0*/  BRA.DIV UR4, `(.L_x_1295) ;  /* 0x0000001e04387947 */ /* 0x000fea000b800000 */
[----:B0-----:R-:W0:Y:S02]  /*17dc0*/  S2R R0, SR_TID.X ;  /* 0x0000000000007919 */ /* 0x001e240000002100 */
[----:B0-----:R-:W-:-:S04]  /*17dd0*/  SHF.R.U32.HI R0, RZ, 0x5, R0 ;  /* 0x00000005ff007819 */ /* 0x001fc80000011600 */
[----:B------:R-:W-:-:S05]  /*17de0*/  LOP3.LUT R0, R0, 0x3, RZ, 0xc0, !PT ;  /* 0x0000000300007812 */ /* 0x000fca00078ec0ff */
[----:B------:R0:W2:Y:S02]  /*17df0*/  SHFL.IDX PT, R14, R0, RZ, 0x1f ;  /* 0x00001fff000e7589 */ /* 0x0000a400000e0000 */
.L_x_1362:
[----:B--2---:R-:W-:Y:S01]  /*17e00*/  ISETP.NE.AND P0, PT, R14, RZ, PT ;  /* 0x000000ff0e00720c */ /* 0x004fe20003f05270 */
[----:B------:R-:W-:-:S12]  /*17e10*/  BSSY B0, `(.L_x_1296) ;  /* 0x0000024000007945 */ /* 0x000fd80003800000 */
[----:B------:R-:W-:Y:S05]  /*17e20*/  @P0 BRA `(.L_x_1297) ;  /* 0x0000000000880947 */ /* 0x000fea0003800000 */
[----:B------:R-:W-:-:S03]  /*17e30*/  UMOV UR4, 0xffffffff ;  /* 0xffffffff00047882 */ /* 0x000fc60000000000 */
[----:B------:R-:W-:Y:S05]  /*17e40*/  BRA.DIV UR4, `(.L_x_1298) ;  /* 0x0000001e04487947 */ /* 0x000fea000b800000 */
[----:B------:R-:W-:-:S13]  /*17e50*/  ELECT P6, URZ, PT ;  /* 0x00000000003f782f */ /* 0x000fda00038c0000 */
.L_x_1365:
[----:B------:R-:W-:Y:S05]  /*17e60*/  @!P6 BRA `(.L_x_1297) ;  /* 0x000000000078e947 */ /* 0x000fea0003800000 */
[----:B------:R-:W-:-:S06]  /*17e70*/  ULOP3.LUT UR4, UR36, 0x2, URZ, 0xfc, !UPT ;  /* 0x0000000224047892 */ /* 0x000fcc000f8efc3f */
[----:B0-----:R-:W-:-:S05]  /*17e80*/  IMAD.U32 R0, RZ, RZ, UR4 ;  /* 0x00000004ff007e24 */ /* 0x001fca000f8e00ff */
[----:B------:R-:W-:-:S13]  /*17e90*/  ISETP.NE.AND P2, PT, R0, 0x3, PT ;  /* 0x000000030000780c */ /* 0x000fda0003f45270 */
[----:B------:R-:W-:Y:S05]  /*17ea0*/  @!P2 BRA `(.L_x_1299) ;  /* 0x000000000004a947 */ /* 0x000fea0003800000 */
[----:B------:R-:W-:Y:S01]  /*17eb0*/  BPT.TRAP 0x1 ;  /* 0x000000040000795c */ /* 0x000fe20000300000 */
.L_x_1299:
[----:B------:R-:W-:Y:S01]  /*17ec0*/  VIADD R3, R9, 0x2d840 ;  /* 0x0002d84009037836 */ /* 0x000fe20000000000 */
[----:B------:R-:W-:Y:S01]  /*17ed0*/  SHF.L.U32 R2, R28, 0x1f, RZ ;  /* 0x0000001f1c027819 */ /* 0x000fe200000006ff */
[C---:B------:R-:W-:Y:S02]  /*17ee0*/  VIADD R0, R18.reuse, 0x1 ;  /* 0x0000000112007836 */ /* 0x040fe40000000000 */
[----:B------:R-:W-:-:S03]  /*17ef0*/  IMAD R7, R18, 0x8, R3 ;  /* 0x0000000812077824 */ /* 0x000fc600078e0203 */
[C---:B------:R-:W-:Y:S01]  /*17f00*/  ISETP.NE.AND P1, PT, R0.reuse, 0x2, PT ;  /* 0x000000020000780c */ /* 0x040fe20003f25270 */
[----:B------:R-:W0:Y:S03]  /*17f10*/  SYNCS.PHASECHK.TRANS64.TRYWAIT P0, [R7+URZ], R2 ;  /* 0x00000002070075a7 */ /* 0x000e26000800017f */
[----:B------:R-:W-:Y:S02]  /*17f20*/  SEL R5, RZ, 0x1, P1 ;  /* 0x00000001ff057807 */ /* 0x000fe40000800000 */
[----:B-1----:R-:W-:Y:S02]  /*17f30*/  SEL R4, R0, RZ, P1 ;  /* 0x000000ff00047207 */ /* 0x002fe40000800000 */
[----:B------:R-:W-:-:S03]  /*17f40*/  LOP3.LUT R0, R28, R5, RZ, 0x3c, !PT ;  /* 0x000000051c007212 */ /* 0x000fc600078e3cff */
[----:B------:R-:W-:Y:S01]  /*17f50*/  IMAD R3, R4, 0x8, R3 ;  /* 0x0000000804037824 */ /* 0x000fe200078e0203 */
[----:B------:R-:W-:Y:S01]  /*17f60*/  SHF.L.U32 R0, R0, 0x1f, RZ ;  /* 0x0000001f00007819 */ /* 0x000fe200000006ff */
[----:B0-----:R-:W-:Y:S06]  /*17f70*/  @!P0 BRA `(.L_x_1300) ;  /* 0x0000001c001c8947 */ /* 0x001fec0003800000 */
.L_x_1366:
[----:B------:R-:W1:Y:S02]  /*17f80*/  SYNCS.PHASECHK.TRANS64.TRYWAIT P0, [R3+URZ], R0 ;  /* 0x00000000030075a7 */ /* 0x000e64000800017f */
[----:B-1----:R-:W-:Y:S05]  /*17f90*/  @!P0 BRA `(.L_x_1301) ;  /* 0x0000001c00288947 */ /* 0x002fea0003800000 */
.L_x_1367:
[----:B------:R-:W-:Y:S05]  /*17fa0*/  @!P2 BRA `(.L_x_1302) ;  /* 0x000000000004a947 */ /* 0x000fea0003800000 */
[----:B------:R-:W-:Y:S01]  /*17fb0*/  BPT.TRAP 0x1 ;  /* 0x000000040000795c */ /* 0x000fe20000300000 */
.L_x_1302:
[----:B-1----:R-:W-:-:S04]  /*17fc0*/  VIADD R3, R9, 0x2d860 ;  /* 0x0002d86009037836 */ /* 0x002fc80000000000 */
[----:B------:R-:W-:-:S04]  /*17fd0*/  IMAD R5, R18, 0x8, R3 ;  /* 0x0000000812057824 */ /* 0x000fc800078e0203 */
[----:B------:R-:W1:Y:S02]  /*17fe0*/  SYNCS.PHASECHK.TRANS64.TRYWAIT P0, [R5+URZ], R2 ;  /* 0x00000002050075a7 */ /* 0x000e64000800017f */
[----:B-1----:R-:W-:Y:S05]  /*17ff0*/  @!P0 BRA `(.L_x_1303) ;  /* 0x0000001c00248947 */ /* 0x002fea0003800000 */
.L_x_1368:
[----:B------:R-:W-:-:S07]  /*18000*/  IMAD R3, R4, 0x8, R3 ;  /* 0x0000000804037824 */ /* 0x000fce00078e0203 */
.L_x_1304:
[----:B--2---:R2:W4:Y:S02]  /*18010*/  SYNCS.PHASECHK.TRANS64.TRYWAIT P0, [R3+URZ], R0 ;  /* 0x00000000030075a7 */ /* 0x004524000800017f */
[----:B----4-:R-:W-:Y:S05]  /*18020*/  @!P0 NANOSLEEP.SYNCS 0x989680 ;  /* 0x009896800000895d */ /* 0x010fea0003900000 */
[----:B------:R-:W4:Y:S02]  /*18030*/  @!P0 SYNCS.PHASECHK.TRANS64 P0, [R3+URZ], R0 ;  /* 0x00000000030085a7 */ /* 0x000f24000800007f */
[----:B----4-:R-:W-:Y:S05]  /*18040*/  @!P0 BRA `(.L_x_1304) ;  /* 0xfffffffc00f08947 */ /* 0x010fea000383ffff */
.L_x_1297:
[----:B------:R-:W-:Y:S05]  /*18050*/  BSYNC B0 ;  /* 0x0000000000007941 */ /* 0x000fea0003800000 */
.L_x_1296:
[----:B------:R-:W-:Y:S05]  /*18060*/  EXIT ;  /* 0x000000000000794d */ /* 0x000fea0003800000 */
.L_x_1085:
[----:B0-----:R-:W-:-:S04]  /*18070*/  IMAD.U32 R3, RZ, RZ, UR42 ;  /* 0x0000002aff037e24 */ /* 0x001fc8000f8e00ff */
[----:B------:R0:W1:Y:S03]  /*18080*/  SYNCS.PHASECHK.TRANS64.TRYWAIT P1, [R3+URZ+0x2d800], R0 ;  /* 0x02d80000030075a7 */ /* 0x000066000802017f */
[----:B-1----:R-:W-:Y:S05]  /*18090*/  @!P1 NANOSLEEP.SYNCS 0x989680 ;  /* 0x009896800000995d */ /* 0x002fea0003900000 */
[----:B------:R-:W1:Y:S02]  /*180a0*/  @!P1 SYNCS.PHASECHK.TRANS64 P1, [R3+URZ+0x2d800], R0 ;  /* 0x02d80000030095a7 */ /* 0x000e64000802007f */
[----:B-1----:R-:W-:Y:S05]  /*180b0*/  @!P1 BRA `(.L_x_1085) ;  /* 0xfffffffc00ec9947 */ /* 0x002fea000383ffff */
[----:B------:R-:W-:Y:S05]  /*180c0*/  BRA `(.L_x_1305) ;  /* 0xfffffea0002c7947 */ /* 0x000fea000383ffff */
.L_x_1089:
[----:B-1----:R1:W2:Y:S02]  /*180d0*/  SYNCS.PHASECHK.TRANS64.TRYWAIT P2, [R3+URZ+0x2d830], R0 ;  /* 0x02d83000030075a7 */ /* 0x0022a4000804017f */
[----:B--2---:R-:W-:Y:S05]  /*180e0*/  @!P2 NANOSLEEP.SYNCS 0x989680 ;  /* 0x009896800000a95d */ /* 0x004fea0003900000 */
[----:B------:R-:W2:Y:S02]  /*180f0*/  @!P2 SYNCS.PHASECHK.TRANS64 P2, [R3+URZ+0x2d830], R0 ;  /* 0x02d830000300a5a7 */ /* 0x000ea4000804007f */
[----:B--2---:R-:W-:Y:S05]  /*18100*/  @!P2 BRA `(.L_x_1089) ;  /* 0xfffffffc00f0a947 */ /* 0x004fea000383ffff */
[----:B------:R-:W-:Y:S05]  /*18110*/  BRA `(.L_x_1088) ;  /* 0xfffffea000507947 */ /* 0x000fea000383ffff */
.L_x_1105:
[----:B-1----:R-:W-:-:S04]  /*18120*/  IMAD.U32 R7, RZ, RZ, UR6 ;  /* 0x00000006ff077e24 */ /* 0x002fc8000f8e00ff */
[----:B------:R1:W2:Y:S03]  /*18130*/  SYNCS.PHASECHK.TRANS64.TRYWAIT P2, [R7+URZ+0x2d830], R6 ;  /* 0x02d83006070075a7 */ /* 0x0002a6000804017f */
[----:B--2---:R-:W-:Y:S05]  /*18140*/  @!P2 NANOSLEEP.SYNCS 0x989680 ;  /* 0x009896800000a95d */ /* 0x004fea0003900000 */
[----:B------:R-:W2:Y:S02]  /*18150*/  @!P2 SYNCS.PHASECHK.TRANS64 P2, [R7+URZ+0x2d830], R6 ;  /* 0x02d830060700a5a7 */ /* 0x000ea4000804007f */
[----:B--2---:R-:W-:Y:S05]  /*18160*/  @!P2 BRA `(.L_x_1105) ;  /* 0xfffffffc00eca947 */ /* 0x004fea000383ffff */
[----:B------:R-:W-:Y:S05]  /*18170*/  BRA `(.L_x_1102) ;  /* 0xfffffed400347947 */ /* 0x000fea000383ffff */
.L_x_1109:
[----:B-1----:R-:W-:-:S04]  /*18180*/  IMAD.U32 R7, RZ, RZ, UR6 ;  /* 0x00000006ff077e24 */ /* 0x002fc8000f8e00ff */
[----:B------:R1:W2:Y:S03]  /*18190*/  SYNCS.PHASECHK.TRANS64.TRYWAIT P2, [R7+URZ+0x2d850], R6 ;  /* 0x02d85006070075a7 */ /* 0x0002a6000804017f */
[----:B--2---:R-:W-:Y:S05]  /*181a0*/  @!P2 NANOSLEEP.SYNCS 0x989680 ;  /* 0x009896800000a95d */ /* 0x004fea0003900000 */
[----:B------:R-:W2:Y:S02]  /*181b0*/  @!P2 SYNCS.PHASECHK.TRANS64 P2, [R7+URZ+0x2d850], R6 ;  /* 0x02d850060700a5a7 */ /* 0x000ea4000804007f */
[----:B--2---:R-:W-:Y:S05]  /*181c0*/  @!P2 BRA `(.L_x_1109) ;  /* 0xfffffffc00eca947 */ /* 0x004fea000383ffff */
[----:B------:R-:W-:Y:S05]  /*181d0*/  BRA `(.L_x_1106) ;  /* 0xfffffed400d47947 */ /* 0x000fea000383ffff */
.L_x_1126:
[----:B--2---:R-:W-:-:S04]  /*181e0*/  IMAD.U32 R5, RZ, RZ, UR6 ;  /* 0x00000006ff057e24 */ /* 0x004fc8000f8e00ff */
[----:B------:R2:W4:Y:S03]  /*181f0*/  SYNCS.PHASECHK.TRANS64.TRYWAIT P2, [R5+URZ+0x2d830], R0 ;  /* 0x02d83000050075a7 */ /* 0x000526000804017f */
[----:B----4-:R-:W-:Y:S05]  /*18200*/  @!P2 NANOSLEEP.SYNCS 0x989680 ;  /* 0x009896800000a95d */ /* 0x010fea0003900000 */
[----:B------:R-:W4:Y:S02]  /*18210*/  @!P2 SYNCS.PHASECHK.TRANS64 P2, [R5+URZ+0x2d830], R0 ;  /* 0x02d830000500a5a7 */ /* 0x000f24000804007f */
[----:B----4-:R-:W-:Y:S05]  /*18220*/  @!P2 BRA `(.L_x_1126) ;  /* 0xfffffffc00eca947 */ /* 0x010fea000383ffff */
[----:B------:R-:W-:Y:S05]  /*18230*/  BRA `(.L_x_1123) ;  /* 0xffffff08000c7947 */ /* 0x000fea000383ffff */
.L_x_1130:
[----:B-1----:R-:W-:-:S04]  /*18240*/  IMAD.U32 R5, RZ, RZ, UR6 ;  /* 0x00000006ff057e24 */ /* 0x002fc8000f8e00ff */
[----:B------:R1:W2:Y:S03]  /*18250*/  SYNCS.PHASECHK.TRANS64.TRYWAIT P2, [R5+URZ+0x2d850], R0 ;  /* 0x02d85000050075a7 */ /* 0x0002a6000804017f */
[----:B--2---:R-:W-:Y:S05]  /*18260*/  @!P2 NANOSLEEP.SYNCS 0x989680 ;  /* 0x009896800000a95d */ /* 0x004fea0003900000 */
[----:B------:R-:W2:Y:S02]  /*18270*/  @!P2 SYNCS.PHASECHK.TRANS64 P2, [R5+URZ+0x2d850], R0 ;  /* 0x02d850000500a5a7 */ /* 0x000ea4000804007f */
[----:B--2---:R-:W-:Y:S05]  /*18280*/  @!P2 BRA `(.L_x_1130) ;  /* 0xfffffffc00eca947 */ /* 0x004fea000383ffff */
[----:B------:R-:W-:Y:S05]  /*18290*/  BRA `(.L_x_1127) ;  /* 0xffffff0800ac7947 */ /* 0x000fea000383ffff */
.L_x_1136:
[----:B-1----:R-:W-:-:S04]  /*182a0*/  IMAD.U32 R5, RZ, RZ, UR6 ;  /* 0x00000006ff057e24 */ /* 0x002fc8000f8e00ff */
[----:B------:R1:W2:Y:S03]  /*182b0*/  SYNCS.PHASECHK.TRANS64.TRYWAIT P2, [R5+URZ+0x2d830], R0 ;  /* 0x02d83000050075a7 */ /* 0x0002a6000804017f */
[----:B--2---:R-:W-:Y:S05]  /*182c0*/  @!P2 NANOSLEEP.SYNCS 0x989680 ;  /* 0x009896800000a95d */ /* 0x004fea0003900000 */
[----:B------:R-:W2:Y:S02]  /*182d0*/  @!P2 SYNCS.PHASECHK.TRANS64 P2, [R5+URZ+0x2d830], R0 ;  /* 0x02d830000500a5a7 */ /* 0x000ea4000804007f */
[----:B--2---:R-:W-:Y:S05]  /*182e0*/  @!P2 BRA `(.L_x_1136) ;  /* 0xfffffffc00eca947 */ /* 0x004fea000383ffff */
[----:B------:R-:W-:Y:S05]  /*182f0*/  BRA `(.L_x_1133) ;  /* 0xffffff2800147947 */ /* 0x000fea000383ffff */
.L_x_1140:
[----:B-1----:R-:W-:-:S04]  /*18300*/  IMAD.U32 R5, RZ, RZ, UR6 ;  /* 0x00000006ff057e24 */ /* 0x002fc8000f8e00ff */
[----:B------:R1:W2:Y:S03]  /*18310*/  SYNCS.PHASECHK.TRANS64.TRYWAIT P2, [R5+URZ+0x2d850], R0 ;  /* 0x02d85000050075a7 */ /* 0x0002a6000804017f */
[----:B--2---:R-:W-:Y:S05]  /*18320*/  @!P2 NANOSLEEP.SYNCS 0x989680 ;  /* 0x009896800000a95d */ /* 0x004fea0003900000 */
[----:B------:R-:W2:Y:S02]  /*18330*/  @!P2 SYNCS.PHASECHK.TRANS64 P2, [R5+URZ+0x2d850], R0 ;  /* 0x02d850000500a5a7 */ /* 0x000ea4000804007f */
[----:B--2---:R-:W-:Y:S05]  /*18340*/  @!P2 BRA `(.L_x_1140) ;  /* 0xfffffffc00eca947 */ /* 0x004fea000383ffff */
[----:B------:R-:W-:Y:S05]  /*18350*/  BRA `(.L_x_1137) ;  /* 0xffffff2800b47947 */ /* 0x000fea000383ffff */
.L_x_1153:
[----:B------:R-:W-:-:S04]  /*18360*/  IMAD.U32 R7, RZ, RZ, UR9 ;  /* 0x00000009ff077e24 */ /* 0x000fc8000f8e00ff */
[----:B------:R0:W0:Y:S03]  /*18370*/  SYNCS.PHASECHK.TRANS64.TRYWAIT P0, [R7+URZ+0x2d850], R2 ;  /* 0x02d85002070075a7 */ /* 0x000026000800017f */
[----:B0-----:R-:W-:Y:S05]  /*18380*/  @!P0 NANOSLEEP.SYNCS 0x989680 ;  /* 0x009896800000895d */ /* 0x001fea0003900000 */
[----:B------:R-:W0:Y:S02]  /*18390*/  @!P0 SYNCS.PHASECHK.TRANS64 P0, [R7+URZ+0x2d850], R2 ;  /* 0x02d85002070085a7 */ /* 0x000e24000800007f */
[----:B0-----:R-:W-:Y:S05]  /*183a0*/  @!P0 BRA `(.L_x_1153) ;  /* 0xfffffffc00ec8947 */ /* 0x001fea000383ffff */
[----:B------:R-:W-:Y:S05]  /*183b0*/  BRA `(.L_x_1152) ;  /* 0xffffff5400f47947 */ /* 0x000fea000383ffff */
.L_x_1200:
[----:B------:R-:W3:Y:S01]  /*183c0*/  S2R R20, SR_TID.X ;  /* 0x0000000000147919 */ /* 0x000ee20000002100 */
[----:B------:R-:W-:Y:S01]  /*183d0*/  BSSY B0, `(.L_x_1306) ;  /* 0x000000a000007945 */ /* 0x000fe20003800000 */
[----:B--2---:R-:W-:Y:S02]  /*183e0*/  IMAD.MOV.U32 R12, RZ, RZ, RZ ;  /* 0x000000ffff0c7224 */ /* 0x004fe400078e00ff */
[----:B0-----:R-:W-:Y:S02]  /*183f0*/  IMAD.MOV.U32 R11, RZ, RZ, 0x1f ;  /* 0x0000001fff0b7424 */ /* 0x001fe400078e00ff */
[----:B------:R-:W-:Y:S01]  /*18400*/  IMAD.MOV.U32 R15, RZ, RZ, -0x1 ;  /* 0xffffffffff0f7424 */ /* 0x000fe200078e00ff */
[----:B---3--:R-:W-:-:S04]  /*18410*/  SHF.R.U32.HI R20, RZ, 0x5, R20 ;  /* 0x00000005ff147819 */ /* 0x008fc80000011614 */
[----:B------:R-:W-:-:S05]  /*18420*/  LOP3.LUT R20, R20, 0x3, RZ, 0xc0, !PT ;  /* 0x0000000314147812 */ /* 0x000fca00078ec0ff */
[----:B------:R-:W-:-:S07]  /*18430*/  IMAD.MOV.U32 R13, RZ, RZ, R20 ;  /* 0x000000ffff0d7224 */ /* 0x000fce00078e0014 */
[----:B-1----:R-:W-:Y:S05]  /*18440*/  WARPSYNC.COLLECTIVE R15, `(.L_x_1307) ;  /* 0x000000000f087348 */ /* 0x002fea0003c00000 */
[----:B------:R0:W2:Y:S02]  /*18450*/  SHFL.IDX P6, R14, R13, R12, R11 ;  /* 0x0000000c0d0e7389 */ /* 0x0000a400000c000b */
[----:B012---:R-:W-:Y:S01]  /*18460*/  ENDCOLLECTIVE ;  /* 0x000000000000791b */ /* 0x007fe20003800000 */
.L_x_1307:
[----:B------:R-:W-:Y:S05]  /*18470*/  BSYNC B0 ;  /* 0x0000000000007941 */ /* 0x000fea0003800000 */
.L_x_1306:
[----:B------:R-:W-:Y:S05]  /*18480*/  BRA `(.L_x_1308) ;  /* 0xffffffac00087947 */ /* 0x000fea000383ffff */
.L_x_1202:
[----:B------:R-:W-:Y:S01]  /*18490*/  BSSY B0, `(.L_x_1309) ;  /* 0x0000006000007945 */ /* 0x000fe20003800000 */
[----:B------:R-:W-:-:S07]  /*184a0*/  IMAD.MOV.U32 R15, RZ, RZ, -0x1 ;  /* 0xffffffffff0f7424 */ /* 0x000fce00078e00ff */
[----:B0123--:R-:W-:Y:S05]  /*184b0*/  WARPSYNC.COLLECTIVE R15, `(.L_x_1310) ;  /* 0x000000000f0c7348 */ /* 0x00ffea0003c00000 */
[----:B------:R-:W-:Y:S02]  /*184c0*/  ELECT P6, UR62, PT ;  /* 0x00000000003e782f */ /* 0x000fe400038c0000 */
[----:B------:R-:W-:Y:S01]  /*184d0*/  MOV R14, UR62 ;  /* 0x0000003e000e7c02 */ /* 0x000fe20008000f00 */
[----:B0123--:R-:W-:Y:S10]  /*184e0*/  ENDCOLLECTIVE ;  /* 0x000000000000791b */ /* 0x00fff40003800000 */
.L_x_1310:
[----:B------:R-:W-:Y:S05]  /*184f0*/  BSYNC B0 ;  /* 0x0000000000007941 */ /* 0x000fea0003800000 */
.L_x_1309:
[----:B------:R-:W-:Y:S05]  /*18500*/  BRA `(.L_x_1311) ;  /* 0xffffffac00107947 */ /* 0x000fea000383ffff */
.L_x_1204:
[----:B---3--:R3:W4:Y:S02]  /*18510*/  SYNCS.PHASECHK.TRANS64.TRYWAIT P0, [R0+URZ+0x2d840], R2 ;  /* 0x02d84002000075a7 */ /* 0x008724000800017f */
[----:B----4-:R-:W-:Y:S05]  /*18520*/  @!P0 NANOSLEEP.SYNCS 0x989680 ;  /* 0x009896800000895d */ /* 0x010fea0003900000 */
[----:B------:R-:W4:Y:S02]  /*18530*/  @!P0 SYNCS.PHASECHK.TRANS64 P0, [R0+URZ+0x2d840], R2 ;  /* 0x02d84002000085a7 */ /* 0x000f24000800007f */
[----:B----4-:R-:W-:Y:S05]  /*18540*/  @!P0 BRA `(.L_x_1204) ;  /* 0xfffffffc00f08947 */ /* 0x010fea000383ffff */
[----:B------:R-:W-:Y:S05]  /*18550*/  BRA `(.L_x_1312) ;  /* 0xffffffac00607947 */ /* 0x000fea000383ffff */
.L_x_1208:
[----:B------:R-:W2:Y:S01]  /*18560*/  LDL.LU R11, [R1+0xc] ;  /* 0x00000c00010b7983 */ /* 0x000ea20000300800 */
[----:B------:R-:W-:Y:S02]  /*18570*/  IMAD.MOV.U32 R13, RZ, RZ, R4 ;  /* 0x000000ffff0d7224 */ /* 0x000fe400078e0004 */
[----:B------:R-:W-:Y:S01]  /*18580*/  IMAD.MOV.U32 R12, RZ, RZ, RZ ;  /* 0x000000ffff0c7224 */ /* 0x000fe200078e00ff */
[----:B------:R-:W0:Y:S01]  /*18590*/  S2R R0, SR_TID.X ;  /* 0x0000000000007919 */ /* 0x000e220000002100 */
[----:B------:R-:W-:Y:S01]  /*185a0*/  IMAD.MOV.U32 R15, RZ, RZ, -0x1 ;  /* 0xffffffffff0f7424 */ /* 0x000fe200078e00ff */
[----:B0-----:R-:W-:-:S04]  /*185b0*/  LOP3.LUT R0, R0, 0x7f, RZ, 0xc0, !PT ;  /* 0x0000007f00007812 */ /* 0x001fc800078ec0ff */
[----:B------:R-:W-:-:S05]  /*185c0*/  SHF.R.U32.HI R0, RZ, 0x2, R0 ;  /* 0x00000002ff007819 */ /* 0x000fca0000011600 */
[----:B------:R-:W-:-:S04]  /*185d0*/  IMAD.IADD R0, R0, 0x1, R10 ;  /* 0x0000000100007824 */ /* 0x000fc800078e020a */
[----:B------:R-:W-:Y:S02]  /*185e0*/  VIADD R10, R0, 0x20 ;  /* 0x00000020000a7836 */ /* 0x000fe40000000000 */
[----:B--2---:R-:W-:Y:S02]  /*185f0*/  IMAD R5, R11, R9, RZ ;  /* 0x000000090b057224 */ /* 0x004fe400078e02ff */
[----:B------:R-:W-:-:S03]  /*18600*/  IMAD.MOV.U32 R11, RZ, RZ, 0x1c1f ;  /* 0x00001c1fff0b7424 */ /* 0x000fc600078e00ff */
[----:B------:R-:W-:-:S13]  /*18610*/  ISETP.GE.AND P4, PT, R0, R5, PT ;  /* 0x000000050000720c */ /* 0x000fda0003f86270 */
[----:B-----5:R-:W-:Y:S05]  /*18620*/  WARPSYNC.COLLECTIVE R15, `(.L_x_1313) ;  /* 0x000000000f087348 */ /* 0x020fea0003c00000 */
[----:B------:R0:W1:Y:S02]  /*18630*/  SHFL.IDX P6, R14, R13, R12, R11 ;  /* 0x0000000c0d0e7389 */ /* 0x00006400000c000b */
[----:B01---5:R-:W-:Y:S01]  /*18640*/  ENDCOLLECTIVE ;  /* 0x000000000000791b */ /* 0x023fe20003800000 */
.L_x_1313:
[----:B------:R-:W-:Y:S02]  /*18650*/  IMAD.MOV.U32 R13, RZ, RZ, R6 ;  /* 0x000000ffff0d7224 */ /* 0x000fe400078e0006 */
[----:B------:R-:W-:-:S07]  /*18660*/  IMAD.MOV.U32 R2, RZ, RZ, R14 ;  /* 0x000000ffff027224 */ /* 0x000fce00078e000e */
[----:B------:R-:W-:Y:S05]  /*18670*/  WARPSYNC.COLLECTIVE R15, `(.L_x_1314) ;  /* 0x000000000f087348 */ /* 0x000fea0003c00000 */
[----:B------:R0:W1:Y:S02]  /*18680*/  SHFL.IDX P6, R14, R13, R12, R11 ;  /* 0x0000000c0d0e7389 */ /* 0x00006400000c000b */
[----:B01----:R-:W-:Y:S01]  /*18690*/  ENDCOLLECTIVE ;  /* 0x000000000000791b */ /* 0x003fe20003800000 */
.L_x_1314:
[----:B------:R-:W-:Y:S02]  /*186a0*/  IMAD.MOV.U32 R13, RZ, RZ, R4 ;  /* 0x000000ffff0d7224 */ /* 0x000fe400078e0004 */
[----:B------:R-:W-:Y:S02]  /*186b0*/  IMAD.MOV.U32 R12, RZ, RZ, 0x1 ;  /* 0x00000001ff0c7424 */ /* 0x000fe400078e00ff */
[----:B------:R-:W-:-:S07]  /*186c0*/  IMAD.MOV.U32 R3, RZ, RZ, R14 ;  /* 0x000000ffff037224 */ /* 0x000fce00078e000e */
[----:B------:R-:W-:Y:S05]  /*186d0*/  WARPSYNC.COLLECTIVE R15, `(.L_x_1315) ;  /* 0x000000000f087348 */ /* 0x000fea0003c00000 */
[----:B------:R0:W1:Y:S02]  /*186e0*/  SHFL.IDX P6, R14, R13, R12, R11 ;  /* 0x0000000c0d0e7389 */ /* 0x00006400000c000b */
[----:B01----:R-:W-:Y:S01]  /*186f0*/  ENDCOLLECTIVE ;  /* 0x000000000000791b */ /* 0x003fe20003800000 */
.L_x_1315:
[----:B------:R-:W-:-:S05]  /*18700*/  @!P4 LEA R3, P3, R21, R3, 0x1 ;  /* 0x000000031503c211 */ /* 0x000fca00078608ff */
[----:B------:R-:W-:Y:S01]  /*18710*/  @!P4 IMAD.X R2, RZ, RZ, R2, P3 ;  /* 0x000000ffff02c224 */ /* 0x000fe200018e0602 */
[----:B------:R-:W-:-:S04]  /*18720*/  ISETP.GE.AND P3, PT, R10, R5, PT ;  /* 0x000000050a00720c */ /* 0x000fc80003f66270 */
        /* <DEDUP_REMOVED lines=10> */
[----:B0-----:R-:W-:-:S07]  /*187d0*/  IMAD.MOV.U32 R2, RZ, RZ, R14 ;  /* 0x000000ffff027224 */ /* 0x001fce00078e000e */
[----:B------:R-:W-:Y:S05]  /*187e0*/  WARPSYNC.COLLECTIVE R15, `(.L_x_1316) ;  /* 0x000000000f087348 */ /* 0x000fea0003c00000 */
[----:B------:R0:W1:Y:S02]  /*187f0*/  SHFL.IDX P6, R14, R13, R12, R11 ;  /* 0x0000000c0d0e7389 */ /* 0x00006400000c000b */
[----:B01----:R-:W-:Y:S01]  /*18800*/  ENDCOLLECTIVE ;  /* 0x000000000000791b */ /* 0x003fe20003800000 */
.L_x_1316:
[----:B------:R-:W-:Y:S02]  /*18810*/  IMAD.MOV.U32 R13, RZ, RZ, R4 ;  /* 0x000000ffff0d7224 */ /* 0x000fe400078e0004 */
[----:B------:R-:W-:Y:S02]  /*18820*/  IMAD.MOV.U32 R12, RZ, RZ, 0x2 ;  /* 0x00000002ff0c7424 */ /* 0x000fe400078e00ff */
[----:B------:R-:W-:-:S07]  /*18830*/  IMAD.MOV.U32 R3, RZ, RZ, R14 ;  /* 0x000000ffff037224 */ /* 0x000fce00078e000e */
[----:B------:R-:W-:Y:S05]  /*18840*/  WARPSYNC.COLLECTIVE R15, `(.L_x_1317) ;  /* 0x000000000f087348 */ /* 0x000fea0003c00000 */
[----:B------:R0:W1:Y:S02]  /*18850*/  SHFL.IDX P6, R14, R13, R12, R11 ;  /* 0x0000000c0d0e7389 */ /* 0x00006400000c000b */
[----:B01----:R-:W-:Y:S01]  /*18860*/  ENDCOLLECTIVE ;  /* 0x000000000000791b */ /* 0x003fe20003800000 */
.L_x_1317:
        /* <DEDUP_REMOVED lines=18> */
.L_x_1318:
[----:B------:R-:W-:Y:S02]  /*18990*/  IMAD.MOV.U32 R13, RZ, RZ, R4 ;  /* 0x000000ffff0d7224 */ /* 0x000fe400078e0004 */
[----:B------:R-:W-:Y:S02]  /*189a0*/  IMAD.MOV.U32 R12, RZ, RZ, 0x3 ;  /* 0x00000003ff0c7424 */ /* 0x000fe400078e00ff */
[----:B------:R-:W-:-:S07]  /*189b0*/  IMAD.MOV.U32 R3, RZ, RZ, R14 ;  /* 0x000000ffff037224 */ /* 0x000fce00078e000e */
[----:B------:R-:W-:Y:S05]  /*189c0*/  WARPSYNC.COLLECTIVE R15, `(.L_x_1319) ;  /* 0x000000000f087348 */ /* 0x000fea0003c00000 */
[----:B------:R0:W1:Y:S02]  /*189d0*/  SHFL.IDX P6, R14, R13, R12, R11 ;  /* 0x0000000c0d0e7389 */ /* 0x00006400000c000b */
[----:B01----:R-:W-:Y:S01]  /*189e0*/  ENDCOLLECTIVE ;  /* 0x000000000000791b */ /* 0x003fe20003800000 */
.L_x_1319:
        /* <DEDUP_REMOVED lines=10> */
.L_x_1320:
        /* <DEDUP_REMOVED lines=8> */
[----:B0-----:R-:W-:Y:S02]  /*18b10*/  VIADD R2, R0, 0x60 ;  /* 0x0000006000027836 */ /* 0x001fe40000000000 */
[----:B------:R-:W-:-:S07]  /*18b20*/  IMAD.MOV.U32 R3, RZ, RZ, R14 ;  /* 0x000000ffff037224 */ /* 0x000fce00078e000e */
[----:B------:R-:W-:Y:S05]  /*18b30*/  WARPSYNC.COLLECTIVE R15, `(.L_x_1321) ;  /* 0x000000000f087348 */ /* 0x000fea0003c00000 */
[----:B------:R0:W1:Y:S02]  /*18b40*/  SHFL.IDX P6, R14, R13, R12, R11 ;  /* 0x0000000c0d0e7389 */ /* 0x00006400000c000b */
[----:B01----:R-:W-:Y:S01]  /*18b50*/  ENDCOLLECTIVE ;  /* 0x000000000000791b */ /* 0x003fe20003800000 */
.L_x_1321:
[----:B------:R-:W-:-:S13]  /*18b60*/  ISETP.GE.AND P3, PT, R2, R5, PT ;  /* 0x000000050200720c */ /* 0x000fda0003f66270 */
[----:B------:R-:W-:Y:S01]  /*18b70*/  @!P3 LEA R3, P5, R21, R3, 0x1 ;  /* 0x000000031503b211 */ /* 0x000fe200078a08ff */
[----:B------:R-:W-:-:S04]  /*18b80*/  IMAD.MOV.U32 R13, RZ, RZ, R8 ;  /* 0x000000ffff0d7224 */ /* 0x000fc800078e0008 */
        /* <DEDUP_REMOVED lines=13> */
.L_x_1322:
[----:B------:R-:W-:-:S05]  /*18c60*/  VIADD R3, R0, 0x80 ;  /* 0x0000008000037836 */ /* 0x000fca0000000000 */
[----:B------:R-:W-:Y:S01]  /*18c70*/  ISETP.GE.AND P3, PT, R3, R5, PT ;  /* 0x000000050300720c */ /* 0x000fe20003f66270 */
[----:B------:R-:W-:Y:S02]  /*18c80*/  IMAD.MOV.U32 R13, RZ, RZ, R7 ;  /* 0x000000ffff0d7224 */ /* 0x000fe400078e0007 */
[----:B------:R-:W-:Y:S02]  /*18c90*/  IMAD.MOV.U32 R12, RZ, RZ, 0x1 ;  /* 0x00000001ff0c7424 */ /* 0x000fe400078e00ff */
[----:B------:R-:W-:-:S08]  /*18ca0*/  IMAD.MOV.U32 R4, RZ, RZ, R14 ;  /* 0x000000ffff047224 */ /* 0x000fd000078e000e */
[----:B------:R-:W-:Y:S05]  /*18cb0*/  WARPSYNC.COLLECTIVE R15, `(.L_x_1323) ;  /* 0x000000000f087348 */ /* 0x000fea0003c00000 */
[----:B------:R0:W1:Y:S02]  /*18cc0*/  SHFL.IDX P6, R14, R13, R12, R11 ;  /* 0x0000000c0d0e7389 */ /* 0x00006400000c000b */
[----:B01----:R-:W-:Y:S01]  /*18cd0*/  ENDCOLLECTIVE ;  /* 0x000000000000791b */ /* 0x003fe20003800000 */
.L_x_1323:
[----:B------:R-:W-:-:S05]  /*18ce0*/  @!P3 LEA R4, P5, R21, R4, 0x1 ;  /* 0x000000041504b211 */ /* 0x000fca00078a08ff */
[----:B------:R-:W-:Y:S02]  /*18cf0*/  @!P3 IMAD.X R6, RZ, RZ, R2, P5 ;  /* 0x000000ffff06b224 */ /* 0x000fe400028e0602 */
[----:B------:R-:W-:Y:S02]  /*18d00*/  @!P3 IMAD.MOV.U32 R2, RZ, RZ, R4 ;  /* 0x000000ffff02b224 */ /* 0x000fe400078e0004 */
[----:B------:R-:W-:Y:S02]  /*18d10*/  @!P3 IMAD.MOV.U32 R3, RZ, RZ, R6 ;  /* 0x000000ffff03b224 */ /* 0x000fe400078e0006 */
[----:B------:R-:W-:-:S03]  /*18d20*/  IMAD.MOV.U32 R13, RZ, RZ, R8 ;  /* 0x000000ffff0d7224 */ /* 0x000fc600078e0008 */
[----:B------:R-:W-:Y:S01]  /*18d30*/  @!PT LDS RZ, [RZ] ;  /* 0x00000000fffff984 */ /* 0x000fe20000000800 */
[----:B------:R-:W-:Y:S01]  /*18d40*/  @!PT LDS RZ, [RZ] ;  /* 0x00000000fffff984 */ /* 0x000fe20000000800 */
[----:B------:R-:W-:Y:S01]  /*18d50*/  @!PT LDS RZ, [RZ] ;  /* 0x00000000fffff984 */ /* 0x000fe20000000800 */
[----:B------:R0:W-:Y:S04]  /*18d60*/  @!P3 LDGSTS.E.BYPASS.LTC128B.128 [R20+0xe400], desc[UR52][R2.64], !P2 ;  /* 0x0e4000000214bfae */ /* 0x0001e8000d101d74 */
[----:B------:R0:W-:Y:S01]  /*18d70*/  @!P3 LDGSTS.E.BYPASS.LTC128B.128 [R20+0x11400], desc[UR52][R2.64+0x40], !P1 ;  /* 0x114000400214bfae */ /* 0x0001e2000c901d74 */
[----:B------:R-:W-:-:S03]  /*18d80*/  IMAD.MOV.U32 R7, RZ, RZ, R14 ;  /* 0x000000ffff077224 */ /* 0x000fc600078e000e */
[----:B------:R0:W-:Y:S04]  /*18d90*/  @!P3 LDGSTS.E.BYPASS.LTC128B.128 [R20+0x14400], desc[UR52][R2.64+0x80], !P0 ;  /* 0x144000800214bfae */ /* 0x0001e8000c101d74 */
[----:B0-----:R-:W-:Y:S05]  /*18da0*/  WARPSYNC.COLLECTIVE R15, `(.L_x_1324) ;  /* 0x000000000f087348 */ /* 0x001fea0003c00000 */
[----:B------:R1:W2:Y:S02]  /*18db0*/  SHFL.IDX P6, R14, R13, R12, R11 ;  /* 0x0000000c0d0e7389 */ /* 0x0002a400000c000b */
[----:B012---:R-:W-:Y:S01]  /*18dc0*/  ENDCOLLECTIVE ;  /* 0x000000000000791b */ /* 0x007fe20003800000 */
.L_x_1324:
[----:B------:R-:W-:Y:S01]  /*18dd0*/  IMAD.MOV.U32 R2, RZ, RZ, R14 ;  /* 0x000000ffff027224 */ /* 0x000fe200078e000e */
[----:B------:R-:W-:Y:S06]  /*18de0*/  BRA `(.L_x_1325) ;  /* 0xffffffb000d07947 */ /* 0x000fec000383ffff */
.L_x_1211:
[----:B0-----:R0:W1:Y:S02]  /*18df0*/  SYNCS.PHASECHK.TRANS64.TRYWAIT P0, [R17+URZ+0x2d820], R0 ;  /* 0x02d82000110075a7 */ /* 0x001064000800017f */
[----:B-1----:R-:W-:Y:S05]  /*18e00*/  @!P0 NANOSLEEP.SYNCS 0x989680 ;  /* 0x009896800000895d */ /* 0x002fea0003900000 */
[----:B------:R-:W1:Y:S02]  /*18e10*/  @!P0 SYNCS.PHASECHK.TRANS64 P0, [R17+URZ+0x2d820], R0 ;  /* 0x02d82000110085a7 */ /* 0x000e64000800007f */
[----:B-1----:R-:W-:Y:S05]  /*18e20*/  @!P0 BRA `(.L_x_1211) ;  /* 0xfffffffc00f08947 */ /* 0x002fea000383ffff */
[----:B------:R-:W-:Y:S05]  /*18e30*/  BRA `(.L_x_1326) ;  /* 0xffffffb400387947 */ /* 0x000fea000383ffff */
.L_x_1220:
[----:B-1----:R1:W2:Y:S02]  /*18e40*/  SYNCS.PHASECHK.TRANS64.TRYWAIT P0, [R3+URZ+0x2d840], R2 ;  /* 0x02d84002030075a7 */ /* 0x0022a4000800017f */
[----:B--2---:R-:W-:Y:S05]  /*18e50*/  @!P0 NANOSLEEP.SYNCS 0x989680 ;  /* 0x009896800000895d */ /* 0x004fea0003900000 */
[----:B------:R-:W2:Y:S02]  /*18e60*/  @!P0 SYNCS.PHASECHK.TRANS64 P0, [R3+URZ+0x2d840], R2 ;  /* 0x02d84002030085a7 */ /* 0x000ea4000800007f */
[----:B--2---:R-:W-:Y:S05]  /*18e70*/  @!P0 BRA `(.L_x_1220) ;  /* 0xfffffffc00f08947 */ /* 0x004fea000383ffff */
[----:B------:R-:W-:Y:S05]  /*18e80*/  BRA `(.L_x_1327) ;  /* 0xffffffb8001c7947 */ /* 0x000fea000383ffff */
.L_x_1227:
[----:B0-----:R0:W1:Y:S02]  /*18e90*/  SYNCS.PHASECHK.TRANS64.TRYWAIT P0, [R3+URZ+0x60], R2 ;  /* 0x00006002030075a7 */ /* 0x001064000800017f */
[----:B-1----:R-:W-:Y:S05]  /*18ea0*/  @!P0 NANOSLEEP.SYNCS 0x989680 ;  /* 0x009896800000895d */ /* 0x002fea0003900000 */
[----:B------:R-:W1:Y:S02]  /*18eb0*/  @!P0 SYNCS.PHASECHK.TRANS64 P0, [R3+URZ+0x60], R2 ;  /* 0x00006002030085a7 */ /* 0x000e64000800007f */
[----:B-1----:R-:W-:Y:S05]  /*18ec0*/  @!P0 BRA `(.L_x_1227) ;  /* 0xfffffffc00f08947 */ /* 0x002fea000383ffff */
[----:B------:R-:W-:Y:S05]  /*18ed0*/  BRA `(.L_x_1328) ;  /* 0xffffffbc00287947 */ /* 0x000fea000383ffff */
.L_x_1237:
[----:B-1----:R1:W2:Y:S02]  /*18ee0*/  SYNCS.PHASECHK.TRANS64.TRYWAIT P0, [R3+URZ+0x2d840], R2 ;  /* 0x02d84002030075a7 */ /* 0x0022a4000800017f */
[----:B--2---:R-:W-:Y:S05]  /*18ef0*/  @!P0 NANOSLEEP.SYNCS 0x989680 ;  /* 0x009896800000895d */ /* 0x004fea0003900000 */
[----:B------:R-:W2:Y:S02]  /*18f00*/  @!P0 SYNCS.PHASECHK.TRANS64 P0, [R3+URZ+0x2d840], R2 ;  /* 0x02d84002030085a7 */ /* 0x000ea4000800007f */
[----:B--2---:R-:W-:Y:S05]  /*18f10*/  @!P0 BRA `(.L_x_1237) ;  /* 0xfffffffc00f08947 */ /* 0x004fea000383ffff */
[----:B------:R-:W-:Y:S05]  /*18f20*/  BRA `(.L_x_1329) ;  /* 0xffffffc000dc7947 */ /* 0x000fea000383ffff */
.L_x_1244:
[----:B0-----:R0:W1:Y:S02]  /*18f30*/  SYNCS.PHASECHK.TRANS64.TRYWAIT P0, [R12+URZ+0x60], R28 ;  /* 0x0000601c0c0075a7 */ /* 0x001064000800017f */
[----:B-1----:R-:W-:Y:S05]  /*18f40*/  @!P0 NANOSLEEP.SYNCS 0x989680 ;  /* 0x009896800000895d */ /* 0x002fea0003900000 */
[----:B------:R-:W1:Y:S02]  /*18f50*/  @!P0 SYNCS.PHASECHK.TRANS64 P0, [R12+URZ+0x60], R28 ;  /* 0x0000601c0c0085a7 */ /* 0x000e64000800007f */
[----:B-1----:R-:W-:Y:S05]  /*18f60*/  @!P0 BRA `(.L_x_1244) ;  /* 0xfffffffc00f08947 */ /* 0x002fea000383ffff */
[----:B------:R-:W-:Y:S05]  /*18f70*/  BRA `(.L_x_1330) ;  /* 0xffffffc400e87947 */ /* 0x000fea000383ffff */
.L_x_1254:
[----:B-1----:R1:W2:Y:S02]  /*18f80*/  SYNCS.PHASECHK.TRANS64.TRYWAIT P0, [R2+URZ+0x2d840], R3 ;  /* 0x02d84003020075a7 */ /* 0x0022a4000800017f */
[----:B--2---:R-:W-:Y:S05]  /*18f90*/  @!P0 NANOSLEEP.SYNCS 0x989680 ;  /* 0x009896800000895d */ /* 0x004fea0003900000 */
[----:B------:R-:W2:Y:S02]  /*18fa0*/  @!P0 SYNCS.PHASECHK.TRANS64 P0, [R2+URZ+0x2d840], R3 ;  /* 0x02d84003020085a7 */ /* 0x000ea4000800007f */
[----:B--2---:R-:W-:Y:S05]  /*18fb0*/  @!P0 BRA `(.L_x_1254) ;  /* 0xfffffffc00f08947 */ /* 0x004fea000383ffff */
[----:B------:R-:W-:Y:S05]  /*18fc0*/  BRA `(.L_x_1331) ;  /* 0xffffffcc00707947 */ /* 0x000fea000383ffff */
.L_x_1261:
[----:B0-----:R0:W1:Y:S02]  /*18fd0*/  SYNCS.PHASECHK.TRANS64.TRYWAIT P0, [R7+URZ+0x60], R2 ;  /* 0x00006002070075a7 */ /* 0x001064000800017f */
[----:B-1----:R-:W-:Y:S05]  /*18fe0*/  @!P0 NANOSLEEP.SYNCS 0x989680 ;  /* 0x009896800000895d */ /* 0x002fea0003900000 */
[----:B------:R-:W1:Y:S02]  /*18ff0*/  @!P0 SYNCS.PHASECHK.TRANS64 P0, [R7+URZ+0x60], R2 ;  /* 0x00006002070085a7 */ /* 0x000e64000800007f */
[----:B-1----:R-:W-:Y:S05]  /*19000*/  @!P0 BRA `(.L_x_1261) ;  /* 0xfffffffc00f08947 */ /* 0x002fea000383ffff */
[----:B------:R-:W-:Y:S05]  /*19010*/  BRA `(.L_x_1332) ;  /* 0xffffffd000807947 */ /* 0x000fea000383ffff */
.L_x_1273:
[----:B0-----:R0:W1:Y:S02]  /*19020*/  SYNCS.PHASECHK.TRANS64.TRYWAIT P0, [R3+URZ+0x2d860], R0 ;  /* 0x02d86000030075a7 */ /* 0x001064000800017f */
[----:B-1----:R-:W-:Y:S05]  /*19030*/  @!P0 NANOSLEEP.SYNCS 0x989680 ;  /* 0x009896800000895d */ /* 0x002fea0003900000 */
[----:B------:R-:W1:Y:S02]  /*19040*/  @!P0 SYNCS.PHASECHK.TRANS64 P0, [R3+URZ+0x2d860], R0 ;  /* 0x02d86000030085a7 */ /* 0x000e64000800007f */
[----:B-1----:R-:W-:Y:S05]  /*19050*/  @!P0 BRA `(.L_x_1273) ;  /* 0xfffffffc00f08947 */ /* 0x002fea000383ffff */
[----:B------:R-:W-:Y:S05]  /*19060*/  BRA `(.L_x_1333) ;  /* 0xffffffd400f47947 */ /* 0x000fea000383ffff */
.L_x_1281:
[----:B------:R-:W-:Y:S01]  /*19070*/  BSSY B0, `(.L_x_1334) ;  /* 0x0000008000007945 */ /* 0x000fe20003800000 */
[----:B------:R-:W-:Y:S02]  /*19080*/  IMAD.MOV.U32 R13, RZ, RZ, R24 ;  /* 0x000000ffff0d7224 */ /* 0x000fe400078e0018 */
[----:B--2---:R-:W-:Y:S02]  /*19090*/  IMAD.MOV.U32 R12, RZ, RZ, RZ ;  /* 0x000000ffff0c7224 */ /* 0x004fe400078e00ff */
[----:B0-----:R-:W-:Y:S02]  /*190a0*/  IMAD.MOV.U32 R11, RZ, RZ, 0x1f ;  /* 0x0000001fff0b7424 */ /* 0x001fe400078e00ff */
[----:B------:R-:W-:-:S07]  /*190b0*/  IMAD.MOV.U32 R15, RZ, RZ, -0x1 ;  /* 0xffffffffff0f7424 */ /* 0x000fce00078e00ff */
[----:B-1----:R-:W-:Y:S05]  /*190c0*/  WARPSYNC.COLLECTIVE R15, `(.L_x_1335) ;  /* 0x000000000f087348 */ /* 0x002fea0003c00000 */
[----:B------:R0:W2:Y:S02]  /*190d0*/  SHFL.IDX P6, R14, R13, R12, R11 ;  /* 0x0000000c0d0e7389 */ /* 0x0000a400000c000b */
[----:B012---:R-:W-:Y:S01]  /*190e0*/  ENDCOLLECTIVE ;  /* 0x000000000000791b */ /* 0x007fe20003800000 */
.L_x_1335:
[----:B------:R-:W-:Y:S05]  /*190f0*/  BSYNC B0 ;  /* 0x0000000000007941 */ /* 0x000fea0003800000 */
.L_x_1334:
        /* <DEDUP_REMOVED lines=9> */
.L_x_1336:
[----:B------:R-:W-:Y:S02]  /*19190*/  ULDC UR4, c[0x0][0xc3c] ;  /* 0x00030f0000047ab9 */ /* 0x000fe40000000800 */
[----:B------:R-:W-:-:S13]  /*191a0*/  ISETP.GE.OR P1, PT, R9, UR4, !P0 ;  /* 0x0000000409007c0c */ /* 0x000fda000c726670 */
[----:B------:R-:W0:Y:S08]  /*191b0*/  @!P1 LDC.64 R2, c[0x0][0xc80] ;  /* 0x00032000ff029b82 */ /* 0x000e300000000a00 */
[----:B------:R-:W1:Y:S01]  /*191c0*/  @!P1 LDC.64 R4, c[0x0][0xc78] ;  /* 0x00031e00ff049b82 */ /* 0x000e620000000a00 */
[----:B------:R-:W-:Y:S01]  /*191d0*/  CS2R R24, SRZ ;  /* 0x0000000000187805 */ /* 0x000fe2000001ff00 */
[----:B------:R-:W-:-:S02]  /*191e0*/  IMAD.MOV.U32 R11, RZ, RZ, RZ ;  /* 0x000000ffff0b7224 */ /* 0x000fc400078e00ff */
[----:B------:R-:W-:Y:S02]  /*191f0*/  IMAD.MOV.U32 R6, RZ, RZ, R14 ;  /* 0x000000ffff067224 */ /* 0x000fe400078e000e */
[----:B0-----:R-:W-:-:S05]  /*19200*/  @!P1 IMAD.WIDE R2, R9, 0x4, R2 ;  /* 0x0000000409029825 */ /* 0x001fca00078e0202 */
[----:B------:R1:W2:Y:S02]  /*19210*/  @!P1 LDG.E R7, desc[UR52][R2.64] ;  /* 0x0000003402079981 */ /* 0x0002a4000c1e1900 */
[----:B-1----:R-:W-:-:S05]  /*19220*/  @!P1 IMAD.WIDE R2, R9, 0x4, R4 ;  /* 0x0000000409029825 */ /* 0x002fca00078e0204 */
[----:B------:R-:W3:Y:S01]  /*19230*/  @!P1 LDG.E R4, desc[UR52][R2.64] ;  /* 0x0000003402049981 */ /* 0x000ee2000c1e1900 */
[----:B------:R-:W-:Y:S01]  /*19240*/  IMAD.MOV.U32 R5, RZ, RZ, RZ ;  /* 0x000000ffff057224 */ /* 0x000fe200078e00ff */
[C---:B------:R-:W-:Y:S02]  /*19250*/  ISETP.GE.U32.AND P2, PT, R8.reuse, 0x2, PT ;  /* 0x000000020800780c */ /* 0x040fe40003f46070 */
[C---:B------:R-:W-:Y:S02]  /*19260*/  ISETP.GE.U32.AND P3, PT, R8.reuse, 0x4, PT ;  /* 0x000000040800780c */ /* 0x040fe40003f66070 */
        /* <DEDUP_REMOVED lines=9> */
.L_x_1337:
[----:B------:R-:W-:Y:S01]  /*19300*/  IMAD.MOV.U32 R12, RZ, RZ, 0x2 ;  /* 0x00000002ff0c7424 */ /* 0x000fe200078e00ff */
[----:B------:R-:W-:-:S05]  /*19310*/  SEL R4, R14, RZ, P1 ;  /* 0x000000ff0e047207 */ /* 0x000fca0000800000 */
[----:B------:R-:W-:-:S04]  /*19320*/  IMAD.IADD R4, R13, 0x1, R4 ;  /* 0x000000010d047824 */ /* 0x000fc800078e0204 */
[----:B------:R-:W-:-:S07]  /*19330*/  IMAD.MOV.U32 R13, RZ, RZ, R4 ;  /* 0x000000ffff0d7224 */ /* 0x000fce00078e0004 */
[----:B------:R-:W-:Y:S05]  /*19340*/  WARPSYNC.COLLECTIVE R15, `(.L_x_1338) ;  /* 0x000000000f087348 */ /* 0x000fea0003c00000 */
[----:B------:R0:W1:Y:S02]  /*19350*/  SHFL.UP P6, R14, R13, R12, R11 ;  /* 0x0400000c0d0e7389 */ /* 0x00006400000c000b */
[----:B01----:R-:W-:Y:S01]  /*19360*/  ENDCOLLECTIVE ;  /* 0x000000000000791b */ /* 0x003fe20003800000 */
.L_x_1338:
[----:B------:R-:W-:Y:S01]  /*19370*/  IMAD.MOV.U32 R12, RZ, RZ, 0x4 ;  /* 0x00000004ff0c7424 */ /* 0x000fe200078e00ff */
[----:B------:R-:W-:-:S05]  /*19380*/  SEL R3, R14, RZ, P2 ;  /* 0x000000ff0e037207 */ /* 0x000fca0001000000 */
[----:B------:R-:W-:-:S04]  /*19390*/  IMAD.IADD R2, R4, 0x1, R3 ;  /* 0x0000000104027824 */ /* 0x000fc800078e0203 */
[----:B------:R-:W-:-:S07]  /*193a0*/  IMAD.MOV.U32 R13, RZ, RZ, R2 ;  /* 0x000000ffff0d7224 */ /* 0x000fce00078e0002 */
[----:B------:R-:W-:Y:S05]  /*193b0*/  WARPSYNC.COLLECTIVE R15, `(.L_x_1339) ;  /* 0x000000000f087348 */ /* 0x000fea0003c00000 */
[----:B------:R0:W1:Y:S02]  /*193c0*/  SHFL.UP P6, R14, R13, R12, R11 ;  /* 0x0400000c0d0e7389 */ /* 0x00006400000c000b */
[----:B01----:R-:W-:Y:S01]  /*193d0*/  ENDCOLLECTIVE ;  /* 0x000000000000791b */ /* 0x003fe20003800000 */
.L_x_1339:
[----:B------:R-:W-:Y:S01]  /*193e0*/  IMAD.MOV.U32 R12, RZ, RZ, 0x8 ;  /* 0x00000008ff0c7424 */ /* 0x000fe200078e00ff */
[----:B------:R-:W-:-:S05]  /*193f0*/  SEL R3, R14, RZ, P3 ;  /* 0x000000ff0e037207 */ /* 0x000fca0001800000 */
[----:B------:R-:W-:-:S04]  /*19400*/  IMAD.IADD R3, R2, 0x1, R3 ;  /* 0x0000000102037824 */ /* 0x000fc800078e0203 */
[----:B------:R-:W-:-:S07]  /*19410*/  IMAD.MOV.U32 R13, RZ, RZ, R3 ;  /* 0x000000ffff0d7224 */ /* 0x000fce00078e0003 */
[----:B------:R-:W-:Y:S05]  /*19420*/  WARPSYNC.COLLECTIVE R15, `(.L_x_1340) ;  /* 0x000000000f087348 */ /* 0x000fea0003c00000 */
[----:B------:R0:W1:Y:S02]  /*19430*/  SHFL.UP P6, R14, R13, R12, R11 ;  /* 0x0400000c0d0e7389 */ /* 0x00006400000c000b */
[----:B01----:R-:W-:Y:S01]  /*19440*/  ENDCOLLECTIVE ;  /* 0x000000000000791b */ /* 0x003fe20003800000 */
.L_x_1340:
[----:B------:R-:W-:Y:S01]  /*19450*/  IMAD.MOV.U32 R12, RZ, RZ, 0x10 ;  /* 0x00000010ff0c7424 */ /* 0x000fe200078e00ff */
[----:B------:R-:W-:-:S05]  /*19460*/  SEL R4, R14, RZ, P4 ;  /* 0x000000ff0e047207 */ /* 0x000fca0002000000 */
[----:B------:R-:W-:-:S04]  /*19470*/  IMAD.IADD R4, R3, 0x1, R4 ;  /* 0x0000000103047824 */ /* 0x000fc800078e0204 */
[----:B------:R-:W-:-:S07]  /*19480*/  IMAD.MOV.U32 R13, RZ, RZ, R4 ;  /* 0x000000ffff0d7224 */ /* 0x000fce00078e0004 */
[----:B------:R-:W-:Y:S05]  /*19490*/  WARPSYNC.COLLECTIVE R15, `(.L_x_1341) ;  /* 0x000000000f087348 */ /* 0x000fea0003c00000 */
[----:B------:R0:W1:Y:S02]  /*194a0*/  SHFL.UP P6, R14, R13, R12, R11 ;  /* 0x0400000c0d0e7389 */ /* 0x00006400000c000b */
[----:B01----:R-:W-:Y:S01]  /*194b0*/  ENDCOLLECTIVE ;  /* 0x000000000000791b */ /* 0x003fe20003800000 */
.L_x_1341:
        /* <DEDUP_REMOVED lines=8> */
.L_x_1342:
[----:B------:R-:W-:Y:S05]  /*19540*/  BRA `(.L_x_1343) ;  /* 0xffffffd800a87947 */ /* 0x000fea000383ffff */
.L_x_1284:
[----:B------:R-:W-:Y:S01]  /*19550*/  BSSY B0, `(.L_x_1344) ;  /* 0x0000007000007945 */ /* 0x000fe20003800000 */
[----:B--2---:R-:W-:Y:S02]  /*19560*/  IMAD.MOV.U32 R12, RZ, RZ, 0x1 ;  /* 0x00000001ff0c7424 */ /* 0x004fe400078e00ff */
[----:B------:R-:W-:Y:S02]  /*19570*/  IMAD.MOV.U32 R11, RZ, RZ, RZ ;  /* 0x000000ffff0b7224 */ /* 0x000fe400078e00ff */
[----:B------:R-:W-:-:S07]  /*19580*/  IMAD.MOV.U32 R15, RZ, RZ, -0x1 ;  /* 0xffffffffff0f7424 */ /* 0x000fce00078e00ff */
[----:B------:R-:W-:Y:S05]  /*19590*/  WARPSYNC.COLLECTIVE R15, `(.L_x_1345) ;  /* 0x000000000f087348 */ /* 0x000fea0003c00000 */
[----:B------:R0:W1:Y:S02]  /*195a0*/  SHFL.UP P6, R14, R13, R12, R11 ;  /* 0x0400000c0d0e7389 */ /* 0x00006400000c000b */
[----:B01----:R-:W-:Y:S01]  /*195b0*/  ENDCOLLECTIVE ;  /* 0x000000000000791b */ /* 0x003fe20003800000 */
.L_x_1345:
[----:B------:R-:W-:Y:S05]  /*195c0*/  BSYNC B0 ;  /* 0x0000000000007941 */ /* 0x000fea0003800000 */
.L_x_1344:
        /* <DEDUP_REMOVED lines=8> */
.L_x_1346:
[----:B------:R-:W-:Y:S01]  /*19650*/  IMAD.MOV.U32 R12, RZ, RZ, 0x4 ;  /* 0x00000004ff0c7424 */ /* 0x000fe200078e00ff */
[----:B------:R-:W-:-:S05]  /*19660*/  SEL R2, R14, RZ, P2 ;  /* 0x000000ff0e027207 */ /* 0x000fca0001000000 */
[----:B------:R-:W-:-:S04]  /*19670*/  IMAD.IADD R2, R13, 0x1, R2 ;  /* 0x000000010d027824 */ /* 0x000fc800078e0202 */
[----:B------:R-:W-:-:S07]  /*19680*/  IMAD.MOV.U32 R13, RZ, RZ, R2 ;  /* 0x000000ffff0d7224 */ /* 0x000fce00078e0002 */
[----:B------:R-:W-:Y:S05]  /*19690*/  WARPSYNC.COLLECTIVE R15, `(.L_x_1347) ;  /* 0x000000000f087348 */ /* 0x000fea0003c00000 */
[----:B------:R0:W1:Y:S02]  /*196a0*/  SHFL.UP P6, R14, R13, R12, R11 ;  /* 0x0400000c0d0e7389 */ /* 0x00006400000c000b */
[----:B01----:R-:W-:Y:S01]  /*196b0*/  ENDCOLLECTIVE ;  /* 0x000000000000791b */ /* 0x003fe20003800000 */
.L_x_1347:
[----:B------:R-:W-:Y:S01]  /*196c0*/  IMAD.MOV.U32 R12, RZ, RZ, 0x8 ;  /* 0x00000008ff0c7424 */ /* 0x000fe200078e00ff */
[----:B------:R-:W-:-:S05]  /*196d0*/  SEL R3, R14, RZ, P3 ;  /* 0x000000ff0e037207 */ /* 0x000fca0001800000 */
[----:B------:R-:W-:-:S04]  /*196e0*/  IMAD.IADD R3, R2, 0x1, R3 ;  /* 0x0000000102037824 */ /* 0x000fc800078e0203 */
[----:B------:R-:W-:-:S07]  /*196f0*/  IMAD.MOV.U32 R13, RZ, RZ, R3 ;  /* 0x000000ffff0d7224 */ /* 0x000fce00078e0003 */
[----:B------:R-:W-:Y:S05]  /*19700*/  WARPSYNC.COLLECTIVE R15, `(.L_x_1348) ;  /* 0x000000000f087348 */ /* 0x000fea0003c00000 */
[----:B------:R0:W1:Y:S02]  /*19710*/  SHFL.UP P6, R14, R13, R12, R11 ;  /* 0x0400000c0d0e7389 */ /* 0x00006400000c000b */
[----:B01----:R-:W-:Y:S01]  /*19720*/  ENDCOLLECTIVE ;  /* 0x000000000000791b */ /* 0x003fe20003800000 */
.L_x_1348:
[----:B------:R-:W-:Y:S01]  /*19730*/  IMAD.MOV.U32 R12, RZ, RZ, 0x10 ;  /* 0x00000010ff0c7424 */ /* 0x000fe200078e00ff */
[----:B------:R-:W-:-:S05]  /*19740*/  SEL R4, R14, RZ, P4 ;  /* 0x000000ff0e047207 */ /* 0x000fca0002000000 */
[----:B------:R-:W-:-:S04]  /*19750*/  IMAD.IADD R4, R3, 0x1, R4 ;  /* 0x0000000103047824 */ /* 0x000fc800078e0204 */
[----:B------:R-:W-:-:S07]  /*19760*/  IMAD.MOV.U32 R13, RZ, RZ, R4 ;  /* 0x000000ffff0d7224 */ /* 0x000fce00078e0004 */
[----:B------:R-:W-:Y:S05]  /*19770*/  WARPSYNC.COLLECTIVE R15, `(.L_x_1349) ;  /* 0x000000000f087348 */ /* 0x000fea0003c00000 */
[----:B------:R0:W1:Y:S02]  /*19780*/  SHFL.UP P6, R14, R13, R12, R11 ;  /* 0x0400000c0d0e7389 */ /* 0x00006400000c000b */
[----:B01----:R-:W-:Y:S01]  /*19790*/  ENDCOLLECTIVE ;  /* 0x000000000000791b */ /* 0x003fe20003800000 */
.L_x_1349:
        /* <DEDUP_REMOVED lines=8> */
.L_x_1350:
[----:B------:R-:W-:Y:S05]  /*19820*/  BRA `(.L_x_1351) ;  /* 0xffffffd800947947 */ /* 0x000fea000383ffff */
.L_x_1286:
[----:B------:R-:W-:Y:S01]  /*19830*/  BSSY B0, `(.L_x_1352) ;  /* 0x0000006000007945 */ /* 0x000fe20003800000 */
[----:B------:R-:W-:Y:S01]  /*19840*/  PLOP3.LUT P6, PT, P6, PT, PT, 0x8, 0x0 ;  /* 0x000000000000781c */ /* 0x000fe200037ce170 */
[----:B------:R-:W-:-:S12]  /*19850*/  IMAD.MOV.U32 R15, RZ, RZ, -0x1 ;  /* 0xffffffffff0f7424 */ /* 0x000fd800078e00ff */
[----:B0-2---:R-:W-:Y:S05]  /*19860*/  WARPSYNC.COLLECTIVE R15, `(.L_x_1353) ;  /* 0x000000000f087348 */ /* 0x005fea0003c00000 */
[----:B------:R-:W-:Y:S01]  /*19870*/  VOTE.ANY R14, PT, P6 ;  /* 0x00000000000e7806 */ /* 0x000fe200030e0100 */
[----:B0-2---:R-:W-:Y:S06]  /*19880*/  ENDCOLLECTIVE ;  /* 0x000000000000791b */ /* 0x005fec0003800000 */
.L_x_1353:
[----:B------:R-:W-:Y:S05]  /*19890*/  BSYNC B0 ;  /* 0x0000000000007941 */ /* 0x000fea0003800000 */
.L_x_1352:
[----:B------:R-:W-:Y:S02]  /*198a0*/  IMAD.MOV.U32 R3, RZ, RZ, R14 ;  /* 0x000000ffff037224 */ /* 0x000fe400078e000e */
[----:B------:R-:W-:Y:S02]  /*198b0*/  IMAD.MOV.U32 R13, RZ, RZ, R25 ;  /* 0x000000ffff0d7224 */ /* 0x000fe400078e0019 */
[----:B------:R-:W0:Y:S01]  /*198c0*/  POPC R7, R3 ;  /* 0x0000000300077309 */ /* 0x000e220000000000 */
[----:B------:R-:W-:Y:S02]  /*198d0*/  IMAD.MOV.U32 R11, RZ, RZ, 0x1f ;  /* 0x0000001fff0b7424 */ /* 0x000fe400078e00ff */
[----:B------:R-:W-:Y:S02]  /*198e0*/  IMAD.MOV.U32 R15, RZ, RZ, -0x1 ;  /* 0xffffffffff0f7424 */ /* 0x000fe400078e00ff */
[----:B0-----:R-:W-:Y:S02]  /*198f0*/  IMAD.MOV.U32 R12, RZ, RZ, R7 ;  /* 0x000000ffff0c7224 */ /* 0x001fe400078e0007 */
[----:B------:R-:W-:-:S07]  /*19900*/  IMAD.IADD R27, R7, 0x1, R27 ;  /* 0x00000001071b7824 */ /* 0x000fce00078e021b */
[----:B------:R-:W-:Y:S05]  /*19910*/  WARPSYNC.COLLECTIVE R15, `(.L_x_1354) ;  /* 0x000000000f087348 */ /* 0x000fea0003c00000 */
[----:B------:R0:W1:Y:S02]  /*19920*/  SHFL.IDX P6, R14, R13, R12, R11 ;  /* 0x0000000c0d0e7389 */ /* 0x00006400000c000b */
[----:B01----:R-:W-:Y:S01]  /*19930*/  ENDCOLLECTIVE ;  /* 0x000000000000791b */ /* 0x003fe20003800000 */
.L_x_1354:
[----:B------:R-:W-:Y:S02]  /*19940*/  IMAD.MOV.U32 R13, RZ, RZ, R5 ;  /* 0x000000ffff0d7224 */ /* 0x000fe400078e0005 */
[----:B------:R-:W-:-:S07]  /*19950*/  IMAD.MOV.U32 R25, RZ, RZ, R14 ;  /* 0x000000ffff197224 */ /* 0x000fce00078e000e */
[----:B------:R-:W-:Y:S05]  /*19960*/  WARPSYNC.COLLECTIVE R15, `(.L_x_1355) ;  /* 0x000000000f087348 */ /* 0x000fea0003c00000 */
[----:B------:R0:W1:Y:S02]  /*19970*/  SHFL.IDX P6, R14, R13, R12, R11 ;  /* 0x0000000c0d0e7389 */ /* 0x00006400000c000b */
[----:B01----:R-:W-:Y:S01]  /*19980*/  ENDCOLLECTIVE ;  /* 0x000000000000791b */ /* 0x003fe20003800000 */
.L_x_1355:
[----:B------:R-:W-:Y:S01]  /*19990*/  IMAD.MOV.U32 R5, RZ, RZ, R14 ;  /* 0x000000ffff057224 */ /* 0x000fe200078e000e */
[----:B------:R-:W-:Y:S06]  /*199a0*/  BRA `(.L_x_1356) ;  /* 0xffffffd800747947 */ /* 0x000fec000383ffff */
.L_x_1288:
[----:B------:R-:W-:Y:S01]  /*199b0*/  BSSY B0, `(.L_x_1357) ;  /* 0x0000007000007945 */ /* 0x000fe20003800000 */
[----:B------:R-:W-:Y:S02]  /*199c0*/  IMAD.MOV.U32 R13, RZ, RZ, R2 ;  /* 0x000000ffff0d7224 */ /* 0x000fe400078e0002 */
[----:B------:R-:W-:Y:S02]  /*199d0*/  IMAD.MOV.U32 R11, RZ, RZ, 0x1f ;  /* 0x0000001fff0b7424 */ /* 0x000fe400078e00ff */
[----:B------:R-:W-:-:S07]  /*199e0*/  IMAD.MOV.U32 R15, RZ, RZ, -0x1 ;  /* 0xffffffffff0f7424 */ /* 0x000fce00078e00ff */
[----:B01-34-:R-:W-:Y:S05]  /*199f0*/  WARPSYNC.COLLECTIVE R15, `(.L_x_1358) ;  /* 0x000000000f087348 */ /* 0x01bfea0003c00000 */
[----:B------:R2:W0:Y:S02]  /*19a00*/  SHFL.IDX P6, R14, R13, R12, R11 ;  /* 0x0000000c0d0e7389 */ /* 0x00042400000c000b */
[----:B01234-:R-:W-:Y:S01]  /*19a10*/  ENDCOLLECTIVE ;  /* 0x000000000000791b */ /* 0x01ffe20003800000 */
.L_x_1358:
[----:B------:R-:W-:Y:S05]  /*19a20*/  BSYNC B0 ;  /* 0x0000000000007941 */ /* 0x000fea0003800000 */
.L_x_1357:
[----:B------:R-:W-:Y:S01]  /*19a30*/  IMAD.MOV.U32 R24, RZ, RZ, R14 ;  /* 0x000000ffff187224 */ /* 0x000fe200078e000e */
[----:B------:R-:W-:Y:S06]  /*19a40*/  BRA `(.L_x_1287) ;  /* 0xffffffd800647947 */ /* 0x000fec000383ffff */
.L_x_1294:
[----:B0-----:R0:W2:Y:S02]  /*19a50*/  SYNCS.PHASECHK.TRANS64.TRYWAIT P0, [R9+URZ+0x2d820], R0 ;  /* 0x02d82000090075a7 */ /* 0x0010a4000800017f */
[----:B--2---:R-:W-:Y:S05]  /*19a60*/  @!P0 NANOSLEEP.SYNCS 0x989680 ;  /* 0x009896800000895d */ /* 0x004fea0003900000 */
[----:B------:R-:W2:Y:S02]  /*19a70*/  @!P0 SYNCS.PHASECHK.TRANS64 P0, [R9+URZ+0x2d820], R0 ;  /* 0x02d82000090085a7 */ /* 0x000ea4000800007f */
[----:B--2---:R-:W-:Y:S05]  /*19a80*/  @!P0 BRA `(.L_x_1294) ;  /* 0xfffffffc00f08947 */ /* 0x004fea000383ffff */
[----:B------:R-:W-:Y:S05]  /*19a90*/  BRA `(.L_x_1359) ;  /* 0xffffffe000bc7947 */ /* 0x000fea000383ffff */
.L_x_1295:
        /* <DEDUP_REMOVED lines=8> */
[----:B01-3--:R-:W-:Y:S05]  /*19b20*/  WARPSYNC.COLLECTIVE R15, `(.L_x_1361) ;  /* 0x000000000f087348 */ /* 0x00bfea0003c00000 */
[----:B------:R2:W4:Y:S02]  /*19b30*/  SHFL.IDX P6, R14, R13, R12, R11 ;  /* 0x0000000c0d0e7389 */ /* 0x00052400000c000b */
[----:B01234-:R-:W-:Y:S01]  /*19b40*/  ENDCOLLECTIVE ;  /* 0x000000000000791b */ /* 0x01ffe20003800000 */
.L_x_1361:
[----:B------:R-:W-:Y:S05]  /*19b50*/  BSYNC B0 ;  /* 0x0000000000007941 */ /* 0x000fea0003800000 */
.L_x_1360:
[----:B------:R-:W-:Y:S05]  /*19b60*/  BRA `(.L_x_1362) ;  /* 0xffffffe000a47947 */ /* 0x000fea000383ffff */
.L_x_1298:
[----:B------:R-:W-:Y:S01]  /*19b70*/  BSSY B1, `(.L_x_1363) ;  /* 0x0000006000017945 */ /* 0x000fe20003800000 */
[----:B------:R-:W-:-:S07]  /*19b80*/  IMAD.MOV.U32 R15, RZ, RZ, -0x1 ;  /* 0xffffffffff0f7424 */ /* 0x000fce00078e00ff */
[----:B01-3--:R-:W-:Y:S05]  /*19b90*/  WARPSYNC.COLLECTIVE R15, `(.L_x_1364) ;  /* 0x000000000f0c7348 */ /* 0x00bfea0003c00000 */
[----:B------:R-:W-:Y:S02]  /*19ba0*/  ELECT P6, UR62, PT ;  /* 0x00000000003e782f */ /* 0x000fe400038c0000 */
[----:B------:R-:W-:Y:S01]  /*19bb0*/  MOV R14, UR62 ;  /* 0x0000003e000e7c02 */ /* 0x000fe20008000f00 */
[----:B01-3--:R-:W-:Y:S10]  /*19bc0*/  ENDCOLLECTIVE ;  /* 0x000000000000791b */ /* 0x00bff40003800000 */
.L_x_1364:
[----:B------:R-:W-:Y:S05]  /*19bd0*/  BSYNC B1 ;  /* 0x0000000000017941 */ /* 0x000fea0003800000 */
.L_x_1363:
[----:B------:R-:W-:Y:S05]  /*19be0*/  BRA `(.L_x_1365) ;  /* 0xffffffe0009c7947 */ /* 0x000fea000383ffff */
.L_x_1300:
[----:B0-----:R0:W1:Y:S02]  /*19bf0*/  SYNCS.PHASECHK.TRANS64.TRYWAIT P0, [R7+URZ], R2 ;  /* 0x00000002070075a7 */ /* 0x001064000800017f */
[----:B-1----:R-:W-:Y:S05]  /*19c00*/  @!P0 NANOSLEEP.SYNCS 0x989680 ;  /* 0x009896800000895d */ /* 0x002fea0003900000 */
[----:B------:R-:W1:Y:S02]  /*19c10*/  @!P0 SYNCS.PHASECHK.TRANS64 P0, [R7+URZ], R2 ;  /* 0x00000002070085a7 */ /* 0x000e64000800007f */
[----:B-1----:R-:W-:Y:S05]  /*19c20*/  @!P0 BRA `(.L_x_1300) ;  /* 0xfffffffc00f08947 */ /* 0x002fea000383ffff */
[----:B------:R-:W-:Y:S05]  /*19c30*/  BRA `(.L_x_1366) ;  /* 0xffffffe000d07947 */ /* 0x000fea000383ffff */
.L_x_1301:
[----:B-1----:R1:W2:Y:S02]  /*19c40*/  SYNCS.PHASECHK.TRANS64.TRYWAIT P0, [R3+URZ], R0 ;  /* 0x00000000030075a7 */ /* 0x0022a4000800017f */
[----:B--2---:R-:W-:Y:S05]  /*19c50*/  @!P0 NANOSLEEP.SYNCS 0x989680 ;  /* 0x009896800000895d */ /* 0x004fea0003900000 */
[----:B------:R-:W2:Y:S02]  /*19c60*/  @!P0 SYNCS.PHASECHK.TRANS64 P0, [R3+URZ], R0 ;  /* 0x00000000030085a7 */ /* 0x000ea4000800007f */
[----:B--2---:R-:W-:Y:S05]  /*19c70*/  @!P0 BRA `(.L_x_1301) ;  /* 0xfffffffc00f08947 */ /* 0x004fea000383ffff */
[----:B------:R-:W-:Y:S05]  /*19c80*/  BRA `(.L_x_1367) ;  /* 0xffffffe000c47947 */ /* 0x000fea000383ffff */
.L_x_1303:
[----:B-1----:R1:W2:Y:S02]  /*19c90*/  SYNCS.PHASECHK.TRANS64.TRYWAIT P0, [R5+URZ], R2 ;  /* 0x00000002050075a7 */ /* 0x0022a4000800017f */
[----:B--2---:R-:W-:Y:S05]  /*19ca0*/  @!P0 NANOSLEEP.SYNCS 0x989680 ;  /* 0x009896800000895d */ /* 0x004fea0003900000 */
[----:B------:R-:W2:Y:S02]  /*19cb0*/  @!P0 SYNCS.PHASECHK.TRANS64 P0, [R5+URZ], R2 ;  /* 0x00000002050085a7 */ /* 0x000ea4000800007f */
[----:B--2---:R-:W-:Y:S05]  /*19cc0*/  @!P0 BRA `(.L_x_1303) ;  /* 0xfffffffc00f08947 */ /* 0x004fea000383ffff */
[----:B------:R-:W-:Y:S05]  /*19cd0*/  BRA `(.L_x_1368) ;  /* 0xffffffe000c87947 */ /* 0x000fea000383ffff */
.L_x_1369:
        /* <DEDUP_REMOVED lines=10> */
.L_x_2780:


//--------------------- .text._ZN7cutlass13device_kernelIN5flash11enable_sm90INS1_16FlashAttnFwdSm90INS1_25CollectiveMainloopFwdSm90ILi2EN4cute5tupleIJNS5_1CILi1EEES8_S8_EEENS6_IJNS7_ILi192EEENS7_ILi128EEENS7_ILi96EEEEEELi96ENS_6half_tEfNS_4arch4Sm90ELb0ELb1ELb0ELb1ELb0ELb1ELb0ELb0ELb1ELb1ELb1ELb0EEENS1_21CollectiveEpilogueFwdINS6_IJSA_SC_SB_EEES9_SE_SG_Li384ELb1ELb1ELb1ELb0EEENS1_36VarlenDynamicPersistentTileSchedulerILi192ELi128ELi384ELi128ELb1ELb1ELb1ELb1ELb0ELb1EEEEEEEEEvNT_6ParamsE --------------------------
	.section	.text._ZN7cutlass13device_kernelIN5flash11enable_sm90INS1_16FlashAttnFwdSm90INS1_25CollectiveMainloopFwdSm90ILi2EN4cute5tupleIJNS5_1CILi1EEES8_S8_EEENS6_IJNS7_ILi192EEENS7_ILi128EEENS7_ILi96EEEEEELi96ENS_6half_tEfNS_4arch4Sm90ELb0ELb1ELb0ELb1ELb0ELb1ELb0ELb0ELb1ELb1ELb1ELb0EEENS1_21CollectiveEpilogueFwdINS6_IJSA_SC_SB_EEES9_SE_SG_Li384ELb1ELb1ELb1ELb0EEENS1_36VarlenDynamicPersistentTileSchedulerILi192ELi128ELi384ELi128ELb1ELb1ELb1ELb1ELb0ELb1EEEEEEEEEvNT_6ParamsE,"ax",@progbits
	.align	128
.text._ZN7cutlass13device_kernelIN5flash11enable_sm90INS1_16FlashAttnFwdSm90INS1_25CollectiveMainloopFwdSm90ILi2EN4cute5tupleIJNS5_1CILi1EEES8_S8_EEENS6_IJNS7_ILi192EEENS7_ILi128EEENS7_ILi96EEEEEELi96ENS_6half_tEfNS_4arch4Sm90ELb0ELb1ELb0ELb1ELb0ELb1ELb0ELb0ELb1ELb1ELb1ELb0EEENS1_21CollectiveEpilogueFwdINS6_IJSA_SC_SB_EEES9_SE_SG_Li384ELb1ELb1ELb1ELb0EEENS1_36VarlenDynamicPersistentTileSchedulerILi192ELi128ELi384ELi128ELb1ELb1ELb1ELb1ELb0ELb1EEEEEEEEEvNT_6ParamsE:
        .type           _ZN7cutlass13device_kernelIN5flash11enable_sm90INS1_16FlashAttnFwdSm90INS1_25CollectiveMainloopFwdSm90ILi2EN4cute5tupleIJNS5_1CILi1EEES8_S8_EEENS6_IJNS7_ILi192EEENS7_ILi128EEENS7_ILi96EEEEEELi96ENS_6half_tEfNS_4arch4Sm90ELb0ELb1ELb0ELb1ELb0ELb1ELb0ELb0ELb1ELb1ELb1ELb0EEENS1_21CollectiveEpilogueFwdINS6_IJSA_SC_SB_EEES9_SE_SG_Li384ELb1ELb1ELb1ELb0EEENS1_36VarlenDynamicPersistentTileSchedulerILi192ELi128ELi384ELi128ELb1ELb1ELb1ELb1ELb0ELb1EEEEEEEEEvNT_6ParamsE,@function
        .size           _ZN7cutlass13device_kernelIN5flash11enable_sm90INS1_16FlashAttnFwdSm90INS1_25CollectiveMainloopFwdSm90ILi2EN4cute5tupleIJNS5_1CILi1EEES8_S8_EEENS6_IJNS7_ILi192EEENS7_ILi128EEENS7_ILi96EEEEEELi96ENS_6half_tEfNS_4arch4Sm90ELb0ELb1ELb0ELb1ELb0ELb1ELb0ELb0ELb1ELb1ELb1ELb0EEENS1_21CollectiveEpilogueFwdINS6_IJSA_SC_SB_EEES9_SE_SG_Li384ELb1ELb1ELb1ELb0EEENS1_36VarlenDynamicPersistentTileSchedulerILi192ELi128ELi384ELi128ELb1ELb1ELb1ELb1ELb0ELb1EEEEEEEEEvNT_6ParamsE,(.L_x_2781 - _ZN7cutlass13device_kernelIN5flash11enable_sm90INS1_16FlashAttnFwdSm90INS1_25CollectiveMainloopFwdSm90ILi2EN4cute5tupleIJNS5_1CILi1EEES8_S8_EEENS6_IJNS7_ILi192EEENS7_ILi128EEENS7_ILi96EEEEEELi96ENS_6half_tEfNS_4arch4Sm90ELb0ELb1ELb0ELb1ELb0ELb1ELb0ELb0ELb1ELb1ELb1ELb0EEENS1_21CollectiveEpilogueFwdINS6_IJSA_SC_SB_EEES9_SE_SG_Li384ELb1ELb1ELb1ELb0EEENS1_36VarlenDynamicPersistentTileSchedulerILi192ELi128ELi384ELi128ELb1ELb1ELb1ELb1ELb0ELb1EEEEEEEEEvNT_6ParamsE)
        .other          _ZN7cutlass13device_kernelIN5flash11enable_sm90INS1_16FlashAttnFwdSm90INS1_25CollectiveMainloopFwdSm90ILi2EN4cute5tupleIJNS5_1CILi1EEES8_S8_EEENS6_IJNS7_ILi192EEENS7_ILi128EEENS7_ILi96EEEEEELi96ENS_6half_tEfNS_4arch4Sm90ELb0ELb1ELb0ELb1ELb0ELb1ELb0ELb0ELb1ELb1ELb1ELb0EEENS1_21CollectiveEpilogueFwdINS6_IJSA_SC_SB_EEES9_SE_SG_Li384ELb1ELb1ELb1ELb0EEENS1_36VarlenDynamicPersistentTileSchedulerILi192ELi128ELi384ELi128ELb1ELb1ELb1ELb1ELb0ELb1EEEEEEEEEvNT_6ParamsE,@"STO_CUDA_ENTRY STV_DEFAULT"
_ZN7cutlass13device_kernelIN5flash11enable_sm90INS1_16FlashAttnFwdSm90INS1_25CollectiveMainloopFwdSm90ILi2EN4cute5tupleIJNS5_1CILi1EEES8_S8_EEENS6_IJNS7_ILi192EEENS7_ILi128EEENS7_ILi96EEEEEELi96ENS_6half_tEfNS_4arch4Sm90ELb0ELb1ELb0ELb1ELb0ELb1ELb0ELb0ELb1ELb1ELb1ELb0EEENS1_21CollectiveEpilogueFwdINS6_IJSA_SC_SB_EEES9_SE_SG_Li384ELb1ELb1ELb1ELb0EEENS1_36VarlenDynamicPersistentTileSchedulerILi192ELi128ELi384ELi128ELb1ELb1ELb1ELb1ELb0ELb1EEEEEEEEEvNT_6ParamsE:
        /* <DEDUP_REMOVED lines=24> */
.L_x_1371:
[----:B------:R-:W-:Y:S05]  /*0180*/  BSYNC B0 ;  /* 0x0000000000007941 */ /* 0x000fea0003800000 */
.L_x_1370:
        /* <DEDUP_REMOVED lines=41> */
.L_x_1372:
        /* <DEDUP_REMOVED lines=22> */
.L_x_1373:
        /* <DEDUP_REMOVED lines=18> */
.L_x_1374:
        /* <DEDUP_REMOVED lines=22> */
.L_x_1375:
        /* <DEDUP_REMOVED lines=22> */
.L_x_1376:
[----:B------:R-:W-:Y:S01]  /*0960*/  PLOP3.LUT P0, PT, PT, PT, UP0, 0x80, 0x0 ;  /* 0x000000000000781c */ /* 0x000fe20003f0f008 */
[----:B------:R-:W-:Y:S01]  /*0970*/  UMOV UR36, 0x1 ;  /* 0x0000000100247882 */ /* 0x000fe20000000000 */
[----:B------:R-:W-:Y:S01]  /*0980*/  NOP ;  /* 0x0000000000007918 */ /* 0x000fe20000000000 */
[----:B------:R-:W-:Y:S01]  /*0990*/  USEL UR36, UR36, 0x2, !UP0 ;  /* 0x0000000224247887 */ /* 0x000fe2000c000000 */
[----:B------:R-:W-:Y:S01]  /*09a0*/  BSSY B9, `(.L_x_1377) ;  /* 0x00023f9000097945 */ /* 0x000fe20003800000 */
[----:B------:R-:W-:Y:S01]  /*09b0*/  ULDC.64 UR38, c[0x0][0x208] ;  /* 0x0000820000267ab9 */ /* 0x000fe20000000a00 */
[----:B012-4-:R-:W-:Y:S07]  /*09c0*/  BAR.SYNC.DEFER_BLOCKING 0x0 ;  /* 0x0000000000007b1d */ /* 0x017fee0000010000 */
[----:B------:R-:W-:Y:S05]  /*09d0*/  @!P0 BRA `(.L_x_1378) ;  /* 0x000001b0000c8947 */ /* 0x000fea0003800000 */
.L_x_1379:
[----:B------:R-:W-:-:S08]  /*09e0*/  NOP ;  /* 0x0000000000007918 */ /* 0x000fd00000000000 */
[----:B------:R-:W0:Y:S02]  /*09f0*/  USETMAXREG.TRY_ALLOC.CTAPOOL UP0, 0xa0 ;  /* 0x000000a0000079c8 */ /* 0x000e240008000600 */
[----:B0-----:R-:W-:-:S13]  /*0a00*/  PLOP3.LUT P0, PT, PT, PT, UP0, 0x80, 0x0 ;  /* 0x000000000000781c */ /* 0x001fda0003f0f008 */
[----:B------:R-:W-:Y:S05]  /*0a10*/  @!P0 BRA `(.L_x_1379) ;  /* 0xfffffffc00f08947 */ /* 0x000fea000383ffff */
[----:B------:R-:W0:Y:S01]  /*0a20*/  S2R R0, SR_TID.X ;  /* 0x0000000000007919 */ /* 0x000e220000002100 */
[----:B------:R-:W1:Y:S01]  /*0a30*/  S2UR UR5, SR_CgaCtaId ;  /* 0x00000000000579c3 */ /* 0x000e620000008800 */
[----:B------:R-:W-:Y:S01]  /*0a40*/  UMOV UR4, 0x400 ;  /* 0x0000040000047882 */ /* 0x000fe20000000000 */
[----:B------:R-:W-:-:S06]  /*0a50*/  LOP3.LUT R23, R23, 0xdfffffff, RZ, 0xc0, !PT ;  /* 0xdfffffff17177812 */ /* 0x000fcc00078ec0ff */
[----:B------:R-:W-:Y:S06]  /*0a60*/  BAR.ARV 0x8, 0x200 ;  /* 0x0208000000007b1d */ /* 0x000fec0000002000 */
[----:B-1----:R-:W-:-:S06]  /*0a70*/  ULEA UR4, UR5, UR4, 0x18 ;  /* 0x0000000405047291 */ /* 0x002fcc000f8ec03f */
[----:B------:R-:W-:Y:S01]  /*0a80*/  IMAD.U32 R2, RZ, RZ, UR4 ;  /* 0x00000004ff027e24 */ /* 0x000fe2000f8e00ff */
[----:B0-----:R-:W-:Y:S01]  /*0a90*/  SHF.R.U32.HI R0, RZ, 0x7, R0 ;  /* 0x00000007ff007819 */ /* 0x001fe20000011600 */
[----:B------:R-:W-:-:S03]  /*0aa0*/  ULDC UR4, c[0x0][0xc3c] ;  /* 0x00030f0000047ab9 */ /* 0x000fc60000000800 */
[----:B------:R-:W-:-:S13]  /*0ab0*/  ISETP.NE.AND P0, PT, R0, 0x1, PT ;  /* 0x000000010000780c */ /* 0x000fda0003f05270 */
[----:B------:R-:W-:Y:S01]  /*0ac0*/  @P0 LOP3.LUT R23, R23, 0x20000000, RZ, 0xfc, !PT ;  /* 0x2000000017170812 */ /* 0x000fe200078efcff */
[----:B------:R-:W-:Y:S08]  /*0ad0*/  @!P0 BAR.ARV 0x9, 0x100 ;  /* 0x0244000000008b1d */ /* 0x000ff00000002000 */
[----:B------:R-:W-:Y:S06]  /*0ae0*/  BAR.SYNC.DEFER_BLOCKING 0x5, 0x200 ;  /* 0x0148000000007b1d */ /* 0x000fec0000010000 */
[----:B------:R-:W0:Y:S02]  /*0af0*/  LDS.128 R72, [R2+0x2d8d0] ;  /* 0x02d8d00002487984 */ /* 0x000e240000000c00 */
[----:B------:R-:W-:Y:S06]  /*0b00*/  BAR.ARV 0x4, 0x200 ;  /* 0x0108000000007b1d */ /* 0x000fec0000002000 */
[----:B0-----:R-:W-:-:S13]  /*0b10*/  ISETP.GE.AND P0, PT, R75, UR4, PT ;  /* 0x000000044b007c0c */ /* 0x001fda000bf06270 */
[----:B------:R-:W-:Y:S05]  /*0b20*/  @P0 BRA `(.L_x_1380) ;  /* 0x0000023c00800947 */ /* 0x000fea0003800000 */
[----:B------:R-:W0:Y:S01]  /*0b30*/  S2R R0, SR_TID.X ;  /* 0x0000000000007919 */ /* 0x000e220000002100 */
[----:B------:R-:W-:Y:S01]  /*0b40*/  IMAD.MOV.U32 R141, RZ, RZ, 0x40 ;  /* 0x00000040ff8d7424 */ /* 0x000fe200078e00ff */
[----:B------:R-:W-:Y:S01]  /*0b50*/  R2UR UR40, R2 ;  /* 0x00000000022872ca */ /* 0x000fe200000e0000 */
[----:B------:R-:W-:Y:S01]  /*0b60*/  IMAD.MOV.U32 R156, RZ, RZ, RZ ;  /* 0x000000ffff9c7224 */ /* 0x000fe200078e00ff */
[----:B------:R-:W-:Y:S01]  /*0b70*/  ULOP3.LUT UR37, UR36, 0x1, URZ, 0xfc, !UPT ;  /* 0x0000000124257892 */ /* 0x000fe2000f8efc3f */
[----:B------:R-:W-:-:S10]  /*0b80*/  IMAD.MOV.U32 R18, RZ, RZ, RZ ;  /* 0x000000ffff127224 */ /* 0x000fd400078e00ff */
[----:B------:R-:W-:Y:S01]  /*0b90*/  UIADD3 UR40, UR40, 0xc400, URZ ;  /* 0x0000c40028287890 */ /* 0x000fe2000fffe03f */
[----:B0-----:R-:W-:-:S05]  /*0ba0*/  VIADD R0, R0, 0xffffff80 ;  /* 0xffffff8000007836 */ /* 0x001fca0000000000 */
[----:B------:R-:W-:Y:S02]  /*0bb0*/  SHF.R.S32.HI R3, RZ, 0x1f, R0 ;  /* 0x0000001fff037819 */ /* 0x000fe40000011400 */
[-C--:B------:R-:W-:Y:S02]  /*0bc0*/  LEA.HI R10, R0, R0.reuse, RZ, 0x1 ;  /* 0x00000000000a7211 */ /* 0x080fe400078f08ff */
[CC--:B------:R-:W-:Y:S02]  /*0bd0*/  LEA.HI R5, R3.reuse, R0.reuse, RZ, 0x4 ;  /* 0x0000000003057211 */ /* 0x0c0fe400078f20ff */
[CC--:B------:R-:W-:Y:S02]  /*0be0*/  LEA.HI R4, R3.reuse, R0.reuse, RZ, 0x2 ;  /* 0x0000000003047211 */ /* 0x0c0fe400078f10ff */
[CC--:B------:R-:W-:Y:S02]  /*0bf0*/  LEA.HI R8, R3.reuse, R0.reuse, RZ, 0x5 ;  /* 0x0000000003087211 */ /* 0x0c0fe400078f28ff */
[----:B------:R-:W-:-:S02]  /*0c00*/  LEA.HI R3, R3, R0, RZ, 0x7 ;  /* 0x0000000003037211 */ /* 0x000fc400078f38ff */
[--C-:B------:R-:W-:Y:S02]  /*0c10*/  SHF.R.S32.HI R11, RZ, 0x2, R4.reuse ;  /* 0x00000002ff0b7819 */ /* 0x100fe40000011404 */
[----:B------:R-:W-:Y:S02]  /*0c20*/  SHF.R.S32.HI R6, RZ, 0x1f, R4 ;  /* 0x0000001fff067819 */ /* 0x000fe40000011404 */
[----:B------:R-:W-:Y:S02]  /*0c30*/  LOP3.LUT R13, R4, 0xfffffffc, RZ, 0xc0, !PT ;  /* 0xfffffffc040d7812 */ /* 0x000fe400078ec0ff */
[----:B------:R-:W-:Y:S02]  /*0c40*/  SHF.R.S32.HI R4, RZ, 0x7, R3 ;  /* 0x00000007ff047819 */ /* 0x000fe40000011403 */
[----:B------:R-:W-:Y:S01]  /*0c50*/  LOP3.LUT R9, R10, 0xfffffffe, RZ, 0xc0, !PT ;  /* 0xfffffffe0a097812 */ /* 0x000fe200078ec0ff */
[----:B------:R-:W-:Y:S01]  /*0c60*/  IMAD.IADD R13, R0, 0x1, -R13 ;  /* 0x00000001000d7824 */ /* 0x000fe200078e0a0d */
[----:B------:R-:W-:Y:S01]  /*0c70*/  LOP3.LUT R7, R5, 0xfffffff0, RZ, 0xc0, !PT ;  /* 0xfffffff005077812 */ /* 0x000fe200078ec0ff */
[----:B------:R-:W-:Y:S01]  /*0c80*/  IMAD.HI R12, R4, 0x55555556, RZ ;  /* 0x55555556040c7827 */ /* 0x000fe200078e02ff */
[----:B------:R-:W-:-:S02]  /*0c90*/  LOP3.LUT R3, R3, 0xffffff80, RZ, 0xc0, !PT ;  /* 0xffffff8003037812 */ /* 0x000fc400078ec0ff */
[----:B------:R-:W-:Y:S01]  /*0ca0*/  LEA.HI R6, R6, R11, RZ, 0x2 ;  /* 0x0000000b06067211 */ /* 0x000fe200078f10ff */
[C---:B------:R-:W-:Y:S01]  /*0cb0*/  IMAD.IADD R9, R0.reuse, 0x1, -R9 ;  /* 0x0000000100097824 */ /* 0x040fe200078e0a09 */
[----:B------:R-:W-:Y:S01]  /*0cc0*/  SHF.R.S32.HI R19, RZ, 0x1, R10 ;  /* 0x00000001ff137819 */ /* 0x000fe2000001140a */
[C---:B------:R-:W-:Y:S01]  /*0cd0*/  IMAD.IADD R7, R0.reuse, 0x1, -R7 ;  /* 0x0000000100077824 */ /* 0x040fe200078e0a07 */
[----:B------:R-:W-:Y:S01]  /*0ce0*/  SHF.R.S32.HI R8, RZ, 0x5, R8 ;  /* 0x00000005ff087819 */ /* 0x000fe20000011408 */
[----:B------:R-:W-:Y:S01]  /*0cf0*/  IMAD.IADD R21, R0, 0x1, -R3 ;  /* 0x0000000100157824 */ /* 0x000fe200078e0a03 */
[----:B------:R-:W-:Y:S01]  /*0d00*/  LOP3.LUT R0, R6, 0xfffffffc, RZ, 0xc0, !PT ;  /* 0xfffffffc06007812 */ /* 0x000fe200078ec0ff */
[----:B------:R-:W-:Y:S01]  /*0d10*/  IMAD.SHL.U32 R136, R9, 0x8, RZ ;  /* 0x0000000809887824 */ /* 0x000fe200078e00ff */
[----:B------:R-:W-:Y:S02]  /*0d20*/  LEA.HI R3, R12, R12, RZ, 0x1 ;  /* 0x0000000c0c037211 */ /* 0x000fe400078f08ff */
[----:B------:R-:W-:Y:S01]  /*0d30*/  LEA.HI R10, R10, R19, RZ, 0x1 ;  /* 0x000000130a0a7211 */ /* 0x000fe200078f08ff */
[----:B------:R-:W-:Y:S01]  /*0d40*/  IMAD.IADD R11, R11, 0x1, -R0 ;  /* 0x000000010b0b7824 */ /* 0x000fe200078e0a00 */
[----:B------:R-:W-:Y:S01]  /*0d50*/  SHF.R.S32.HI R0, RZ, 0x1f, R7 ;  /* 0x0000001fff007819 */ /* 0x000fe20000011407 */
[----:B------:R-:W-:Y:S01]  /*0d60*/  IMAD R12, R3, -0x3, R4 ;  /* 0xfffffffd030c7824 */ /* 0x000fe200078e0204 */
[----:B------:R-:W-:Y:S01]  /*0d70*/  SHF.R.S32.HI R6, RZ, 0x4, R5 ;  /* 0x00000004ff067819 */ /* 0x000fe20000011405 */
[----:B------:R-:W-:Y:S01]  /*0d80*/  STL [R1+0x64], R21 ;  /* 0x0000641501007387 */ /* 0x000fe20000100800 */
[----:B------:R-:W-:Y:S01]  /*0d90*/  LEA.HI R0, R0, R7, RZ, 0x3 ;  /* 0x0000000700007211 */ /* 0x000fe200078f18ff */
[----:B------:R-:W-:Y:S01]  /*0da0*/  IMAD.SHL.U32 R11, R11, 0x40, RZ ;  /* 0x000000400b0b7824 */ /* 0x000fe200078e00ff */
[----:B------:R-:W-:-:S02]  /*0db0*/  LOP3.LUT R10, R10, 0x7fffffe, RZ, 0xc0, !PT ;  /* 0x07fffffe0a0a7812 */ /* 0x000fc400078ec0ff */
[----:B------:R-:W-:Y:S02]  /*0dc0*/  SHF.R.S32.HI R14, RZ, 0x1f, R21 ;  /* 0x0000001fff0e7819 */ /* 0x000fe40000011415 */
[----:B------:R-:W-:Y:S01]  /*0dd0*/  LEA.HI R5, R5, R6, RZ, 0x1 ;  /* 0x0000000605057211 */ /* 0x000fe200078f08ff */
[----:B------:R-:W-:Y:S01]  /*0de0*/  IMAD.IADD R3, R19, 0x1, -R10 ;  /* 0x0000000113037824 */ /* 0x000fe200078e0a0a */
[----:B------:R-:W-:Y:S02]  /*0df0*/  LOP3.LUT R4, R0, 0xfffffff8, RZ, 0xc0, !PT ;  /* 0xfffffff800047812 */ /* 0x000fe400078ec0ff */
[----:B------:R-:W-:Y:S01]  /*0e00*/  LEA.HI R15, R14, R21, RZ, 0x2 ;  /* 0x000000150e0f7211 */ /* 0x000fe200078f10ff */
[----:B------:R-:W-:Y:S01]  /*0e10*/  IMAD R20, R6, 0x8, R3 ;  /* 0x0000000806147824 */ /* 0x000fe200078e0203 */
[----:B------:R-:W-:Y:S01]  /*0e20*/  LOP3.LUT R5, R5, 0x1ffffffe, RZ, 0xc0, !PT ;  /* 0x1ffffffe05057812 */ /* 0x000fe200078ec0ff */
[----:B------:R-:W-:Y:S01]  /*0e30*/  IMAD.IADD R4, R7, 0x1, -R4 ;  /* 0x0000000107047824 */ /* 0x000fe200078e0a04 */
[----:B------:R-:W-:Y:S01]  /*0e40*/  SHF.R.S32.HI R16, RZ, 0x2, R15 ;  /* 0x00000002ff107819 */ /* 0x000fe2000001140f */
[----:B------:R-:W-:Y:S01]  /*0e50*/  IMAD R7, R8, 0x10, R7 ;  /* 0x0000001008077824 */ /* 0x000fe200078e0207 */
[----:B------:R-:W-:Y:S01]  /*0e60*/  SHF.R.S32.HI R17, RZ, 0x1f, R15 ;  /* 0x0000001fff117819 */ /* 0x000fe2000001140f */
[----:B------:R-:W-:Y:S01]  /*0e70*/  IMAD.IADD R5, R6, 0x1, -R5 ;  /* 0x0000000106057824 */ /* 0x000fe200078e0a05 */
[----:B------:R-:W-:Y:S01]  /*0e80*/  LEA.HI R10, R13, R13, RZ, 0x1 ;  /* 0x0000000d0d0a7211 */ /* 0x000fe200078f08ff */
[----:B------:R-:W-:Y:S01]  /*0e90*/  IMAD.SHL.U32 R3, R4, 0x40, RZ ;  /* 0x0000004004037824 */ /* 0x000fe200078e00ff */
[----:B------:R-:W-:Y:S01]  /*0ea0*/  LEA.HI R17, R17, R16, RZ, 0x3 ;  /* 0x0000001011117211 */ /* 0x000fe200078f18ff */
[----:B------:R-:W-:Y:S01]  /*0eb0*/  IMAD.SHL.U32 R6, R0, 0x40, RZ ;  /* 0x0000004000067824 */ /* 0x000fe200078e00ff */
[----:B------:R-:W-:Y:S01]  /*0ec0*/  LOP3.LUT R10, R10, 0x1ffffffe, RZ, 0xc0, !PT ;  /* 0x1ffffffe0a0a7812 */ /* 0x000fe200078ec0ff */
[----:B------:R-:W-:Y:S01]  /*0ed0*/  IMAD.SHL.U32 R0, R5, 0x8, RZ ;  /* 0x0000000805007824 */ /* 0x000fe200078e00ff */
[----:B------:R-:W-:-:S02]  /*0ee0*/  LOP3.LUT R3, R3, 0x1c0, RZ, 0xc0, !PT ;  /* 0x000001c003037812 */ /* 0x000fc400078ec0ff */
[----:B------:R-:W-:Y:S01]  /*0ef0*/  LOP3.LUT R17, R17, 0xfffffff8, RZ, 0xc0, !PT ;  /* 0xfffffff811117812 */ /* 0x000fe200078ec0ff */
[----:B------:R-:W-:Y:S01]  /*0f00*/  IMAD.IADD R13, R13, 0x1, -R10 ;  /* 0x000000010d0d7824 */ /* 0x000fe200078e0a0a */
[----:B------:R-:W-:Y:S02]  /*0f10*/  LEA.HI R14, R14, R21, RZ, 0x5 ;  /* 0x000000150e0e7211 */ /* 0x000fe400078f28ff */
[----:B------:R-:W-:Y:S01]  /*0f20*/  LOP3.LUT R6, R6, 0x7ffffe00, RZ, 0xc0, !PT ;  /* 0x7ffffe0006067812 */ /* 0x000fe200078ec0ff */
[----:B------:R-:W-:Y:S01]  /*0f30*/  IMAD.IADD R17, R16, 0x1, -R17 ;  /* 0x0000000110117824 */ /* 0x000fe200078e0a11 */
[--C-:B------:R-:W-:Y:S01]  /*0f40*/  LOP3.LUT R5, R3, 0x8, R0.reuse, 0xf8, !PT ;  /* 0x0000000803057812 */ /* 0x100fe200078ef800 */
[----:B------:R-:W-:Y:S01]  /*0f50*/  IMAD.U32 R0, R7, 0x20, R0 ;  /* 0x0000002007007824 */ /* 0x000fe200078e0000 */
[----:B------:R-:W-:Y:S01]  /*0f60*/  SHF.R.U32.HI R10, RZ, 0x3, R3 ;  /* 0x00000003ff0a7819 */ /* 0x000fe20000011603 */
[----:B------:R-:W-:Y:S01]  /*0f70*/  IMAD R6, R8, 0x400, R6 ;  /* 0x0000040008067824 */ /* 0x000fe200078e0206 */
[----:B------:R-:W-:-:S02]  /*0f80*/  SHF.R.S32.HI R14, RZ, 0x5, R14 ;  /* 0x00000005ff0e7819 */ /* 0x000fc4000001140e */
[----:B------:R-:W-:Y:S01]  /*0f90*/  LOP3.LUT R5, R5, R10, RZ, 0x3c, !PT ;  /* 0x0000000a05057212 */ /* 0x000fe200078e3cff */
[----:B------:R0:W-:Y:S01]  /*0fa0*/  STL [R1+0x6c], R0 ;  /* 0x00006c0001007387 */ /* 0x0001e20000100800 */
[----:B------:R-:W-:Y:S01]  /*0fb0*/  R2P PR, R4, 0x6 ;  /* 0x0000000604007804 */ /* 0x000fe20000000000 */
[----:B------:R-:W-:Y:S01]  /*0fc0*/  IMAD R17, R14, 0x10, R17 ;  /* 0x000000100e117824 */ /* 0x000fe200078e0211 */
[----:B------:R-:W-:Y:S01]  /*0fd0*/  LOP3.LUT R15, R15, 0x7ffffffc, RZ, 0xc0, !PT ;  /* 0x7ffffffc0f0f7812 */ /* 0x000fe200078ec0ff */
[----:B------:R-:W-:Y:S02]  /*0fe0*/  IMAD.IADD R5, R6, 0x1, R5 ;  /* 0x0000000106057824 */ /* 0x000fe400078e0205 */
[----:B------:R-:W-:Y:S01]  /*0ff0*/  IMAD.SHL.U32 R6, R9, 0x4, RZ ;  /* 0x0000000409067824 */ /* 0x000fe200078e00ff */
[----:B------:R-:W-:Y:S01]  /*1000*/  SEL R141, R141, 0xffffffc0, !P2 ;  /* 0xffffffc08d8d7807 */ /* 0x000fe20005000000 */
[----:B------:R-:W-:Y:S01]  /*1010*/  IMAD R3, R12, 0x40, R17 ;  /* 0x000000400c037824 */ /* 0x000fe200078e0211 */
[----:B------:R-:W-:-:S02]  /*1020*/  CS2R R16, SRZ ;  /* 0x0000000000107805 */ /* 0x000fc4000001ff00 */
[----:B0-----:R-:W-:Y:S01]  /*1030*/  SHF.R.S32.HI R0, RZ, 0x1f, R19 ;  /* 0x0000001fff007819 */ /* 0x001fe20000011413 */
[C---:B------:R-:W-:Y:S02]  /*1040*/  VIADD R4, R6.reuse, 0x10 ;  /* 0x0000001006047836 */ /* 0x040fe40000000000 */
[C---:B------:R-:W-:Y:S01]  /*1050*/  VIADD R0, R6.reuse, 0x20 ;  /* 0x0000002006007836 */ /* 0x040fe20000000000 */
[----:B------:R0:W-:Y:S01]  /*1060*/  STL [R1+0x68], R3 ;  /* 0x0000680301007387 */ /* 0x0001e20000100800 */
[----:B------:R-:W-:Y:S02]  /*1070*/  VIADD R8, R6, 0x8 ;  /* 0x0000000806087836 */ /* 0x000fe40000000000 */
[----:B------:R-:W-:Y:S01]  /*1080*/  IMAD.IADD R15, R21, 0x1, -R15 ;  /* 0x00000001150f7824 */ /* 0x000fe200078e0a0f */
[----:B------:R-:W-:Y:S01]  /*1090*/  STL [R1+0x5c], RZ ;  /* 0x00005cff01007387 */ /* 0x000fe20000100800 */
[----:B------:R-:W-:Y:S02]  /*10a0*/  IMAD.SHL.U32 R12, R20, 0x20, RZ ;  /* 0x00000020140c7824 */ /* 0x000fe400078e00ff */
[----:B------:R-:W-:Y:S01]  /*10b0*/  IMAD.SHL.U32 R22, R15, 0x2, RZ ;  /* 0x000000020f167824 */ /* 0x000fe200078e00ff */
[----:B------:R-:W-:Y:S01]  /*10c0*/  STL [R1], R6 ;  /* 0x0000000601007387 */ /* 0x000fe20000100800 */
[----:B------:R-:W-:-:S02]  /*10d0*/  IMAD R140, R5, 0x2, R2 ;  /* 0x00000002058c7824 */ /* 0x000fc400078e0202 */
[----:B------:R-:W-:Y:S01]  /*10e0*/  VIADD R10, R22, 0x10 ;  /* 0x00000010160a7836 */ /* 0x000fe20000000000 */
[----:B------:R1:W-:Y:S01]  /*10f0*/  STL [R1+0x30], R4 ;  /* 0x0000300401007387 */ /* 0x0003e20000100800 */
[----:B------:R-:W-:Y:S02]  /*1100*/  VIADD R142, R140, 0x21800 ;  /* 0x000218008c8e7836 */ /* 0x000fe40000000000 */
[----:B0-----:R-:W-:Y:S01]  /*1110*/  IMAD R3, R13, 0x8, R3 ;  /* 0x000000080d037824 */ /* 0x001fe200078e0203 */
[----:B------:R0:W-:Y:S01]  /*1120*/  STL [R1+0x2c], R0 ;  /* 0x00002c0001007387 */ /* 0x0001e20000100800 */
[C---:B------:R-:W-:Y:S02]  /*1130*/  VIADD R9, R22.reuse, 0x18 ;  /* 0x0000001816097836 */ /* 0x040fe40000000000 */
[C---:B------:R-:W-:Y:S01]  /*1140*/  VIADD R7, R22.reuse, 0x28 ;  /* 0x0000002816077836 */ /* 0x040fe20000000000 */
[----:B------:R2:W-:Y:S01]  /*1150*/  STL [R1+0x34], R8 ;  /* 0x0000340801007387 */ /* 0x0005e20000100800 */
[C---:B------:R-:W-:Y:S01]  /*1160*/  VIADD R14, R22.reuse, 0x40 ;  /* 0x00000040160e7836 */ /* 0x040fe20000000000 */
[----:B-1----:R-:W-:Y:S01]  /*1170*/  LOP3.LUT R4, R11, 0xc0, RZ, 0xc0, !PT ;  /* 0x000000c00b047812 */ /* 0x002fe200078ec0ff */
[----:B------:R-:W-:Y:S01]  /*1180*/  VIADD R11, R22, 0x8 ;  /* 0x00000008160b7836 */ /* 0x000fe20000000000 */
[----:B------:R-:W-:Y:S01]  /*1190*/  SHF.R.S32.HI R5, RZ, 0x1f, R9 ;  /* 0x0000001fff057819 */ /* 0x000fe20000011409 */
[----:B0-----:R-:W-:-:S02]  /*11a0*/  VIADD R0, R6, 0x18 ;  /* 0x0000001806007836 */ /* 0x001fc40000000000 */
[----:B------:R-:W-:Y:S01]  /*11b0*/  STL [R1+0xc], R4 ;  /* 0x00000c0401007387 */ /* 0x000fe20000100800 */
[----:B------:R-:W-:Y:S01]  /*11c0*/  VIADD R6, R6, 0x28 ;  /* 0x0000002806067836 */ /* 0x000fe20000000000 */
[----:B------:R-:W-:Y:S01]  /*11d0*/  SHF.R.S32.HI R11, RZ, 0x1f, R11 ;  /* 0x0000001fff0b7819 */ /* 0x000fe2000001140b */
[----:B--2---:R-:W-:Y:S01]  /*11e0*/  VIADD R8, R22, 0x20 ;  /* 0x0000002016087836 */ /* 0x004fe20000000000 */
[----:B------:R0:W-:Y:S01]  /*11f0*/  STL [R1+0x38], R0 ;  /* 0x0000380001007387 */ /* 0x0001e20000100800 */
[----:B------:R-:W-:-:S03]  /*1200*/  SHF.R.S32.HI R7, RZ, 0x1f, R7 ;  /* 0x0000001fff077819 */ /* 0x000fc60000011407 */
[----:B------:R1:W-:Y:S01]  /*1210*/  STL [R1+0x40], R6 ;  /* 0x0000400601007387 */ /* 0x0003e20000100800 */
[----:B------:R-:W-:Y:S02]  /*1220*/  SHF.R.S32.HI R8, RZ, 0x1f, R8 ;  /* 0x0000001fff087819 */ /* 0x000fe40000011408 */
[----:B0-----:R-:W-:Y:S02]  /*1230*/  LOP3.LUT R0, R4, 0x8, R136, 0xf8, !PT ;  /* 0x0000000804007812 */ /* 0x001fe400078ef888 */
[----:B------:R-:W-:Y:S01]  /*1240*/  SHF.R.U32.HI R4, RZ, 0x3, R4 ;  /* 0x00000003ff047819 */ /* 0x000fe20000011604 */
[----:B-1----:R-:W-:-:S03]  /*1250*/  VIADD R6, R22, 0x30 ;  /* 0x0000003016067836 */ /* 0x002fc60000000000 */
[----:B------:R-:W-:Y:S01]  /*1260*/  LOP3.LUT R0, R0, R4, RZ, 0x3c, !PT ;  /* 0x0000000400007212 */ /* 0x000fe200078e3cff */
[----:B------:R0:W-:Y:S01]  /*1270*/  STL [R1+0x10], R4 ;  /* 0x0000100401007387 */ /* 0x0001e20000100800 */
[----:B------:R-:W-:-:S03]  /*1280*/  SHF.R.S32.HI R5, RZ, 0x1f, R6 ;  /* 0x0000001fff057819 */ /* 0x000fc60000011406 */
[----:B------:R-:W-:Y:S01]  /*1290*/  IMAD.IADD R0, R12, 0x1, R0 ;  /* 0x000000010c007824 */ /* 0x000fe200078e0200 */
[----:B------:R-:W-:Y:S04]  /*12a0*/  STL [R1+0x14], R12 ;  /* 0x0000140c01007387 */ /* 0x000fe80000100800 */
[----:B------:R1:W-:Y:S01]  /*12b0*/  STL [R1+0x4c], R0 ;  /* 0x00004c0001007387 */ /* 0x0003e20000100800 */
[----:B0-----:R-:W-:Y:S01]  /*12c0*/  SHF.R.S32.HI R4, RZ, 0x1f, R22 ;  /* 0x0000001fff047819 */ /* 0x001fe20000011416 */
[----:B------:R-:W-:-:S05]  /*12d0*/  VIADD R4, R22, 0x38 ;  /* 0x0000003816047836 */ /* 0x000fca0000000000 */
[----:B------:R-:W-:Y:S02]  /*12e0*/  SHF.R.S32.HI R4, RZ, 0x1f, R4 ;  /* 0x0000001fff047819 */ /* 0x000fe40000011404 */
[----:B-1----:R-:W-:Y:S01]  /*12f0*/  SHF.R.S32.HI R0, RZ, 0x1f, R10 ;  /* 0x0000001fff007819 */ /* 0x002fe2000001140a */
[----:B------:R-:W-:Y:S02]  /*1300*/  VIADD R0, R140, 0x21820 ;  /* 0x000218208c007836 */ /* 0x000fe40000000000 */
[C---:B------:R-:W-:Y:S02]  /*1310*/  @P1 VIADD R0, R142.reuse, 0xffffffe0 ;  /* 0xffffffe08e001836 */ /* 0x040fe40000000000 */
[----:B------:R-:W-:Y:S02]  /*1320*/  IMAD.IADD R142, R142, 0x1, R141 ;  /* 0x000000018e8e7824 */ /* 0x000fe400078e028d */
[----:B------:R-:W-:Y:S01]  /*1330*/  IMAD.IADD R141, R141, 0x1, R0 ;  /* 0x000000018d8d7824 */ /* 0x000fe200078e0200 */
[----:B------:R0:W-:Y:S04]  /*1340*/  STL [R1+0x20], R0 ;  /* 0x0000200001007387 */ /* 0x0001e80000100800 */
[----:B------:R1:W-:Y:S01]  /*1350*/  STL [R1+0x44], R3 ;  /* 0x0000440301007387 */ /* 0x0003e20000100800 */
[----:B0-----:R-:W-:-:S05]  /*1360*/  VIADD R0, R0, 0x6000 ;  /* 0x0000600000007836 */ /* 0x001fca0000000000 */
[----:B------:R1:W-:Y:S02]  /*1370*/  STL [R1+0x24], R0 ;  /* 0x0000240001007387 */ /* 0x0003e40000100800 */
.L_x_1596:
[----:B------:R-:W-:Y:S05]  /*1380*/  YIELD ;  /* 0x0000000000007946 */ /* 0x000fea0003800000 */
[----:B------:R-:W-:Y:S01]  /*1390*/  ULDC.64 UR4, c[0x0][0xa28] ;  /* 0x00028a0000047ab9 */ /* 0x000fe20000000a00 */
[----:B0-2---:R-:W0:Y:S01]  /*13a0*/  LDC.64 R6, c[0x0][0xa08] ;  /* 0x00028200ff067b82 */ /* 0x005e220000000a00 */
[----:B------:R-:W-:Y:S01]  /*13b0*/  ISETP.NE.U32.AND P1, PT, RZ, UR4, PT ;  /* 0x00000004ff007c0c */ /* 0x000fe2000bf25070 */
[----:B----4-:R-:W-:Y:S02]  /*13c0*/  IMAD.MOV.U32 R13, RZ, RZ, RZ ;  /* 0x000000ffff0d7224 */ /* 0x010fe400078e00ff */
[----:B------:R-:W-:Y:S01]  /*13d0*/  IMAD.MOV.U32 R27, RZ, RZ, RZ ;  /* 0x000000ffff1b7224 */ /* 0x000fe200078e00ff */
[----:B------:R-:W-:Y:S01]  /*13e0*/  ISETP.NE.AND.EX P1, PT, RZ, UR5, PT, P1 ;  /* 0x00000005ff007c0c */ /* 0x000fe2000bf25310 */
[----:B------:R-:W-:-:S02]  /*13f0*/  ULDC.64 UR4, c[0x0][0xa18] ;  /* 0x0002860000047ab9 */ /* 0x000fc40000000a00 */
[----:B------:R-:W-:-:S04]  /*1400*/  ISETP.NE.U32.AND P2, PT, RZ, UR4, PT ;  /* 0x00000004ff007c0c */ /* 0x000fc8000bf45070 */
[----:B------:R-:W-:Y:S01]  /*1410*/  ISETP.NE.AND.EX P2, PT, RZ, UR5, PT, P2 ;  /* 0x00000005ff007c0c */ /* 0x000fe2000bf45320 */
[----:B------:R-:W-:Y:S02]  /*1420*/  ULDC.64 UR4, c[0x0][0xa08] ;  /* 0x0002820000047ab9 */ /* 0x000fe40000000a00 */
[----:B------:R-:W-:-:S03]  /*1430*/  ISETP.NE.U32.AND P0, PT, RZ, UR4, PT ;  /* 0x00000004ff007c0c */ /* 0x000fc6000bf05070 */
[----:B------:R-:W2:Y:S01]  /*1440*/  @P1 LDC.64 R4, c[0x0][0xa28] ;  /* 0x00028a00ff041b82 */ /* 0x000ea20000000a00 */
[----:B------:R-:W-:Y:S01]  /*1450*/  ISETP.NE.AND.EX P0, PT, RZ, UR5, PT, P0 ;  /* 0x00000005ff007c0c */ /* 0x000fe2000bf05300 */
[----:B0-----:R-:W-:-:S06]  /*1460*/  IMAD.WIDE R10, R75, 0x4, R6 ;  /* 0x000000044b0a7825 */ /* 0x001fcc00078e0206 */
[----:B------:R-:W0:Y:S01]  /*1470*/  @P2 LDC.64 R8, c[0x0][0xa18] ;  /* 0x00028600ff082b82 */ /* 0x000e220000000a00 */
[----:B------:R-:W-:Y:S02]  /*1480*/  ULDC UR4, c[0x0][0x288] ;  /* 0x0000a20000047ab9 */ /* 0x000fe40000000800 */
[----:B------:R-:W-:Y:S01]  /*1490*/  IMAD.U32 R138, RZ, RZ, UR4 ;  /* 0x00000004ff8a7e24 */ /* 0x000fe2000f8e00ff */
[----:B------:R-:W-:Y:S02]  /*14a0*/  ULDC.64 UR4, c[0x0][0x418] ;  /* 0x0001060000047ab9 */ /* 0x000fe40000000a00 */
[----:B---3--:R3:W5:Y:S01]  /*14b0*/  @P0 LDG.E R27, desc[UR38][R10.64] ;  /* 0x000000260a1b0981 */ /* 0x008762000c1e1900 */
[----:B--2---:R-:W-:-:S05]  /*14c0*/  @P1 IMAD.WIDE R4, R75, 0x4, R4 ;  /* 0x000000044b041825 */ /* 0x004fca00078e0204 */
[----:B------:R3:W5:Y:S01]  /*14d0*/  @P1 LDG.E R13, desc[UR38][R4.64] ;  /* 0x00000026040d1981 */ /* 0x000762000c1e1900 */
[----:B0-----:R-:W-:-:S05]  /*14e0*/  @P2 IMAD.WIDE R6, R75, 0x4, R8 ;  /* 0x000000044b062825 */ /* 0x001fca00078e0208 */
[----:B------:R3:W5:Y:S01]  /*14f0*/  @P2 LDG.E R138, desc[UR38][R6.64] ;  /* 0x00000026068a2981 */ /* 0x000762000c1e1900 */
[----:B------:R-:W-:-:S03]  /*1500*/  UISETP.NE.U32.AND UP0, UPT, UR4, URZ, UPT ;  /* 0x0000003f0400728c */ /* 0x000fc6000bf05070 */
[----:B------:R-:W-:Y:S01]  /*1510*/  ULDC UR4, c[0x0][0x424] ;  /* 0x0001090000047ab9 */ /* 0x000fe20000000800 */
[----:B------:R-:W-:-:S03]  /*1520*/  UISETP.NE.AND.EX UP0, UPT, UR5, URZ, UPT, UP0 ;  /* 0x0000003f0500728c */ /* 0x000fc6000bf05300 */
[----:B------:R-:W-:Y:S01]  /*1530*/  ULDC UR5, c[0x0][0x2f0] ;  /* 0x0000bc0000057ab9 */ /* 0x000fe20000000800 */
[----:B------:R-:W-:-:S04]  /*1540*/  USEL UR4, UR4, 0x1, UP0 ;  /* 0x0000000104047887 */ /* 0x000fc80008000000 */
[----:B------:R-:W-:-:S03]  /*1550*/  UIMAD UR4, UR4, UR5, URZ ;  /* 0x00000005040472a4 */ /* 0x000fc6000f8e023f */
[----:B------:R-:W-:Y:S02]  /*1560*/  ULDC UR5, c[0x0][0x348] ;  /* 0x0000d20000057ab9 */ /* 0x000fe40000000800 */
[----:B------:R-:W-:Y:S02]  /*1570*/  IMAD.U32 R24, RZ, RZ, UR5 ;  /* 0x00000005ff187e24 */ /* 0x000fe4000f8e00ff */
[----:B------:R-:W-:Y:S01]  /*1580*/  IMAD.U32 R28, RZ, RZ, UR4 ;  /* 0x00000004ff1c7e24 */ /* 0x000fe2000f8e00ff */
[----:B---3--:R-:W-:Y:S06]  /*1590*/  @P2 BRA `(.L_x_1381) ;  /* 0x0000000000242947 */ /* 0x008fec0003800000 */
[----:B------:R-:W-:Y:S02]  /*15a0*/  ULDC.64 UR4, c[0x0][0xa00] ;  /* 0x0002800000047ab9 */ /* 0x000fe40000000a00 */
[----:B------:R-:W-:-:S04]  /*15b0*/  ISETP.NE.U32.AND P1, PT, RZ, UR4, PT ;  /* 0x00000004ff007c0c */ /* 0x000fc8000bf25070 */
[----:B------:R-:W-:-:S13]  /*15c0*/  ISETP.NE.AND.EX P1, PT, RZ, UR5, PT, P1 ;  /* 0x00000005ff007c0c */ /* 0x000fda000bf25310 */
[----:B------:R-:W-:Y:S05]  /*15d0*/  @!P1 BRA `(.L_x_1381) ;  /* 0x0000000000149947 */ /* 0x000fea0003800000 */
[----:B------:R-:W0:Y:S02]  /*15e0*/  LDC.64 R4, c[0x0][0xa00] ;  /* 0x00028000ff047b82 */ /* 0x000e240000000a00 */
[----:B0-----:R-:W-:-:S05]  /*15f0*/  IMAD.WIDE R4, R75, 0x4, R4 ;  /* 0x000000044b047825 */ /* 0x001fca00078e0204 */
[----:B-----5:R-:W2:Y:S04]  /*1600*/  LDG.E R138, desc[UR38][R4.64] ;  /* 0x00000026048a7981 */ /* 0x020ea8000c1e1900 */
[----:B-1----:R-:W2:Y:S02]  /*1610*/  LDG.E R3, desc[UR38][R4.64+0x4] ;  /* 0x0000042604037981 */ /* 0x002ea4000c1e1900 */
[----:B--2---:R-:W-:-:S07]  /*1620*/  IMAD.IADD R138, R3, 0x1, -R138 ;  /* 0x00000001038a7824 */ /* 0x004fce00078e0a8a */
.L_x_1381:
[C---:B------:R-:W-:Y:S01]  /*1630*/  LOP3.LUT R30, R74.reuse, 0xffff, RZ, 0xc0, !PT ;  /* 0x0000ffff4a1e7812 */ /* 0x040fe200078ec0ff */
[----:B------:R-:W-:Y:S01]  /*1640*/  ULDC.64 UR4, c[0x0][0xa20] ;  /* 0x0002880000047ab9 */ /* 0x000fe20000000a00 */
[----:B------:R0:W-:Y:S01]  /*1650*/  STL [R1+0x58], R75 ;  /* 0x0000584b01007387 */ /* 0x0001e20000100800 */
[----:B------:R-:W-:Y:S02]  /*1660*/  ISETP.NE.U32.AND P1, PT, RZ, UR4, PT ;  /* 0x00000004ff007c0c */ /* 0x000fe4000bf25070 */
[C---:B-1----:R-:W-:Y:S01]  /*1670*/  LOP3.LUT R3, R74.reuse, 0xff000000, RZ, 0xc0, !PT ;  /* 0xff0000004a037812 */ /* 0x042fe200078ec0ff */
[----:B------:R0:W-:Y:S01]  /*1680*/  STL [R1+0x50], R30 ;  /* 0x0000501e01007387 */ /* 0x0001e20000100800 */
[----:B------:R-:W-:Y:S02]  /*1690*/  ISETP.NE.AND.EX P1, PT, RZ, UR5, PT, P1 ;  /* 0x00000005ff007c0c */ /* 0x000fe4000bf25310 */
[----:B------:R-:W-:Y:S02]  /*16a0*/  LOP3.LUT R0, R74, 0xff0000, RZ, 0xc0, !PT ;  /* 0x00ff00004a007812 */ /* 0x000fe400078ec0ff */
[----:B------:R-:W-:-:S04]  /*16b0*/  SHF.R.U32.HI R3, RZ, 0x8, R3 ;  /* 0x00000008ff037819 */ /* 0x000fc80000011603 */
[----:B------:R-:W-:-:S05]  /*16c0*/  LEA.HI R12, R0, R3, RZ, 0x10 ;  /* 0x00000003000c7211 */ /* 0x000fca00078f80ff */
[----:B0-----:R-:W-:Y:S05]  /*16d0*/  @!P1 BRA `(.L_x_1382) ;  /* 0x0000000000109947 */ /* 0x001fea0003800000 */
[----:B------:R-:W0:Y:S02]  /*16e0*/  LDC.64 R28, c[0x0][0xa20] ;  /* 0x00028800ff1c7b82 */ /* 0x000e240000000a00 */
[----:B0-----:R-:W-:-:S06]  /*16f0*/  IMAD.WIDE R28, R75, 0x4, R28 ;  /* 0x000000044b1c7825 */ /* 0x001fcc00078e021c */
[----:B------:R0:W5:Y:S01]  /*1700*/  LDG.E R28, desc[UR38][R28.64] ;  /* 0x000000261c1c7981 */ /* 0x000162000c1e1900 */
[----:B------:R-:W-:Y:S05]  /*1710*/  BRA `(.L_x_1383) ;  /* 0x0000000000107947 */ /* 0x000fea0003800000 */
.L_x_1382:
[----:B------:R-:W-:Y:S05]  /*1720*/  @!P0 BRA `(.L_x_1383) ;  /* 0x00000000000c8947 */ /* 0x000fea0003800000 */
[----:B------:R-:W2:Y:S04]  /*1730*/  LDG.E R3, desc[UR38][R10.64] ;  /* 0x000000260a037981 */ /* 0x000ea8000c1e1900 */
[----:B------:R-:W2:Y:S02]  /*1740*/  LDG.E R28, desc[UR38][R10.64+0x4] ;  /* 0x000004260a1c7981 */ /* 0x000ea4000c1e1900 */
[----:B--2---:R-:W-:-:S07]  /*1750*/  IMAD.IADD R28, R28, 0x1, -R3 ;  /* 0x000000011c1c7824 */ /* 0x004fce00078e0a03 */
.L_x_1383:
[----:B------:R-:W-:Y:S01]  /*1760*/  ULDC.64 UR4, c[0x0][0xa10] ;  /* 0x0002840000047ab9 */ /* 0x000fe20000000a00 */
[----:B------:R-:W1:Y:S01]  /*1770*/  LDC R4, c[0x0][0x448] ;  /* 0x00011200ff047b82 */ /* 0x000e620000000800 */
[----:B------:R-:W-:-:S04]  /*1780*/  ISETP.NE.U32.AND P0, PT, RZ, UR4, PT ;  /* 0x00000004ff007c0c */ /* 0x000fc8000bf05070 */
[----:B------:R-:W-:Y:S01]  /*1790*/  ISETP.NE.AND.EX P0, PT, RZ, UR5, PT, P0 ;  /* 0x00000005ff007c0c */ /* 0x000fe2000bf05300 */
[----:B------:R-:W-:Y:S02]  /*17a0*/  ULDC.64 UR4, c[0x0][0xa30] ;  /* 0x00028c0000047ab9 */ /* 0x000fe40000000a00 */
[----:B------:R-:W-:-:S04]  /*17b0*/  ISETP.NE.U32.AND P1, PT, RZ, UR4, PT ;  /* 0x00000004ff007c0c */ /* 0x000fc8000bf25070 */
[----:B------:R-:W-:-:S06]  /*17c0*/  ISETP.NE.AND.EX P1, PT, RZ, UR5, PT, P1 ;  /* 0x00000005ff007c0c */ /* 0x000fcc000bf25310 */
[----:B------:R-:W2:Y:S08]  /*17d0*/  @P0 LDC.64 R6, c[0x0][0xa10] ;  /* 0x00028400ff060b82 */ /* 0x000eb00000000a00 */
[----:B------:R-:W3:Y:S01]  /*17e0*/  @P1 LDC.64 R8, c[0x0][0xa30] ;  /* 0x00028c00ff081b82 */ /* 0x000ee20000000a00 */
[----:B--2---:R-:W-:-:S05]  /*17f0*/  @P0 IMAD.WIDE R6, R75, 0x4, R6 ;  /* 0x000000044b060825 */ /* 0x004fca00078e0206 */
[----:B------:R-:W2:Y:S04]  /*1800*/  @P0 LDG.E R0, desc[UR38][R6.64] ;  /* 0x0000002606000981 */ /* 0x000ea8000c1e1900 */
[----:B------:R-:W2:Y:S01]  /*1810*/  @P0 LDG.E R3, desc[UR38][R6.64+0x4] ;  /* 0x0000042606030981 */ /* 0x000ea2000c1e1900 */
[----:B-----5:R-:W-:Y:S02]  /*1820*/  IMAD.MOV.U32 R106, RZ, RZ, R28 ;  /* 0x000000ffff6a7224 */ /* 0x020fe400078e001c */
[----:B---3--:R-:W-:-:S05]  /*1830*/  @P1 IMAD.WIDE R8, R75, 0x4, R8 ;  /* 0x000000044b081825 */ /* 0x008fca00078e0208 */
[----:B------:R3:W5:Y:S01]  /*1840*/  @P1 LDG.E R106, desc[UR38][R8.64] ;  /* 0x00000026086a1981 */ /* 0x000762000c1e1900 */
[----:B-1----:R-:W-:Y:S01]  /*1850*/  ISETP.NE.AND P1, PT, R4, 0x1, PT ;  /* 0x000000010400780c */ /* 0x002fe20003f25270 */
[----:B------:R-:W-:Y:S01]  /*1860*/  IMAD R14, R73, 0xc0, RZ ;  /* 0x000000c0490e7824 */ /* 0x000fe200078e02ff */
[----:B------:R-:W1:Y:S01]  /*1870*/  LDC.64 R4, c[0x0][0x9e0] ;  /* 0x00027800ff047b82 */ /* 0x000e620000000a00 */
[----:B------:R-:W-:-:S03]  /*1880*/  IMAD.IADD R13, R28, 0x1, -R13 ;  /* 0x000000011c0d7824 */ /* 0x000fc600078e0a0d */
[----:B------:R4:W-:Y:S07]  /*1890*/  STL [R1+0x1c], R14 ;  /* 0x00001c0e01007387 */ /* 0x0009ee0000100800 */
[----:B------:R-:W0:Y:S08]  /*18a0*/  @P1 LDC R11, c[0x0][0x44c] ;  /* 0x00011300ff0b1b82 */ /* 0x000e300000000800 */
[----:B------:R-:W3:Y:S01]  /*18b0*/  @P1 LDC R10, c[0x0][0x450] ;  /* 0x00011400ff0a1b82 */ /* 0x000ee20000000800 */
[----:B-1----:R-:W-:Y:S01]  /*18c0*/  ISETP.GE.AND P2, PT, R5, 0x1, PT ;  /* 0x000000010500780c */ /* 0x002fe20003f46270 */
[----:B--2---:R-:W-:-:S02]  /*18d0*/  @P0 IMAD.IADD R24, R3, 0x1, -R0 ;  /* 0x0000000103180824 */ /* 0x004fc400078e0a00 */
[----:B------:R-:W-:Y:S02]  /*18e0*/  VIADD R0, R14, 0xbf ;  /* 0x000000bf0e007836 */ /* 0x000fe40000000000 */
[----:B------:R-:W-:Y:S02]  /*18f0*/  IMAD.IADD R139, R13, 0x1, R24 ;  /* 0x000000010d8b7824 */ /* 0x000fe400078e0218 */
[----:B0-----:R-:W-:-:S03]  /*1900*/  @P1 IMAD.HI.U32 R3, R0, R11, RZ ;  /* 0x0000000b00031227 */ /* 0x001fc600078e00ff */
[C---:B------:R-:W-:Y:S01]  /*1910*/  IADD3 R7, R139.reuse, 0x1, -R138 ;  /* 0x000000018b077810 */ /* 0x040fe20007ffe88a */
[----:B------:R-:W-:Y:S01]  /*1920*/  IMAD.MOV.U32 R6, RZ, RZ, R0 ;  /* 0x000000ffff067224 */ /* 0x000fe200078e0000 */
[----:B---3--:R-:W-:Y:S01]  /*1930*/  @P1 SHF.R.U32.HI R6, RZ, R10, R3 ;  /* 0x0000000aff061219 */ /* 0x008fe20000011603 */
[----:B------:R-:W-:-:S04]  /*1940*/  VIADD R0, R139, 0x7f ;  /* 0x0000007f8b007836 */ /* 0x000fc80000000000 */
[----:B------:R-:W-:Y:S01]  /*1950*/  IMAD.IADD R9, R7, 0x1, R6 ;  /* 0x0000000107097824 */ /* 0x000fe200078e0206 */
[----:B------:R-:W-:-:S03]  /*1960*/  SHF.R.S32.HI R3, RZ, 0x1f, R0 ;  /* 0x0000001fff037819 */ /* 0x000fc60000011400 */
[----:B------:R-:W-:Y:S01]  /*1970*/  IMAD.IADD R4, R9, 0x1, R4 ;  /* 0x0000000109047824 */ /* 0x000fe200078e0204 */
[----:B------:R-:W-:-:S04]  /*1980*/  LEA.HI R3, R3, R0, RZ, 0x7 ;  /* 0x0000000003037211 */ /* 0x000fc800078f38ff */
[----:B------:R-:W-:Y:S01]  /*1990*/  SHF.R.S32.HI R112, RZ, 0x7, R3 ;  /* 0x00000007ff707819 */ /* 0x000fe20000011403 */
[----:B----4-:R-:W-:Y:S06]  /*19a0*/  @!P2 BRA `(.L_x_1384) ;  /* 0x000000000048a947 */ /* 0x010fec0003800000 */
        /* <DEDUP_REMOVED lines=11> */
.L_x_1386:
[----:B------:R-:W-:-:S13]  /*1a60*/  ISETP.NE.AND P0, PT, R5, 0x1, PT ;  /* 0x000000010500780c */ /* 0x000fda0003f05270 */
[----:B------:R-:W0:Y:S02]  /*1a70*/  @P0 LDC.64 R6, c[0x0][0x9e8] ;  /* 0x00027a00ff060b82 */ /* 0x000e240000000a00 */
[----:B0-----:R-:W-:-:S05]  /*1a80*/  @P0 IMAD.HI.U32 R6, R0, R6, RZ ;  /* 0x0000000600060227 */ /* 0x001fca00078e00ff */
[----:B------:R-:W-:-:S07]  /*1a90*/  @P0 SHF.R.U32.HI R0, RZ, R7, R6 ;  /* 0x00000007ff000219 */ /* 0x000fce0000011606 */
.L_x_1387:
[----:B------:R-:W-:Y:S05]  /*1aa0*/  BSYNC B0 ;  /* 0x0000000000007941 */ /* 0x000fea0003800000 */
.L_x_1385:
[----:B------:R-:W-:-:S05]  /*1ab0*/  IMAD R3, R0, R5, R5 ;  /* 0x0000000500037224 */ /* 0x000fca00078e0205 */
[----:B------:R-:W-:-:S07]  /*1ac0*/  VIMNMX R4, R4, R3, PT ;  /* 0x0000000304047248 */ /* 0x000fce0003fe0100 */
.L_x_1384:
[----:B------:R-:W0:Y:S01]  /*1ad0*/  @P1 LDC R6, c[0x0][0x44c] ;  /* 0x00011300ff061b82 */ /* 0x000e220000000800 */
[----:B------:R-:W-:Y:S01]  /*1ae0*/  VIADD R4, R4, 0x7f ;  /* 0x0000007f04047836 */ /* 0x000fe20000000000 */
[----:B------:R-:W-:Y:S01]  /*1af0*/  ULDC UR4, c[0x0][0x9dc] ;  /* 0x0002770000047ab9 */ /* 0x000fe20000000800 */
[----:B------:R-:W-:Y:S02]  /*1b00*/  IMAD.MOV.U32 R0, RZ, RZ, R14 ;  /* 0x000000ffff007224 */ /* 0x000fe400078e000e */
[----:B------:R-:W-:Y:S01]  /*1b10*/  IMAD.IADD R113, R139, 0x1, -R138 ;  /* 0x000000018b717824 */ /* 0x000fe200078e0a8a */
[----:B------:R-:W-:Y:S02]  /*1b20*/  SHF.R.S32.HI R3, RZ, 0x1f, R4 ;  /* 0x0000001fff037819 */ /* 0x000fe40000011404 */
[----:B------:R-:W1:Y:S02]  /*1b30*/  @P1 LDC R7, c[0x0][0x450] ;  /* 0x00011400ff071b82 */ /* 0x000e640000000800 */
[----:B------:R-:W-:-:S04]  /*1b40*/  LEA.HI R3, R3, R4, RZ, 0x7 ;  /* 0x0000000403037211 */ /* 0x000fc800078f38ff */
[----:B------:R-:W-:-:S04]  /*1b50*/  SHF.R.S32.HI R3, RZ, 0x7, R3 ;  /* 0x00000007ff037819 */ /* 0x000fc80000011403 */
[----:B------:R-:W-:Y:S01]  /*1b60*/  VIMNMX R8, R112, R3, PT ;  /* 0x0000000370087248 */ /* 0x000fe20003fe0100 */
[----:B0-----:R-:W-:-:S05]  /*1b70*/  @P1 IMAD.HI.U32 R6, R14, R6, RZ ;  /* 0x000000060e061227 */ /* 0x001fca00078e00ff */
[----:B-1----:R-:W-:-:S05]  /*1b80*/  @P1 SHF.R.U32.HI R0, RZ, R7, R6 ;  /* 0x00000007ff001219 */ /* 0x002fca0000011606 */
[----:B------:R-:W-:-:S04]  /*1b90*/  IMAD.IADD R0, R113, 0x1, R0 ;  /* 0x0000000171007824 */ /* 0x000fc800078e0200 */
[----:B------:R-:W-:Y:S01]  /*1ba0*/  VIADD R3, R0, -UR4 ;  /* 0x8000000400037c36 */ /* 0x000fe20008000000 */
[----:B------:R-:W-:Y:S06]  /*1bb0*/  @!P2 BRA `(.L_x_1388) ;  /* 0x000000000044a947 */ /* 0x000fec0003800000 */
[----:B------:R-:W-:Y:S01]  /*1bc0*/  ISETP.GT.AND P0, PT, R0, -0x1, PT ;  /* 0xffffffff0000780c */ /* 0x000fe20003f04270 */
[----:B------:R-:W-:-:S12]  /*1bd0*/  BSSY B0, `(.L_x_1389) ;  /* 0x000000d000007945 */ /* 0x000fd80003800000 */
[----:B------:R-:W-:Y:S05]  /*1be0*/  @P0 BRA `(.L_x_1390) ;  /* 0x00000000001c0947 */ /* 0x000fea0003800000 */
[----:B------:R-:W-:Y:S02]  /*1bf0*/  ISETP.NE.AND P0, PT, R5, 0x1, PT ;  /* 0x000000010500780c */ /* 0x000fe40003f05270 */
[----:B------:R-:W-:-:S11]  /*1c00*/  LOP3.LUT R7, RZ, R0, RZ, 0x33, !PT ;  /* 0x00000000ff077212 */ /* 0x000fd600078e33ff */
[----:B------:R-:W0:Y:S02]  /*1c10*/  @P0 LDC.64 R10, c[0x0][0x9e8] ;  /* 0x00027a00ff0a0b82 */ /* 0x000e240000000a00 */
[----:B0-----:R-:W-:-:S05]  /*1c20*/  @P0 IMAD.HI.U32 R0, R7, R10, RZ ;  /* 0x0000000a07000227 */ /* 0x001fca00078e00ff */
[----:B------:R-:W-:-:S04]  /*1c30*/  @P0 SHF.R.U32.HI R7, RZ, R11, R0 ;  /* 0x0000000bff070219 */ /* 0x000fc80000011600 */
[----:B------:R-:W-:Y:S01]  /*1c40*/  LOP3.LUT R0, RZ, R7, RZ, 0x33, !PT ;  /* 0x00000007ff007212 */ /* 0x000fe200078e33ff */
[----:B------:R-:W-:Y:S06]  /*1c50*/  BRA `(.L_x_1391) ;  /* 0x0000000000107947 */ /* 0x000fec0003800000 */
.L_x_1390:
[----:B------:R-:W-:-:S13]  /*1c60*/  ISETP.NE.AND P0, PT, R5, 0x1, PT ;  /* 0x000000010500780c */ /* 0x000fda0003f05270 */
[----:B------:R-:W0:Y:S02]  /*1c70*/  @P0 LDC.64 R6, c[0x0][0x9e8] ;  /* 0x00027a00ff060b82 */ /* 0x000e240000000a00 */
[----:B0-----:R-:W-:-:S05]  /*1c80*/  @P0 IMAD.HI.U32 R4, R0, R6, RZ ;  /* 0x0000000600040227 */ /* 0x001fca00078e00ff */
[----:B------:R-:W-:-:S07]  /*1c90*/  @P0 SHF.R.U32.HI R0, RZ, R7, R4 ;  /* 0x00000007ff000219 */ /* 0x000fce0000011604 */
.L_x_1391:
[----:B------:R-:W-:Y:S05]  /*1ca0*/  BSYNC B0 ;  /* 0x0000000000007941 */ /* 0x000fea0003800000 */
.L_x_1389:
[----:B------:R-:W-:-:S05]  /*1cb0*/  IMAD R0, R0, R5, RZ ;  /* 0x0000000500007224 */ /* 0x000fca00078e02ff */
[----:B------:R-:W-:-:S07]  /*1cc0*/  VIMNMX R3, R3, R0, !PT ;  /* 0x0000000003037248 */ /* 0x000fce0007fe0100 */
.L_x_1388:
[----:B------:R-:W-:Y:S01]  /*1cd0*/  SHF.R.S32.HI R0, RZ, 0x1f, R3 ;  /* 0x0000001fff007819 */ /* 0x000fe20000011403 */
[----:B------:R-:W-:Y:S01]  /*1ce0*/  BSSY B0, `(.L_x_1392) ;  /* 0x000002a000007945 */ /* 0x000fe20003800000 */
[----:B------:R-:W-:Y:S02]  /*1cf0*/  LOP3.LUT R14, R12, 0xff, RZ, 0xc0, !PT ;  /* 0x000000ff0c0e7812 */ /* 0x000fe400078ec0ff */
[----:B------:R-:W-:Y:S02]  /*1d00*/  LEA.HI R0, R0, R3, RZ, 0x7 ;  /* 0x0000000300007211 */ /* 0x000fe400078f38ff */
[----:B------:R-:W-:Y:S01]  /*1d10*/  SHF.R.U32.HI R4, RZ, 0x10, R12 ;  /* 0x00000010ff047819 */ /* 0x000fe2000001160c */
[----:B------:R0:W-:Y:S01]  /*1d20*/  STL [R1+0x60], R14 ;  /* 0x0000600e01007387 */ /* 0x0001e20000100800 */
[----:B------:R-:W-:-:S03]  /*1d30*/  SHF.R.S32.HI R0, RZ, 0x7, R0 ;  /* 0x00000007ff007819 */ /* 0x000fc60000011400 */
[----:B------:R0:W-:Y:S01]  /*1d40*/  STL [R1+0x54], R4 ;  /* 0x0000540401007387 */ /* 0x0001e20000100800 */
[----:B------:R-:W-:Y:S01]  /*1d50*/  VIMNMX R9, RZ, R0, !PT ;  /* 0x00000000ff097248 */ /* 0x000fe20007fe0100 */
[----:B------:R-:W-:-:S03]  /*1d60*/  IMAD.MOV.U32 R0, RZ, RZ, RZ ;  /* 0x000000ffff007224 */ /* 0x000fc600078e00ff */
[----:B------:R-:W-:-:S13]  /*1d70*/  ISETP.GT.AND P0, PT, R8, R9, PT ;  /* 0x000000090800720c */ /* 0x000fda0003f04270 */
[----:B0-----:R-:W-:Y:S05]  /*1d80*/  @!P0 BRA `(.L_x_1393) ;  /* 0x00000000007c8947 */ /* 0x001fea0003800000 */
[----:B------:R-:W-:Y:S01]  /*1d90*/  ISETP.NE.AND P0, PT, R4, RZ, PT ;  /* 0x000000ff0400720c */ /* 0x000fe20003f05270 */
[----:B------:R-:W-:-:S03]  /*1da0*/  ULDC UR4, c[0x0][0x9f0] ;  /* 0x00027c0000047ab9 */ /* 0x000fc60000000800 */
[----:B------:R-:W-:-:S04]  /*1db0*/  SEL R11, R4, UR4, P0 ;  /* 0x00000004040b7c07 */ /* 0x000fc80008000000 */
[-C--:B------:R-:W-:Y:S02]  /*1dc0*/  IABS R6, R11.reuse ;  /* 0x0000000b00067213 */ /* 0x080fe40000000000 */
[----:B------:R-:W-:Y:S02]  /*1dd0*/  IADD3 R0, R11, -0x1, R8 ;  /* 0xffffffff0b007810 */ /* 0x000fe40007ffe008 */
[----:B------:R-:W0:Y:S01]  /*1de0*/  I2F.RP R3, R6 ;  /* 0x0000000600037306 */ /* 0x000e220000209400 */
[----:B------:R-:W-:Y:S02]  /*1df0*/  IABS R12, R11 ;  /* 0x0000000b000c7213 */ /* 0x000fe40000000000 */
[----:B------:R-:W-:-:S05]  /*1e00*/  IMAD.IADD R0, R0, 0x1, -R9 ;  /* 0x0000000100007824 */ /* 0x000fca00078e0a09 */
        /* <DEDUP_REMOVED lines=10> */
[----:B------:R-:W-:-:S04]  /*1eb0*/  IMAD.HI.U32 R5, R5, R7, R4 ;  /* 0x0000000705057227 */ /* 0x000fc800078e0004 */
[----:B------:R-:W-:-:S04]  /*1ec0*/  IMAD.MOV.U32 R4, RZ, RZ, R10 ;  /* 0x000000ffff047224 */ /* 0x000fc800078e000a */
        /* <DEDUP_REMOVED lines=11> */
.L_x_1393:
[----:B------:R-:W-:Y:S05]  /*1f80*/  BSYNC B0 ;  /* 0x0000000000007941 */ /* 0x000fea0003800000 */
.L_x_1392:
[----:B------:R-:W-:-:S05]  /*1f90*/  IMAD R3, R14, R0, R9 ;  /* 0x000000000e037224 */ /* 0x000fca00078e0209 */
[C---:B------:R-:W-:Y:S01]  /*1fa0*/  VIADDMNMX R0, R3.reuse, R0, R8, PT ;  /* 0x0000000003007246 */ /* 0x040fe20003800108 */
[----:B------:R-:W-:-:S04]  /*1fb0*/  IMAD R3, R3, 0x80, -R13 ;  /* 0x0000008003037824 */ /* 0x000fc800078e0a0d */
[----:B------:R-:W-:Y:S01]  /*1fc0*/  IMAD R5, R0, 0x80, -R13 ;  /* 0x0000008000057824 */ /* 0x000fe200078e0a0d */
[----:B------:R-:W-:-:S04]  /*1fd0*/  VIMNMX R3, RZ, R3, !PT ;  /* 0x00000003ff037248 */ /* 0x000fc80007fe0100 */
[----:B------:R-:W-:Y:S02]  /*1fe0*/  VIMNMX R0, R5, R24, PT ;  /* 0x0000001805007248 */ /* 0x000fe40003fe0100 */
[----:B------:R-:W-:Y:S02]  /*1ff0*/  SHF.R.U32.HI R83, RZ, 0x7, R3 ;  /* 0x00000007ff537819 */ /* 0x000fe40000011603 */
[----:B------:R-:W-:-:S03]  /*2000*/  ISETP.GT.AND P0, PT, R0, R3, PT ;  /* 0x000000030000720c */ /* 0x000fc60003f04270 */
[----:B------:R-:W-:-:S10]  /*2010*/  IMAD.MOV.U32 R25, RZ, RZ, R83 ;  /* 0x000000ffff197224 */ /* 0x000fd400078e0053 */
[----:B------:R-:W-:-:S05]  /*2020*/  @P0 VIADD R0, R0, 0x7f ;  /* 0x0000007f00000836 */ /* 0x000fca0000000000 */
[----:B------:R-:W-:-:S04]  /*2030*/  @P0 SHF.R.S32.HI R3, RZ, 0x1f, R0 ;  /* 0x0000001fff030819 */ /* 0x000fc80000011400 */
[----:B------:R-:W-:-:S04]  /*2040*/  @P0 LEA.HI R3, R3, R0, RZ, 0x7 ;  /* 0x0000000003030211 */ /* 0x000fc800078f38ff */
[----:B------:R-:W-:Y:S02]  /*2050*/  @P0 SHF.R.S32.HI R25, RZ, 0x7, R3 ;  /* 0x00000007ff190819 */ /* 0x000fe40000011403 */
        /* <DEDUP_REMOVED lines=22> */
[----:B0----5:R-:W-:Y:S05]  /*21c0*/  CALL.ABS.NOINC R14 ;  /* 0x000000000e007343 */ /* 0x021fea0003c00000 */
.L_x_1396:
[----:B------:R-:W-:Y:S05]  /*21d0*/  BSYNC B6 ;  /* 0x0000000000067941 */ /* 0x000fea0003800000 */
.L_x_1395:
        /* <DEDUP_REMOVED lines=20> */
.L_x_1398:
[----:B------:R-:W-:Y:S05]  /*2320*/  BSYNC B6 ;  /* 0x0000000000067941 */ /* 0x000fea0003800000 */
.L_x_1397:
[----:B------:R-:W-:Y:S01]  /*2330*/  ULDC.64 UR4, c[0x0][0x9f8] ;  /* 0x00027e0000047ab9 */ /* 0x000fe20000000a00 */
[----:B------:R-:W-:Y:S01]  /*2340*/  IMAD.IADD R70, R27, 0x1, R28 ;  /* 0x000000011b467824 */ /* 0x000fe200078e021c */
[----:B------:R-:W-:Y:S01]  /*2350*/  ISETP.NE.U32.AND P0, PT, RZ, UR4, PT ;  /* 0x00000004ff007c0c */ /* 0x000fe2000bf05070 */
[----:B------:R-:W2:Y:S01]  /*2360*/  LDL.64 R28, [R1] ;  /* 0x00000000011c7983 */ /* 0x000ea20000100a00 */
[----:B------:R-:W0:Y:S02]  /*2370*/  LDC.64 R10, c[0x0][0x300] ;  /* 0x0000c000ff0a7b82 */ /* 0x000e240000000a00 */
[----:B------:R-:W-:Y:S01]  /*2380*/  ISETP.NE.AND.EX P0, PT, RZ, UR5, PT, P0 ;  /* 0x00000005ff007c0c */ /* 0x000fe2000bf05300 */
[----:B------:R-:W3:Y:S01]  /*2390*/  LDL.64 R38, [R1] ;  /* 0x0000000001267983 */ /* 0x000ee20000100a00 */
[----:B------:R-:W1:Y:S01]  /*23a0*/  S2R R20, SR_TID.X ;  /* 0x0000000000147919 */ /* 0x000e620000002100 */
[----:B------:R-:W-:Y:S01]  /*23b0*/  SHF.R.S32.HI R13, RZ, 0x1f, R70 ;  /* 0x0000001fff0d7819 */ /* 0x000fe20000011446 */
[----:B------:R-:W-:Y:S01]  /*23c0*/  ULDC.64 UR4, c[0x0][0xa08] ;  /* 0x0002820000047ab9 */ /* 0x000fe20000000a00 */
[----:B------:R-:W-:Y:S01]  /*23d0*/  SHF.R.S32.HI R137, RZ, 0x1f, R136 ;  /* 0x0000001fff897819 */ /* 0x000fe20000011488 */
[----:B------:R-:W4:Y:S07]  /*23e0*/  LDL R32, [R1+0xc] ;  /* 0x00000c0001207983 */ /* 0x000f2e0000100800 */
[----:B------:R-:W1:Y:S02]  /*23f0*/  @P0 LDC.64 R4, c[0x0][0x9f8] ;  /* 0x00027e00ff040b82 */ /* 0x000e640000000a00 */
[----:B-1----:R-:W-:-:S05]  /*2400*/  @P0 IMAD.WIDE R4, R75, 0x4, R4 ;  /* 0x000000044b040825 */ /* 0x002fca00078e0204 */
[----:B------:R1:W3:Y:S01]  /*2410*/  @P0 LDG.E R75, desc[UR38][R4.64] ;  /* 0x00000026044b0981 */ /* 0x0002e2000c1e1900 */
[-C--:B0-----:R-:W-:Y:S01]  /*2420*/  IMAD R0, R13, R10.reuse, RZ ;  /* 0x0000000a0d007224 */ /* 0x081fe200078e02ff */
[----:B------:R-:W-:Y:S01]  /*2430*/  ISETP.NE.U32.AND P0, PT, RZ, UR4, PT ;  /* 0x00000004ff007c0c */ /* 0x000fe2000bf05070 */
[----:B------:R-:W-:Y:S01]  /*2440*/  VIADD R8, R20, 0xffffff80 ;  /* 0xffffff8014087836 */ /* 0x000fe20000000000 */
[----:B------:R-:W-:Y:S01]  /*2450*/  SHF.R.U32.HI R36, RZ, 0x7, R20 ;  /* 0x00000007ff247819 */ /* 0x000fe20000011614 */
[C---:B------:R-:W-:Y:S01]  /*2460*/  IMAD.WIDE.U32 R6, R70.reuse, R10, RZ ;  /* 0x0000000a46067225 */ /* 0x040fe200078e00ff */
[----:B------:R-:W-:Y:S01]  /*2470*/  ISETP.NE.AND.EX P0, PT, RZ, UR5, PT, P0 ;  /* 0x00000005ff007c0c */ /* 0x000fe2000bf05300 */
[----:B------:R-:W-:Y:S01]  /*2480*/  ULDC.64 UR4, c[0x0][0x308] ;  /* 0x0000c20000047ab9 */ /* 0x000fe20000000a00 */
[----:B------:R-:W-:Y:S01]  /*2490*/  SHF.R.S32.HI R9, RZ, 0x1f, R8 ;  /* 0x0000001fff097819 */ /* 0x000fe20000011408 */
[----:B------:R-:W-:Y:S01]  /*24a0*/  IMAD R3, R70, R11, R0 ;  /* 0x0000000b46037224 */ /* 0x000fe200078e0200 */
[----:B------:R-:W-:-:S02]  /*24b0*/  ISETP.NE.AND P6, PT, R36, 0x1, PT ;  /* 0x000000012400780c */ /* 0x000fc40003fc5270 */
[----:B------:R-:W-:Y:S01]  /*24c0*/  LEA.HI R9, R9, R8, RZ, 0x2 ;  /* 0x0000000809097211 */ /* 0x000fe200078f10ff */
[----:B------:R-:W-:-:S03]  /*24d0*/  IMAD.IADD R7, R7, 0x1, R3 ;  /* 0x0000000107077824 */ /* 0x000fc600078e0203 */
[----:B------:R-:W-:Y:S01]  /*24e0*/  SHF.R.S32.HI R77, RZ, 0x2, R9 ;  /* 0x00000002ff4d7819 */ /* 0x000fe20000011409 */
[C---:B-1----:R-:W-:Y:S01]  /*24f0*/  IMAD.WIDE.U32 R4, R30.reuse, UR4, R6 ;  /* 0x000000041e047c25 */ /* 0x042fe2000f8e0006 */
[----:B------:R-:W-:Y:S01]  /*2500*/  SHF.R.S32.HI R8, RZ, 0x1f, R9 ;  /* 0x0000001fff087819 */ /* 0x000fe20000011409 */
[----:B------:R-:W0:Y:S02]  /*2510*/  LDC.64 R6, c[0x0][0x408] ;  /* 0x00010200ff067b82 */ /* 0x000e240000000a00 */
[----:B------:R-:W-:Y:S01]  /*2520*/  IMAD R5, R30, UR5, R5 ;  /* 0x000000051e057c24 */ /* 0x000fe2000f8e0205 */
[----:B------:R-:W-:Y:S01]  /*2530*/  ULDC.64 UR4, c[0x0][0x310] ;  /* 0x0000c40000047ab9 */ /* 0x000fe20000000a00 */
[----:B------:R-:W-:Y:S02]  /*2540*/  LEA.HI R8, R8, R77, RZ, 0x2 ;  /* 0x0000004d08087211 */ /* 0x000fe400078f10ff */
[----:B------:R-:W-:Y:S02]  /*2550*/  SHF.R.S32.HI R34, RZ, 0x1f, R19 ;  /* 0x0000001fff227819 */ /* 0x000fe40000011413 */
[----:B------:R-:W-:-:S05]  /*2560*/  LOP3.LUT R8, R8, 0xfffffffc, RZ, 0xc0, !PT ;  /* 0xfffffffc08087812 */ /* 0x000fca00078ec0ff */
[----:B------:R-:W-:Y:S02]  /*2570*/  IMAD.IADD R77, R77, 0x1, -R8 ;  /* 0x000000014d4d7824 */ /* 0x000fe400078e0a08 */
[----:B------:R-:W-:-:S04]  /*2580*/  IMAD R8, R34, R10, RZ ;  /* 0x0000000a22087224 */ /* 0x000fc800078e02ff */
[----:B------:R-:W-:Y:S01]  /*2590*/  IMAD R95, R19, R11, R8 ;  /* 0x0000000b135f7224 */ /* 0x000fe200078e0208 */
[----:B------:R-:W-:Y:S01]  /*25a0*/  LOP3.LUT R23, R23, 0xfffffffd, RZ, 0xc0, !PT ;  /* 0xfffffffd17177812 */ /* 0x000fe200078ec0ff */
[C---:B------:R-:W-:Y:S02]  /*25b0*/  VIADD R72, R136.reuse, 0x30 ;  /* 0x0000003088487836 */ /* 0x040fe40000000000 */
[C---:B------:R-:W-:Y:S02]  /*25c0*/  VIADD R27, R136.reuse, 0x40 ;  /* 0x00000040881b7836 */ /* 0x040fe40000000000 */
[----:B------:R-:W-:Y:S01]  /*25d0*/  VIADD R82, R136, 0x50 ;  /* 0x0000005088527836 */ /* 0x000fe20000000000 */
[----:B--2---:R-:W1:Y:S01]  /*25e0*/  LDC R29, c[0x0][0x3f4] ;  /* 0x0000fd00ff1d7b82 */ /* 0x004e620000000800 */
[----:B---3--:R-:W-:Y:S02]  /*25f0*/  SHF.R.S32.HI R0, RZ, 0x1f, R75 ;  /* 0x0000001fff007819 */ /* 0x008fe4000001144b */
[----:B------:R-:W-:-:S02]  /*2600*/  SEL R75, R75, RZ, !P0 ;  /* 0x000000ff4b4b7207 */ /* 0x000fc40004000000 */
[----:B------:R-:W-:-:S05]  /*2610*/  SEL R15, R0, RZ, !P0 ;  /* 0x000000ff000f7207 */ /* 0x000fca0004000000 */
[----:B------:R-:W-:Y:S02]  /*2620*/  IMAD R0, R15, UR4, RZ ;  /* 0x000000040f007c24 */ /* 0x000fe4000f8e02ff */
[----:B------:R-:W-:-:S04]  /*2630*/  IMAD.WIDE.U32 R20, R75, UR4, R4 ;  /* 0x000000044b147c25 */ /* 0x000fc8000f8e0004 */
[----:B------:R-:W-:Y:S01]  /*2640*/  IMAD R3, R75, UR5, R0 ;  /* 0x000000054b037c24 */ /* 0x000fe2000f8e0200 */
[----:B------:R-:W-:Y:S05]  /*2650*/  @!P6 WARPSYNC.ALL ;  /* 0x000000000000e948 */ /* 0x000fea0003800000 */
[----:B------:R-:W-:Y:S01]  /*2660*/  ULDC.64 UR4, c[0x0][0x330] ;  /* 0x0000cc0000047ab9 */ /* 0x000fe20000000a00 */
[----:B------:R-:W-:Y:S01]  /*2670*/  VIADD R0, R136, 0x10 ;  /* 0x0000001088007836 */ /* 0x000fe20000000000 */
[----:B------:R-:W-:Y:S01]  /*2680*/  ULDC.64 UR6, c[0x0][0x338] ;  /* 0x0000ce0000067ab9 */ /* 0x000fe20000000a00 */
[----:B------:R-:W-:Y:S01]  /*2690*/  IMAD.WIDE.U32 R60, R30, UR4, R136 ;  /* 0x000000041e3c7c25 */ /* 0x000fe2000f8e0088 */
[----:B------:R-:W-:-:S02]  /*26a0*/  ULDC UR4, c[0x0][0x2f4] ;  /* 0x0000bd0000047ab9 */ /* 0x000fc40000000800 */
[----:B------:R-:W-:Y:S01]  /*26b0*/  ISETP.GE.AND P1, PT, R0, UR4, PT ;  /* 0x0000000400007c0c */ /* 0x000fe2000bf26270 */
[----:B------:R-:W-:Y:S01]  /*26c0*/  IMAD.WIDE.U32 R4, R19, R10, R136 ;  /* 0x0000000a13047225 */ /* 0x000fe200078e0088 */
[----:B------:R-:W-:Y:S02]  /*26d0*/  ISETP.GE.AND P0, PT, R136, UR4, PT ;  /* 0x0000000488007c0c */ /* 0x000fe4000bf06270 */
[----:B------:R-:W-:Y:S01]  /*26e0*/  SEL R8, RZ, 0xffffffff, P1 ;  /* 0xffffffffff087807 */ /* 0x000fe20000800000 */
[----:B------:R-:W-:Y:S01]  /*26f0*/  IMAD.IADD R3, R21, 0x1, R3 ;  /* 0x0000000115037824 */ /* 0x000fe200078e0203 */
[----:B------:R-:W-:Y:S02]  /*2700*/  IADD3 R96, P1, R20, R4, RZ ;  /* 0x0000000414607210 */ /* 0x000fe40007f3e0ff */
[----:B------:R-:W-:Y:S01]  /*2710*/  SEL R4, RZ, 0x1, P0 ;  /* 0x00000001ff047807 */ /* 0x000fe20000000000 */
[----:B------:R-:W-:Y:S01]  /*2720*/  IMAD.SHL.U32 R9, R8, 0x2, RZ ;  /* 0x0000000208097824 */ /* 0x000fe200078e00ff */
[----:B------:R-:W-:-:S04]  /*2730*/  IADD3.X R95, R3, R5, R95, P1, !PT ;  /* 0x00000005035f7210 */ /* 0x000fc80000ffe45f */
[----:B------:R-:W-:Y:S02]  /*2740*/  LOP3.LUT R5, R9, 0x2, R4, 0xe2, !PT ;  /* 0x0000000209057812 */ /* 0x000fe400078ee204 */
[----:B------:R-:W2:Y:S01]  /*2750*/  LDC.64 R8, c[0x0][0x3f8] ;  /* 0x0000fe00ff087b82 */ /* 0x000ea20000000a00 */
[----:B------:R-:W-:-:S05]  /*2760*/  IMAD.MOV.U32 R38, RZ, RZ, R28 ;  /* 0x000000ffff267224 */ /* 0x000fca00078e001c */
[----:B------:R-:W-:-:S05]  /*2770*/  SHF.R.S32.HI R39, RZ, 0x1f, R38 ;  /* 0x0000001fff277819 */ /* 0x000fca0000011426 */
[----:B------:R3:W-:Y:S01]  /*2780*/  STL [R1+0x4], R39 ;  /* 0x0000042701007387 */ /* 0x0007e20000100800 */
[----:B0-----:R-:W-:-:S03]  /*2790*/  IMAD.WIDE.U32 R64, R19, R6, R38 ;  /* 0x0000000613407225 */ /* 0x001fc600078e0026 */
[----:B------:R-:W3:Y:S01]  /*27a0*/  LDL R37, [R1+0x14] ;  /* 0x0000140001257983 */ /* 0x000ee20000100800 */
[----:B--2---:R-:W-:-:S03]  /*27b0*/  IMAD.WIDE.U32 R68, R19, R8, R38 ;  /* 0x0000000813447225 */ /* 0x004fc600078e0026 */
[----:B------:R-:W2:Y:S01]  /*27c0*/  LDL R38, [R1+0x10] ;  /* 0x0000100001267983 */ /* 0x000ea20000100800 */
[----:B------:R-:W-:Y:S01]  /*27d0*/  LOP3.LUT P0, RZ, R77, 0x2, RZ, 0xc0, !PT ;  /* 0x000000024dff7812 */ /* 0x000fe2000780c0ff */
[----:B------:R-:W-:Y:S01]  /*27e0*/  VIADD R4, R136, 0x20 ;  /* 0x0000002088047836 */ /* 0x000fe20000000000 */
[----:B------:R-:W-:Y:S01]  /*27f0*/  ISETP.GE.AND P1, PT, R72, UR4, PT ;  /* 0x0000000448007c0c */ /* 0x000fe2000bf26270 */
[----:B------:R-:W-:-:S03]  /*2800*/  IMAD R12, R34, R6, RZ ;  /* 0x00000006220c7224 */ /* 0x000fc600078e02ff */
[----:B------:R-:W-:Y:S01]  /*2810*/  SEL R14, RZ, 0x8, P1 ;  /* 0x00000008ff0e7807 */ /* 0x000fe20000800000 */
[----:B------:R-:W-:-:S06]  /*2820*/  IMAD R31, R19, R7, R12 ;  /* 0x00000007131f7224 */ /* 0x000fcc00078e020c */
[----:B------:R-:W-:Y:S02]  /*2830*/  @P0 LOP3.LUT R23, R23, 0x2, RZ, 0xfc, !PT ;  /* 0x0000000217170812 */ /* 0x000fe400078efcff */
[----:B------:R-:W-:-:S04]  /*2840*/  ISETP.GE.AND P0, PT, R4, UR4, PT ;  /* 0x0000000404007c0c */ /* 0x000fc8000bf06270 */
[----:B------:R-:W-:Y:S02]  /*2850*/  SEL R12, RZ, 0x4, P0 ;  /* 0x00000004ff0c7807 */ /* 0x000fe40000000000 */
[----:B------:R-:W-:Y:S02]  /*2860*/  ISETP.GE.AND P0, PT, R27, UR4, PT ;  /* 0x000000041b007c0c */ /* 0x000fe4000bf06270 */
[----:B------:R-:W-:Y:S02]  /*2870*/  LOP3.LUT R12, R14, R5, R12, 0xfe, !PT ;  /* 0x000000050e0c7212 */ /* 0x000fe400078efe0c */
[----:B------:R-:W-:Y:S02]  /*2880*/  SEL R5, RZ, 0x10, P0 ;  /* 0x00000010ff057807 */ /* 0x000fe40000000000 */
[----:B-1----:R-:W-:Y:S02]  /*2890*/  ISETP.GE.AND P0, PT, R136, R29, PT ;  /* 0x0000001d8800720c */ /* 0x002fe40003f06270 */
[----:B------:R-:W-:-:S02]  /*28a0*/  LOP3.LUT R12, R12, R5, RZ, 0xfc, !PT ;  /* 0x000000050c0c7212 */ /* 0x000fc400078efcff */
[----:B------:R-:W-:Y:S01]  /*28b0*/  SEL R5, R29, RZ, P0 ;  /* 0x000000ff1d057207 */ /* 0x000fe20000000000 */
[----:B------:R-:W-:-:S04]  /*28c0*/  IMAD R14, R34, R8, RZ ;  /* 0x00000008220e7224 */ /* 0x000fc800078e02ff */
[----:B------:R-:W-:Y:S02]  /*28d0*/  IMAD.IADD R5, R136, 0x1, R5 ;  /* 0x0000000188057824 */ /* 0x000fe400078e0205 */
[C---:B------:R-:W-:Y:S01]  /*28e0*/  IMAD R35, R19.reuse, R9, R14 ;  /* 0x0000000913237224 */ /* 0x040fe200078e020e */
[-C--:B------:R-:W-:Y:S01]  /*28f0*/  ISETP.GE.AND P1, PT, R0, R29.reuse, PT ;  /* 0x0000001d0000720c */ /* 0x080fe20003f26270 */
[----:B------:R-:W-:Y:S01]  /*2900*/  IMAD.WIDE.U32 R62, R19, R6, R136 ;  /* 0x00000006133e7225 */ /* 0x000fe200078e0088 */
[----:B------:R-:W-:Y:S02]  /*2910*/  SHF.R.S32.HI R14, RZ, 0x1f, R5 ;  /* 0x0000001fff0e7819 */ /* 0x000fe40000011405 */
[----:B------:R-:W-:Y:S01]  /*2920*/  ISETP.GE.AND P2, PT, R4, R29, PT ;  /* 0x0000001d0400720c */ /* 0x000fe20003f46270 */
[----:B------:R-:W-:Y:S01]  /*2930*/  IMAD.IADD R63, R63, 0x1, R31 ;  /* 0x000000013f3f7824 */ /* 0x000fe200078e021f */
[----:B------:R-:W-:Y:S01]  /*2940*/  LEA.HI R76, R14, R5, RZ, 0x3 ;  /* 0x000000050e4c7211 */ /* 0x000fe200078f18ff */
[----:B------:R-:W-:Y:S01]  /*2950*/  IMAD.IADD R65, R31, 0x1, R65 ;  /* 0x000000011f417824 */ /* 0x000fe200078e0241 */
[----:B------:R-:W-:-:S02]  /*2960*/  SEL R31, R29, RZ, P1 ;  /* 0x000000ff1d1f7207 */ /* 0x000fc40000800000 */
[----:B------:R-:W-:Y:S02]  /*2970*/  LEA.HI R5, R14, R5, RZ, 0x5 ;  /* 0x000000050e057211 */ /* 0x000fe400078f28ff */
[----:B------:R-:W-:Y:S01]  /*2980*/  SEL R33, R29, RZ, P2 ;  /* 0x000000ff1d217207 */ /* 0x000fe20001000000 */
[----:B------:R-:W-:Y:S01]  /*2990*/  IMAD.WIDE.U32 R66, R19, R8, R136 ;  /* 0x0000000813427225 */ /* 0x000fe200078e0088 */
[----:B------:R-:W-:-:S03]  /*29a0*/  LOP3.LUT R23, R23, 0xfffffffe, RZ, 0xc0, !PT ;  /* 0xfffffffe17177812 */ /* 0x000fc600078ec0ff */
[----:B------:R-:W-:Y:S02]  /*29b0*/  IMAD.IADD R31, R0, 0x1, R31 ;  /* 0x00000001001f7824 */ /* 0x000fe400078e021f */
[----:B------:R-:W-:Y:S01]  /*29c0*/  IMAD.SHL.U32 R14, R5, 0x80, RZ ;  /* 0x00000080050e7824 */ /* 0x000fe200078e00ff */
[----:B----4-:R-:W-:Y:S01]  /*29d0*/  LOP3.LUT R5, R32, 0x18, R76, 0xf8, !PT ;  /* 0x0000001820057812 */ /* 0x010fe200078ef84c */
[----:B------:R-:W-:Y:S01]  /*29e0*/  IMAD.IADD R33, R4, 0x1, R33 ;  /* 0x0000000104217824 */ /* 0x000fe200078e0221 */
[----:B------:R-:W-:Y:S01]  /*29f0*/  @P2 LOP3.LUT R23, R23, 0x1, RZ, 0xfc, !PT ;  /* 0x0000000117172812 */ /* 0x000fe200078efcff */
[----:B------:R-:W-:Y:S01]  /*2a00*/  IMAD R61, R30, UR5, R61 ;  /* 0x000000051e3d7c24 */ /* 0x000fe2000f8e023d */
[----:B------:R-:W-:Y:S01]  /*2a10*/  SHF.R.S32.HI R28, RZ, 0x1f, R31 ;  /* 0x0000001fff1c7819 */ /* 0x000fe2000001141f */
[----:B------:R-:W-:Y:S01]  /*2a20*/  IMAD R15, R15, UR6, RZ ;  /* 0x000000060f0f7c24 */ /* 0x000fe2000f8e02ff */
[----:B------:R-:W-:Y:S01]  /*2a30*/  LOP3.LUT R14, R14, 0xfffff000, RZ, 0xc0, !PT ;  /* 0xfffff0000e0e7812 */ /* 0x000fe200078ec0ff */
[----:B------:R-:W-:-:S02]  /*2a40*/  IMAD.IADD R67, R67, 0x1, R35 ;  /* 0x0000000143437824 */ /* 0x000fc400078e0223 */
[----:B------:R-:W-:Y:S01]  /*2a50*/  IMAD.IADD R69, R35, 0x1, R69 ;  /* 0x0000000123457824 */ /* 0x000fe200078e0245 */
[----:B-----5:R-:W-:Y:S02]  /*2a60*/  SHF.R.S32.HI R35, RZ, 0x1f, R106 ;  /* 0x0000001fff237819 */ /* 0x020fe4000001146a */
[----:B------:R-:W-:Y:S02]  /*2a70*/  SHF.R.S32.HI R30, RZ, 0x1f, R33 ;  /* 0x0000001fff1e7819 */ /* 0x000fe40000011421 */
[----:B------:R-:W-:Y:S01]  /*2a80*/  IADD3 R70, P2, R19, R70, RZ ;  /* 0x0000004613467210 */ /* 0x000fe20007f5e0ff */
[C---:B------:R-:W-:Y:S02]  /*2a90*/  IMAD R15, R75.reuse, UR7, R15 ;  /* 0x000000074b0f7c24 */ /* 0x040fe4000f8e020f */
[----:B------:R-:W-:Y:S01]  /*2aa0*/  IMAD.WIDE.U32 R60, R75, UR6, R60 ;  /* 0x000000064b3c7c25 */ /* 0x000fe2000f8e003c */
[CC--:B------:R-:W-:Y:S02]  /*2ab0*/  LEA.HI R75, R28.reuse, R31.reuse, RZ, 0x3 ;  /* 0x0000001f1c4b7211 */ /* 0x0c0fe400078f18ff */
[----:B------:R-:W-:Y:S01]  /*2ac0*/  LEA.HI R28, R28, R31, RZ, 0x5 ;  /* 0x0000001f1c1c7211 */ /* 0x000fe200078f28ff */
[----:B------:R-:W-:Y:S01]  /*2ad0*/  IMAD.X R71, R34, 0x1, R13, P2 ;  /* 0x0000000122477824 */ /* 0x000fe200010e060d */
[----:B------:R-:W-:-:S02]  /*2ae0*/  LEA.HI R74, R30, R33, RZ, 0x3 ;  /* 0x000000211e4a7211 */ /* 0x000fc400078f18ff */
[----:B------:R-:W-:Y:S02]  /*2af0*/  LEA.HI R33, R30, R33, RZ, 0x5 ;  /* 0x000000211e217211 */ /* 0x000fe400078f28ff */
[----:B------:R-:W-:Y:S01]  /*2b00*/  ISETP.GE.AND P2, PT, R82, UR4, PT ;  /* 0x0000000452007c0c */ /* 0x000fe2000bf46270 */
[----:B------:R-:W-:Y:S01]  /*2b10*/  IMAD.SHL.U32 R30, R28, 0x80, RZ ;  /* 0x000000801c1e7824 */ /* 0x000fe200078e00ff */
[----:B------:R-:W-:Y:S01]  /*2b20*/  SHF.L.U64.HI R99, R8, 0x7, R9 ;  /* 0x0000000708637819 */ /* 0x000fe20000010209 */
[----:B------:R-:W-:Y:S01]  /*2b30*/  IMAD.SHL.U32 R33, R33, 0x80, RZ ;  /* 0x0000008021217824 */ /* 0x000fe200078e00ff */
[C---:B------:R-:W-:Y:S02]  /*2b40*/  LOP3.LUT R28, R32.reuse, 0x18, R75, 0xf8, !PT ;  /* 0x00000018201c7812 */ /* 0x040fe400078ef84b */
[----:B------:R-:W-:Y:S01]  /*2b50*/  LOP3.LUT R32, R32, 0x18, R74, 0xf8, !PT ;  /* 0x0000001820207812 */ /* 0x000fe200078ef84a */
[----:B------:R-:W-:Y:S01]  /*2b60*/  IMAD.WIDE.U32 R62, R106, R6, R62 ;  /* 0x000000066a3e7225 */ /* 0x000fe200078e003e */
[----:B------:R-:W-:-:S02]  /*2b70*/  LOP3.LUT R30, R30, 0xfffff000, RZ, 0xc0, !PT ;  /* 0xfffff0001e1e7812 */ /* 0x000fc400078ec0ff */
[----:B------:R-:W-:Y:S01]  /*2b80*/  LOP3.LUT R33, R33, 0xfffff000, RZ, 0xc0, !PT ;  /* 0xfffff00021217812 */ /* 0x000fe200078ec0ff */
[----:B------:R-:W-:Y:S01]  /*2b90*/  IMAD.WIDE.U32 R64, R106, R6, R64 ;  /* 0x000000066a407225 */ /* 0x000fe200078e0040 */
[----:B------:R-:W-:Y:S02]  /*2ba0*/  SHF.L.U64.HI R98, R6, 0x7, R7 ;  /* 0x0000000706627819 */ /* 0x000fe40000010207 */
[----:B------:R-:W-:Y:S01]  /*2bb0*/  LOP3.LUT R81, R76, 0xfffffff8, RZ, 0xc0, !PT ;  /* 0xfffffff84c517812 */ /* 0x000fe200078ec0ff */
[-C--:B------:R-:W-:Y:S01]  /*2bc0*/  IMAD.WIDE.U32 R66, R106, R8.reuse, R66 ;  /* 0x000000086a427225 */ /* 0x080fe200078e0042 */
[----:B------:R-:W-:Y:S02]  /*2bd0*/  LOP3.LUT R80, R75, 0xfffffff8, RZ, 0xc0, !PT ;  /* 0xfffffff84b507812 */ /* 0x000fe400078ec0ff */
[----:B------:R-:W-:Y:S01]  /*2be0*/  LOP3.LUT R79, R74, 0xfffffff8, RZ, 0xc0, !PT ;  /* 0xfffffff84a4f7812 */ /* 0x000fe200078ec0ff */
[----:B------:R-:W-:Y:S01]  /*2bf0*/  IMAD.WIDE.U32 R68, R106, R8, R68 ;  /* 0x000000086a447225 */ /* 0x000fe200078e0044 */
[----:B------:R-:W-:-:S02]  /*2c00*/  SHF.L.U64.HI R97, R10, 0x7, R11 ;  /* 0x000000070a617819 */ /* 0x000fc4000001020b */
[----:B------:R-:W-:Y:S01]  /*2c10*/  SHF.R.S32.HI R102, RZ, 0x1f, R81 ;  /* 0x0000001fff667819 */ /* 0x000fe20000011451 */
[----:B------:R-:W-:Y:S01]  /*2c20*/  VIADD R111, R36, 0x8 ;  /* 0x00000008246f7836 */ /* 0x000fe20000000000 */
[----:B------:R-:W-:Y:S01]  /*2c30*/  SHF.R.S32.HI R101, RZ, 0x1f, R80 ;  /* 0x0000001fff657819 */ /* 0x000fe20000011450 */
[----:B------:R-:W-:Y:S01]  /*2c40*/  IMAD.SHL.U32 R108, R29, 0x2, RZ ;  /* 0x000000021d6c7824 */ /* 0x000fe200078e00ff */
[----:B------:R-:W-:Y:S01]  /*2c50*/  SHF.R.S32.HI R100, RZ, 0x1f, R79 ;  /* 0x0000001fff647819 */ /* 0x000fe2000001144f */
[----:B------:R-:W-:Y:S01]  /*2c60*/  IMAD.IADD R94, R61, 0x1, R15 ;  /* 0x000000013d5e7824 */ /* 0x000fe200078e020f */
[----:B--2---:R-:W-:-:S04]  /*2c70*/  LOP3.LUT R5, R5, R38, RZ, 0x3c, !PT ;  /* 0x0000002605057212 */ /* 0x004fc800078e3cff */
[----:B---3--:R-:W-:Y:S01]  /*2c80*/  IADD3 R105, R5, R14, R37 ;  /* 0x0000000e05697210 */ /* 0x008fe20007ffe025 */
[C---:B------:R-:W-:Y:S02]  /*2c90*/  IMAD R14, R35.reuse, R6, RZ ;  /* 0x00000006230e7224 */ /* 0x040fe400078e02ff */
[----:B------:R-:W-:-:S04]  /*2ca0*/  IMAD R35, R35, R8, RZ ;  /* 0x0000000823237224 */ /* 0x000fc800078e02ff */
[C---:B------:R-:W-:Y:S01]  /*2cb0*/  IMAD R35, R106.reuse, R9, R35 ;  /* 0x000000096a237224 */ /* 0x040fe200078e0223 */
[----:B------:R-:W-:Y:S01]  /*2cc0*/  SEL R9, RZ, 0x20, P2 ;  /* 0x00000020ff097807 */ /* 0x000fe20001000000 */
[----:B------:R-:W-:Y:S01]  /*2cd0*/  IMAD R91, R106, R7, R14 ;  /* 0x000000076a5b7224 */ /* 0x000fe200078e020e */
[-C--:B------:R-:W-:Y:S02]  /*2ce0*/  LOP3.LUT R31, R28, R38.reuse, RZ, 0x3c, !PT ;  /* 0x000000261c1f7212 */ /* 0x080fe400078e3cff */
[----:B------:R-:W-:Y:S01]  /*2cf0*/  LOP3.LUT R13, R12, R9, RZ, 0xfc, !PT ;  /* 0x000000090c0d7212 */ /* 0x000fe200078efcff */
[----:B------:R-:W-:Y:S01]  /*2d00*/  IMAD.SHL.U32 R7, R8, 0x80, RZ ;  /* 0x0000008008077824 */ /* 0x000fe200078e00ff */
[----:B------:R-:W-:Y:S01]  /*2d10*/  LOP3.LUT R32, R32, R38, RZ, 0x3c, !PT ;  /* 0x0000002620207212 */ /* 0x000fe200078e3cff */
[----:B------:R-:W-:Y:S01]  /*2d20*/  IMAD.SHL.U32 R5, R10, 0x80, RZ ;  /* 0x000000800a057824 */ /* 0x000fe200078e00ff */
[----:B------:R-:W-:Y:S01]  /*2d30*/  LOP3.LUT R8, R12, 0x1, RZ, 0xc0, !PT ;  /* 0x000000010c087812 */ /* 0x000fe200078ec0ff */
[----:B------:R-:W-:Y:S01]  /*2d40*/  IMAD.IADD R93, R63, 0x1, R91 ;  /* 0x000000013f5d7824 */ /* 0x000fe200078e025b */
[C---:B------:R-:W-:Y:S01]  /*2d50*/  LOP3.LUT R9, R13.reuse, 0x2, RZ, 0xc0, !PT ;  /* 0x000000020d097812 */ /* 0x040fe200078ec0ff */
[----:B------:R-:W-:Y:S01]  /*2d60*/  IMAD.SHL.U32 R6, R6, 0x80, RZ ;  /* 0x0000008006067824 */ /* 0x000fe200078e00ff */
[----:B------:R-:W-:Y:S01]  /*2d70*/  LOP3.LUT R10, R13, 0x4, RZ, 0xc0, !PT ;  /* 0x000000040d0a7812 */ /* 0x000fe200078ec0ff */
[----:B------:R-:W-:Y:S01]  /*2d80*/  IMAD.IADD R91, R91, 0x1, R65 ;  /* 0x000000015b5b7824 */ /* 0x000fe200078e0241 */
[----:B------:R-:W-:Y:S01]  /*2d90*/  LOP3.LUT R11, R13, 0x8, RZ, 0xc0, !PT ;  /* 0x000000080d0b7812 */ /* 0x000fe200078ec0ff */
[----:B------:R-:W-:Y:S01]  /*2da0*/  IMAD.IADD R92, R67, 0x1, R35 ;  /* 0x00000001435c7824 */ /* 0x000fe200078e0223 */
[----:B------:R-:W-:Y:S01]  /*2db0*/  LOP3.LUT R12, R13, 0x10, RZ, 0xc0, !PT ;  /* 0x000000100d0c7812 */ /* 0x000fe200078ec0ff */
[----:B------:R-:W-:Y:S01]  /*2dc0*/  IMAD.IADD R90, R35, 0x1, R69 ;  /* 0x00000001235a7824 */ /* 0x000fe200078e0245 */
[----:B------:R-:W-:-:S02]  /*2dd0*/  IADD3 R104, R31, R30, R37 ;  /* 0x0000001e1f687210 */ /* 0x000fc40007ffe025 */
[----:B------:R-:W-:Y:S02]  /*2de0*/  IADD3 R103, R32, R33, R37 ;  /* 0x0000002120677210 */ /* 0x000fe40007ffe025 */
[----:B------:R-:W-:Y:S01]  /*2df0*/  LOP3.LUT R13, R13, 0x20, RZ, 0xc0, !PT ;  /* 0x000000200d0d7812 */ /* 0x000fe200078ec0ff */
[----:B------:R-:W-:Y:S06]  /*2e00*/  @!P6 BAR.SYNC.DEFER_BLOCKING 0x9, 0x100 ;  /* 0x024400000000eb1d */ /* 0x000fec0000010000 */
.L_x_1454:
[----:B---3--:R-:W2:Y:S01]  /*2e10*/  LDL R29, [R1+0x4c] ;  /* 0x00004c00011d7983 */ /* 0x008ea20000100800 */
[----:B0-----:R-:W0:Y:S01]  /*2e20*/  LDC.64 R86, c[0x0][0x2e8] ;  /* 0x0000ba00ff567b82 */ /* 0x001e220000000a00 */
[----:B-1----:R-:W-:Y:S01]  /*2e30*/  VIADD R28, R25, 0xffffffff ;  /* 0xffffffff191c7836 */ /* 0x002fe20000000000 */
[----:B------:R-:W-:Y:S01]  /*2e40*/  LOP3.LUT P4, RZ, R77, 0x2, RZ, 0xc0, !PT ;  /* 0x000000024dff7812 */ /* 0x000fe2000788c0ff */
[----:B------:R-:W-:Y:S05]  /*2e50*/  YIELD ;  /* 0x0000000000007946 */ /* 0x000fea0003800000 */
[----:B------:R-:W1:Y:S01]  /*2e60*/  LDC R107, c[0x0][0x3f4] ;  /* 0x0000fd00ff6b7b82 */ /* 0x000e620000000800 */
[----:B------:R-:W-:Y:S01]  /*2e70*/  SHF.R.S32.HI R30, RZ, 0x1f, R28 ;  /* 0x0000001fff1e7819 */ /* 0x000fe2000001141c */
[-C--:B------:R-:W-:Y:S01]  /*2e80*/  IMAD R14, R97, R28.reuse, RZ ;  /* 0x0000001c610e7224 */ /* 0x080fe200078e02ff */
[----:B------:R-:W-:Y:S01]  /*2e90*/  BSSY B0, `(.L_x_1399) ;  /* 0x00003e4000007945 */ /* 0x000fe20003800000 */
[----:B------:R-:W-:-:S04]  /*2ea0*/  IMAD.WIDE.U32 R56, R5, R28, RZ ;  /* 0x0000001c05387225 */ /* 0x000fc800078e00ff */
[----:B------:R-:W-:Y:S01]  /*2eb0*/  IMAD R15, R30, R5, R14 ;  /* 0x000000051e0f7224 */ /* 0x000fe200078e020e */
[----:B------:R-:W-:-:S03]  /*2ec0*/  IADD3 R14, P2, R96, R56, RZ ;  /* 0x00000038600e7210 */ /* 0x000fc60007f5e0ff */
[----:B------:R-:W-:-:S04]  /*2ed0*/  IMAD.IADD R88, R57, 0x1, R15 ;  /* 0x0000000139587824 */ /* 0x000fc800078e020f */
[----:B------:R-:W-:Y:S01]  /*2ee0*/  IMAD.X R25, R88, 0x1, R95, P2 ;  /* 0x0000000158197824 */ /* 0x000fe200010e065f */
[----:B0-----:R-:W-:Y:S02]  /*2ef0*/  LEA R32, P3, R14, R86, 0x1 ;  /* 0x000000560e207211 */ /* 0x001fe400078608ff */
[----:B------:R-:W-:Y:S02]  /*2f00*/  ISETP.GT.AND P2, PT, R28, R83, PT ;  /* 0x000000531c00720c */ /* 0x000fe40003f44270 */
[----:B------:R-:W-:Y:S01]  /*2f10*/  LEA.HI.X R33, R14, R87, R25, 0x1, P3 ;  /* 0x000000570e217211 */ /* 0x000fe200018f0c19 */
[----:B------:R-:W-:Y:S01]  /*2f20*/  IMAD.MOV.U32 R25, RZ, RZ, R28 ;  /* 0x000000ffff197224 */ /* 0x000fe200078e001c */
[----:B-1----:R-:W-:Y:S01]  /*2f30*/  ISETP.GE.AND P3, PT, R107, 0x1, PT ;  /* 0x000000016b00780c */ /* 0x002fe20003f66270 */
[----:B--2---:R-:W-:-:S04]  /*2f40*/  IMAD R15, R17, 0x3000, R29 ;  /* 0x00003000110f7824 */ /* 0x004fc800078e021d */
[C---:B------:R-:W-:Y:S02]  /*2f50*/  VIADD R29, R15.reuse, 0x10 ;  /* 0x000000100f1d7836 */ /* 0x040fe40000000000 */
[C---:B------:R-:W-:Y:S02]  /*2f60*/  @P4 VIADD R29, R15.reuse, 0xfffffff0 ;  /* 0xfffffff00f1d4836 */ /* 0x040fe40000000000 */
[--C-:B------:R-:W-:Y:S02]  /*2f70*/  IMAD R78, R15, 0x2, R26.reuse ;  /* 0x000000020f4e7824 */ /* 0x100fe400078e021a */
[----:B------:R-:W-:Y:S02]  /*2f80*/  IMAD R15, R29, 0x2, R26 ;  /* 0x000000021d0f7824 */ /* 0x000fe400078e021a */
[----:B------:R-:W-:Y:S05]  /*2f90*/  @!P3 BRA `(.L_x_1400) ;  /* 0x0000003800ccb947 */ /* 0x000fea0003800000 */
[----:B------:R-:W-:Y:S01]  /*2fa0*/  ULDC.U8 UR4, c[0x0][0x410] ;  /* 0x0001040000047ab9 */ /* 0x000fe20000000000 */
[-C--:B------:R-:W-:Y:S01]  /*2fb0*/  IMAD R14, R99, R28.reuse, RZ ;  /* 0x0000001c630e7224 */ /* 0x080fe200078e02ff */
[----:B------:R-:W-:Y:S01]  /*2fc0*/  ISETP.NE.AND P3, PT, RZ, UR4, PT ;  /* 0x00000004ff007c0c */ /* 0x000fe2000bf65270 */
[----:B------:R-:W-:Y:S02]  /*2fd0*/  IMAD R31, R98, R28, RZ ;  /* 0x0000001c621f7224 */ /* 0x000fe400078e02ff */
        /* <DEDUP_REMOVED lines=24> */
[----:B------:R-:W2:Y:S04]  /*3160*/  LDL.64 R116, [R1] ;  /* 0x0000000001747983 */ /* 0x000ea80000100a00 */
[----:B------:R-:W3:Y:S04]  /*3170*/  LDL R115, [R1+0x34] ;  /* 0x0000340001737983 */ /* 0x000ee80000100800 */
[----:B------:R-:W4:Y:S04]  /*3180*/  LDL R114, [R1+0x30] ;  /* 0x0000300001727983 */ /* 0x000f280000100800 */
        /* <DEDUP_REMOVED lines=43> */
.L_x_1403:
[----:B------:R-:W-:Y:S05]  /*3440*/  BSYNC B1 ;  /* 0x0000000000017941 */ /* 0x000fea0003800000 */
.L_x_1402:
[----:B-----5:R-:W-:Y:S01]  /*3450*/  IMAD.MOV.U32 R14, RZ, RZ, R34 ;  /* 0x000000ffff0e7224 */ /* 0x020fe200078e0022 */
[----:B------:R-:W-:Y:S01]  /*3460*/  UISETP.NE.AND UP0, UPT, UR37, 0x3, UPT ;  /* 0x000000032500788c */ /* 0x000fe2000bf05270 */
[----:B0-----:R-:W-:-:S05]  /*3470*/  IMAD.MOV.U32 R28, RZ, RZ, R35 ;  /* 0x000000ffff1c7224 */ /* 0x001fca00078e0023 */
[----:B------:R-:W-:Y:S01]  /*3480*/  PRMT R88, R14, 0x5410, R28 ;  /* 0x000054100e587816 */ /* 0x000fe2000000001c */
[----:B------:R-:W-:Y:S01]  /*3490*/  IMAD.MOV.U32 R14, RZ, RZ, R38 ;  /* 0x000000ffff0e7224 */ /* 0x000fe200078e0026 */
[----:B------:R-:W-:Y:S01]  /*34a0*/  PLOP3.LUT P3, PT, PT, PT, UP0, 0x80, 0x0 ;  /* 0x000000000000781c */ /* 0x000fe20003f6f008 */
        /* <DEDUP_REMOVED lines=35> */
[----:B------:R-:W-:Y:S06]  /*36e0*/  @!P3 BRA `(.L_x_1404) ;  /* 0x000000000004b947 */ /* 0x000fec0003800000 */
[----:B------:R-:W-:Y:S01]  /*36f0*/  BPT.TRAP 0x1 ;  /* 0x000000040000795c */ /* 0x000fe20000300000 */
.L_x_1404:
[----:B------:R-:W-:Y:S01]  /*3700*/  IMAD R14, R17, 0x8, R2 ;  /* 0x00000008110e7824 */ /* 0x000fe200078e0202 */
[----:B------:R-:W-:Y:S01]  /*3710*/  SHF.L.U32 R85, R156, 0x1f, RZ ;  /* 0x0000001f9c557819 */ /* 0x000fe200000006ff */
[----:B------:R-:W-:Y:S03]  /*3720*/  BSSY B1, `(.L_x_1405) ;  /* 0x0000003000017945 */ /* 0x000fe60003800000 */
[----:B------:R-:W0:Y:S02]  /*3730*/  SYNCS.PHASECHK.TRANS64.TRYWAIT P5, [R14+URZ+0x2d890], R85 ;  /* 0x02d890550e0075a7 */ /* 0x000e2400080a017f */
[----:B0-----:R-:W-:Y:S05]  /*3740*/  @!P5 BRA `(.L_x_1406) ;  /* 0x000002100080d947 */ /* 0x001fea0003800000 */
.L_x_1781:
[----:B------:R-:W-:Y:S05]  /*3750*/  BSYNC B1 ;  /* 0x0000000000017941 */ /* 0x000fea0003800000 */
.L_x_1405:
[----:B------:R-:W-:Y:S05]  /*3760*/  @P4 BRA `(.L_x_1407) ;  /* 0x0000003400584947 */ /* 0x000fea0003800000 */
[----:B------:R-:W-:Y:S01]  /*3770*/  ISETP.NE.AND P4, PT, R8, RZ, PT ;  /* 0x000000ff0800720c */ /* 0x000fe20003f85270 */
[----:B------:R-:W-:-:S12]  /*3780*/  BSSY B1, `(.L_x_1408) ;  /* 0x0000032000017945 */ /* 0x000fd80003800000 */
[----:B------:R-:W-:Y:S05]  /*3790*/  @!P4 BRA `(.L_x_1409) ;  /* 0x0000000000c0c947 */ /* 0x000fea0003800000 */
[----:B------:R-:W2:Y:S01]  /*37a0*/  LDL.64 R52, [R1] ;  /* 0x0000000001347983 */ /* 0x000ea20000100a00 */
[----:B------:R-:W-:Y:S03]  /*37b0*/  BSSY B2, `(.L_x_1410) ;  /* 0x000002d000027945 */ /* 0x000fe60003800000 */
[----:B------:R1:W3:Y:S01]  /*37c0*/  LDS.128 R28, [R78+0x15000] ;  /* 0x015000004e1c7984 */ /* 0x0002e20000000c00 */
[----:B--2---:R-:W-:-:S13]  /*37d0*/  ISETP.GE.AND P4, PT, R52, R107, PT ;  /* 0x0000006b3400720c */ /* 0x004fda0003f86270 */
[----:B-1-3--:R-:W-:Y:S05]  /*37e0*/  @P4 BRA `(.L_x_1411) ;  /* 0x0000000000a44947 */ /* 0x00afea0003800000 */
[----:B------:R-:W-:Y:S01]  /*37f0*/  SHF.R.U64 R53, R86, 0x10, R87 ;  /* 0x0000001056357819 */ /* 0x000fe20000001257 */
[--C-:B------:R-:W-:Y:S01]  /*3800*/  HADD2.F32 R54, -RZ, R29.reuse.H1_H1 ;  /* 0x3000001dff367230 */ /* 0x100fe20000004100 */
[----:B------:R-:W-:Y:S01]  /*3810*/  SHF.R.U64 R52, R58, 0x10, R59 ;  /* 0x000000103a347819 */ /* 0x000fe2000000123b */
[----:B------:R-:W-:Y:S01]  /*3820*/  HADD2.F32 R55, -RZ, R29.H0_H0 ;  /* 0x2000001dff377230 */ /* 0x000fe20000004100 */
[----:B------:R-:W-:Y:S01]  /*3830*/  SHF.R.U32.HI R86, RZ, 0x10, R87 ;  /* 0x00000010ff567819 */ /* 0x000fe20000011657 */
[----:B------:R-:W-:Y:S01]  /*3840*/  HADD2.F32 R53, -RZ, R53.H0_H0 ;  /* 0x20000035ff357230 */ /* 0x000fe20000004100 */
[----:B------:R-:W-:Y:S01]  /*3850*/  SHF.R.U32.HI R58, RZ, 0x10, R59 ;  /* 0x00000010ff3a7819 */ /* 0x000fe2000001163b */
[----:B------:R-:W-:Y:S02]  /*3860*/  HADD2.F32 R52, -RZ, R52.H0_H0 ;  /* 0x20000034ff347230 */ /* 0x000fe40000004100 */
[----:B------:R-:W-:Y:S02]  /*3870*/  HADD2.F32 R86, -RZ, R86.H0_H0 ;  /* 0x20000056ff567230 */ /* 0x000fe40000004100 */
[-C--:B------:R-:W-:Y:S01]  /*3880*/  FMUL.FTZ R29, R54, R53.reuse ;  /* 0x00000035361d7220 */ /* 0x080fe20000410000 */
[----:B------:R-:W-:Y:S01]  /*3890*/  FMUL.FTZ R53, R55, R53 ;  /* 0x0000003537357220 */ /* 0x000fe20000410000 */
[----:B------:R-:W-:-:S02]  /*38a0*/  HADD2.F32 R58, -RZ, R58.H0_H0 ;  /* 0x2000003aff3a7230 */ /* 0x000fc40000004100 */
[-C--:B------:R-:W-:Y:S01]  /*38b0*/  FFMA.FTZ R29, R55, R52.reuse, -R29 ;  /* 0x00000034371d7223 */ /* 0x080fe2000001081d */
[----:B------:R-:W-:Y:S01]  /*38c0*/  FFMA.FTZ R52, R54, R52, R53 ;  /* 0x0000003436347223 */ /* 0x000fe20000010035 */
[--C-:B------:R-:W-:Y:S02]  /*38d0*/  HADD2.F32 R53, -RZ, R31.reuse.H1_H1 ;  /* 0x3000001fff357230 */ /* 0x100fe40000004100 */
[----:B------:R-:W-:Y:S02]  /*38e0*/  HADD2.F32 R54, -RZ, R31.H0_H0 ;  /* 0x2000001fff367230 */ /* 0x000fe40000004100 */
[----:B------:R-:W-:Y:S02]  /*38f0*/  IMAD.MOV.U32 R59, RZ, RZ, R28 ;  /* 0x000000ffff3b7224 */ /* 0x000fe400078e001c */
[----:B------:R-:W-:Y:S01]  /*3900*/  FMUL.FTZ R31, R53, R86 ;  /* 0x00000056351f7220 */ /* 0x000fe20000410000 */
[----:B------:R-:W-:-:S03]  /*3910*/  F2FP.F16.F32.PACK_AB R29, R52, R29 ;  /* 0x0000001d341d723e */ /* 0x000fc600000000ff */
[C---:B------:R-:W-:Y:S01]  /*3920*/  FFMA.FTZ R31, R54.reuse, R58, -R31 ;  /* 0x0000003a361f7223 */ /* 0x040fe2000001081f */
[----:B------:R-:W-:Y:S01]  /*3930*/  FMUL.FTZ R54, R54, R86 ;  /* 0x0000005636367220 */ /* 0x000fe20000410000 */
[--C-:B------:R-:W-:Y:S02]  /*3940*/  HADD2.F32 R28, -RZ, R59.reuse.H1_H1 ;  /* 0x3000003bff1c7230 */ /* 0x100fe40000004100 */
[----:B------:R-:W-:Y:S02]  /*3950*/  HADD2.F32 R59, -RZ, R59.H0_H0 ;  /* 0x2000003bff3b7230 */ /* 0x000fe40000004100 */
[----:B------:R-:W-:Y:S01]  /*3960*/  FFMA.FTZ R53, R53, R58, R54 ;  /* 0x0000003a35357223 */ /* 0x000fe20000010036 */
[----:B------:R-:W-:Y:S02]  /*3970*/  HADD2.F32 R58, -RZ, R121.H1_H1 ;  /* 0x30000079ff3a7230 */ /* 0x000fe40000004100 */
[----:B------:R-:W-:Y:S02]  /*3980*/  HADD2.F32 R54, -RZ, R118.H0_H0 ;  /* 0x20000076ff367230 */ /* 0x000fe40000004100 */
[----:B------:R-:W-:Y:S01]  /*3990*/  F2FP.F16.F32.PACK_AB R31, R53, R31 ;  /* 0x0000001f351f723e */ /* 0x000fe200000000ff */
[-C--:B------:R-:W-:Y:S01]  /*39a0*/  FMUL.FTZ R55, R28, R58.reuse ;  /* 0x0000003a1c377220 */ /* 0x080fe20000410000 */
[----:B------:R-:W-:-:S03]  /*39b0*/  FMUL.FTZ R58, R59, R58 ;  /* 0x0000003a3b3a7220 */ /* 0x000fc60000410000 */
[-C--:B------:R-:W-:Y:S01]  /*39c0*/  FFMA.FTZ R55, R59, R54.reuse, -R55 ;  /* 0x000000363b377223 */ /* 0x080fe20000010837 */
[----:B------:R-:W-:Y:S01]  /*39d0*/  FFMA.FTZ R28, R28, R54, R58 ;  /* 0x000000361c1c7223 */ /* 0x000fe2000001003a */
[----:B------:R-:W-:Y:S02]  /*39e0*/  HADD2.F32 R54, -RZ, R121.H0_H0 ;  /* 0x20000079ff367230 */ /* 0x000fe40000004100 */
[----:B------:R-:W-:Y:S02]  /*39f0*/  HADD2.F32 R58, -RZ, R30.H1_H1 ;  /* 0x3000001eff3a7230 */ /* 0x000fe40000004100 */
[----:B------:R-:W-:Y:S01]  /*3a00*/  HADD2.F32 R59, -RZ, R118.H1_H1 ;  /* 0x30000076ff3b7230 */ /* 0x000fe20000004100 */
[----:B------:R-:W-:Y:S01]  /*3a10*/  F2FP.F16.F32.PACK_AB R28, R28, R55 ;  /* 0x000000371c1c723e */ /* 0x000fe200000000ff */
[----:B------:R-:W-:Y:S02]  /*3a20*/  HADD2.F32 R30, -RZ, R30.H0_H0 ;  /* 0x2000001eff1e7230 */ /* 0x000fe40000004100 */
[----:B------:R-:W-:-:S04]  /*3a30*/  FMUL.FTZ R86, R58, R54 ;  /* 0x000000363a567220 */ /* 0x000fc80000410000 */
[C---:B------:R-:W-:Y:S01]  /*3a40*/  FFMA.FTZ R86, R30.reuse, R59, -R86 ;  /* 0x0000003b1e567223 */ /* 0x040fe20000010856 */
[----:B------:R-:W-:-:S04]  /*3a50*/  FMUL.FTZ R30, R30, R54 ;  /* 0x000000361e1e7220 */ /* 0x000fc80000410000 */
[----:B------:R-:W-:-:S05]  /*3a60*/  FFMA.FTZ R30, R58, R59, R30 ;  /* 0x0000003b3a1e7223 */ /* 0x000fca000001001e */
[----:B------:R-:W-:-:S07]  /*3a70*/  F2FP.F16.F32.PACK_AB R30, R30, R86 ;  /* 0x000000561e1e723e */ /* 0x000fce00000000ff */
.L_x_1411:
[----:B------:R-:W-:Y:S05]  /*3a80*/  BSYNC B2 ;  /* 0x0000000000027941 */ /* 0x000fea0003800000 */
.L_x_1410:
[----:B------:R1:W-:Y:S02]  /*3a90*/  STG.E.128 desc[UR38][R32.64], R28 ;  /* 0x0000001c20007986 */ /* 0x0003e4000c101d26 */
.L_x_1409:
[----:B------:R-:W-:Y:S05]  /*3aa0*/  BSYNC B1 ;  /* 0x0000000000017941 */ /* 0x000fea0003800000 */
.L_x_1408:
        /* <DEDUP_REMOVED lines=8> */
[--C-:B------:R-:W-:Y:S01]  /*3b30*/  SHF.R.U64 R52, R50, 0x10, R51.reuse ;  /* 0x0000001032347819 */ /* 0x100fe20000001233 */
[----:B------:R-:W-:Y:S01]  /*3b40*/  IMAD.MOV.U32 R55, RZ, RZ, R28 ;  /* 0x000000ffff377224 */ /* 0x000fe200078e001c */
[----:B------:R-:W-:Y:S01]  /*3b50*/  SHF.R.U32.HI R50, RZ, 0x10, R51 ;  /* 0x00000010ff327819 */ /* 0x000fe20000011633 */
[----:B------:R-:W-:Y:S01]  /*3b60*/  IMAD.MOV.U32 R51, RZ, RZ, R29 ;  /* 0x000000ffff337224 */ /* 0x000fe200078e001d */
[--C-:B------:R-:W-:Y:S01]  /*3b70*/  SHF.R.U64 R53, R56, 0x10, R57.reuse ;  /* 0x0000001038357819 */ /* 0x100fe20000001239 */
[----:B------:R-:W-:Y:S01]  /*3b80*/  HADD2.F32 R52, -RZ, R52.H0_H0 ;  /* 0x20000034ff347230 */ /* 0x000fe20000004100 */
[----:B------:R-:W-:Y:S01]  /*3b90*/  SHF.R.U32.HI R56, RZ, 0x10, R57 ;  /* 0x00000010ff387819 */ /* 0x000fe20000011639 */
[----:B------:R-:W-:Y:S02]  /*3ba0*/  HADD2.F32 R28, -RZ, R55.H1_H1 ;  /* 0x30000037ff1c7230 */ /* 0x000fe40000004100 */
[----:B------:R-:W-:Y:S02]  /*3bb0*/  HADD2.F32 R29, -RZ, R53.H0_H0 ;  /* 0x20000035ff1d7230 */ /* 0x000fe40000004100 */
[----:B------:R-:W-:-:S02]  /*3bc0*/  HADD2.F32 R53, -RZ, R51.H1_H1 ;  /* 0x30000033ff357230 */ /* 0x000fc40000004100 */
[----:B------:R-:W-:Y:S02]  /*3bd0*/  HADD2.F32 R54, -RZ, R51.H0_H0 ;  /* 0x20000033ff367230 */ /* 0x000fe40000004100 */
[----:B------:R-:W-:Y:S02]  /*3be0*/  HADD2.F32 R56, -RZ, R56.H0_H0 ;  /* 0x20000038ff387230 */ /* 0x000fe40000004100 */
[CC--:B------:R-:W-:Y:S01]  /*3bf0*/  FMUL.FTZ R51, R53.reuse, R29.reuse ;  /* 0x0000001d35337220 */ /* 0x0c0fe20000410000 */
[----:B------:R-:W-:Y:S02]  /*3c00*/  HADD2.F32 R55, -RZ, R55.H0_H0 ;  /* 0x20000037ff377230 */ /* 0x000fe40000004100 */
[C---:B------:R-:W-:Y:S01]  /*3c10*/  FMUL.FTZ R29, R54.reuse, R29 ;  /* 0x0000001d361d7220 */ /* 0x040fe20000410000 */
[-C--:B------:R-:W-:Y:S01]  /*3c20*/  FFMA.FTZ R51, R54, R52.reuse, -R51 ;  /* 0x0000003436337223 */ /* 0x080fe20000010833 */
[----:B------:R-:W-:Y:S02]  /*3c30*/  HADD2.F32 R54, -RZ, R120.H0_H0 ;  /* 0x20000078ff367230 */ /* 0x000fe40000004100 */
[----:B------:R-:W-:Y:S01]  /*3c40*/  FFMA.FTZ R29, R53, R52, R29 ;  /* 0x00000034351d7223 */ /* 0x000fe2000001001d */
[----:B------:R-:W-:-:S02]  /*3c50*/  IMAD.MOV.U32 R52, RZ, RZ, R31 ;  /* 0x000000ffff347224 */ /* 0x000fc400078e001f */
[----:B------:R-:W-:Y:S02]  /*3c60*/  HADD2.F32 R53, -RZ, R50.H0_H0 ;  /* 0x20000032ff357230 */ /* 0x000fe40000004100 */
[----:B------:R-:W-:Y:S01]  /*3c70*/  F2FP.F16.F32.PACK_AB R29, R29, R51 ;  /* 0x000000331d1d723e */ /* 0x000fe200000000ff */
[--C-:B------:R-:W-:Y:S02]  /*3c80*/  HADD2.F32 R31, -RZ, R52.reuse.H1_H1 ;  /* 0x30000034ff1f7230 */ /* 0x100fe40000004100 */
[----:B------:R-:W-:-:S03]  /*3c90*/  HADD2.F32 R52, -RZ, R52.H0_H0 ;  /* 0x20000034ff347230 */ /* 0x000fc60000004100 */
[----:B------:R-:W-:-:S04]  /*3ca0*/  FMUL.FTZ R50, R31, R56 ;  /* 0x000000381f327220 */ /* 0x000fc80000410000 */
[C---:B------:R-:W-:Y:S01]  /*3cb0*/  FFMA.FTZ R50, R52.reuse, R53, -R50 ;  /* 0x0000003534327223 */ /* 0x040fe20000010832 */
[----:B------:R-:W-:-:S04]  /*3cc0*/  FMUL.FTZ R52, R52, R56 ;  /* 0x0000003834347220 */ /* 0x000fc80000410000 */
[----:B------:R-:W-:Y:S01]  /*3cd0*/  FFMA.FTZ R31, R31, R53, R52 ;  /* 0x000000351f1f7223 */ /* 0x000fe20000010034 */
[----:B------:R-:W-:Y:S02]  /*3ce0*/  HADD2.F32 R52, -RZ, R117.H0_H0 ;  /* 0x20000075ff347230 */ /* 0x000fe40000004100 */
[CC--:B------:R-:W-:Y:S01]  /*3cf0*/  FMUL.FTZ R53, R28.reuse, R54.reuse ;  /* 0x000000361c357220 */ /* 0x0c0fe20000410000 */
[----:B------:R-:W-:Y:S01]  /*3d00*/  FMUL.FTZ R54, R55, R54 ;  /* 0x0000003637367220 */ /* 0x000fe20000410000 */
[----:B------:R-:W-:Y:S02]  /*3d10*/  F2FP.F16.F32.PACK_AB R31, R31, R50 ;  /* 0x000000321f1f723e */ /* 0x000fe400000000ff */
[-C--:B------:R-:W-:Y:S01]  /*3d20*/  FFMA.FTZ R53, R55, R52.reuse, -R53 ;  /* 0x0000003437357223 */ /* 0x080fe20000010835 */
[----:B------:R-:W-:Y:S01]  /*3d30*/  FFMA.FTZ R28, R28, R52, R54 ;  /* 0x000000341c1c7223 */ /* 0x000fe20000010036 */
[----:B------:R-:W-:Y:S02]  /*3d40*/  HADD2.F32 R52, -RZ, R120.H1_H1 ;  /* 0x30000078ff347230 */ /* 0x000fe40000004100 */
[----:B------:R-:W-:-:S02]  /*3d50*/  HADD2.F32 R54, -RZ, R30.H1_H1 ;  /* 0x3000001eff367230 */ /* 0x000fc40000004100 */
        /* <DEDUP_REMOVED lines=8> */
.L_x_1415:
[----:B------:R-:W-:Y:S05]  /*3de0*/  BSYNC B2 ;  /* 0x0000000000027941 */ /* 0x000fea0003800000 */
.L_x_1414:
[----:B------:R2:W-:Y:S02]  /*3df0*/  STG.E.128 desc[UR38][R32.64+0x20], R28 ;  /* 0x0000201c20007986 */ /* 0x0005e4000c101d26 */
.L_x_1413:
[----:B------:R-:W-:Y:S05]  /*3e00*/  BSYNC B1 ;  /* 0x0000000000017941 */ /* 0x000fea0003800000 */
.L_x_1412:
        /* <DEDUP_REMOVED lines=8> */
[--C-:B------:R-:W-:Y:S01]  /*3e90*/  SHF.R.U64 R50, R46, 0x10, R47.reuse ;  /* 0x000000102e327819 */ /* 0x100fe2000000122f */
[----:B------:R-:W-:Y:S01]  /*3ea0*/  HADD2.F32 R51, -RZ, R29.H0_H0 ;  /* 0x2000001dff337230 */ /* 0x000fe20000004100 */
[----:B------:R-:W-:Y:S01]  /*3eb0*/  SHF.R.U32.HI R46, RZ, 0x10, R47 ;  /* 0x00000010ff2e7819 */ /* 0x000fe2000001162f */
[----:B------:R-:W-:Y:S01]  /*3ec0*/  HADD2.F32 R52, -RZ, R119.H1_H1 ;  /* 0x30000077ff347230 */ /* 0x000fe20000004100 */
[--C-:B------:R-:W-:Y:S01]  /*3ed0*/  SHF.R.U64 R47, R48, 0x10, R49.reuse ;  /* 0x00000010302f7819 */ /* 0x100fe20000001231 */
[----:B------:R-:W-:Y:S01]  /*3ee0*/  HADD2.F32 R50, -RZ, R50.H0_H0 ;  /* 0x20000032ff327230 */ /* 0x000fe20000004100 */
[----:B------:R-:W-:Y:S01]  /*3ef0*/  SHF.R.U32.HI R48, RZ, 0x10, R49 ;  /* 0x00000010ff307819 */ /* 0x000fe20000011631 */
[----:B------:R-:W-:Y:S02]  /*3f00*/  HADD2.F32 R49, -RZ, R29.H1_H1 ;  /* 0x3000001dff317230 */ /* 0x000fe40000004100 */
[----:B------:R-:W-:Y:S02]  /*3f10*/  HADD2.F32 R47, -RZ, R47.H0_H0 ;  /* 0x2000002fff2f7230 */ /* 0x000fe40000004100 */
[----:B------:R-:W-:-:S03]  /*3f20*/  HADD2.F32 R46, -RZ, R46.H0_H0 ;  /* 0x2000002eff2e7230 */ /* 0x000fc60000004100 */
[-C--:B------:R-:W-:Y:S01]  /*3f30*/  FMUL.FTZ R29, R49, R47.reuse ;  /* 0x0000002f311d7220 */ /* 0x080fe20000410000 */
[----:B------:R-:W-:-:S03]  /*3f40*/  FMUL.FTZ R47, R51, R47 ;  /* 0x0000002f332f7220 */ /* 0x000fc60000410000 */
[-C--:B------:R-:W-:Y:S01]  /*3f50*/  FFMA.FTZ R29, R51, R50.reuse, -R29 ;  /* 0x00000032331d7223 */ /* 0x080fe2000001081d */
[----:B------:R-:W-:Y:S01]  /*3f60*/  FFMA.FTZ R47, R49, R50, R47 ;  /* 0x00000032312f7223 */ /* 0x000fe2000001002f */
[----:B------:R-:W-:Y:S02]  /*3f70*/  HADD2.F32 R49, -RZ, R48.H0_H0 ;  /* 0x20000030ff317230 */ /* 0x000fe40000004100 */
[--C-:B------:R-:W-:Y:S02]  /*3f80*/  HADD2.F32 R48, -RZ, R31.reuse.H1_H1 ;  /* 0x3000001fff307230 */ /* 0x100fe40000004100 */
[----:B------:R-:W-:Y:S01]  /*3f90*/  HADD2.F32 R50, -RZ, R31.H0_H0 ;  /* 0x2000001fff327230 */ /* 0x000fe20000004100 */
[----:B------:R-:W-:Y:S02]  /*3fa0*/  F2FP.F16.F32.PACK_AB R29, R47, R29 ;  /* 0x0000001d2f1d723e */ /* 0x000fe400000000ff */
[-C--:B------:R-:W-:Y:S02]  /*3fb0*/  FMUL.FTZ R31, R48, R49.reuse ;  /* 0x00000031301f7220 */ /* 0x080fe40000410000 */
[----:B------:R-:W-:-:S02]  /*3fc0*/  FMUL.FTZ R49, R50, R49 ;  /* 0x0000003132317220 */ /* 0x000fc40000410000 */
[-C--:B------:R-:W-:Y:S01]  /*3fd0*/  FFMA.FTZ R31, R50, R46.reuse, -R31 ;  /* 0x0000002e321f7223 */ /* 0x080fe2000001081f */
[----:B------:R-:W-:Y:S02]  /*3fe0*/  HADD2.F32 R50, -RZ, R119.H0_H0 ;  /* 0x20000077ff327230 */ /* 0x000fe40000004100 */
[----:B------:R-:W-:Y:S01]  /*3ff0*/  FFMA.FTZ R46, R48, R46, R49 ;  /* 0x0000002e302e7223 */ /* 0x000fe20000010031 */
[----:B------:R-:W-:Y:S02]  /*4000*/  IMAD.MOV.U32 R48, RZ, RZ, R30 ;  /* 0x000000ffff307224 */ /* 0x000fe400078e001e */
[--C-:B------:R-:W-:Y:S02]  /*4010*/  HADD2.F32 R30, -RZ, R28.reuse.H0_H0 ;  /* 0x2000001cff1e7230 */ /* 0x100fe40000004100 */
[----:B------:R-:W-:Y:S01]  /*4020*/  HADD2.F32 R28, -RZ, R28.H1_H1 ;  /* 0x3000001cff1c7230 */ /* 0x000fe20000004100 */
[----:B------:R-:W-:Y:S01]  /*4030*/  F2FP.F16.F32.PACK_AB R31, R46, R31 ;  /* 0x0000001f2e1f723e */ /* 0x000fe200000000ff */
[----:B------:R-:W-:-:S03]  /*4040*/  HADD2.F32 R49, -RZ, R116.H1_H1 ;  /* 0x30000074ff317230 */ /* 0x000fc60000004100 */
[-C--:B------:R-:W-:Y:S01]  /*4050*/  FMUL.FTZ R51, R28, R50.reuse ;  /* 0x000000321c337220 */ /* 0x080fe20000410000 */
[----:B------:R-:W-:-:S03]  /*4060*/  FMUL.FTZ R50, R30, R50 ;  /* 0x000000321e327220 */ /* 0x000fc60000410000 */
[-C--:B------:R-:W-:Y:S01]  /*4070*/  FFMA.FTZ R30, R30, R49.reuse, -R51 ;  /* 0x000000311e1e7223 */ /* 0x080fe20000010833 */
[----:B------:R-:W-:Y:S01]  /*4080*/  FFMA.FTZ R28, R28, R49, R50 ;  /* 0x000000311c1c7223 */ /* 0x000fe20000010032 */
[--C-:B------:R-:W-:Y:S02]  /*4090*/  HADD2.F32 R50, -RZ, R48.reuse.H0_H0 ;  /* 0x20000030ff327230 */ /* 0x100fe40000004100 */
[----:B------:R-:W-:Y:S02]  /*40a0*/  HADD2.F32 R48, -RZ, R48.H1_H1 ;  /* 0x30000030ff307230 */ /* 0x000fe40000004100 */
[----:B------:R-:W-:Y:S01]  /*40b0*/  HADD2.F32 R49, -RZ, R116.H0_H0 ;  /* 0x20000074ff317230 */ /* 0x000fe20000004100 */
[----:B------:R-:W-:Y:S02]  /*40c0*/  F2FP.F16.F32.PACK_AB R28, R28, R30 ;  /* 0x0000001e1c1c723e */ /* 0x000fe400000000ff */
[-C--:B------:R-:W-:Y:S01]  /*40d0*/  FMUL.FTZ R51, R48, R52.reuse ;  /* 0x0000003430337220 */ /* 0x080fe20000410000 */
[----:B------:R-:W-:-:S03]  /*40e0*/  FMUL.FTZ R52, R50, R52 ;  /* 0x0000003432347220 */ /* 0x000fc60000410000 */
[-C--:B------:R-:W-:Y:S01]  /*40f0*/  FFMA.FTZ R51, R50, R49.reuse, -R51 ;  /* 0x0000003132337223 */ /* 0x080fe20000010833 */
[----:B------:R-:W-:-:S05]  /*4100*/  FFMA.FTZ R52, R48, R49, R52 ;  /* 0x0000003130347223 */ /* 0x000fca0000010034 */
[----:B------:R-:W-:-:S05]  /*4110*/  F2FP.F16.F32.PACK_AB R51, R52, R51 ;  /* 0x000000333433723e */ /* 0x000fca00000000ff */
[----:B------:R-:W-:-:S07]  /*4120*/  IMAD.MOV.U32 R30, RZ, RZ, R51 ;  /* 0x000000ffff1e7224 */ /* 0x000fce00078e0033 */
.L_x_1419:
[----:B------:R-:W-:Y:S05]  /*4130*/  BSYNC B2 ;  /* 0x0000000000027941 */ /* 0x000fea0003800000 */
.L_x_1418:
[----:B------:R3:W-:Y:S02]  /*4140*/  STG.E.128 desc[UR38][R32.64+0x40], R28 ;  /* 0x0000401c20007986 */ /* 0x0007e4000c101d26 */
.L_x_1417:
[----:B------:R-:W-:Y:S05]  /*4150*/  BSYNC B1 ;  /* 0x0000000000017941 */ /* 0x000fea0003800000 */
.L_x_1416:
        /* <DEDUP_REMOVED lines=10> */
[----:B------:R-:W-:-:S03]  /*4200*/  SHF.R.U64 R42, R42, 0x10, R43 ;  /* 0x000000102a2a7819 */ /* 0x000fc6000000122b */
[----:B------:R-:W-:Y:S02]  /*4210*/  HADD2.F32 R47, -RZ, R47.H0_H0 ;  /* 0x2000002fff2f7230 */ /* 0x000fe40000004100 */
[--C-:B------:R-:W-:Y:S02]  /*4220*/  HADD2.F32 R29, -RZ, R44.reuse.H1_H1 ;  /* 0x3000002cff1d7230 */ /* 0x100fe40000004100 */
[----:B------:R-:W-:Y:S02]  /*4230*/  HADD2.F32 R44, -RZ, R44.H0_H0 ;  /* 0x2000002cff2c7230 */ /* 0x000fe40000004100 */
[----:B------:R-:W-:Y:S02]  /*4240*/  HADD2.F32 R42, -RZ, R42.H0_H0 ;  /* 0x2000002aff2a7230 */ /* 0x000fe40000004100 */
[-C--:B------:R-:W-:Y:S01]  /*4250*/  FMUL.FTZ R46, R29, R47.reuse ;  /* 0x0000002f1d2e7220 */ /* 0x080fe20000410000 */
[----:B------:R-:W-:-:S03]  /*4260*/  FMUL.FTZ R47, R44, R47 ;  /* 0x0000002f2c2f7220 */ /* 0x000fc60000410000 */
[-C--:B------:R-:W-:Y:S01]  /*4270*/  FFMA.FTZ R46, R44, R42.reuse, -R46 ;  /* 0x0000002a2c2e7223 */ /* 0x080fe2000001082e */
[----:B------:R-:W-:Y:S01]  /*4280*/  FFMA.FTZ R47, R29, R42, R47 ;  /* 0x0000002a1d2f7223 */ /* 0x000fe2000001002f */
[----:B------:R-:W-:Y:S01]  /*4290*/  SHF.R.U32.HI R42, RZ, 0x10, R43 ;  /* 0x00000010ff2a7819 */ /* 0x000fe2000001162b */
[--C-:B------:R-:W-:Y:S01]  /*42a0*/  HADD2.F32 R29, -RZ, R31.reuse.H1_H1 ;  /* 0x3000001fff1d7230 */ /* 0x100fe20000004100 */
[----:B------:R-:W-:Y:S01]  /*42b0*/  SHF.R.U32.HI R43, RZ, 0x10, R45 ;  /* 0x00000010ff2b7819 */ /* 0x000fe2000001162d */
[----:B------:R-:W-:Y:S01]  /*42c0*/  HADD2.F32 R31, -RZ, R31.H0_H0 ;  /* 0x2000001fff1f7230 */ /* 0x000fe20000004100 */
[----:B------:R-:W-:Y:S01]  /*42d0*/  F2FP.F16.F32.PACK_AB R46, R47, R46 ;  /* 0x0000002e2f2e723e */ /* 0x000fe200000000ff */
[----:B------:R-:W-:Y:S02]  /*42e0*/  HADD2.F32 R42, -RZ, R42.H0_H0 ;  /* 0x2000002aff2a7230 */ /* 0x000fe40000004100 */
[----:B------:R-:W-:-:S05]  /*42f0*/  HADD2.F32 R43, -RZ, R43.H0_H0 ;  /* 0x2000002bff2b7230 */ /* 0x000fca0000004100 */
[-C--:B------:R-:W-:Y:S01]  /*4300*/  FMUL.FTZ R44, R29, R43.reuse ;  /* 0x0000002b1d2c7220 */ /* 0x080fe20000410000 */
[----:B------:R-:W-:-:S03]  /*4310*/  FMUL.FTZ R43, R31, R43 ;  /* 0x0000002b1f2b7220 */ /* 0x000fc60000410000 */
[-C--:B------:R-:W-:Y:S01]  /*4320*/  FFMA.FTZ R44, R31, R42.reuse, -R44 ;  /* 0x0000002a1f2c7223 */ /* 0x080fe2000001082c */
[----:B------:R-:W-:Y:S01]  /*4330*/  FFMA.FTZ R43, R29, R42, R43 ;  /* 0x0000002a1d2b7223 */ /* 0x000fe2000001002b */
[--C-:B------:R-:W-:Y:S02]  /*4340*/  HADD2.F32 R31, -RZ, R28.reuse.H0_H0 ;  /* 0x2000001cff1f7230 */ /* 0x100fe40000004100 */
[----:B------:R-:W-:Y:S02]  /*4350*/  HADD2.F32 R29, -RZ, R28.H1_H1 ;  /* 0x3000001cff1d7230 */ /* 0x000fe40000004100 */
[--C-:B------:R-:W-:Y:S01]  /*4360*/  HADD2.F32 R28, -RZ, R115.reuse.H0_H0 ;  /* 0x20000073ff1c7230 */ /* 0x100fe20000004100 */
[----:B------:R-:W-:Y:S01]  /*4370*/  F2FP.F16.F32.PACK_AB R43, R43, R44 ;  /* 0x0000002c2b2b723e */ /* 0x000fe200000000ff */
[----:B------:R-:W-:Y:S02]  /*4380*/  HADD2.F32 R42, -RZ, R114.H1_H1 ;  /* 0x30000072ff2a7230 */ /* 0x000fe40000004100 */
[----:B------:R-:W-:-:S02]  /*4390*/  HADD2.F32 R115, -RZ, R115.H1_H1 ;  /* 0x30000073ff737230 */ /* 0x000fc40000004100 */
[-C--:B------:R-:W-:Y:S01]  /*43a0*/  FMUL.FTZ R48, R29, R28.reuse ;  /* 0x0000001c1d307220 */ /* 0x080fe20000410000 */
[C---:B------:R-:W-:Y:S01]  /*43b0*/  FMUL.FTZ R50, R31.reuse, R28 ;  /* 0x0000001c1f327220 */ /* 0x040fe20000410000 */
[----:B------:R-:W-:Y:S02]  /*43c0*/  HADD2.F32 R114, -RZ, R114.H0_H0 ;  /* 0x20000072ff727230 */ /* 0x000fe40000004100 */
[-C--:B------:R-:W-:Y:S01]  /*43d0*/  FFMA.FTZ R28, R31, R42.reuse, -R48 ;  /* 0x0000002a1f1c7223 */ /* 0x080fe20000010830 */
[--C-:B------:R-:W-:Y:S02]  /*43e0*/  HADD2.F32 R31, -RZ, R30.reuse.H0_H0 ;  /* 0x2000001eff1f7230 */ /* 0x100fe40000004100 */
[----:B------:R-:W-:Y:S01]  /*43f0*/  FFMA.FTZ R29, R29, R42, R50 ;  /* 0x0000002a1d1d7223 */ /* 0x000fe20000010032 */
[----:B------:R-:W-:-:S04]  /*4400*/  HADD2.F32 R30, -RZ, R30.H1_H1 ;  /* 0x3000001eff1e7230 */ /* 0x000fc80000004100 */
[----:B------:R-:W-:Y:S01]  /*4410*/  F2FP.F16.F32.PACK_AB R28, R29, R28 ;  /* 0x0000001c1d1c723e */ /* 0x000fe200000000ff */
[CC--:B------:R-:W-:Y:S01]  /*4420*/  FMUL.FTZ R42, R30.reuse, R115.reuse ;  /* 0x000000731e2a7220 */ /* 0x0c0fe20000410000 */
[C---:B------:R-:W-:Y:S01]  /*4430*/  FMUL.FTZ R115, R31.reuse, R115 ;  /* 0x000000731f737220 */ /* 0x040fe20000410000 */
[----:B------:R-:W-:Y:S02]  /*4440*/  IMAD.MOV.U32 R29, RZ, RZ, R46 ;  /* 0x000000ffff1d7224 */ /* 0x000fe400078e002e */
[-C--:B------:R-:W-:Y:S01]  /*4450*/  FFMA.FTZ R31, R31, R114.reuse, -R42 ;  /* 0x000000721f1f7223 */ /* 0x080fe2000001082a */
[----:B------:R-:W-:-:S05]  /*4460*/  FFMA.FTZ R30, R30, R114, R115 ;  /* 0x000000721e1e7223 */ /* 0x000fca0000010073 */
[----:B------:R-:W-:Y:S01]  /*4470*/  F2FP.F16.F32.PACK_AB R30, R30, R31 ;  /* 0x0000001f1e1e723e */ /* 0x000fe200000000ff */
[----:B------:R-:W-:-:S07]  /*4480*/  IMAD.MOV.U32 R31, RZ, RZ, R43 ;  /* 0x000000ffff1f7224 */ /* 0x000fce00078e002b */
.L_x_1423:
[----:B------:R-:W-:Y:S05]  /*4490*/  BSYNC B2 ;  /* 0x0000000000027941 */ /* 0x000fea0003800000 */
.L_x_1422:
[----:B------:R4:W-:Y:S02]  /*44a0*/  STG.E.128 desc[UR38][R32.64+0x60], R28 ;  /* 0x0000601c20007986 */ /* 0x0009e4000c101d26 */
.L_x_1421:
[----:B------:R-:W-:Y:S05]  /*44b0*/  BSYNC B1 ;  /* 0x0000000000017941 */ /* 0x000fea0003800000 */
.L_x_1420:
        /* <DEDUP_REMOVED lines=8> */
[--C-:B------:R-:W-:Y:S02]  /*4540*/  SHF.R.U64 R42, R38, 0x10, R39.reuse ;  /* 0x00000010262a7819 */ /* 0x100fe40000001227 */
[----:B------:R-:W-:Y:S01]  /*4550*/  SHF.R.U32.HI R38, RZ, 0x10, R39 ;  /* 0x00000010ff267819 */ /* 0x000fe20000011627 */
[----:B------:R-:W-:Y:S01]  /*4560*/  IMAD.MOV.U32 R39, RZ, RZ, R31 ;  /* 0x000000ffff277224 */ /* 0x000fe200078e001f */
[--C-:B------:R-:W-:Y:S01]  /*4570*/  SHF.R.U64 R44, R40, 0x10, R41.reuse ;  /* 0x00000010282c7819 */ /* 0x100fe20000001229 */
[--C-:B------:R-:W-:Y:S01]  /*4580*/  HADD2.F32 R31, -RZ, R29.reuse.H1_H1 ;  /* 0x3000001dff1f7230 */ /* 0x100fe20000004100 */
[----:B------:R-:W-:Y:S01]  /*4590*/  SHF.R.U32.HI R43, RZ, 0x10, R41 ;  /* 0x00000010ff2b7819 */ /* 0x000fe20000011629 */
[----:B------:R-:W-:Y:S02]  /*45a0*/  HADD2.F32 R29, -RZ, R29.H0_H0 ;  /* 0x2000001dff1d7230 */ /* 0x000fe40000004100 */
[----:B------:R-:W-:Y:S02]  /*45b0*/  HADD2.F32 R44, -RZ, R44.H0_H0 ;  /* 0x2000002cff2c7230 */ /* 0x000fe40000004100 */
[----:B------:R-:W-:-:S02]  /*45c0*/  HADD2.F32 R43, -RZ, R43.H0_H0 ;  /* 0x2000002bff2b7230 */ /* 0x000fc40000004100 */
[--C-:B------:R-:W-:Y:S02]  /*45d0*/  HADD2.F32 R40, -RZ, R39.reuse.H1_H1 ;  /* 0x30000027ff287230 */ /* 0x100fe40000004100 */
[----:B------:R-:W-:Y:S02]  /*45e0*/  HADD2.F32 R39, -RZ, R39.H0_H0 ;  /* 0x20000027ff277230 */ /* 0x000fe40000004100 */
[----:B------:R-:W-:Y:S02]  /*45f0*/  HADD2.F32 R42, -RZ, R42.H0_H0 ;  /* 0x2000002aff2a7230 */ /* 0x000fe40000004100 */
[-C--:B------:R-:W-:Y:S01]  /*4600*/  FMUL.FTZ R46, R40, R43.reuse ;  /* 0x0000002b282e7220 */ /* 0x080fe20000410000 */
[----:B------:R-:W-:Y:S02]  /*4610*/  HADD2.F32 R41, -RZ, R38.H0_H0 ;  /* 0x20000026ff297230 */ /* 0x000fe40000004100 */
[-C--:B------:R-:W-:Y:S01]  /*4620*/  FMUL.FTZ R38, R31, R44.reuse ;  /* 0x0000002c1f267220 */ /* 0x080fe20000410000 */
[----:B------:R-:W-:Y:S01]  /*4630*/  FMUL.FTZ R44, R29, R44 ;  /* 0x0000002c1d2c7220 */ /* 0x000fe20000410000 */
[----:B------:R-:W-:-:S02]  /*4640*/  FMUL.FTZ R43, R39, R43 ;  /* 0x0000002b272b7220 */ /* 0x000fc40000410000 */
[-C--:B------:R-:W-:Y:S01]  /*4650*/  FFMA.FTZ R29, R29, R42.reuse, -R38 ;  /* 0x0000002a1d1d7223 */ /* 0x080fe20000010826 */
[----:B------:R-:W-:Y:S01]  /*4660*/  FFMA.FTZ R38, R31, R42, R44 ;  /* 0x0000002a1f267223 */ /* 0x000fe2000001002c */
[-C--:B------:R-:W-:Y:S01]  /*4670*/  FFMA.FTZ R40, R40, R41.reuse, R43 ;  /* 0x0000002928287223 */ /* 0x080fe2000001002b */
[----:B------:R-:W-:Y:S01]  /*4680*/  FFMA.FTZ R31, R39, R41, -R46 ;  /* 0x00000029271f7223 */ /* 0x000fe2000001082e */
[--C-:B------:R-:W-:Y:S02]  /*4690*/  HADD2.F32 R43, -RZ, R110.reuse.H0_H0 ;  /* 0x2000006eff2b7230 */ /* 0x100fe40000004100 */
[----:B------:R-:W-:Y:S01]  /*46a0*/  HADD2.F32 R110, -RZ, R110.H1_H1 ;  /* 0x3000006eff6e7230 */ /* 0x000fe20000004100 */
[----:B------:R-:W-:Y:S01]  /*46b0*/  F2FP.F16.F32.PACK_AB R29, R38, R29 ;  /* 0x0000001d261d723e */ /* 0x000fe200000000ff */
[----:B------:R-:W-:Y:S01]  /*46c0*/  HADD2.F32 R42, -RZ, R28.H1_H1 ;  /* 0x3000001cff2a7230 */ /* 0x000fe20000004100 */
[----:B------:R-:W-:Y:S01]  /*46d0*/  F2FP.F16.F32.PACK_AB R31, R40, R31 ;  /* 0x0000001f281f723e */ /* 0x000fe200000000ff */
[----:B------:R-:W-:-:S02]  /*46e0*/  HADD2.F32 R41, -RZ, R30.H1_H1 ;  /* 0x3000001eff297230 */ /* 0x000fc40000004100 */
[----:B------:R-:W-:Y:S02]  /*46f0*/  HADD2.F32 R28, -RZ, R28.H0_H0 ;  /* 0x2000001cff1c7230 */ /* 0x000fe40000004100 */
[-C--:B------:R-:W-:Y:S01]  /*4700*/  FMUL.FTZ R45, R42, R43.reuse ;  /* 0x0000002b2a2d7220 */ /* 0x080fe20000410000 */
[----:B------:R-:W-:Y:S02]  /*4710*/  HADD2.F32 R30, -RZ, R30.H0_H0 ;  /* 0x2000001eff1e7230 */ /* 0x000fe40000004100 */
[CC--:B------:R-:W-:Y:S01]  /*4720*/  FMUL.FTZ R47, R41.reuse, R110.reuse ;  /* 0x0000006e292f7220 */ /* 0x0c0fe20000410000 */
[--C-:B------:R-:W-:Y:S02]  /*4730*/  HADD2.F32 R39, -RZ, R109.reuse.H0_H0 ;  /* 0x2000006dff277230 */ /* 0x100fe40000004100 */
[----:B------:R-:W-:Y:S01]  /*4740*/  FMUL.FTZ R43, R28, R43 ;  /* 0x0000002b1c2b7220 */ /* 0x000fe20000410000 */
        /* <DEDUP_REMOVED lines=8> */
.L_x_1427:
[----:B------:R-:W-:Y:S05]  /*47d0*/  BSYNC B2 ;  /* 0x0000000000027941 */ /* 0x000fea0003800000 */
.L_x_1426:
[----:B------:R1:W-:Y:S02]  /*47e0*/  STG.E.128 desc[UR38][R32.64+0x80], R28 ;  /* 0x0000801c20007986 */ /* 0x0003e4000c101d26 */
.L_x_1425:
[----:B------:R-:W-:Y:S05]  /*47f0*/  BSYNC B1 ;  /* 0x0000000000017941 */ /* 0x000fea0003800000 */
.L_x_1424:
[----:B------:R-:W-:-:S13]  /*4800*/  ISETP.NE.AND P4, PT, R13, RZ, PT ;  /* 0x000000ff0d00720c */ /* 0x000fda0003f85270 */
        /* <DEDUP_REMOVED lines=8> */
[----:B------:R-:W-:Y:S01]  /*4890*/  IMAD.MOV.U32 R34, RZ, RZ, R28 ;  /* 0x000000ffff227224 */ /* 0x000fe200078e001c */
[----:B------:R-:W-:Y:S01]  /*48a0*/  SHF.R.U32.HI R38, RZ, 0x10, R35 ;  /* 0x00000010ff267819 */ /* 0x000fe20000011623 */
[----:B------:R-:W-:Y:S01]  /*48b0*/  IMAD.MOV.U32 R35, RZ, RZ, R31 ;  /* 0x000000ffff237224 */ /* 0x000fe200078e001f */
[----:B------:R-:W-:Y:S01]  /*48c0*/  SHF.R.U32.HI R40, RZ, 0x10, R37 ;  /* 0x00000010ff287819 */ /* 0x000fe20000011625 */
[----:B------:R-:W-:Y:S02]  /*48d0*/  HADD2.F32 R39, -RZ, R39.H0_H0 ;  /* 0x20000027ff277230 */ /* 0x000fe40000004100 */
[--C-:B------:R-:W-:Y:S02]  /*48e0*/  HADD2.F32 R31, -RZ, R29.reuse.H1_H1 ;  /* 0x3000001dff1f7230 */ /* 0x100fe40000004100 */
[----:B------:R-:W-:-:S02]  /*48f0*/  HADD2.F32 R28, -RZ, R29.H0_H0 ;  /* 0x2000001dff1c7230 */ /* 0x000fc40000004100 */
[----:B------:R-:W-:Y:S02]  /*4900*/  HADD2.F32 R40, -RZ, R40.H0_H0 ;  /* 0x20000028ff287230 */ /* 0x000fe40000004100 */
[-C--:B------:R-:W-:Y:S01]  /*4910*/  FMUL.FTZ R29, R31, R39.reuse ;  /* 0x000000271f1d7220 */ /* 0x080fe20000410000 */
[----:B------:R-:W-:Y:S02]  /*4920*/  HADD2.F32 R36, -RZ, R35.H1_H1 ;  /* 0x30000023ff247230 */ /* 0x000fe40000004100 */
[----:B------:R-:W-:Y:S01]  /*4930*/  FMUL.FTZ R42, R28, R39 ;  /* 0x000000271c2a7220 */ /* 0x000fe20000410000 */
[----:B------:R-:W-:Y:S02]  /*4940*/  HADD2.F32 R37, -RZ, R41.H0_H0 ;  /* 0x20000029ff257230 */ /* 0x000fe40000004100 */
[----:B------:R-:W-:Y:S02]  /*4950*/  HADD2.F32 R35, -RZ, R35.H0_H0 ;  /* 0x20000023ff237230 */ /* 0x000fe40000004100 */
[----:B------:R-:W-:Y:S01]  /*4960*/  FMUL.FTZ R44, R36, R40 ;  /* 0x00000028242c7220 */ /* 0x000fe20000410000 */
[----:B------:R-:W-:-:S02]  /*4970*/  HADD2.F32 R38, -RZ, R38.H0_H0 ;  /* 0x20000026ff267230 */ /* 0x000fc40000004100 */
[-C--:B------:R-:W-:Y:S01]  /*4980*/  FFMA.FTZ R28, R28, R37.reuse, -R29 ;  /* 0x000000251c1c7223 */ /* 0x080fe2000001081d */
[----:B------:R-:W-:Y:S01]  /*4990*/  FFMA.FTZ R29, R31, R37, R42 ;  /* 0x000000251f1d7223 */ /* 0x000fe2000001002a */
[C---:B------:R-:W-:Y:S01]  /*49a0*/  FMUL.FTZ R39, R35.reuse, R40 ;  /* 0x0000002823277220 */ /* 0x040fe20000410000 */
[--C-:B------:R-:W-:Y:S02]  /*49b0*/  HADD2.F32 R31, -RZ, R34.reuse.H1_H1 ;  /* 0x30000022ff1f7230 */ /* 0x100fe40000004100 */
[-C--:B------:R-:W-:Y:S01]  /*49c0*/  FFMA.FTZ R44, R35, R38.reuse, -R44 ;  /* 0x00000026232c7223 */ /* 0x080fe2000001082c */
[----:B------:R-:W-:Y:S02]  /*49d0*/  HADD2.F32 R37, -RZ, R89.H0_H0 ;  /* 0x20000059ff257230 */ /* 0x000fe40000004100 */
[----:B------:R-:W-:Y:S01]  /*49e0*/  FFMA.FTZ R41, R36, R38, R39 ;  /* 0x0000002624297223 */ /* 0x000fe20000010027 */
[----:B------:R-:W-:Y:S01]  /*49f0*/  HADD2.F32 R34, -RZ, R34.H0_H0 ;  /* 0x20000022ff227230 */ /* 0x000fe20000004100 */
[----:B------:R-:W-:Y:S01]  /*4a00*/  F2FP.F16.F32.PACK_AB R29, R29, R28 ;  /* 0x0000001c1d1d723e */ /* 0x000fe200000000ff */
[----:B------:R-:W-:-:S02]  /*4a10*/  HADD2.F32 R35, -RZ, R30.H1_H1 ;  /* 0x3000001eff237230 */ /* 0x000fc40000004100 */
[-C--:B------:R-:W-:Y:S01]  /*4a20*/  FMUL.FTZ R39, R31, R37.reuse ;  /* 0x000000251f277220 */ /* 0x080fe20000410000 */
[----:B------:R-:W-:Y:S02]  /*4a30*/  HADD2.F32 R89, -RZ, R89.H1_H1 ;  /* 0x30000059ff597230 */ /* 0x000fe40000004100 */
[----:B------:R-:W-:Y:S01]  /*4a40*/  FMUL.FTZ R38, R34, R37 ;  /* 0x0000002522267220 */ /* 0x000fe20000410000 */
[----:B------:R-:W-:Y:S02]  /*4a50*/  HADD2.F32 R30, -RZ, R30.H0_H0 ;  /* 0x2000001eff1e7230 */ /* 0x000fe40000004100 */
[--C-:B------:R-:W-:Y:S02]  /*4a60*/  HADD2.F32 R36, -RZ, R88.reuse.H0_H0 ;  /* 0x20000058ff247230 */ /* 0x100fe40000004100 */
[-C--:B------:R-:W-:Y:S01]  /*4a70*/  FMUL.FTZ R37, R35, R89.reuse ;  /* 0x0000005923257220 */ /* 0x080fe20000410000 */
[----:B------:R-:W-:Y:S02]  /*4a80*/  HADD2.F32 R88, -RZ, R88.H1_H1 ;  /* 0x30000058ff587230 */ /* 0x000fe40000004100 */
[----:B------:R-:W-:Y:S01]  /*4a90*/  FMUL.FTZ R40, R30, R89 ;  /* 0x000000591e287220 */ /* 0x000fe20000410000 */
[-C--:B------:R-:W-:Y:S01]  /*4aa0*/  FFMA.FTZ R39, R34, R36.reuse, -R39 ;  /* 0x0000002422277223 */ /* 0x080fe20000010827 */
[----:B------:R-:W-:Y:S01]  /*4ab0*/  FFMA.FTZ R38, R31, R36, R38 ;  /* 0x000000241f267223 */ /* 0x000fe20000010026 */
[-C--:B------:R-:W-:Y:S01]  /*4ac0*/  FFMA.FTZ R37, R30, R88.reuse, -R37 ;  /* 0x000000581e257223 */ /* 0x080fe20000010825 */
[----:B------:R-:W-:Y:S01]  /*4ad0*/  FFMA.FTZ R40, R35, R88, R40 ;  /* 0x0000005823287223 */ /* 0x000fe20000010028 */
[----:B------:R-:W-:-:S02]  /*4ae0*/  F2FP.F16.F32.PACK_AB R31, R41, R44 ;  /* 0x0000002c291f723e */ /* 0x000fc400000000ff */
[----:B------:R-:W-:Y:S02]  /*4af0*/  F2FP.F16.F32.PACK_AB R28, R38, R39 ;  /* 0x00000027261c723e */ /* 0x000fe400000000ff */
[----:B------:R-:W-:-:S07]  /*4b00*/  F2FP.F16.F32.PACK_AB R30, R40, R37 ;  /* 0x00000025281e723e */ /* 0x000fce00000000ff */
.L_x_1429:
[----:B------:R-:W-:Y:S05]  /*4b10*/  BSYNC B1 ;  /* 0x0000000000017941 */ /* 0x000fea0003800000 */
.L_x_1428:
[----:B------:R1:W-:Y:S01]  /*4b20*/  STG.E.128 desc[UR38][R32.64+0xa0], R28 ;  /* 0x0000a01c20007986 */ /* 0x0003e2000c101d26 */
[----:B------:R-:W-:Y:S05]  /*4b30*/  BRA `(.L_x_1407) ;  /* 0x0000002000647947 */ /* 0x000fea0003800000 */
.L_x_1401:
        /* <DEDUP_REMOVED lines=46> */
.L_x_1431:
[----:B------:R-:W-:Y:S05]  /*4e20*/  BSYNC B1 ;  /* 0x0000000000017941 */ /* 0x000fea0003800000 */
.L_x_1430:
        /* <DEDUP_REMOVED lines=47> */
.L_x_1432:
[----:B------:R-:W-:Y:S01]  /*5120*/  IMAD R14, R17, 0x8, R2 ;  /* 0x00000008110e7824 */ /* 0x000fe200078e0202 */
[----:B------:R-:W-:Y:S01]  /*5130*/  SHF.L.U32 R85, R156, 0x1f, RZ ;  /* 0x0000001f9c557819 */ /* 0x000fe200000006ff */
[----:B------:R-:W-:Y:S03]  /*5140*/  BSSY B1, `(.L_x_1433) ;  /* 0x0000003000017945 */ /* 0x000fe60003800000 */
[----:B------:R-:W0:Y:S02]  /*5150*/  SYNCS.PHASECHK.TRANS64.TRYWAIT P5, [R14+URZ+0x2d890], R85 ;  /* 0x02d890550e0075a7 */ /* 0x000e2400080a017f */
[----:B0-----:R-:W-:Y:S05]  /*5160*/  @!P5 BRA `(.L_x_1434) ;  /* 0x000001f8000cd947 */ /* 0x001fea0003800000 */
.L_x_1782:
[----:B------:R-:W-:Y:S05]  /*5170*/  BSYNC B1 ;  /* 0x0000000000017941 */ /* 0x000fea0003800000 */
.L_x_1433:
        /* <DEDUP_REMOVED lines=17> */
[----:B------:R-:W-:Y:S01]  /*5290*/  SEL R52, R108, R114, !P0 ;  /* 0x000000726c347207 */ /* 0x000fe20004000000 */
[----:B------:R-:W-:Y:S01]  /*52a0*/  BSSY B2, `(.L_x_1437) ;  /* 0x000006f000027945 */ /* 0x000fe20003800000 */
[----:B------:R-:W-:-:S02]  /*52b0*/  ISETP.GE.AND P4, PT, R136, R107, PT ;  /* 0x0000006b8800720c */ /* 0x000fc40003f86270 */
[----:B------:R-:W-:-:S04]  /*52c0*/  SHF.R.S32.HI R53, RZ, 0x1f, R52 ;  /* 0x0000001fff357819 */ /* 0x000fc80000011434 */
[----:B------:R-:W-:-:S04]  /*52d0*/  LEA.HI R53, R53, R52, RZ, 0x4 ;  /* 0x0000003435357211 */ /* 0x000fc800078f20ff */
[----:B------:R-:W-:-:S04]  /*52e0*/  SHF.R.S32.HI R53, RZ, 0x4, R53 ;  /* 0x00000004ff357819 */ /* 0x000fc80000011435 */
[----:B------:R-:W-:-:S04]  /*52f0*/  LEA.HI.SX32 R115, R76, R53, 0x1d ;  /* 0x000000354c737211 */ /* 0x000fc800078feaff */
[----:B------:R-:W-:-:S04]  /*5300*/  SHF.R.S32.HI R52, RZ, 0x1f, R115 ;  /* 0x0000001fff347819 */ /* 0x000fc80000011473 */
[----:B------:R-:W-:Y:S01]  /*5310*/  LEA.HI R52, R52, R115, RZ, 0x2 ;  /* 0x0000007334347211 */ /* 0x000fe200078f10ff */
[----:B------:R-:W-:-:S04]  /*5320*/  IMAD.SHL.U32 R115, R115, 0x8, RZ ;  /* 0x0000000873737824 */ /* 0x000fc800078e00ff */
[----:B------:R-:W-:-:S05]  /*5330*/  IMAD.SHL.U32 R52, R52, 0x400, RZ ;  /* 0x0000040034347824 */ /* 0x000fca00078e00ff */
[----:B------:R-:W-:Y:S02]  /*5340*/  LOP3.LUT R52, R52, 0x7ffff000, RZ, 0xc0, !PT ;  /* 0x7ffff00034347812 */ /* 0x000fe400078ec0ff */
[----:B--2---:R-:W-:-:S04]  /*5350*/  LOP3.LUT R53, R58, 0x18, R115, 0xf8, !PT ;  /* 0x000000183a357812 */ /* 0x004fc800078ef873 */
[----:B---3--:R-:W-:-:S04]  /*5360*/  LOP3.LUT R53, R53, R55, RZ, 0x3c, !PT ;  /* 0x0000003735357212 */ /* 0x008fc800078e3cff */
[----:B----4-:R-:W-:-:S05]  /*5370*/  IADD3 R52, R53, R52, R54 ;  /* 0x0000003435347210 */ /* 0x010fca0007ffe036 */
        /* <DEDUP_REMOVED lines=16> */
[CC--:B------:R-:W-:Y:S01]  /*5480*/  FMUL.FTZ R57, R53.reuse, R116.reuse ;  /* 0x0000007435397220 */ /* 0x0c0fe20000410000 */
        /* <DEDUP_REMOVED lines=21> */
[--C-:B------:R-:W-:Y:S01]  /*55e0*/  HADD2.F32 R120, -RZ, R48.reuse.H0_H0 ;  /* 0x20000030ff787230 */ /* 0x100fe20000004100 */
[----:B------:R-:W-:Y:S01]  /*55f0*/  F2FP.F16.F32.PACK_AB R37, R37, R53 ;  /* 0x000000352525723e */ /* 0x000fe200000000ff */
[----:B------:R-:W-:Y:S02]  /*5600*/  HADD2.F32 R48, -RZ, R48.H1_H1 ;  /* 0x30000030ff307230 */ /* 0x000fe40000004100 */
[----:B------:R-:W-:-:S02]  /*5610*/  IMAD.MOV.U32 R53, RZ, RZ, R49 ;  /* 0x000000ffff357224 */ /* 0x000fc400078e0031 */
        /* <DEDUP_REMOVED lines=9> */
[----:B------:R-:W-:-:S02]  /*56b0*/  HADD2.F32 R117, -RZ, R117.H0_H0 ;  /* 0x20000075ff757230 */ /* 0x000fc40000004100 */
[----:B------:R-:W-:Y:S02]  /*56c0*/  HADD2.F32 R39, -RZ, R39.H0_H0 ;  /* 0x20000027ff277230 */ /* 0x000fe40000004100 */
[----:B------:R-:W-:-:S05]  /*56d0*/  HADD2.F32 R51, -RZ, R51.H0_H0 ;  /* 0x20000033ff337230 */ /* 0x000fca0000004100 */
[----:B------:R-:W-:-:S04]  /*56e0*/  FMUL.FTZ R59, R50, R51 ;  /* 0x00000033323b7220 */ /* 0x000fc80000410000 */
[C---:B------:R-:W-:Y:S01]  /*56f0*/  FFMA.FTZ R59, R48.reuse, R117, -R59 ;  /* 0x00000075303b7223 */ /* 0x040fe2000001083b */
[----:B------:R-:W-:Y:S01]  /*5700*/  FMUL.FTZ R48, R48, R51 ;  /* 0x0000003330307220 */ /* 0x000fe20000410000 */
[----:B------:R-:W-:-:S03]  /*5710*/  HADD2.F32 R51, -RZ, R130.H0_H0 ;  /* 0x20000082ff337230 */ /* 0x000fc60000004100 */
[----:B------:R-:W-:Y:S01]  /*5720*/  FFMA.FTZ R48, R50, R117, R48 ;  /* 0x0000007532307223 */ /* 0x000fe20000010030 */
[----:B------:R-:W-:Y:S01]  /*5730*/  HADD2.F32 R50, -RZ, R56.H0_H0 ;  /* 0x20000038ff327230 */ /* 0x000fe20000004100 */
[----:B------:R-:W-:Y:S01]  /*5740*/  F2FP.F16.F32.PACK_AB R55, R59, R55 ;  /* 0x000000373b37723e */ /* 0x000fe200000000ff */
[--C-:B------:R-:W-:Y:S02]  /*5750*/  HADD2.F32 R117, -RZ, R52.reuse.H0_H0 ;  /* 0x20000034ff757230 */ /* 0x100fe40000004100 */
[----:B------:R-:W-:Y:S02]  /*5760*/  HADD2.F32 R52, -RZ, R52.H1_H1 ;  /* 0x30000034ff347230 */ /* 0x000fe40000004100 */
[----:B------:R-:W-:Y:S01]  /*5770*/  FMUL.FTZ R119, R50, R120 ;  /* 0x0000007832777220 */ /* 0x000fe20000410000 */
[----:B------:R-:W-:Y:S01]  /*5780*/  F2FP.F16.F32.PACK_AB R48, R48, R118 ;  /* 0x000000763030723e */ /* 0x000fe200000000ff */
[C---:B------:R-:W-:Y:S02]  /*5790*/  FMUL.FTZ R120, R117.reuse, R120 ;  /* 0x0000007875787220 */ /* 0x040fe40000410000 */
[----:B------:R-:W-:Y:S01]  /*57a0*/  FFMA.FTZ R119, R117, R51, -R119 ;  /* 0x0000003375777223 */ /* 0x000fe20000010877 */
[----:B------:R-:W-:-:S02]  /*57b0*/  HADD2.F32 R117, -RZ, R130.H1_H1 ;  /* 0x30000082ff757230 */ /* 0x000fc40000004100 */
[----:B------:R-:W-:Y:S01]  /*57c0*/  FFMA.FTZ R120, R50, R51, R120 ;  /* 0x0000003332787223 */ /* 0x000fe20000010078 */
[----:B------:R-:W-:Y:S02]  /*57d0*/  HADD2.F32 R50, -RZ, R56.H1_H1 ;  /* 0x30000038ff327230 */ /* 0x000fe40000004100 */
[----:B------:R-:W-:Y:S02]  /*57e0*/  HADD2.F32 R51, -RZ, R36.H0_H0 ;  /* 0x20000024ff337230 */ /* 0x000fe40000004100 */
[--C-:B------:R-:W-:Y:S02]  /*57f0*/  HADD2.F32 R56, -RZ, R54.reuse.H0_H0 ;  /* 0x20000036ff387230 */ /* 0x100fe40000004100 */
[-C--:B------:R-:W-:Y:S01]  /*5800*/  FMUL.FTZ R36, R50, R116.reuse ;  /* 0x0000007432247220 */ /* 0x080fe20000410000 */
[C---:B------:R-:W-:Y:S01]  /*5810*/  FMUL.FTZ R116, R52.reuse, R116 ;  /* 0x0000007434747220 */ /* 0x040fe20000410000 */
[----:B------:R-:W-:Y:S02]  /*5820*/  HADD2.F32 R54, -RZ, R54.H1_H1 ;  /* 0x30000036ff367230 */ /* 0x000fe40000004100 */
[-C--:B------:R-:W-:Y:S01]  /*5830*/  FFMA.FTZ R36, R52, R51.reuse, -R36 ;  /* 0x0000003334247223 */ /* 0x080fe20000010824 */
[----:B------:R-:W-:Y:S01]  /*5840*/  FFMA.FTZ R50, R50, R51, R116 ;  /* 0x0000003332327223 */ /* 0x000fe20000010074 */
[----:B------:R-:W-:-:S02]  /*5850*/  HADD2.F32 R51, -RZ, R58.H0_H0 ;  /* 0x2000003aff337230 */ /* 0x000fc40000004100 */
[----:B------:R-:W-:Y:S01]  /*5860*/  HADD2.F32 R52, -RZ, R129.H0_H0 ;  /* 0x20000081ff347230 */ /* 0x000fe20000004100 */
[----:B------:R-:W-:Y:S01]  /*5870*/  F2FP.F16.F32.PACK_AB R36, R36, R119 ;  /* 0x000000772424723e */ /* 0x000fe200000000ff */
[----:B------:R-:W-:Y:S02]  /*5880*/  HADD2.F32 R58, -RZ, R58.H1_H1 ;  /* 0x3000003aff3a7230 */ /* 0x000fe40000004100 */
[CC--:B------:R-:W-:Y:S01]  /*5890*/  FMUL.FTZ R116, R51.reuse, R117.reuse ;  /* 0x0000007533747220 */ /* 0x0c0fe20000410000 */
[----:B------:R-:W-:Y:S01]  /*58a0*/  FMUL.FTZ R117, R56, R117 ;  /* 0x0000007538757220 */ /* 0x000fe20000410000 */
[----:B------:R-:W-:Y:S01]  /*58b0*/  F2FP.F16.F32.PACK_AB R50, R50, R120 ;  /* 0x000000783232723e */ /* 0x000fe200000000ff */
[----:B------:R-:W-:Y:S02]  /*58c0*/  IMAD.MOV.U32 R59, RZ, RZ, R48 ;  /* 0x000000ffff3b7224 */ /* 0x000fe400078e0030 */
[-C--:B------:R-:W-:Y:S01]  /*58d0*/  FFMA.FTZ R116, R56, R52.reuse, -R116 ;  /* 0x0000003438747223 */ /* 0x080fe20000010874 */
[----:B------:R-:W-:Y:S01]  /*58e0*/  FFMA.FTZ R117, R51, R52, R117 ;  /* 0x0000003433757223 */ /* 0x000fe20000010075 */
[-C--:B------:R-:W-:Y:S01]  /*58f0*/  FMUL.FTZ R51, R58, R39.reuse ;  /* 0x000000273a337220 */ /* 0x080fe20000410000 */
[----:B------:R-:W-:Y:S01]  /*5900*/  FMUL.FTZ R39, R54, R39 ;  /* 0x0000002736277220 */ /* 0x000fe20000410000 */
[----:B------:R-:W-:-:S02]  /*5910*/  IMAD.MOV.U32 R52, RZ, RZ, R36 ;  /* 0x000000ffff347224 */ /* 0x000fc400078e0024 */
[-C--:B------:R-:W-:Y:S01]  /*5920*/  FFMA.FTZ R51, R54, R38.reuse, -R51 ;  /* 0x0000002636337223 */ /* 0x080fe20000010833 */
[----:B------:R-:W-:Y:S01]  /*5930*/  FFMA.FTZ R39, R58, R38, R39 ;  /* 0x000000263a277223 */ /* 0x000fe20000010027 */
[----:B------:R-:W-:-:S03]  /*5940*/  IMAD.MOV.U32 R56, RZ, RZ, R50 ;  /* 0x000000ffff387224 */ /* 0x000fc600078e0032 */
[----:B------:R-:W-:Y:S02]  /*5950*/  F2FP.F16.F32.PACK_AB R51, R51, R116 ;  /* 0x000000743333723e */ /* 0x000fe400000000ff */
[----:B------:R-:W-:-:S03]  /*5960*/  F2FP.F16.F32.PACK_AB R39, R39, R117 ;  /* 0x000000752727723e */ /* 0x000fc600000000ff */
[----:B------:R-:W-:Y:S02]  /*5970*/  IMAD.MOV.U32 R54, RZ, RZ, R51 ;  /* 0x000000ffff367224 */ /* 0x000fe400078e0033 */
[----:B------:R-:W-:-:S07]  /*5980*/  IMAD.MOV.U32 R58, RZ, RZ, R39 ;  /* 0x000000ffff3a7224 */ /* 0x000fce00078e0027 */
.L_x_1438:
[----:B------:R-:W-:Y:S05]  /*5990*/  BSYNC B2 ;  /* 0x0000000000027941 */ /* 0x000fea0003800000 */
.L_x_1437:
        /* <DEDUP_REMOVED lines=12> */
.L_x_1436:
[----:B------:R-:W-:Y:S05]  /*5a60*/  BSYNC B1 ;  /* 0x0000000000017941 */ /* 0x000fea0003800000 */
.L_x_1435:
[----:B------:R-:W-:Y:S01]  /*5a70*/  ISETP.NE.AND P4, PT, R9, RZ, PT ;  /* 0x000000ff0900720c */ /* 0x000fe20003f85270 */
[----:B------:R-:W-:-:S12]  /*5a80*/  BSSY B1, `(.L_x_1439) ;  /* 0x0000082000017945 */ /* 0x000fd80003800000 */
[----:B------:R-:W-:Y:S05]  /*5a90*/  @!P4 BRA `(.L_x_1440) ;  /* 0x000000080000c947 */ /* 0x000fea0003800000 */
[----:B------:R-:W3:Y:S04]  /*5aa0*/  LDL R48, [R1+0xc] ;  /* 0x00000c0001307983 */ /* 0x000ee80000100800 */
[----:B--2---:R-:W2:Y:S04]  /*5ab0*/  LDL R39, [R1+0x10] ;  /* 0x0000100001277983 */ /* 0x004ea80000100800 */
        /* <DEDUP_REMOVED lines=13> */
[----:B---3--:R-:W-:-:S04]  /*5b90*/  LOP3.LUT R37, R48, 0x18, R52, 0xf8, !PT ;  /* 0x0000001830257812 */ /* 0x008fc800078ef834 */
[----:B--2---:R-:W-:-:S04]  /*5ba0*/  LOP3.LUT R37, R37, R39, RZ, 0x3c, !PT ;  /* 0x0000002725257212 */ /* 0x004fc800078e3cff */
        /* <DEDUP_REMOVED lines=60> */
[----:B------:R-:W-:Y:S01]  /*5f70*/  HADD2.F32 R53, -RZ, R126.H1_H1 ;  /* 0x3000007eff357230 */ /* 0x000fe20000004100 */
        /* <DEDUP_REMOVED lines=37> */
.L_x_1442:
[----:B------:R-:W-:Y:S05]  /*61d0*/  BSYNC B2 ;  /* 0x0000000000027941 */ /* 0x000fea0003800000 */
.L_x_1441:
        /* <DEDUP_REMOVED lines=12> */
.L_x_1440:
[----:B------:R-:W-:Y:S05]  /*62a0*/  BSYNC B1 ;  /* 0x0000000000017941 */ /* 0x000fea0003800000 */
.L_x_1439:
[----:B------:R-:W-:-:S13]  /*62b0*/  ISETP.NE.AND P4, PT, R10, RZ, PT ;  /* 0x000000ff0a00720c */ /* 0x000fda0003f85270 */
[----:B------:R-:W-:Y:S05]  /*62c0*/  @!P4 BRA `(.L_x_1407) ;  /* 0x000000080080c947 */ /* 0x000fea0003800000 */
[----:B--23--:R-:W2:Y:S04]  /*62d0*/  LDL R36, [R1+0xc] ;  /* 0x00000c0001247983 */ /* 0x00cea80000100800 */
[----:B------:R-:W3:Y:S04]  /*62e0*/  LDL R35, [R1+0x10] ;  /* 0x0000100001237983 */ /* 0x000ee80000100800 */
[----:B------:R-:W4:Y:S01]  /*62f0*/  LDL R34, [R1+0x14] ;  /* 0x0000140001227983 */ /* 0x000f220000100800 */
[----:B------:R-:W-:Y:S01]  /*6300*/  LOP3.LUT P5, RZ, R23, 0x1, RZ, 0xc0, !PT ;  /* 0x0000000117ff7812 */ /* 0x000fe200078ac0ff */
[----:B------:R-:W-:Y:S01]  /*6310*/  BSSY B1, `(.L_x_1443) ;  /* 0x000006d000017945 */ /* 0x000fe20003800000 */
[----:B------:R-:W-:-:S02]  /*6320*/  ISETP.GE.AND P4, PT, R4, R107, PT ;  /* 0x0000006b0400720c */ /* 0x000fc40003f86270 */
[----:B------:R-:W-:-:S04]  /*6330*/  SEL R114, R108, R114, !P5 ;  /* 0x000000726c727207 */ /* 0x000fc80006800000 */
[----:B------:R-:W-:-:S04]  /*6340*/  SHF.R.S32.HI R33, RZ, 0x1f, R114 ;  /* 0x0000001fff217819 */ /* 0x000fc80000011472 */
[----:B------:R-:W-:-:S04]  /*6350*/  LEA.HI R33, R33, R114, RZ, 0x4 ;  /* 0x0000007221217211 */ /* 0x000fc800078f20ff */
[----:B------:R-:W-:-:S04]  /*6360*/  SHF.R.S32.HI R33, RZ, 0x4, R33 ;  /* 0x00000004ff217819 */ /* 0x000fc80000011421 */
[----:B------:R-:W-:-:S04]  /*6370*/  LEA.HI.SX32 R33, R74, R33, 0x1d ;  /* 0x000000214a217211 */ /* 0x000fc800078feaff */
[----:B------:R-:W-:Y:S01]  /*6380*/  SHF.R.S32.HI R32, RZ, 0x1f, R33 ;  /* 0x0000001fff207819 */ /* 0x000fe20000011421 */
[----:B------:R-:W-:-:S03]  /*6390*/  IMAD.SHL.U32 R44, R33, 0x8, RZ ;  /* 0x00000008212c7824 */ /* 0x000fc600078e00ff */
[----:B------:R-:W-:-:S05]  /*63a0*/  LEA.HI R33, R32, R33, RZ, 0x2 ;  /* 0x0000002120217211 */ /* 0x000fca00078f10ff */
[----:B------:R-:W-:-:S05]  /*63b0*/  IMAD.SHL.U32 R33, R33, 0x400, RZ ;  /* 0x0000040021217824 */ /* 0x000fca00078e00ff */
[----:B------:R-:W-:Y:S02]  /*63c0*/  LOP3.LUT R33, R33, 0x7ffff000, RZ, 0xc0, !PT ;  /* 0x7ffff00021217812 */ /* 0x000fe400078ec0ff */
[----:B--2---:R-:W-:-:S04]  /*63d0*/  LOP3.LUT R32, R36, 0x18, R44, 0xf8, !PT ;  /* 0x0000001824207812 */ /* 0x004fc800078ef82c */
[----:B---3--:R-:W-:-:S04]  /*63e0*/  LOP3.LUT R32, R32, R35, RZ, 0x3c, !PT ;  /* 0x0000002320207212 */ /* 0x008fc800078e3cff */
[----:B----4-:R-:W-:Y:S01]  /*63f0*/  IADD3 R32, R32, R33, R34 ;  /* 0x0000002120207210 */ /* 0x010fe20007ffe022 */
[----:B------:R-:W-:-:S04]  /*6400*/  IMAD R33, R17, 0x3000, R103 ;  /* 0x0000300011217824 */ /* 0x000fc800078e0267 */
[----:B------:R-:W-:Y:S02]  /*6410*/  IMAD R35, R17, 0x3000, R32 ;  /* 0x0000300011237824 */ /* 0x000fe400078e0220 */
[--C-:B------:R-:W-:Y:S02]  /*6420*/  IMAD R33, R33, 0x2, R2.reuse ;  /* 0x0000000221217824 */ /* 0x100fe400078e0202 */
[----:B------:R-:W-:-:S04]  /*6430*/  IMAD R36, R35, 0x2, R2 ;  /* 0x0000000223247824 */ /* 0x000fc800078e0202 */
[----:B------:R-:W1:Y:S04]  /*6440*/  LDS.128 R32, [R33+0x15400] ;  /* 0x0154000021207984 */ /* 0x000e680000000c00 */
[----:B------:R-:W2:Y:S01]  /*6450*/  LDS.128 R36, [R36+0x15400] ;  /* 0x0154000024247984 */ /* 0x000ea20000000c00 */
[----:B------:R-:W-:Y:S05]  /*6460*/  @P4 BRA `(.L_x_1444) ;  /* 0x00000004005c4947 */ /* 0x000fea0003800000 */
[----:B------:R-:W-:Y:S01]  /*6470*/  HADD2.F32 R47, -RZ, R124.H1_H1 ;  /* 0x3000007cff2f7230 */ /* 0x000fe20000004100 */
[----:B------:R-:W-:Y:S01]  /*6480*/  SHF.R.U64 R28, R28, 0x10, R29 ;  /* 0x000000101c1c7819 */ /* 0x000fe2000000121d */
[----:B--2---:R-:W-:Y:S01]  /*6490*/  HADD2.F32 R45, -RZ, R37.H0_H0 ;  /* 0x20000025ff2d7230 */ /* 0x004fe20000004100 */
[----:B------:R-:W-:Y:S01]  /*64a0*/  SHF.R.U64 R40, R40, 0x10, R41 ;  /* 0x0000001028287819 */ /* 0x000fe20000001229 */
[----:B-1----:R-:W-:Y:S01]  /*64b0*/  HADD2.F32 R46, -RZ, R33.H0_H0 ;  /* 0x20000021ff2e7230 */ /* 0x002fe20000004100 */
[----:B------:R-:W-:Y:S01]  /*64c0*/  SHF.R.U64 R42, R42, 0x10, R43 ;  /* 0x000000102a2a7819 */ /* 0x000fe2000000122b */
[----:B------:R-:W-:Y:S02]  /*64d0*/  HADD2.F32 R48, -RZ, R122.H1_H1 ;  /* 0x3000007aff307230 */ /* 0x000fe40000004100 */
[-C--:B------:R-:W-:Y:S01]  /*64e0*/  FMUL.FTZ R49, R45, R47.reuse ;  /* 0x0000002f2d317220 */ /* 0x080fe20000410000 */
[----:B------:R-:W-:Y:S02]  /*64f0*/  HADD2.F32 R37, -RZ, R37.H1_H1 ;  /* 0x30000025ff257230 */ /* 0x000fe40000004100 */
[----:B------:R-:W-:Y:S01]  /*6500*/  FMUL.FTZ R47, R46, R47 ;  /* 0x0000002f2e2f7220 */ /* 0x000fe20000410000 */
[----:B------:R-:W-:-:S02]  /*6510*/  HADD2.F32 R124, -RZ, R124.H0_H0 ;  /* 0x2000007cff7c7230 */ /* 0x000fc40000004100 */
[-C--:B------:R-:W-:Y:S01]  /*6520*/  FFMA.FTZ R49, R46, R48.reuse, -R49 ;  /* 0x000000302e317223 */ /* 0x080fe20000010831 */
[----:B------:R-:W-:Y:S02]  /*6530*/  HADD2.F32 R46, -RZ, R33.H1_H1 ;  /* 0x30000021ff2e7230 */ /* 0x000fe40000004100 */
[----:B------:R-:W-:Y:S01]  /*6540*/  FFMA.FTZ R47, R45, R48, R47 ;  /* 0x000000302d2f7223 */ /* 0x000fe2000001002f */
[----:B------:R-:W-:Y:S01]  /*6550*/  SHF.R.U32.HI R45, RZ, 0x10, R41 ;  /* 0x00000010ff2d7819 */ /* 0x000fe20000011629 */
[----:B------:R-:W-:Y:S01]  /*6560*/  HADD2.F32 R122, -RZ, R122.H0_H0 ;  /* 0x2000007aff7a7230 */ /* 0x000fe20000004100 */
[----:B------:R-:W-:Y:S01]  /*6570*/  SHF.R.U32.HI R48, RZ, 0x10, R29 ;  /* 0x00000010ff307819 */ /* 0x000fe2000001161d */
[----:B------:R-:W-:Y:S02]  /*6580*/  IMAD.MOV.U32 R29, RZ, RZ, R39 ;  /* 0x000000ffff1d7224 */ /* 0x000fe400078e0027 */
[----:B------:R-:W-:Y:S02]  /*6590*/  HADD2.F32 R45, -RZ, R45.H0_H0 ;  /* 0x2000002dff2d7230 */ /* 0x000fe40000004100 */
[----:B------:R-:W-:-:S02]  /*65a0*/  HADD2.F32 R33, -RZ, R48.H0_H0 ;  /* 0x20000030ff217230 */ /* 0x000fc40000004100 */
[----:B------:R-:W-:Y:S02]  /*65b0*/  HADD2.F32 R39, -RZ, R121.H1_H1 ;  /* 0x30000079ff277230 */ /* 0x000fe40000004100 */
[CC--:B------:R-:W-:Y:S01]  /*65c0*/  FMUL.FTZ R48, R37.reuse, R45.reuse ;  /* 0x0000002d25307220 */ /* 0x0c0fe20000410000 */
[C---:B------:R-:W-:Y:S01]  /*65d0*/  FMUL.FTZ R45, R46.reuse, R45 ;  /* 0x0000002d2e2d7220 */ /* 0x040fe20000410000 */
[----:B------:R-:W-:Y:S02]  /*65e0*/  HADD2.F32 R40, -RZ, R40.H0_H0 ;  /* 0x20000028ff287230 */ /* 0x000fe40000004100 */
[-C--:B------:R-:W-:Y:S01]  /*65f0*/  FFMA.FTZ R48, R46, R33.reuse, -R48 ;  /* 0x000000212e307223 */ /* 0x080fe20000010830 */
[----:B------:R-:W-:Y:S01]  /*6600*/  FFMA.FTZ R45, R37, R33, R45 ;  /* 0x00000021252d7223 */ /* 0x000fe2000001002d */
[----:B------:R-:W-:Y:S02]  /*6610*/  IMAD.MOV.U32 R33, RZ, RZ, R35 ;  /* 0x000000ffff217224 */ /* 0x000fe400078e0023 */
[----:B------:R-:W-:Y:S01]  /*6620*/  HADD2.F32 R37, -RZ, R123.H1_H1 ;  /* 0x3000007bff257230 */ /* 0x000fe20000004100 */
[----:B------:R-:W-:Y:S01]  /*6630*/  F2FP.F16.F32.PACK_AB R48, R48, R49 ;  /* 0x000000313030723e */ /* 0x000fe200000000ff */
[----:B------:R-:W-:Y:S01]  /*6640*/  HADD2.F32 R35, -RZ, R29.H0_H0 ;  /* 0x2000001dff237230 */ /* 0x000fe20000004100 */
[----:B------:R-:W-:Y:S01]  /*6650*/  F2FP.F16.F32.PACK_AB R45, R45, R47 ;  /* 0x0000002f2d2d723e */ /* 0x000fe200000000ff */
[----:B------:R-:W-:-:S02]  /*6660*/  HADD2.F32 R41, -RZ, R33.H0_H0 ;  /* 0x20000021ff297230 */ /* 0x000fc40000004100 */
[----:B------:R-:W-:Y:S02]  /*6670*/  HADD2.F32 R29, -RZ, R29.H1_H1 ;  /* 0x3000001dff1d7230 */ /* 0x000fe40000004100 */
[-C--:B------:R-:W-:Y:S01]  /*6680*/  FMUL.FTZ R46, R35, R37.reuse ;  /* 0x00000025232e7220 */ /* 0x080fe20000410000 */
[----:B------:R-:W-:Y:S02]  /*6690*/  HADD2.F32 R123, -RZ, R123.H0_H0 ;  /* 0x2000007bff7b7230 */ /* 0x000fe40000004100 */
[C---:B------:R-:W-:Y:S01]  /*66a0*/  FMUL.FTZ R37, R41.reuse, R37 ;  /* 0x0000002529257220 */ /* 0x040fe20000410000 */
[----:B------:R-:W-:Y:S02]  /*66b0*/  HADD2.F32 R121, -RZ, R121.H0_H0 ;  /* 0x20000079ff797230 */ /* 0x000fe40000004100 */
[-C--:B------:R-:W-:Y:S01]  /*66c0*/  FFMA.FTZ R46, R41, R39.reuse, -R46 ;  /* 0x00000027292e7223 */ /* 0x080fe2000001082e */
[----:B------:R-:W-:Y:S01]  /*66d0*/  SHF.R.U32.HI R41, RZ, 0x10, R31 ;  /* 0x00000010ff297819 */ /* 0x000fe2000001161f */
[----:B------:R-:W-:Y:S01]  /*66e0*/  FFMA.FTZ R37, R35, R39, R37 ;  /* 0x0000002723257223 */ /* 0x000fe20000010025 */
[----:B------:R-:W-:Y:S01]  /*66f0*/  SHF.R.U32.HI R35, RZ, 0x10, R43 ;  /* 0x00000010ff237819 */ /* 0x000fe2000001162b */
[----:B------:R-:W-:Y:S01]  /*6700*/  HADD2.F32 R39, -RZ, R33.H1_H1 ;  /* 0x30000021ff277230 */ /* 0x000fe20000004100 */
[----:B------:R-:W-:Y:S01]  /*6710*/  SHF.R.U64 R31, R30, 0x10, R31 ;  /* 0x000000101e1f7819 */ /* 0x000fe2000000121f */
[----:B------:R-:W-:-:S02]  /*6720*/  HADD2.F32 R33, -RZ, R41.H0_H0 ;  /* 0x20000029ff217230 */ /* 0x000fc40000004100 */
[----:B------:R-:W-:Y:S02]  /*6730*/  HADD2.F32 R35, -RZ, R35.H0_H0 ;  /* 0x20000023ff237230 */ /* 0x000fe40000004100 */
[----:B------:R-:W-:-:S03]  /*6740*/  HADD2.F32 R31, -RZ, R31.H0_H0 ;  /* 0x2000001fff1f7230 */ /* 0x000fc60000004100 */
[-C--:B------:R-:W-:Y:S01]  /*6750*/  FMUL.FTZ R41, R29, R35.reuse ;  /* 0x000000231d297220 */ /* 0x080fe20000410000 */
[----:B------:R-:W-:-:S03]  /*6760*/  FMUL.FTZ R35, R39, R35 ;  /* 0x0000002327237220 */ /* 0x000fc60000410000 */
[-C--:B------:R-:W-:Y:S01]  /*6770*/  FFMA.FTZ R41, R39, R33.reuse, -R41 ;  /* 0x0000002127297223 */ /* 0x080fe20000010829 */
[----:B------:R-:W-:Y:S01]  /*6780*/  FFMA.FTZ R35, R29, R33, R35 ;  /* 0x000000211d237223 */ /* 0x000fe20000010023 */
[----:B------:R-:W-:Y:S02]  /*6790*/  HADD2.F32 R29, -RZ, R36.H0_H0 ;  /* 0x20000024ff1d7230 */ /* 0x000fe40000004100 */
[--C-:B------:R-:W-:Y:S01]  /*67a0*/  HADD2.F32 R33, -RZ, R32.reuse.H0_H0 ;  /* 0x20000020ff217230 */ /* 0x100fe20000004100 */
[----:B------:R-:W-:Y:S01]  /*67b0*/  F2FP.F16.F32.PACK_AB R41, R41, R46 ;  /* 0x0000002e2929723e */ /* 0x000fe200000000ff */
[----:B------:R-:W-:Y:S02]  /*67c0*/  HADD2.F32 R32, -RZ, R32.H1_H1 ;  /* 0x30000020ff207230 */ /* 0x000fe40000004100 */
[-C--:B------:R-:W-:Y:S01]  /*67d0*/  FMUL.FTZ R39, R29, R124.reuse ;  /* 0x0000007c1d277220 */ /* 0x080fe20000410000 */
[----:B------:R-:W-:Y:S01]  /*67e0*/  F2FP.F16.F32.PACK_AB R30, R35, R37 ;  /* 0x00000025231e723e */ /* 0x000fe200000000ff */
[----:B------:R-:W-:Y:S01]  /*67f0*/  FMUL.FTZ R124, R33, R124 ;  /* 0x0000007c217c7220 */ /* 0x000fe20000410000 */
[----:B------:R-:W-:-:S02]  /*6800*/  IMAD.MOV.U32 R37, RZ, RZ, R45 ;  /* 0x000000ffff257224 */ /* 0x000fc400078e002d */
[-C--:B------:R-:W-:Y:S01]  /*6810*/  FFMA.FTZ R39, R33, R122.reuse, -R39 ;  /* 0x0000007a21277223 */ /* 0x080fe20000010827 */
[----:B------:R-:W-:Y:S02]  /*6820*/  HADD2.F32 R33, -RZ, R28.H0_H0 ;  /* 0x2000001cff217230 */ /* 0x000fe40000004100 */
[----:B------:R-:W-:Y:S01]  /*6830*/  FFMA.FTZ R124, R29, R122, R124 ;  /* 0x0000007a1d7c7223 */ /* 0x000fe2000001007c */
[----:B------:R-:W-:Y:S02]  /*6840*/  HADD2.F32 R29, -RZ, R36.H1_H1 ;  /* 0x30000024ff1d7230 */ /* 0x000fe40000004100 */
[----:B------:R-:W-:-:S03]  /*6850*/  IMAD.MOV.U32 R35, RZ, RZ, R41 ;  /* 0x000000ffff237224 */ /* 0x000fc600078e0029 */
[-C--:B------:R-:W-:Y:S01]  /*6860*/  FMUL.FTZ R43, R29, R40.reuse ;  /* 0x000000281d2b7220 */ /* 0x080fe20000410000 */
[----:B------:R-:W-:-:S03]  /*6870*/  FMUL.FTZ R40, R32, R40 ;  /* 0x0000002820287220 */ /* 0x000fc60000410000 */
        /* <DEDUP_REMOVED lines=9> */
[----:B------:R-:W-:Y:S01]  /*6910*/  FFMA.FTZ R32, R32, R121, -R43 ;  /* 0x0000007920207223 */ /* 0x000fe2000001082b */
[----:B------:R-:W-:-:S02]  /*6920*/  HADD2.F32 R43, -RZ, R42.H0_H0 ;  /* 0x2000002aff2b7230 */ /* 0x000fc40000004100 */
[----:B------:R-:W-:Y:S01]  /*6930*/  FFMA.FTZ R33, R33, R121, R36 ;  /* 0x0000007921217223 */ /* 0x000fe20000010024 */
[----:B------:R-:W-:Y:S02]  /*6940*/  F2FP.F16.F32.PACK_AB R36, R29, R124 ;  /* 0x0000007c1d24723e */ /* 0x000fe400000000ff */
[-C--:B------:R-:W-:Y:S01]  /*6950*/  FMUL.FTZ R51, R38, R43.reuse ;  /* 0x0000002b26337220 */ /* 0x080fe20000410000 */
[----:B------:R-:W-:-:S03]  /*6960*/  FMUL.FTZ R43, R34, R43 ;  /* 0x0000002b222b7220 */ /* 0x000fc60000410000 */
[-C--:B------:R-:W-:Y:S01]  /*6970*/  FFMA.FTZ R51, R34, R31.reuse, -R51 ;  /* 0x0000001f22337223 */ /* 0x080fe20000010833 */
[----:B------:R-:W-:-:S04]  /*6980*/  FFMA.FTZ R38, R38, R31, R43 ;  /* 0x0000001f26267223 */ /* 0x000fc8000001002b */
[----:B------:R-:W-:Y:S01]  /*6990*/  F2FP.F16.F32.PACK_AB R34, R51, R32 ;  /* 0x000000203322723e */ /* 0x000fe200000000ff */
[----:B------:R-:W-:Y:S01]  /*69a0*/  IMAD.MOV.U32 R32, RZ, RZ, R39 ;  /* 0x000000ffff207224 */ /* 0x000fe200078e0027 */
[----:B------:R-:W-:Y:S01]  /*69b0*/  F2FP.F16.F32.PACK_AB R38, R38, R33 ;  /* 0x000000212626723e */ /* 0x000fe200000000ff */
[----:B------:R-:W-:Y:S02]  /*69c0*/  IMAD.MOV.U32 R33, RZ, RZ, R48 ;  /* 0x000000ffff217224 */ /* 0x000fe400078e0030 */
[----:B------:R-:W-:-:S07]  /*69d0*/  IMAD.MOV.U32 R39, RZ, RZ, R30 ;  /* 0x000000ffff277224 */ /* 0x000fce00078e001e */
.L_x_1444:
[----:B------:R-:W-:Y:S05]  /*69e0*/  BSYNC B1 ;  /* 0x0000000000017941 */ /* 0x000fea0003800000 */
.L_x_1443:
[----:B------:R-:W-:-:S04]  /*69f0*/  IADD3 R29, P4, P5, R20, R88, R79 ;  /* 0x00000058141d7210 */ /* 0x000fc80007d9e04f */
[----:B------:R-:W-:Y:S02]  /*6a00*/  IADD3.X R30, R3, R110, R100, P4, P5 ;  /* 0x0000006e031e7210 */ /* 0x000fe400027ea464 */
[----:B------:R-:W-:-:S04]  /*6a10*/  LEA R28, P4, R29, R86, 0x1 ;  /* 0x000000561d1c7211 */ /* 0x000fc800078808ff */
[----:B------:R-:W-:Y:S02]  /*6a20*/  LEA.HI.X R29, R29, R87, R30, 0x1, P4 ;  /* 0x000000571d1d7211 */ /* 0x000fe400020f0c1e */
[----:B------:R-:W-:-:S03]  /*6a30*/  ISETP.GE.AND P4, PT, R44, R109, PT ;  /* 0x0000006d2c00720c */ /* 0x000fc60003f86270 */
[----:B-1----:R4:W-:Y:S10]  /*6a40*/  STG.E.128 desc[UR38][R28.64], R32 ;  /* 0x000000201c007986 */ /* 0x0029f4000c101d26 */
[----:B------:R-:W-:Y:S05]  /*6a50*/  @P4 BRA `(.L_x_1407) ;  /* 0x00000000009c4947 */ /* 0x000fea0003800000 */
[--C-:B----4-:R-:W-:Y:S02]  /*6a60*/  SHF.R.S32.HI R28, RZ, 0x1f, R44.reuse ;  /* 0x0000001fff1c7819 */ /* 0x110fe4000001142c */
[----:B------:R-:W-:-:S04]  /*6a70*/  IADD3 R44, P4, P5, R20, R88, R44 ;  /* 0x00000058142c7210 */ /* 0x000fc80007d9e02c */
[----:B------:R-:W-:Y:S02]  /*6a80*/  IADD3.X R28, R3, R110, R28, P4, P5 ;  /* 0x0000006e031c7210 */ /* 0x000fe400027ea41c */
[----:B------:R-:W-:-:S04]  /*6a90*/  LEA R86, P4, R44, R86, 0x1 ;  /* 0x000000562c567211 */ /* 0x000fc800078808ff */
[----:B------:R-:W-:-:S05]  /*6aa0*/  LEA.HI.X R87, R44, R87, R28, 0x1, P4 ;  /* 0x000000572c577211 */ /* 0x000fca00020f0c1c */
[----:B--2---:R1:W-:Y:S01]  /*6ab0*/  STG.E.128 desc[UR38][R86.64], R36 ;  /* 0x0000002456007986 */ /* 0x0043e2000c101d26 */
[----:B------:R-:W-:Y:S05]  /*6ac0*/  BRA `(.L_x_1407) ;  /* 0x0000000000807947 */ /* 0x000fea0003800000 */
.L_x_1400:
[----:B------:R-:W-:-:S06]  /*6ad0*/  UISETP.NE.AND UP0, UPT, UR37, 0x3, UPT ;  /* 0x000000032500788c */ /* 0x000fcc000bf05270 */
[----:B------:R-:W-:-:S13]  /*6ae0*/  PLOP3.LUT P3, PT, PT, PT, UP0, 0x80, 0x0 ;  /* 0x000000000000781c */ /* 0x000fda0003f6f008 */
[----:B------:R-:W-:Y:S05]  /*6af0*/  @!P3 BRA `(.L_x_1445) ;  /* 0x000000000004b947 */ /* 0x000fea0003800000 */
[----:B------:R-:W-:Y:S01]  /*6b00*/  BPT.TRAP 0x1 ;  /* 0x000000040000795c */ /* 0x000fe20000300000 */
.L_x_1445:
[----:B------:R-:W-:Y:S01]  /*6b10*/  IMAD R14, R17, 0x8, R2 ;  /* 0x00000008110e7824 */ /* 0x000fe200078e0202 */
[----:B------:R-:W-:Y:S01]  /*6b20*/  SHF.L.U32 R85, R156, 0x1f, RZ ;  /* 0x0000001f9c557819 */ /* 0x000fe200000006ff */
[----:B------:R-:W-:Y:S01]  /*6b30*/  IMAD R84, R25, -0x80, R24 ;  /* 0xffffff8019547824 */ /* 0x000fe200078e0218 */
[----:B------:R-:W-:Y:S02]  /*6b40*/  BSSY B1, `(.L_x_1446) ;  /* 0x0000004000017945 */ /* 0x000fe40003800000 */
[----:B------:R-:W0:Y:S02]  /*6b50*/  SYNCS.PHASECHK.TRANS64.TRYWAIT P4, [R14+URZ+0x2d890], R85 ;  /* 0x02d890550e0075a7 */ /* 0x000e24000808017f */
[----:B------:R-:W-:Y:S01]  /*6b60*/  VIMNMX R84, R84, 0x80, PT ;  /* 0x0000008054547848 */ /* 0x000fe20003fe0100 */
[----:B0-----:R-:W-:Y:S06]  /*6b70*/  @!P4 BRA `(.L_x_1447) ;  /* 0x000001dc009cc947 */ /* 0x001fec0003800000 */
.L_x_1783:
[----:B------:R-:W-:Y:S05]  /*6b80*/  BSYNC B1 ;  /* 0x0000000000017941 */ /* 0x000fea0003800000 */
.L_x_1446:
        /* <DEDUP_REMOVED lines=20> */
.L_x_1407:
[----:B------:R-:W-:Y:S05]  /*6cd0*/  BSYNC B0 ;  /* 0x0000000000007941 */ /* 0x000fea0003800000 */
.L_x_1399:
        /* <DEDUP_REMOVED lines=17> */
.L_x_1449:
[----:B------:R-:W-:Y:S05]  /*6df0*/  BSYNC B0 ;  /* 0x0000000000007941 */ /* 0x000fea0003800000 */
.L_x_1448:
[----:B------:R-:W2:Y:S01]  /*6e00*/  SYNCS.PHASECHK.TRANS64.TRYWAIT P3, [R14+URZ+0x2d8b0], R85 ;  /* 0x02d8b0550e0075a7 */ /* 0x000ea2000806017f */
[----:B------:R-:W-:Y:S04]  /*6e10*/  BSSY B0, `(.L_x_1450) ;  /* 0x0000002000007945 */ /* 0x000fe80003800000 */
[----:B--2---:R-:W-:Y:S05]  /*6e20*/  @!P3 BRA `(.L_x_1451) ;  /* 0x000001dc0004b947 */ /* 0x004fea0003800000 */
.L_x_1784:
[----:B------:R-:W-:Y:S05]  /*6e30*/  BSYNC B0 ;  /* 0x0000000000007941 */ /* 0x000fea0003800000 */
.L_x_1450:
        /* <DEDUP_REMOVED lines=33> */
.L_x_1453:
[----:B------:R-:W-:Y:S05]  /*7050*/  BSYNC B0 ;  /* 0x0000000000007941 */ /* 0x000fea0003800000 */
.L_x_1452:
[----:B------:R-:W-:Y:S01]  /*7060*/  @!PT LDS RZ, [RZ] ;  /* 0x00000000fffff984 */ /* 0x000fe20000000800 */
[----:B------:R-:W-:Y:S01]  /*7070*/  @!PT LDS RZ, [RZ] ;  /* 0x00000000fffff984 */ /* 0x000fe20000000800 */
[----:B------:R-:W-:Y:S01]  /*7080*/  @!PT LDS RZ, [RZ] ;  /* 0x00000000fffff984 */ /* 0x000fe20000000800 */
[----:B------:R-:W-:Y:S01]  /*7090*/  @!PT LDS RZ, [RZ] ;  /* 0x00000000fffff984 */ /* 0x000fe20000000800 */
[----:B------:R4:W-:Y:S06]  /*70a0*/  MEMBAR.ALL.CTA ;  /* 0x0000000000007992 */ /* 0x0009ec0000008000 */
[----:B----4-:R-:W4:Y:S01]  /*70b0*/  FENCE.VIEW.ASYNC.S ;  /* 0x00000000000073c6 */ /* 0x010f220000000000 */
[----:B------:R-:W-:Y:S02]  /*70c0*/  VIADD R17, R17, 0x1 ;  /* 0x0000000111117836 */ /* 0x000fe40000000000 */
[----:B0-2---:R-:W-:Y:S01]  /*70d0*/  @!P4 VIADD R14, R14, 0x2d8c0 ;  /* 0x0002d8c00e0ec836 */ /* 0x005fe20000000000 */
[----:B----4-:R0:W-:Y:S02]  /*70e0*/  BAR.SYNC.DEFER_BLOCKING R111, 0x80 ;  /* 0x0002006f0000751d */ /* 0x0101e40000010000 */
[----:B------:R-:W-:-:S02]  /*70f0*/  ISETP.NE.AND P3, PT, R17, 0x2, PT ;  /* 0x000000021100780c */ /* 0x000fc40003f65270 */
[----:B------:R-:W-:Y:S02]  /*7100*/  @!P4 PRMT R14, RZ, 0x654, R14 ;  /* 0x00000654ff0ec816 */ /* 0x000fe4000000000e */
[----:B------:R-:W-:Y:S02]  /*7110*/  SEL R15, RZ, 0x1, P3 ;  /* 0x00000001ff0f7807 */ /* 0x000fe40001800000 */
[----:B------:R-:W-:Y:S02]  /*7120*/  SEL R17, R17, RZ, P3 ;  /* 0x000000ff11117207 */ /* 0x000fe40001800000 */
[----:B------:R-:W-:Y:S01]  /*7130*/  LOP3.LUT R156, R156, R15, RZ, 0x3c, !PT ;  /* 0x0000000f9c9c7212 */ /* 0x000fe200078e3cff */
[----:B------:R0:W-:Y:S01]  /*7140*/  @!P4 SYNCS.ARRIVE.TRANS64.RED.A1T0 RZ, [R14+URZ], RZ ;  /* 0x000000ff0effc9a7 */ /* 0x0001e2000810043f */
[----:B------:R-:W-:Y:S05]  /*7150*/  @P2 BRA `(.L_x_1454) ;  /* 0xffffffbc002c2947 */ /* 0x000fea000383ffff */
[----:B-1-3--:R-:W1:Y:S01]  /*7160*/  S2R R28, SR_TID.X ;  /* 0x00000000001c7919 */ /* 0x00ae620000002100 */
[----:B------:R-:W-:Y:S02]  /*7170*/  PLOP3.LUT P0, PT, PT, PT, PT, 0x8, 0x0 ;  /* 0x000000000000781c */ /* 0x000fe40003f0e170 */
[----:B-1----:R-:W-:-:S04]  /*7180*/  SHF.R.U32.HI R28, RZ, 0x7, R28 ;  /* 0x00000007ff1c7819 */ /* 0x002fc8000001161c */
[----:B------:R-:W-:-:S13]  /*7190*/  ISETP.NE.AND P5, PT, R28, 0x1, PT ;  /* 0x000000011c00780c */ /* 0x000fda0003fa5270 */
[----:B------:R-:W-:Y:S06]  /*71a0*/  @!P5 BAR.ARV 0x9, 0x100 ;  /* 0x024400000000db1d */ /* 0x000fec0000002000 */
.L_x_1394:
[----:B------:R-:W2:Y:S01]  /*71b0*/  LDL R8, [R1+0x1c] ;  /* 0x00001c0001087983 */ /* 0x000ea20000100800 */
[----:B------:R-:W1:Y:S01]  /*71c0*/  LDC R0, c[0x0][0x448] ;  /* 0x00011200ff007b82 */ /* 0x000e620000000800 */
[----:B------:R-:W-:-:S07]  /*71d0*/  IADD3 R7, R139, 0x1, -R138 ;  /* 0x000000018b077810 */ /* 0x000fce0007ffe88a */
[----:B------:R-:W3:Y:S01]  /*71e0*/  LDC.64 R4, c[0x0][0x9e0] ;  /* 0x00027800ff047b82 */ /* 0x000ee20000000a00 */
[----:B-1----:R-:W-:Y:S02]  /*71f0*/  ISETP.NE.AND P1, PT, R0, 0x1, PT ;  /* 0x000000010000780c */ /* 0x002fe40003f25270 */
[----:B---3--:R-:W-:-:S11]  /*7200*/  ISETP.GE.AND P2, PT, R5, 0x1, PT ;  /* 0x000000010500780c */ /* 0x008fd60003f46270 */
[----:B------:R-:W1:Y:S08]  /*7210*/  @P1 LDC R3, c[0x0][0x44c] ;  /* 0x00011300ff031b82 */ /* 0x000e700000000800 */
[----:B------:R-:W3:Y:S01]  /*7220*/  @P1 LDC R6, c[0x0][0x450] ;  /* 0x00011400ff061b82 */ /* 0x000ee20000000800 */
[----:B--2---:R-:W-:-:S04]  /*7230*/  VIADD R0, R8, 0xbf ;  /* 0x000000bf08007836 */ /* 0x004fc80000000000 */
[----:B-1----:R-:W-:-:S05]  /*7240*/  @P1 IMAD.HI.U32 R3, R0, R3, RZ ;  /* 0x0000000300031227 */ /* 0x002fca00078e00ff */
[----:B---3--:R-:W-:-:S05]  /*7250*/  @P1 SHF.R.U32.HI R0, RZ, R6, R3 ;  /* 0x00000006ff001219 */ /* 0x008fca0000011603 */
[----:B------:R-:W-:Y:S01]  /*7260*/  IMAD.IADD R3, R7, 0x1, R0 ;  /* 0x0000000107037824 */ /* 0x000fe200078e0200 */
[----:B------:R-:W-:Y:S06]  /*7270*/  @P0 BRA `(.L_x_1455) ;  /* 0x00000000000c0947 */ /* 0x000fec0003800000 */
[----:B------:R-:W1:Y:S01]  /*7280*/  FENCE.VIEW.ASYNC.G ;  /* 0x00000000000073c6 */ /* 0x000e620000000100 */
[----:B------:R-:W-:Y:S05]  /*7290*/  WARPSYNC.ALL ;  /* 0x0000000000007948 */ /* 0x000fea0003800000 */
[----:B-1----:R-:W-:Y:S06]  /*72a0*/  BAR.ARV 0xc, 0x200 ;  /* 0x0308000000007b1d */ /* 0x002fec0000002000 */
.L_x_1455:
[----:B------:R-:W-:Y:S01]  /*72b0*/  IMAD.IADD R4, R3, 0x1, R4 ;  /* 0x0000000103047824 */ /* 0x000fe200078e0204 */
[----:B------:R-:W-:Y:S06]  /*72c0*/  @!P2 BRA `(.L_x_1456) ;  /* 0x000000000048a947 */ /* 0x000fec0003800000 */
[C---:B------:R-:W-:Y:S01]  /*72d0*/  ISETP.GT.AND P0, PT, R3.reuse, RZ, PT ;  /* 0x000000ff0300720c */ /* 0x040fe20003f04270 */
[----:B------:R-:W-:Y:S01]  /*72e0*/  BSSY B0, `(.L_x_1457) ;  /* 0x000000e000007945 */ /* 0x000fe20003800000 */
[----:B------:R-:W-:-:S11]  /*72f0*/  VIADD R0, R3, 0xffffffff ;  /* 0xffffffff03007836 */ /* 0x000fd60000000000 */
[----:B------:R-:W-:Y:S05]  /*7300*/  @P0 BRA `(.L_x_1458) ;  /* 0x00000000001c0947 */ /* 0x000fea0003800000 */
[----:B------:R-:W-:Y:S01]  /*7310*/  ISETP.NE.AND P0, PT, R5, 0x1, PT ;  /* 0x000000010500780c */ /* 0x000fe20003f05270 */
[----:B------:R-:W-:-:S12]  /*7320*/  IMAD.MOV R3, RZ, RZ, -R3 ;  /* 0x000000ffff037224 */ /* 0x000fd800078e0a03 */
[----:B------:R-:W1:Y:S02]  /*7330*/  @P0 LDC.64 R6, c[0x0][0x9e8] ;  /* 0x00027a00ff060b82 */ /* 0x000e640000000a00 */
[----:B-1----:R-:W-:-:S05]  /*7340*/  @P0 IMAD.HI.U32 R0, R3, R6, RZ ;  /* 0x0000000603000227 */ /* 0x002fca00078e00ff */
[----:B------:R-:W-:-:S04]  /*7350*/  @P0 SHF.R.U32.HI R3, RZ, R7, R0 ;  /* 0x00000007ff030219 */ /* 0x000fc80000011600 */
[----:B------:R-:W-:Y:S01]  /*7360*/  LOP3.LUT R0, RZ, R3, RZ, 0x33, !PT ;  /* 0x00000003ff007212 */ /* 0x000fe200078e33ff */
[----:B------:R-:W-:Y:S06]  /*7370*/  BRA `(.L_x_1459) ;  /* 0x0000000000107947 */ /* 0x000fec0003800000 */
.L_x_1458:
[----:B------:R-:W-:-:S13]  /*7380*/  ISETP.NE.AND P0, PT, R5, 0x1, PT ;  /* 0x000000010500780c */ /* 0x000fda0003f05270 */
[----:B------:R-:W1:Y:S02]  /*7390*/  @P0 LDC.64 R6, c[0x0][0x9e8] ;  /* 0x00027a00ff060b82 */ /* 0x000e640000000a00 */
[----:B-1----:R-:W-:-:S05]  /*73a0*/  @P0 IMAD.HI.U32 R6, R0, R6, RZ ;  /* 0x0000000600060227 */ /* 0x002fca00078e00ff */
[----:B------:R-:W-:-:S07]  /*73b0*/  @P0 SHF.R.U32.HI R0, RZ, R7, R6 ;  /* 0x00000007ff000219 */ /* 0x000fce0000011606 */
.L_x_1459:
[----:B------:R-:W-:Y:S05]  /*73c0*/  BSYNC B0 ;  /* 0x0000000000007941 */ /* 0x000fea0003800000 */
.L_x_1457:
[----:B------:R-:W-:-:S05]  /*73d0*/  IMAD R3, R0, R5, R5 ;  /* 0x0000000500037224 */ /* 0x000fca00078e0205 */
[----:B------:R-:W-:-:S07]  /*73e0*/  VIMNMX R4, R4, R3, PT ;  /* 0x0000000304047248 */ /* 0x000fce0003fe0100 */
.L_x_1456:
[----:B------:R-:W1:Y:S01]  /*73f0*/  @P1 LDC R0, c[0x0][0x44c] ;  /* 0x00011300ff001b82 */ /* 0x000e620000000800 */
[----:B------:R-:W-:Y:S01]  /*7400*/  VIADD R4, R4, 0x7f ;  /* 0x0000007f04047836 */ /* 0x000fe20000000000 */
[----:B------:R-:W-:-:S04]  /*7410*/  ULDC UR4, c[0x0][0x9dc] ;  /* 0x0002770000047ab9 */ /* 0x000fc80000000800 */
[----:B------:R-:W-:Y:S02]  /*7420*/  SHF.R.S32.HI R3, RZ, 0x1f, R4 ;  /* 0x0000001fff037819 */ /* 0x000fe40000011404 */
[----:B------:R-:W2:Y:S02]  /*7430*/  @P1 LDC R7, c[0x0][0x450] ;  /* 0x00011400ff071b82 */ /* 0x000ea40000000800 */
[----:B------:R-:W-:-:S04]  /*7440*/  LEA.HI R3, R3, R4, RZ, 0x7 ;  /* 0x0000000403037211 */ /* 0x000fc800078f38ff */
[----:B------:R-:W-:-:S04]  /*7450*/  SHF.R.S32.HI R3, RZ, 0x7, R3 ;  /* 0x00000007ff037819 */ /* 0x000fc80000011403 */
[----:B------:R-:W-:Y:S01]  /*7460*/  VIMNMX R9, R112, R3, PT ;  /* 0x0000000370097248 */ /* 0x000fe20003fe0100 */
[----:B-1----:R-:W-:-:S04]  /*7470*/  @P1 IMAD.HI.U32 R6, R8, R0, RZ ;  /* 0x0000000008061227 */ /* 0x002fc800078e00ff */
[----:B------:R-:W-:Y:S01]  /*7480*/  IMAD.MOV.U32 R0, RZ, RZ, R8 ;  /* 0x000000ffff007224 */ /* 0x000fe200078e0008 */
[----:B--2---:R-:W-:-:S05]  /*7490*/  @P1 SHF.R.U32.HI R0, RZ, R7, R6 ;  /* 0x00000007ff001219 */ /* 0x004fca0000011606 */
        /* <DEDUP_REMOVED lines=8> */
[----:B------:R-:W1:Y:S02]  /*7520*/  @P0 LDC.64 R10, c[0x0][0x9e8] ;  /* 0x00027a00ff0a0b82 */ /* 0x000e640000000a00 */
[----:B-1----:R-:W-:-:S05]  /*7530*/  @P0 IMAD.HI.U32 R0, R7, R10, RZ ;  /* 0x0000000a07000227 */ /* 0x002fca00078e00ff */
[----:B------:R-:W-:-:S04]  /*7540*/  @P0 SHF.R.U32.HI R7, RZ, R11, R0 ;  /* 0x0000000bff070219 */ /* 0x000fc80000011600 */
[----:B------:R-:W-:Y:S01]  /*7550*/  LOP3.LUT R0, RZ, R7, RZ, 0x33, !PT ;  /* 0x00000007ff007212 */ /* 0x000fe200078e33ff */
[----:B------:R-:W-:Y:S06]  /*7560*/  BRA `(.L_x_1463) ;  /* 0x0000000000107947 */ /* 0x000fec0003800000 */
.L_x_1462:
[----:B------:R-:W-:-:S13]  /*7570*/  ISETP.NE.AND P0, PT, R5, 0x1, PT ;  /* 0x000000010500780c */ /* 0x000fda0003f05270 */
[----:B------:R-:W1:Y:S02]  /*7580*/  @P0 LDC.64 R6, c[0x0][0x9e8] ;  /* 0x00027a00ff060b82 */ /* 0x000e640000000a00 */
[----:B-1----:R-:W-:-:S05]  /*7590*/  @P0 IMAD.HI.U32 R4, R0, R6, RZ ;  /* 0x0000000600040227 */ /* 0x002fca00078e00ff */
[----:B------:R-:W-:-:S07]  /*75a0*/  @P0 SHF.R.U32.HI R0, RZ, R7, R4 ;  /* 0x00000007ff000219 */ /* 0x000fce0000011604 */
.L_x_1463:
[----:B------:R-:W-:Y:S05]  /*75b0*/  BSYNC B0 ;  /* 0x0000000000007941 */ /* 0x000fea0003800000 */
.L_x_1461:
[----:B------:R-:W-:-:S05]  /*75c0*/  IMAD R0, R0, R5, RZ ;  /* 0x0000000500007224 */ /* 0x000fca00078e02ff */
[----:B------:R-:W-:-:S07]  /*75d0*/  VIMNMX R3, R3, R0, !PT ;  /* 0x0000000003037248 */ /* 0x000fce0007fe0100 */
.L_x_1460:
[----:B------:R-:W-:Y:S01]  /*75e0*/  SHF.R.S32.HI R0, RZ, 0x1f, R3 ;  /* 0x0000001fff007819 */ /* 0x000fe20000011403 */
[----:B------:R-:W-:Y:S01]  /*75f0*/  BSSY B0, `(.L_x_1464) ;  /* 0x0000027000007945 */ /* 0x000fe20003800000 */
[----:B------:R-:W-:Y:S02]  /*7600*/  IMAD.MOV.U32 R88, RZ, RZ, RZ ;  /* 0x000000ffff587224 */ /* 0x000fe400078e00ff */
[----:B------:R-:W-:-:S04]  /*7610*/  LEA.HI R0, R0, R3, RZ, 0x7 ;  /* 0x0000000300007211 */ /* 0x000fc800078f38ff */
[----:B------:R-:W-:-:S04]  /*7620*/  SHF.R.S32.HI R0, RZ, 0x7, R0 ;  /* 0x00000007ff007819 */ /* 0x000fc80000011400 */
[----:B------:R-:W-:-:S04]  /*7630*/  VIMNMX R11, RZ, R0, !PT ;  /* 0x00000000ff0b7248 */ /* 0x000fc80007fe0100 */
[----:B------:R-:W-:-:S13]  /*7640*/  ISETP.GT.AND P0, PT, R9, R11, PT ;  /* 0x0000000b0900720c */ /* 0x000fda0003f04270 */
[----:B------:R-:W-:Y:S05]  /*7650*/  @!P0 BRA `(.L_x_1465) ;  /* 0x0000000000808947 */ /* 0x000fea0003800000 */
[----:B------:R-:W2:Y:S01]  /*7660*/  LDL R4, [R1+0x54] ;  /* 0x0000540001047983 */ /* 0x000ea20000100800 */
[----:B------:R-:W-:Y:S01]  /*7670*/  ULDC UR4, c[0x0][0x9f0] ;  /* 0x00027c0000047ab9 */ /* 0x000fe20000000800 */
[----:B--2---:R-:W-:-:S04]  /*7680*/  ISETP.NE.AND P0, PT, R4, RZ, PT ;  /* 0x000000ff0400720c */ /* 0x004fc80003f05270 */
[----:B------:R-:W-:-:S04]  /*7690*/  SEL R8, R4, UR4, P0 ;  /* 0x0000000404087c07 */ /* 0x000fc80008000000 */
[-C--:B------:R-:W-:Y:S02]  /*76a0*/  IABS R6, R8.reuse ;  /* 0x0000000800067213 */ /* 0x080fe40000000000 */
[----:B------:R-:W-:Y:S02]  /*76b0*/  IADD3 R0, R8, -0x1, R9 ;  /* 0xffffffff08007810 */ /* 0x000fe40007ffe009 */
[----:B------:R-:W1:Y:S01]  /*76c0*/  I2F.RP R3, R6 ;  /* 0x0000000600037306 */ /* 0x000e620000209400 */
[----:B------:R-:W-:Y:S02]  /*76d0*/  IABS R12, R8 ;  /* 0x00000008000c7213 */ /* 0x000fe40000000000 */
[----:B------:R-:W-:-:S05]  /*76e0*/  IMAD.IADD R0, R0, 0x1, -R11 ;  /* 0x0000000100007824 */ /* 0x000fca00078e0a0b */
[----:B------:R-:W-:Y:S02]  /*76f0*/  IABS R10, R0 ;  /* 0x00000000000a7213 */ /* 0x000fe40000000000 */
[----:B------:R-:W-:-:S04]  /*7700*/  LOP3.LUT R0, R0, R8, RZ, 0x3c, !PT ;  /* 0x0000000800007212 */ /* 0x000fc800078e3cff */
[----:B------:R-:W-:Y:S01]  /*7710*/  ISETP.GE.AND P2, PT, R0, RZ, PT ;  /* 0x000000ff0000720c */ /* 0x000fe20003f46270 */
[----:B-1----:R-:W1:Y:S02]  /*7720*/  MUFU.RCP R3, R3 ;  /* 0x0000000300037308 */ /* 0x002e640000001000 */
[----:B-1----:R-:W-:Y:S02]  /*7730*/  VIADD R4, R3, 0xffffffe ;  /* 0x0ffffffe03047836 */ /* 0x002fe40000000000 */
[----:B------:R-:W-:-:S04]  /*7740*/  IMAD.MOV R3, RZ, RZ, -R12 ;  /* 0x000000ffff037224 */ /* 0x000fc800078e0a0c */
[----:B------:R1:W2:Y:S02]  /*7750*/  F2I.FTZ.U32.TRUNC.NTZ R5, R4 ;  /* 0x0000000400057305 */ /* 0x0002a4000021f000 */
[----:B-1----:R-:W-:Y:S02]  /*7760*/  IMAD.MOV.U32 R4, RZ, RZ, RZ ;  /* 0x000000ffff047224 */ /* 0x002fe400078e00ff */
[----:B--2---:R-:W-:-:S04]  /*7770*/  IMAD.MOV R7, RZ, RZ, -R5 ;  /* 0x000000ffff077224 */ /* 0x004fc800078e0a05 */
        /* <DEDUP_REMOVED lines=14> */
.L_x_1465:
[----:B------:R-:W-:Y:S05]  /*7860*/  BSYNC B0 ;  /* 0x0000000000007941 */ /* 0x000fea0003800000 */
.L_x_1464:
[----:B------:R-:W2:Y:S01]  /*7870*/  LDL R0, [R1+0x60] ;  /* 0x0000600001007983 */ /* 0x000ea20000100800 */
[----:B------:R-:W-:Y:S01]  /*7880*/  PLOP3.LUT P0, PT, PT, PT, PT, 0x80, 0x0 ;  /* 0x000000000000781c */ /* 0x000fe20003f0f070 */
[----:B------:R-:W-:Y:S01]  /*7890*/  IMAD.MOV.U32 R4, RZ, RZ, RZ ;  /* 0x000000ffff047224 */ /* 0x000fe200078e00ff */
        /* <DEDUP_REMOVED lines=13> */
[----:B0-----:R-:W-:Y:S02]  /*7970*/  CS2R R110, SRZ ;  /* 0x00000000006e7805 */ /* 0x001fe4000001ff00 */
        /* <DEDUP_REMOVED lines=11> */
[----:B--2---:R-:W-:-:S05]  /*7a30*/  IMAD R0, R0, R88, R11 ;  /* 0x0000005800007224 */ /* 0x004fca00078e020b */
[----:B------:R0:W-:Y:S01]  /*7a40*/  STL [R1+0x48], R0 ;  /* 0x0000480001007387 */ /* 0x0001e20000100800 */
[----:B------:R-:W-:-:S04]  /*7a50*/  VIADDMNMX R88, R0, R88, R9, PT ;  /* 0x0000005800587246 */ /* 0x000fc80003800109 */
[----:B------:R-:W-:-:S13]  /*7a60*/  ISETP.GT.AND P1, PT, R88, R0, PT ;  /* 0x000000005800720c */ /* 0x000fda0003f24270 */
[----:B0-----:R-:W-:Y:S05]  /*7a70*/  @!P1 BRA `(.L_x_1466) ;  /* 0x0000011000ac9947 */ /* 0x001fea0003800000 */
[----:B------:R-:W0:Y:S01]  /*7a80*/  S2R R0, SR_TID.X ;  /* 0x0000000000007919 */ /* 0x000e220000002100 */
[----:B------:R-:W-:Y:S01]  /*7a90*/  UMOV UR4, 0xffffffff ;  /* 0xffffffff00047882 */ /* 0x000fe20000000000 */
[----:B0-----:R-:W-:-:S05]  /*7aa0*/  VIADD R45, R0, 0xffffff80 ;  /* 0xffffff80002d7836 */ /* 0x001fca0000000000 */
[----:B------:R-:W-:-:S04]  /*7ab0*/  SHF.R.S32.HI R52, RZ, 0x1f, R45 ;  /* 0x0000001fff347819 */ /* 0x000fc8000001142d */
[----:B------:R-:W-:-:S04]  /*7ac0*/  LEA.HI R13, R52, R45, RZ, 0x7 ;  /* 0x0000002d340d7211 */ /* 0x000fc800078f38ff */
[----:B------:R-:W-:Y:S01]  /*7ad0*/  SHF.R.S32.HI R13, RZ, 0x7, R13 ;  /* 0x00000007ff0d7819 */ /* 0x000fe2000001140d */
[----:B------:R-:W-:Y:S06]  /*7ae0*/  BRA.DIV UR4, `(.L_x_1467) ;  /* 0x000001ce04e87947 */ /* 0x000fec000b800000 */
[----:B------:R0:W1:Y:S02]  /*7af0*/  SHFL.IDX PT, R157, R13, RZ, 0x1f ;  /* 0x00001fff0d9d7589 */ /* 0x00006400000e0000 */
.L_x_1787:
[----:B-1----:R-:W-:Y:S01]  /*7b00*/  IMAD.HI R0, R157, 0x55555556, RZ ;  /* 0x555555569d007827 */ /* 0x002fe200078e02ff */
[----:B------:R-:W-:Y:S03]  /*7b10*/  BSSY B6, `(.L_x_1468) ;  /* 0x000001f000067945 */ /* 0x000fe60003800000 */
[----:B------:R-:W-:Y:S01]  /*7b20*/  VIADD R3, R2, 0x21800 ;  /* 0x0002180002037836 */ /* 0x000fe20000000000 */
[----:B------:R-:W-:-:S04]  /*7b30*/  LEA.HI R0, R0, R0, RZ, 0x1 ;  /* 0x0000000000007211 */ /* 0x000fc800078f08ff */
[----:B------:R-:W-:Y:S01]  /*7b40*/  LOP3.LUT P0, RZ, R3, 0x3ff, RZ, 0xc0, !PT ;  /* 0x000003ff03ff7812 */ /* 0x000fe2000780c0ff */
[----:B------:R-:W-:-:S04]  /*7b50*/  IMAD R4, R0, -0x3, R157 ;  /* 0xfffffffd00047824 */ /* 0x000fc800078e029d */
[----:B------:R-:W-:Y:S01]  /*7b60*/  IMAD R0, R4, 0x1000, R2 ;  /* 0x0000100004007824 */ /* 0x000fe200078e0202 */
[----:B------:R1:W-:Y:S03]  /*7b70*/  STL [R1+0x28], R4 ;  /* 0x0000280401007387 */ /* 0x0003e60000100800 */
[----:B------:R-:W-:-:S05]  /*7b80*/  VIADD R0, R0, 0xc400 ;  /* 0x0000c40000007836 */ /* 0x000fca0000000000 */
[----:B------:R-:W-:Y:S01]  /*7b90*/  SHF.R.U32.HI R0, RZ, 0x4, R0 ;  /* 0x00000004ff007819 */ /* 0x000fe20000011600 */
[----:B-1----:R-:W-:-:S03]  /*7ba0*/  IMAD R4, R4, 0x2000, R3 ;  /* 0x0000200004047824 */ /* 0x002fc600078e0203 */
[----:B------:R-:W-:Y:S02]  /*7bb0*/  LOP3.LUT R44, R0, 0x3fff, RZ, 0xc0, !PT ;  /* 0x00003fff002c7812 */ /* 0x000fe400078ec0ff */
[----:B------:R-:W-:-:S04]  /*7bc0*/  SHF.R.U32.HI R4, RZ, 0x4, R4 ;  /* 0x00000004ff047819 */ /* 0x000fc80000011604 */
[----:B------:R-:W-:-:S05]  /*7bd0*/  LOP3.LUT R3, R4, 0x3fff, RZ, 0xc0, !PT ;  /* 0x00003fff04037812 */ /* 0x000fca00078ec0ff */
[----:B------:R1:W-:Y:S01]  /*7be0*/  STL [R1+0x3c], R3 ;  /* 0x00003c0301007387 */ /* 0x0003e20000100800 */
[----:B------:R-:W-:Y:S05]  /*7bf0*/  @!P0 BRA `(.L_x_1469) ;  /* 0x0000000000408947 */ /* 0x000fea0003800000 */
[----:B------:R-:W-:Y:S01]  /*7c00*/  MOV R14, 0x0 ;  /* 0x00000000000e7802 */ /* 0x000fe20000000f00 */
[----:B------:R-:W-:Y:S01]  /*7c10*/  ULDC.64 UR4, c[0x4][0xa8] ;  /* 0x01002a0000047ab9 */ /* 0x000fe20000000a00 */
[----:B------:R-:W-:Y:S01]  /*7c20*/  ULDC.64 UR6, c[0x4][0xb0] ;  /* 0x01002c0000067ab9 */ /* 0x000fe20000000a00 */
[----:B------:R-:W-:Y:S02]  /*7c30*/  IMAD.U32 R4, RZ, RZ, UR4 ;  /* 0x00000004ff047e24 */ /* 0x000fe4000f8e00ff */
[----:B------:R-:W-:Y:S01]  /*7c40*/  IMAD.U32 R5, RZ, RZ, UR5 ;  /* 0x00000005ff057e24 */ /* 0x000fe2000f8e00ff */
[----:B------:R-:W2:Y:S01]  /*7c50*/  LDC.64 R14, c[0x4][R14] ;  /* 0x010000000e0e7b82 */ /* 0x000ea20000000a00 */
[----:B------:R-:W-:Y:S01]  /*7c60*/  ULDC.64 UR4, c[0x4][0x48] ;  /* 0x0100120000047ab9 */ /* 0x000fe20000000a00 */
        /* <DEDUP_REMOVED lines=8> */
[----:B-12--5:R-:W-:Y:S05]  /*7cf0*/  CALL.ABS.NOINC R14 ;  /* 0x000000000e007343 */ /* 0x026fea0003c00000 */
.L_x_1469:
[----:B------:R-:W-:Y:S05]  /*7d00*/  BSYNC B6 ;  /* 0x0000000000067941 */ /* 0x000fea0003800000 */
.L_x_1468:
[----:B------:R-:W-:Y:S02]  /*7d10*/  ULDC UR4, c[0x0][0x3f4] ;  /* 0x0000fd0000047ab9 */ /* 0x000fe40000000800 */
[----:B------:R-:W-:-:S13]  /*7d20*/  ISETP.LT.AND P0, PT, RZ, UR4, PT ;  /* 0x00000004ff007c0c */ /* 0x000fda000bf01270 */
[----:B------:R-:W-:Y:S05]  /*7d30*/  @P0 BRA `(.L_x_1470) ;  /* 0x0000000000400947 */ /* 0x000fea0003800000 */
[----:B------:R-:W2:Y:S02]  /*7d40*/  LDL R20, [R1+0x5c] ;  /* 0x00005c0001147983 */ /* 0x000ea40000100800 */
[----:B--2---:R-:W-:-:S04]  /*7d50*/  LEA.HI R0, R20, R20, RZ, 0x1 ;  /* 0x0000001414007211 */ /* 0x004fc800078f08ff */
[----:B------:R-:W-:-:S05]  /*7d60*/  LOP3.LUT R0, R0, 0xfffffffe, RZ, 0xc0, !PT ;  /* 0xfffffffe00007812 */ /* 0x000fca00078ec0ff */
[----:B------:R-:W-:-:S05]  /*7d70*/  IMAD.IADD R0, R20, 0x1, -R0 ;  /* 0x0000000114007824 */ /* 0x000fca00078e0a00 */
[----:B-1----:R-:W-:-:S04]  /*7d80*/  SHF.L.U32 R3, R0, 0x1f, RZ ;  /* 0x0000001f00037819 */ /* 0x002fc800000006ff */
[----:B------:R1:W2:Y:S03]  /*7d90*/  SYNCS.PHASECHK.TRANS64.TRYWAIT P0, [R2+URZ+0x2d800], R3 ;  /* 0x02d80003020075a7 */ /* 0x0002a6000800017f */
[----:B--2---:R-:W-:Y:S05]  /*7da0*/  @!P0 NANOSLEEP.SYNCS 0x989680 ;  /* 0x009896800000895d */ /* 0x004fea0003900000 */
[----:B------:R-:W2:Y:S01]  /*7db0*/  @!P0 SYNCS.PHASECHK.TRANS64 P0, [R2+URZ+0x2d800], R3 ;  /* 0x02d80003020085a7 */ /* 0x000ea2000800007f */
[----:B------:R-:W-:Y:S04]  /*7dc0*/  BSSY B0, `(.L_x_1471) ;  /* 0x0000006000007945 */ /* 0x000fe80003800000 */
[----:B--2---:R-:W-:Y:S05]  /*7dd0*/  @P0 BRA `(.L_x_1472) ;  /* 0x0000000000100947 */ /* 0x004fea0003800000 */
.L_x_1473:
[----:B--2---:R2:W3:Y:S02]  /*7de0*/  SYNCS.PHASECHK.TRANS64.TRYWAIT P0, [R2+URZ+0x2d800], R3 ;  /* 0x02d80003020075a7 */ /* 0x0044e4000800017f */
[----:B---3--:R-:W-:Y:S05]  /*7df0*/  @!P0 NANOSLEEP.SYNCS 0x989680 ;  /* 0x009896800000895d */ /* 0x008fea0003900000 */
[----:B------:R-:W3:Y:S02]  /*7e00*/  @!P0 SYNCS.PHASECHK.TRANS64 P0, [R2+URZ+0x2d800], R3 ;  /* 0x02d80003020085a7 */ /* 0x000ee4000800007f */
[----:B---3--:R-:W-:Y:S05]  /*7e10*/  @!P0 BRA `(.L_x_1473) ;  /* 0xfffffffc00f08947 */ /* 0x008fea000383ffff */
.L_x_1472:
[----:B------:R-:W-:Y:S05]  /*7e20*/  BSYNC B0 ;  /* 0x0000000000007941 */ /* 0x000fea0003800000 */
.L_x_1471:
[----:B------:R-:W-:Y:S05]  /*7e30*/  BRA `(.L_x_1474) ;  /* 0x0000003c00a07947 */ /* 0x000fea0003800000 */
.L_x_1470:
[----:B------:R-:W-:Y:S01]  /*7e40*/  ULOP3.LUT UP0, URZ, UR40, 0x1bf, URZ, 0xc0, !UPT ;  /* 0x000001bf283f7892 */ /* 0x000fe2000f80c03f */
[----:B-----5:R-:W-:Y:S01]  /*7e50*/  SHF.R.S32.HI R0, RZ, 0x1f, R106 ;  /* 0x0000001fff007819 */ /* 0x020fe2000001146a */
[----:B------:R-:W-:Y:S01]  /*7e60*/  ULDC.64 UR4, c[0x0][0x3f8] ;  /* 0x0000fe0000047ab9 */ /* 0x000fe20000000a00 */
[----:B------:R-:W-:Y:S01]  /*7e70*/  ULDC.64 UR6, c[0x0][0x408] ;  /* 0x0001020000067ab9 */ /* 0x000fe20000000a00 */
[----:B------:R-:W-:Y:S02]  /*7e80*/  IMAD.WIDE.U32 R24, R106, UR4, RZ ;  /* 0x000000046a187c25 */ /* 0x000fe4000f8e00ff */
[----:B------:R-:W-:Y:S02]  /*7e90*/  PLOP3.LUT P0, PT, PT, PT, UP0, 0x80, 0x0 ;  /* 0x000000000000781c */ /* 0x000fe40003f0f008 */
[C---:B-1----:R-:W-:Y:S02]  /*7ea0*/  IMAD R3, R0.reuse, UR4, RZ ;  /* 0x0000000400037c24 */ /* 0x042fe4000f8e02ff */
[----:B------:R-:W-:-:S02]  /*7eb0*/  IMAD R5, R0, UR6, RZ ;  /* 0x0000000600057c24 */ /* 0x000fc4000f8e02ff */
[C---:B------:R-:W-:Y:S02]  /*7ec0*/  IMAD R3, R106.reuse, UR5, R3 ;  /* 0x000000056a037c24 */ /* 0x040fe4000f8e0203 */
[C---:B------:R-:W-:Y:S02]  /*7ed0*/  IMAD R5, R106.reuse, UR7, R5 ;  /* 0x000000076a057c24 */ /* 0x040fe4000f8e0205 */
[----:B------:R-:W-:-:S04]  /*7ee0*/  IMAD.WIDE.U32 R106, R106, UR6, RZ ;  /* 0x000000066a6a7c25 */ /* 0x000fc8000f8e00ff */
[----:B------:R-:W-:Y:S02]  /*7ef0*/  IMAD.IADD R27, R3, 0x1, R25 ;  /* 0x00000001031b7824 */ /* 0x000fe400078e0219 */
[----:B------:R-:W-:Y:S01]  /*7f00*/  IMAD.IADD R29, R5, 0x1, R107 ;  /* 0x00000001051d7824 */ /* 0x000fe200078e026b */
[----:B------:R-:W-:Y:S06]  /*7f10*/  @!P0 BRA `(.L_x_1475) ;  /* 0x0000000000408947 */ /* 0x000fec0003800000 */
[----:B------:R-:W-:Y:S01]  /*7f20*/  MOV R14, 0x0 ;  /* 0x00000000000e7802 */ /* 0x000fe20000000f00 */
[----:B------:R-:W-:Y:S01]  /*7f30*/  ULDC.64 UR4, c[0x4][0xa8] ;  /* 0x01002a0000047ab9 */ /* 0x000fe20000000a00 */
[----:B------:R-:W-:Y:S01]  /*7f40*/  ULDC.64 UR6, c[0x4][0xb0] ;  /* 0x01002c0000067ab9 */ /* 0x000fe20000000a00 */
[----:B------:R-:W-:Y:S02]  /*7f50*/  IMAD.U32 R4, RZ, RZ, UR4 ;  /* 0x00000004ff047e24 */ /* 0x000fe4000f8e00ff */
        /* <DEDUP_REMOVED lines=12> */
.L_x_1475:
[----:B------:R-:W2:Y:S01]  /*8020*/  LDL R20, [R1+0x1c] ;  /* 0x00001c0001147983 */ /* 0x000ea20000100800 */
[----:B------:R-:W-:Y:S01]  /*8030*/  ULDC.U8 UR4, c[0x0][0x410] ;  /* 0x0001040000047ab9 */ /* 0x000fe20000000000 */
[----:B------:R-:W-:Y:S01]  /*8040*/  BSSY B0, `(.L_x_1476) ;  /* 0x00003bf000007945 */ /* 0x000fe20003800000 */
[----:B------:R-:W-:Y:S01]  /*8050*/  ISETP.NE.AND P0, PT, RZ, UR4, PT ;  /* 0x00000004ff007c0c */ /* 0x000fe2000bf05270 */
[----:B--2---:R-:W-:-:S12]  /*8060*/  IMAD.IADD R10, R19, 0x1, R20 ;  /* 0x00000001130a7824 */ /* 0x004fd800078e0214 */
[----:B------:R-:W-:Y:S05]  /*8070*/  @!P0 BRA `(.L_x_1477) ;  /* 0x0000001c006c8947 */ /* 0x000fea0003800000 */
[----:B------:R-:W1:Y:S01]  /*8080*/  LDC R7, c[0x0][0x448] ;  /* 0x00011200ff077b82 */ /* 0x000e620000000800 */
[----:B------:R-:W-:Y:S01]  /*8090*/  ULDC.64 UR4, c[0x0][0x3f8] ;  /* 0x0000fe0000047ab9 */ /* 0x000fe20000000a00 */
[----:B------:R-:W-:Y:S01]  /*80a0*/  ULDC.64 UR6, c[0x0][0x408] ;  /* 0x0001020000067ab9 */ /* 0x000fe20000000a00 */
[----:B------:R-:W-:Y:S02]  /*80b0*/  IMAD.MOV.U32 R4, RZ, RZ, R24 ;  /* 0x000000ffff047224 */ /* 0x000fe400078e0018 */
[----:B------:R-:W-:Y:S02]  /*80c0*/  IMAD.MOV.U32 R8, RZ, RZ, R106 ;  /* 0x000000ffff087224 */ /* 0x000fe400078e006a */
[----:B------:R-:W-:Y:S01]  /*80d0*/  IMAD.MOV.U32 R9, RZ, RZ, R29 ;  /* 0x000000ffff097224 */ /* 0x000fe200078e001d */
[----:B-1----:R-:W-:-:S13]  /*80e0*/  ISETP.NE.AND P0, PT, R7, 0x1, PT ;  /* 0x000000010700780c */ /* 0x002fda0003f05270 */
[----:B------:R-:W1:Y:S08]  /*80f0*/  @P0 LDC R3, c[0x0][0x44c] ;  /* 0x00011300ff030b82 */ /* 0x000e700000000800 */
[----:B------:R-:W2:Y:S01]  /*8100*/  @P0 LDC R5, c[0x0][0x450] ;  /* 0x00011400ff050b82 */ /* 0x000ea20000000800 */
[----:B-1----:R-:W-:-:S04]  /*8110*/  @P0 IMAD.HI.U32 R0, R10, R3, RZ ;  /* 0x000000030a000227 */ /* 0x002fc800078e00ff */
[----:B------:R-:W-:Y:S01]  /*8120*/  IMAD.MOV.U32 R3, RZ, RZ, R10 ;  /* 0x000000ffff037224 */ /* 0x000fe200078e000a */
[----:B--2---:R-:W-:Y:S01]  /*8130*/  @P0 SHF.R.U32.HI R3, RZ, R5, R0 ;  /* 0x00000005ff030219 */ /* 0x004fe20000011600 */
[----:B------:R-:W-:-:S03]  /*8140*/  IMAD.MOV.U32 R5, RZ, RZ, R27 ;  /* 0x000000ffff057224 */ /* 0x000fc600078e001b */
[----:B------:R-:W-:Y:S01]  /*8150*/  SHF.R.S32.HI R0, RZ, 0x1f, R3 ;  /* 0x0000001fff007819 */ /* 0x000fe20000011403 */
[----:B------:R-:W-:-:S04]  /*8160*/  IMAD.WIDE.U32 R4, R3, UR4, R4 ;  /* 0x0000000403047c25 */ /* 0x000fc8000f8e0004 */
[C---:B------:R-:W-:Y:S02]  /*8170*/  IMAD R6, R0.reuse, UR4, RZ ;  /* 0x0000000400067c24 */ /* 0x040fe4000f8e02ff */
[----:B------:R-:W-:Y:S02]  /*8180*/  IMAD R0, R0, UR6, RZ ;  /* 0x0000000600007c24 */ /* 0x000fe4000f8e02ff */
[C---:B0-----:R-:W-:Y:S01]  /*8190*/  IMAD R13, R3.reuse, UR5, R6 ;  /* 0x00000005030d7c24 */ /* 0x041fe2000f8e0206 */
[----:B------:R-:W-:Y:S01]  /*81a0*/  ULDC.64 UR4, c[0x0][0x3e8] ;  /* 0x0000fa0000047ab9 */ /* 0x000fe20000000a00 */
[C---:B------:R-:W-:Y:S01]  /*81b0*/  IMAD.WIDE.U32 R8, R3.reuse, UR6, R8 ;  /* 0x0000000603087c25 */ /* 0x040fe2000f8e0008 */
[----:B------:R-:W-:Y:S01]  /*81c0*/  LEA R6, P0, R4, UR4, 0x1 ;  /* 0x0000000404067c11 */ /* 0x000fe2000f8008ff */
[----:B------:R-:W-:Y:S02]  /*81d0*/  UMOV UR4, 0xffffffff ;  /* 0xffffffff00047882 */ /* 0x000fe40000000000 */
[----:B------:R-:W-:Y:S01]  /*81e0*/  IMAD R3, R3, UR7, R0 ;  /* 0x0000000703037c24 */ /* 0x000fe2000f8e0200 */
[----:B------:R-:W-:Y:S01]  /*81f0*/  ULDC.64 UR6, c[0x0][0x400] ;  /* 0x0001000000067ab9 */ /* 0x000fe20000000a00 */
[----:B------:R-:W-:Y:S01]  /*8200*/  IMAD.IADD R13, R5, 0x1, R13 ;  /* 0x00000001050d7824 */ /* 0x000fe200078e020d */
[----:B------:R-:W-:Y:S01]  /*8210*/  LEA R39, P1, R8, UR6, 0x1 ;  /* 0x0000000608277c11 */ /* 0x000fe2000f8208ff */
[----:B------:R-:W-:-:S03]  /*8220*/  IMAD.IADD R3, R9, 0x1, R3 ;  /* 0x0000000109037824 */ /* 0x000fc600078e0203 */
[----:B------:R-:W-:Y:S02]  /*8230*/  LEA.HI.X R13, R4, UR5, R13, 0x1, P0 ;  /* 0x00000005040d7c11 */ /* 0x000fe400080f0c0d */
[----:B------:R-:W-:Y:S01]  /*8240*/  LEA.HI.X R0, R8, UR7, R3, 0x1, P1 ;  /* 0x0000000708007c11 */ /* 0x000fe200088f0c03 */
[----:B------:R-:W-:Y:S06]  /*8250*/  BRA.DIV UR4, `(.L_x_1478) ;  /* 0x000001ca04347947 */ /* 0x000fec000b800000 */
[----:B------:R0:W1:Y:S04]  /*8260*/  SHFL.IDX PT, R3, R13, RZ, 0x1e1f ;  /* 0x001e1fff0d037589 */ /* 0x00006800000e0000 */
[----:B------:R-:W2:Y:S04]  /*8270*/  SHFL.IDX PT, R6, R6, RZ, 0x1e1f ;  /* 0x001e1fff06067589 */ /* 0x000ea800000e0000 */
[----:B------:R-:W3:Y:S04]  /*8280*/  SHFL.IDX PT, R0, R0, RZ, 0x1e1f ;  /* 0x001e1fff00007589 */ /* 0x000ee800000e0000 */
[----:B0-----:R-:W4:Y:S02]  /*8290*/  SHFL.IDX PT, R39, R39, RZ, 0x1e1f ;  /* 0x001e1fff27277589 */ /* 0x001f2400000e0000 */
.L_x_1793:
[----:B------:R-:W5:Y:S01]  /*82a0*/  LDL R54, [R1+0x5c] ;  /* 0x00005c0001367983 */ /* 0x000f620000100800 */
[----:B------:R-:W-:Y:S01]  /*82b0*/  IMAD R5, R138, R7, RZ ;  /* 0x000000078a057224 */ /* 0x000fe200078e02ff */
[----:B------:R-:W-:Y:S01]  /*82c0*/  BSSY B1, `(.L_x_1479) ;  /* 0x0000060000017945 */ /* 0x000fe20003800000 */
[----:B------:R-:W-:Y:S02]  /*82d0*/  CS2R R34, SRZ ;  /* 0x0000000000227805 */ /* 0x000fe4000001ff00 */
[----:B------:R-:W-:Y:S01]  /*82e0*/  CS2R R30, SRZ ;  /* 0x00000000001e7805 */ /* 0x000fe2000001ff00 */
[----:B------:R-:W-:Y:S01]  /*82f0*/  IMAD R73, R73, -0xc0, R5 ;  /* 0xffffff4049497824 */ /* 0x000fe200078e0205 */
[----:B------:R-:W-:Y:S02]  /*8300*/  ISETP.GE.AND P1, PT, R10, R5, PT ;  /* 0x000000050a00720c */ /* 0x000fe40003f26270 */
[----:B------:R-:W-:Y:S02]  /*8310*/  CS2R R26, SRZ ;  /* 0x00000000001a7805 */ /* 0x000fe4000001ff00 */
        /* <DEDUP_REMOVED lines=11> */
[----:B-----5:R-:W-:Y:S01]  /*83d0*/  LEA.HI R53, R54, R54, RZ, 0x1 ;  /* 0x0000003636357211 */ /* 0x020fe200078f08ff */
[----:B------:R-:W-:Y:S06]  /*83e0*/  @P1 BRA `(.L_x_1480) ;  /* 0x0000000400341947 */ /* 0x000fec0003800000 */
[----:B------:R-:W2:Y:S01]  /*83f0*/  LDL R42, [R1+0x34] ;  /* 0x00003400012a7983 */ /* 0x000ea20000100800 */
[----:B------:R-:W-:-:S03]  /*8400*/  ULDC UR4, c[0x0][0x3f4] ;  /* 0x0000fd0000047ab9 */ /* 0x000fc60000000800 */
[----:B------:R-:W3:Y:S04]  /*8410*/  LDL R41, [R1+0x30] ;  /* 0x0000300001297983 */ /* 0x000ee80000100800 */
[----:B------:R-:W4:Y:S04]  /*8420*/  LDL R40, [R1+0x38] ;  /* 0x0000380001287983 */ /* 0x000f280000100800 */
[----:B------:R-:W4:Y:S04]  /*8430*/  LDL R38, [R1+0x2c] ;  /* 0x00002c0001267983 */ /* 0x000f280000100800 */
[----:B------:R-:W4:Y:S04]  /*8440*/  LDL.64 R56, [R1] ;  /* 0x0000000001387983 */ /* 0x000f280000100a00 */
        /* <DEDUP_REMOVED lines=10> */
[C---:B--2---:R-:W-:Y:S01]  /*84f0*/  ISETP.GE.AND P4, PT, R42.reuse, UR4, PT ;  /* 0x000000042a007c0c */ /* 0x044fe2000bf86270 */
[C---:B------:R-:W-:Y:S01]  /*8500*/  IMAD.SHL.U32 R8, R42.reuse, 0x2, RZ ;  /* 0x000000022a087824 */ /* 0x040fe200078e00ff */
[----:B------:R-:W-:Y:S02]  /*8510*/  SHF.R.S32.HI R4, RZ, 0x1f, R42 ;  /* 0x0000001fff047819 */ /* 0x000fe4000001142a */
[----:B---3--:R-:W-:Y:S02]  /*8520*/  ISETP.GE.AND P3, PT, R41, UR4, PT ;  /* 0x0000000429007c0c */ /* 0x008fe4000bf66270 */
[----:B------:R-:W-:-:S07]  /*8530*/  SHF.L.U64.HI R7, R42, 0x1, R4 ;  /* 0x000000012a077819 */ /* 0x000fce0000010204 */
[-C--:B------:R-:W-:Y:S02]  /*8540*/  @!P4 IADD3 R4, P1, R6, R8.reuse, RZ ;  /* 0x000000080604c210 */ /* 0x080fe40007f3e0ff */
[----:B----4-:R-:W-:Y:S01]  /*8550*/  @!P4 IADD3 R8, P2, R39, R8, RZ ;  /* 0x000000082708c210 */ /* 0x010fe20007f5e0ff */
[----:B------:R-:W-:-:S04]  /*8560*/  IMAD.SHL.U32 R48, R41, 0x2, RZ ;  /* 0x0000000229307824 */ /* 0x000fc800078e00ff */
[--C-:B------:R-:W-:Y:S01]  /*8570*/  @!P4 IMAD.X R9, R0, 0x1, R7.reuse, P2 ;  /* 0x000000010009c824 */ /* 0x100fe200010e0607 */
[C---:B------:R-:W-:Y:S01]  /*8580*/  ISETP.GE.AND P2, PT, R40.reuse, UR4, PT ;  /* 0x0000000428007c0c */ /* 0x040fe2000bf46270 */
[----:B-1----:R-:W-:Y:S01]  /*8590*/  @!P4 IMAD.X R5, R3, 0x1, R7, P1 ;  /* 0x000000010305c824 */ /* 0x002fe200008e0607 */
[----:B------:R-:W-:Y:S01]  /*85a0*/  SHF.R.S32.HI R7, RZ, 0x1f, R41 ;  /* 0x0000001fff077819 */ /* 0x000fe20000011429 */
[----:B------:R-:W-:Y:S01]  /*85b0*/  IMAD.SHL.U32 R42, R40, 0x2, RZ ;  /* 0x00000002282a7824 */ /* 0x000fe200078e00ff */
[----:B------:R-:W5:Y:S01]  /*85c0*/  @!P4 LD.E.64 R30, desc[UR38][R8.64] ;  /* 0x00000026081ec980 */ /* 0x000f62000c101b00 */
[----:B------:R-:W-:Y:S02]  /*85d0*/  ISETP.GE.AND P1, PT, R38, UR4, PT ;  /* 0x0000000426007c0c */ /* 0x000fe4000bf26270 */
[----:B------:R-:W-:Y:S01]  /*85e0*/  SHF.L.U64.HI R7, R41, 0x1, R7 ;  /* 0x0000000129077819 */ /* 0x000fe20000010207 */
[----:B------:R0:W5:Y:S01]  /*85f0*/  @!P4 LD.E.64 R32, desc[UR38][R4.64] ;  /* 0x000000260420c980 */ /* 0x000162000c101b00 */
[----:B------:R-:W-:-:S02]  /*8600*/  @!P3 IADD3 R50, P5, R6, R48, RZ ;  /* 0x000000300632b210 */ /* 0x000fc40007fbe0ff */
[----:B------:R-:W-:Y:S02]  /*8610*/  @!P3 IADD3 R48, P4, R39, R48, RZ ;  /* 0x000000302730b210 */ /* 0x000fe40007f9e0ff */
[----:B------:R-:W-:Y:S01]  /*8620*/  SHF.R.S32.HI R11, RZ, 0x1f, R40 ;  /* 0x0000001fff0b7819 */ /* 0x000fe20000011428 */
[--C-:B------:R-:W-:Y:S01]  /*8630*/  @!P3 IMAD.X R51, R3, 0x1, R7.reuse, P5 ;  /* 0x000000010333b824 */ /* 0x100fe200028e0607 */
[-C--:B------:R-:W-:Y:S01]  /*8640*/  @!P2 IADD3 R46, P5, R6, R42.reuse, RZ ;  /* 0x0000002a062ea210 */ /* 0x080fe20007fbe0ff */
[----:B------:R-:W-:Y:S01]  /*8650*/  @!P3 IMAD.X R49, R0, 0x1, R7, P4 ;  /* 0x000000010031b824 */ /* 0x000fe200020e0607 */
[----:B------:R-:W-:Y:S01]  /*8660*/  SHF.L.U64.HI R11, R40, 0x1, R11 ;  /* 0x00000001280b7819 */ /* 0x000fe2000001020b */
[----:B0-----:R-:W-:Y:S01]  /*8670*/  IMAD.SHL.U32 R4, R38, 0x2, RZ ;  /* 0x0000000226047824 */ /* 0x001fe200078e00ff */
[----:B------:R-:W-:Y:S01]  /*8680*/  @!P2 IADD3 R42, P4, R39, R42, RZ ;  /* 0x0000002a272aa210 */ /* 0x000fe20007f9e0ff */
[----:B------:R-:W5:Y:S01]  /*8690*/  @!P3 LD.E.64 R28, desc[UR38][R50.64] ;  /* 0x00000026321cb980 */ /* 0x000f62000c101b00 */
[----:B------:R-:W-:Y:S01]  /*86a0*/  SHF.R.S32.HI R10, RZ, 0x1f, R38 ;  /* 0x0000001fff0a7819 */ /* 0x000fe20000011426 */
[----:B------:R-:W-:-:S02]  /*86b0*/  @!P2 IMAD.X R47, R3, 0x1, R11, P5 ;  /* 0x00000001032fa824 */ /* 0x000fc400028e060b */
[----:B------:R-:W-:Y:S01]  /*86c0*/  @!P2 IMAD.X R43, R0, 0x1, R11, P4 ;  /* 0x00000001002ba824 */ /* 0x000fe200020e060b */
[----:B------:R-:W-:Y:S01]  /*86d0*/  SHF.L.U64.HI R10, R38, 0x1, R10 ;  /* 0x00000001260a7819 */ /* 0x000fe2000001020a */
[----:B------:R-:W5:Y:S01]  /*86e0*/  @!P3 LD.E.64 R26, desc[UR38][R48.64] ;  /* 0x00000026301ab980 */ /* 0x000f62000c101b00 */
[-C--:B------:R-:W-:Y:S02]  /*86f0*/  @!P1 IADD3 R40, P4, R6, R4.reuse, RZ ;  /* 0x0000000406289210 */ /* 0x080fe40007f9e0ff */
[----:B------:R-:W-:Y:S01]  /*8700*/  ISETP.GE.AND P5, PT, R56, UR4, PT ;  /* 0x0000000438007c0c */ /* 0x000fe2000bfa6270 */
[----:B------:R-:W5:Y:S02]  /*8710*/  @!P2 LD.E.64 R24, desc[UR38][R46.64] ;  /* 0x000000262e18a980 */ /* 0x000f64000c101b00 */
[--C-:B------:R-:W-:Y:S01]  /*8720*/  @!P1 IMAD.X R41, R3, 0x1, R10.reuse, P4 ;  /* 0x0000000103299824 */ /* 0x100fe200020e060a */
[----:B------:R-:W-:Y:S01]  /*8730*/  @!P1 IADD3 R4, P4, R39, R4, RZ ;  /* 0x0000000427049210 */ /* 0x000fe20007f9e0ff */
[----:B------:R-:W-:Y:S01]  /*8740*/  IMAD.SHL.U32 R38, R12, 0x2, RZ ;  /* 0x000000020c267824 */ /* 0x000fe200078e00ff */
[----:B------:R-:W5:Y:S03]  /*8750*/  @!P2 LD.E.64 R20, desc[UR38][R42.64] ;  /* 0x000000262a14a980 */ /* 0x000f66000c101b00 */
[----:B------:R-:W-:Y:S01]  /*8760*/  @!P1 IMAD.X R5, R0, 0x1, R10, P4 ;  /* 0x0000000100059824 */ /* 0x000fe200020e060a */
[----:B------:R-:W-:Y:S01]  /*8770*/  ISETP.GE.AND P4, PT, R12, UR4, PT ;  /* 0x000000040c007c0c */ /* 0x000fe2000bf86270 */
[----:B------:R-:W5:Y:S02]  /*8780*/  @!P1 LD.E.64 R14, desc[UR38][R40.64] ;  /* 0x00000026280e9980 */ /* 0x000f64000c101b00 */
[----:B------:R-:W-:-:S02]  /*8790*/  @!P5 IMAD.MOV.U32 R7, RZ, RZ, R3 ;  /* 0x000000ffff07d224 */ /* 0x000fc400078e0003 */
[----:B------:R-:W-:Y:S02]  /*87a0*/  @!P5 IMAD.MOV.U32 R8, RZ, RZ, R39 ;  /* 0x000000ffff08d224 */ /* 0x000fe400078e0027 */
[----:B------:R-:W-:Y:S02]  /*87b0*/  @!P5 IMAD.MOV.U32 R9, RZ, RZ, R0 ;  /* 0x000000ffff09d224 */ /* 0x000fe400078e0000 */
        /* <DEDUP_REMOVED lines=9> */
[----:B0-----:R-:W-:Y:S02]  /*8850*/  CS2R R10, SRZ ;  /* 0x00000000000a7805 */ /* 0x001fe4000001ff00 */
[----:B-1----:R-:W-:Y:S01]  /*8860*/  CS2R R8, SRZ ;  /* 0x0000000000087805 */ /* 0x002fe2000001ff00 */
[----:B------:R-:W-:Y:S01]  /*8870*/  @!P4 IMAD.X R39, R0, 0x1, R12, P5 ;  /* 0x000000010027c824 */ /* 0x000fe200028e060c */
[----:B------:R-:W-:Y:S02]  /*8880*/  CS2R R12, SRZ ;  /* 0x00000000000c7805 */ /* 0x000fe4000001ff00 */
[----:B------:R0:W5:Y:S04]  /*8890*/  @!P4 LD.E.64 R10, desc[UR38][R6.64] ;  /* 0x00000026060ac980 */ /* 0x000168000c101b00 */
[----:B------:R0:W5:Y:S04]  /*88a0*/  @!P4 LD.E.64 R8, desc[UR38][R38.64] ;  /* 0x000000262608c980 */ /* 0x000168000c101b00 */
[----:B------:R0:W5:Y:S02]  /*88b0*/  @!P1 LD.E.64 R12, desc[UR38][R4.64] ;  /* 0x00000026040c9980 */ /* 0x000164000c101b00 */
.L_x_1480:
[----:B------:R-:W-:Y:S05]  /*88c0*/  BSYNC B1 ;  /* 0x0000000000017941 */ /* 0x000fea0003800000 */
.L_x_1479:
[----:B-1---5:R-:W-:Y:S01]  /*88d0*/  IMAD.MOV.U32 R3, RZ, RZ, R35 ;  /* 0x000000ffff037224 */ /* 0x022fe200078e0023 */
[----:B------:R-:W-:Y:S01]  /*88e0*/  LOP3.LUT R53, R53, 0xfffffffe, RZ, 0xc0, !PT ;  /* 0xfffffffe35357812 */ /* 0x000fe200078ec0ff */
[----:B---3--:R-:W-:Y:S01]  /*88f0*/  IMAD.MOV.U32 R0, RZ, RZ, R34 ;  /* 0x000000ffff007224 */ /* 0x008fe200078e0022 */
[----:B------:R-:W-:Y:S01]  /*8900*/  BSSY B1, `(.L_x_1481) ;  /* 0x000002b000017945 */ /* 0x000fe20003800000 */
[----:B0-----:R-:W-:Y:S01]  /*8910*/  IMAD.MOV.U32 R4, RZ, RZ, R30 ;  /* 0x000000ffff047224 */ /* 0x001fe200078e001e */
[----:B------:R-:W-:Y:S01]  /*8920*/  PRMT R48, R48, 0x5410, R3 ;  /* 0x0000541030307816 */ /* 0x000fe20000000003 */
        /* <DEDUP_REMOVED lines=13> */
[----:B------:R-:W-:-:S02]  /*8a00*/  IMAD.MOV.U32 R5, RZ, RZ, R12 ;  /* 0x000000ffff057224 */ /* 0x000fc400078e000c */
[----:B--2---:R-:W-:Y:S01]  /*8a10*/  IMAD.MOV.U32 R6, RZ, RZ, R13 ;  /* 0x000000ffff067224 */ /* 0x004fe200078e000d */
[----:B------:R-:W-:Y:S01]  /*8a20*/  PRMT R42, R0, 0x5410, R4 ;  /* 0x00005410002a7816 */ /* 0x000fe20000000004 */
[----:B------:R-:W-:Y:S02]  /*8a30*/  IMAD.MOV.U32 R0, RZ, RZ, R8 ;  /* 0x000000ffff007224 */ /* 0x000fe400078e0008 */
        /* <DEDUP_REMOVED lines=22> */
[----:B0-----:R-:W-:Y:S06]  /*8ba0*/  @!P1 BRA `(.L_x_1482) ;  /* 0x000001c000509947 */ /* 0x001fec0003800000 */
.L_x_1794:
[----:B------:R-:W-:Y:S05]  /*8bb0*/  BSYNC B1 ;  /* 0x0000000000017941 */ /* 0x000fea0003800000 */
.L_x_1481:
[----:B----4-:R-:W-:Y:S01]  /*8bc0*/  PRMT R39, R0, 0x5410, R4 ;  /* 0x0000541000277816 */ /* 0x010fe20000000004 */
[----:B------:R-:W-:Y:S06]  /*8bd0*/  @P0 BRA `(.L_x_1483) ;  /* 0x0000003000140947 */ /* 0x000fec0003800000 */
[----:B------:R-:W2:Y:S01]  /*8be0*/  LDL.64 R54, [R1] ;  /* 0x0000000001367983 */ /* 0x000ea20000100a00 */
[----:B------:R-:W2:Y:S03]  /*8bf0*/  LDC R4, c[0x0][0x3f4] ;  /* 0x0000fd00ff047b82 */ /* 0x000ea60000000800 */
[----:B------:R-:W0:Y:S04]  /*8c00*/  LDL R53, [R1+0x4c] ;  /* 0x00004c0001357983 */ /* 0x000e280000100800 */
[----:B------:R-:W3:Y:S04]  /*8c10*/  LDL R51, [R1+0x34] ;  /* 0x0000340001337983 */ /* 0x000ee80000100800 */
[----:B------:R-:W4:Y:S04]  /*8c20*/  LDL R49, [R1+0x30] ;  /* 0x0000300001317983 */ /* 0x000f280000100800 */
[----:B------:R-:W5:Y:S04]  /*8c30*/  LDL R7, [R1+0x38] ;  /* 0x0000380001077983 */ /* 0x000f680000100800 */
[----:B------:R-:W5:Y:S04]  /*8c40*/  LDL R6, [R1+0x2c] ;  /* 0x00002c0001067983 */ /* 0x000f680000100800 */
[----:B------:R-:W5:Y:S01]  /*8c50*/  LDL R5, [R1+0x40] ;  /* 0x0000400001057983 */ /* 0x000f620000100800 */
[----:B------:R-:W-:-:S04]  /*8c60*/  LEA.HI R45, R52, R45, RZ, 0x2 ;  /* 0x0000002d342d7211 */ /* 0x000fc800078f10ff */
[--C-:B------:R-:W-:Y:S02]  /*8c70*/  SHF.R.S32.HI R0, RZ, 0x2, R45.reuse ;  /* 0x00000002ff007819 */ /* 0x100fe4000001142d */
[----:B------:R-:W-:-:S04]  /*8c80*/  SHF.R.S32.HI R45, RZ, 0x1f, R45 ;  /* 0x0000001fff2d7819 */ /* 0x000fc8000001142d */
[----:B------:R-:W-:-:S04]  /*8c90*/  LEA.HI R45, R45, R0, RZ, 0x2 ;  /* 0x000000002d2d7211 */ /* 0x000fc800078f10ff */
[----:B------:R-:W-:Y:S01]  /*8ca0*/  LOP3.LUT R45, R45, 0xfffffffc, RZ, 0xc0, !PT ;  /* 0xfffffffc2d2d7812 */ /* 0x000fe200078ec0ff */
[----:B------:R-:W-:Y:S04]  /*8cb0*/  BSSY B1, `(.L_x_1484) ;  /* 0x0000036000017945 */ /* 0x000fe80003800000 */
[----:B------:R-:W-:-:S05]  /*8cc0*/  IMAD.IADD R45, R0, 0x1, -R45 ;  /* 0x00000001002d7824 */ /* 0x000fca00078e0a2d */
[----:B------:R-:W-:Y:S02]  /*8cd0*/  LOP3.LUT P0, RZ, R45, 0x2, RZ, 0xc0, !PT ;  /* 0x000000022dff7812 */ /* 0x000fe4000780c0ff */
[----:B--2---:R-:W-:Y:S01]  /*8ce0*/  ISETP.GE.AND P6, PT, R54, R4, PT ;  /* 0x000000043600720c */ /* 0x004fe20003fc6270 */
[----:B0-----:R-:W-:-:S04]  /*8cf0*/  IMAD R3, R53, 0x2, R2 ;  /* 0x0000000235037824 */ /* 0x001fc800078e0202 */
        /* <DEDUP_REMOVED lines=9> */
[--C-:B------:R-:W-:Y:S01]  /*8d90*/  HADD2.F32 R45, -RZ, R50.reuse.H1_H1 ;  /* 0x30000032ff2d7230 */ /* 0x100fe20000004100 */
[----:B------:R-:W-:Y:S01]  /*8da0*/  SHF.R.U32.HI R51, RZ, 0x10, R35 ;  /* 0x00000010ff337819 */ /* 0x000fe20000011623 */
[----:B------:R-:W-:Y:S01]  /*8db0*/  HADD2.F32 R50, -RZ, R50.H0_H0 ;  /* 0x20000032ff327230 */ /* 0x000fe20000004100 */
        /* <DEDUP_REMOVED lines=9> */
[----:B------:R-:W-:Y:S01]  /*8e50*/  FMUL.FTZ R53, R37, R51 ;  /* 0x0000003325357220 */ /* 0x000fe20000410000 */
[--C-:B------:R-:W-:Y:S02]  /*8e60*/  HADD2.F32 R34, -RZ, R6.reuse.H0_H0 ;  /* 0x20000006ff227230 */ /* 0x100fe40000004100 */
[----:B------:R-:W-:Y:S01]  /*8e70*/  FMUL.FTZ R52, R4, R50 ;  /* 0x0000003204347220 */ /* 0x000fe20000410000 */
[----:B------:R-:W-:-:S02]  /*8e80*/  HADD2.F32 R35, -RZ, R6.H1_H1 ;  /* 0x30000006ff237230 */ /* 0x000fc40000004100 */
[C---:B------:R-:W-:Y:S01]  /*8e90*/  FFMA.FTZ R56, R36.reuse, R51, R54 ;  /* 0x0000003324387223 */ /* 0x040fe20000010036 */
[--C-:B------:R-:W-:Y:S02]  /*8ea0*/  HADD2.F32 R6, -RZ, R5.reuse.H0_H0 ;  /* 0x20000005ff067230 */ /* 0x100fe40000004100 */
[----:B------:R-:W-:Y:S01]  /*8eb0*/  FFMA.FTZ R53, R36, R49, -R53 ;  /* 0x0000003124357223 */ /* 0x000fe20000010835 */
[-C--:B------:R-:W-:Y:S01]  /*8ec0*/  FMUL.FTZ R54, R4, R45.reuse ;  /* 0x0000002d04367220 */ /* 0x080fe20000410000 */
[C---:B------:R-:W-:Y:S01]  /*8ed0*/  FFMA.FTZ R52, R7.reuse, R45, -R52 ;  /* 0x0000002d07347223 */ /* 0x040fe20000010834 */
[----:B------:R-:W-:Y:S02]  /*8ee0*/  HADD2.F32 R5, -RZ, R5.H1_H1 ;  /* 0x30000005ff057230 */ /* 0x000fe40000004100 */
[----:B------:R-:W-:Y:S02]  /*8ef0*/  HADD2.F32 R45, -RZ, R48.H1_H1 ;  /* 0x30000030ff2d7230 */ /* 0x000fe40000004100 */
[----:B------:R-:W-:Y:S01]  /*8f00*/  FFMA.FTZ R49, R7, R50, R54 ;  /* 0x0000003207317223 */ /* 0x000fe20000010036 */
[----:B------:R-:W-:-:S02]  /*8f10*/  HADD2.F32 R36, -RZ, R58.H1_H1 ;  /* 0x3000003aff247230 */ /* 0x000fc40000004100 */
[----:B------:R-:W-:Y:S02]  /*8f20*/  HADD2.F32 R37, -RZ, R55.H0_H0 ;  /* 0x20000037ff257230 */ /* 0x000fe40000004100 */
[C---:B------:R-:W-:Y:S01]  /*8f30*/  FMUL.FTZ R51, R35.reuse, R45 ;  /* 0x0000002d23337220 */ /* 0x040fe20000410000 */
[----:B------:R-:W-:Y:S02]  /*8f40*/  HADD2.F32 R4, -RZ, R57.H0_H0 ;  /* 0x20000039ff047230 */ /* 0x000fe40000004100 */
[-C--:B------:R-:W-:Y:S01]  /*8f50*/  FMUL.FTZ R54, R35, R36.reuse ;  /* 0x0000002423367220 */ /* 0x080fe20000410000 */
        /* <DEDUP_REMOVED lines=11> */
.L_x_1485:
[----:B------:R-:W-:Y:S05]  /*9010*/  BSYNC B1 ;  /* 0x0000000000017941 */ /* 0x000fea0003800000 */
.L_x_1484:
[----:B------:R-:W-:Y:S01]  /*9020*/  BSSY B1, `(.L_x_1486) ;  /* 0x000002d000017945 */ /* 0x000fe20003800000 */
[----:B------:R-:W-:-:S03]  /*9030*/  @P0 VIADD R0, R3, 0xffffffe0 ;  /* 0xffffffe003000836 */ /* 0x000fc60000000000 */
[----:B------:R-:W-:Y:S05]  /*9040*/  @P1 BRA `(.L_x_1487) ;  /* 0x0000000000a81947 */ /* 0x000fea0003800000 */
[----:B0-----:R-:W0:Y:S01]  /*9050*/  LDS.128 R4, [R0+0xc400] ;  /* 0x00c4000000047984 */ /* 0x001e220000000c00 */
        /* <DEDUP_REMOVED lines=8> */
[----:B------:R-:W-:-:S02]  /*90e0*/  HADD2.F32 R48, -RZ, R48.H0_H0 ;  /* 0x20000030ff307230 */ /* 0x000fc40000004100 */
        /* <DEDUP_REMOVED lines=15> */
[----:B------:R-:W-:-:S02]  /*91e0*/  HADD2.F32 R32, -RZ, R59.H1_H1 ;  /* 0x3000003bff207230 */ /* 0x000fc40000004100 */
[----:B------:R-:W-:Y:S01]  /*91f0*/  FFMA.FTZ R35, R7, R36, R52 ;  /* 0x0000002407237223 */ /* 0x000fe20000010034 */
[----:B------:R-:W-:Y:S02]  /*9200*/  HADD2.F32 R33, -RZ, R49.H0_H0 ;  /* 0x20000031ff217230 */ /* 0x000fe40000004100 */
[C---:B------:R-:W-:Y:S01]  /*9210*/  FMUL.FTZ R37, R31.reuse, R48 ;  /* 0x000000301f257220 */ /* 0x040fe20000410000 */
[----:B------:R-:W-:Y:S02]  /*9220*/  HADD2.F32 R4, -RZ, R51.H0_H0 ;  /* 0x20000033ff047230 */ /* 0x000fe40000004100 */
[-C--:B------:R-:W-:Y:S01]  /*9230*/  FMUL.FTZ R31, R31, R32.reuse ;  /* 0x000000201f1f7220 */ /* 0x080fe20000410000 */
[C---:B------:R-:W-:Y:S01]  /*9240*/  FMUL.FTZ R7, R5.reuse, R33 ;  /* 0x0000002105077220 */ /* 0x040fe20000410000 */
[C---:B------:R-:W-:Y:S01]  /*9250*/  FFMA.FTZ R37, R30.reuse, R32, -R37 ;  /* 0x000000201e257223 */ /* 0x040fe20000010825 */
[----:B------:R-:W-:Y:S01]  /*9260*/  FMUL.FTZ R34, R5, R4 ;  /* 0x0000000405227220 */ /* 0x000fe20000410000 */
        /* <DEDUP_REMOVED lines=8> */
.L_x_1487:
[----:B------:R-:W-:Y:S05]  /*92f0*/  BSYNC B1 ;  /* 0x0000000000017941 */ /* 0x000fea0003800000 */
.L_x_1486:
[----:B------:R-:W-:Y:S04]  /*9300*/  BSSY B1, `(.L_x_1488) ;  /* 0x000002c000017945 */ /* 0x000fe80003800000 */
[----:B------:R-:W-:Y:S05]  /*9310*/  @P2 BRA `(.L_x_1489) ;  /* 0x0000000000a82947 */ /* 0x000fea0003800000 */
[----:B01----:R-:W0:Y:S01]  /*9320*/  LDS.128 R4, [R3+0xf400] ;  /* 0x00f4000003047984 */ /* 0x003e220000000c00 */
[----:B------:R-:W-:Y:S01]  /*9330*/  SHF.R.U32.HI R32, RZ, 0x10, R27 ;  /* 0x00000010ff207819 */ /* 0x000fe2000001161b */
[--C-:B------:R-:W-:Y:S01]  /*9340*/  HADD2.F32 R30, -RZ, R47.reuse.H1_H1 ;  /* 0x3000002fff1e7230 */ /* 0x100fe20000004100 */
        /* <DEDUP_REMOVED lines=9> */
[CC--:B------:R-:W-:Y:S01]  /*93e0*/  FMUL.FTZ R33, R29.reuse, R32.reuse ;  /* 0x000000201d217220 */ /* 0x0c0fe20000410000 */
[----:B------:R-:W-:Y:S01]  /*93f0*/  FMUL.FTZ R29, R29, R31 ;  /* 0x0000001f1d1d7220 */ /* 0x000fe20000410000 */
[----:B------:R-:W-:Y:S02]  /*9400*/  HADD2.F32 R4, -RZ, R4.H1_H1 ;  /* 0x30000004ff047230 */ /* 0x000fe40000004100 */
[--C-:B------:R-:W-:Y:S02]  /*9410*/  HADD2.F32 R26, -RZ, R6.reuse.H0_H0 ;  /* 0x20000006ff1a7230 */ /* 0x100fe40000004100 */
[----:B------:R-:W-:Y:S01]  /*9420*/  FFMA.FTZ R36, R28, R32, R29 ;  /* 0x000000201c247223 */ /* 0x000fe2000001001d */
[----:B------:R-:W-:-:S02]  /*9430*/  HADD2.F32 R27, -RZ, R6.H1_H1 ;  /* 0x30000006ff1b7230 */ /* 0x000fc40000004100 */
[----:B------:R-:W-:Y:S01]  /*9440*/  FMUL.FTZ R34, R4, R47 ;  /* 0x0000002f04227220 */ /* 0x000fe20000410000 */
[--C-:B------:R-:W-:Y:S02]  /*9450*/  HADD2.F32 R29, -RZ, R46.reuse.H1_H1 ;  /* 0x3000002eff1d7230 */ /* 0x100fe40000004100 */
[----:B------:R-:W-:Y:S01]  /*9460*/  FFMA.FTZ R33, R28, R31, -R33 ;  /* 0x0000001f1c217223 */ /* 0x000fe20000010821 */
        /* <DEDUP_REMOVED lines=21> */
.L_x_1489:
[----:B------:R-:W-:Y:S05]  /*95c0*/  BSYNC B1 ;  /* 0x0000000000017941 */ /* 0x000fea0003800000 */
.L_x_1488:
[----:B------:R-:W-:Y:S04]  /*95d0*/  BSSY B1, `(.L_x_1490) ;  /* 0x000002c000017945 */ /* 0x000fe80003800000 */
[----:B------:R-:W-:Y:S05]  /*95e0*/  @P3 BRA `(.L_x_1491) ;  /* 0x0000000000a83947 */ /* 0x000fea0003800000 */
[----:B012---:R-:W0:Y:S01]  /*95f0*/  LDS.128 R4, [R0+0xf400] ;  /* 0x00f4000000047984 */ /* 0x007e220000000c00 */
[----:B------:R-:W-:Y:S01]  /*9600*/  SHF.R.U32.HI R27, RZ, 0x10, R25 ;  /* 0x00000010ff1b7819 */ /* 0x000fe20000011619 */
[----:B------:R-:W-:Y:S01]  /*9610*/  HADD2.F32 R26, -RZ, R43.H0_H0 ;  /* 0x2000002bff1a7230 */ /* 0x000fe20000004100 */
[----:B------:R-:W-:Y:S01]  /*9620*/  SHF.R.U32.HI R29, RZ, 0x10, R21 ;  /* 0x00000010ff1d7819 */ /* 0x000fe20000011615 */
[--C-:B------:R-:W-:Y:S01]  /*9630*/  HADD2.F32 R28, -RZ, R42.reuse.H0_H0 ;  /* 0x2000002aff1c7230 */ /* 0x100fe20000004100 */
        /* <DEDUP_REMOVED lines=24> */
[C---:B------:R-:W-:Y:S01]  /*97c0*/  FMUL.FTZ R27, R21.reuse, R42 ;  /* 0x0000002a151b7220 */ /* 0x040fe20000410000 */
[-C--:B------:R-:W-:Y:S01]  /*97d0*/  FMUL.FTZ R29, R21, R43.reuse ;  /* 0x0000002b151d7220 */ /* 0x080fe20000410000 */
        /* <DEDUP_REMOVED lines=11> */
.L_x_1491:
[----:B------:R-:W-:Y:S05]  /*9890*/  BSYNC B1 ;  /* 0x0000000000017941 */ /* 0x000fea0003800000 */
.L_x_1490:
[----:B------:R-:W-:Y:S04]  /*98a0*/  BSSY B1, `(.L_x_1492) ;  /* 0x000002c000017945 */ /* 0x000fe80003800000 */
[----:B------:R-:W-:Y:S05]  /*98b0*/  @P4 BRA `(.L_x_1493) ;  /* 0x0000000000a84947 */ /* 0x000fea0003800000 */
[----:B0123--:R-:W0:Y:S01]  /*98c0*/  LDS.128 R4, [R3+0x12400] ;  /* 0x0124000003047984 */ /* 0x00fe220000000c00 */
        /* <DEDUP_REMOVED lines=41> */
.L_x_1493:
[----:B------:R-:W-:Y:S05]  /*9b60*/  BSYNC B1 ;  /* 0x0000000000017941 */ /* 0x000fea0003800000 */
.L_x_1492:
[----:B------:R-:W-:Y:S05]  /*9b70*/  @P5 BRA `(.L_x_1483) ;  /* 0x00000020002c5947 */ /* 0x000fea0003800000 */
[----:B01234-:R-:W0:Y:S01]  /*9b80*/  LDS.128 R4, [R0+0x12400] ;  /* 0x0124000000047984 */ /* 0x01fe220000000c00 */
[----:B------:R-:W-:Y:S01]  /*9b90*/  SHF.R.U32.HI R14, RZ, 0x10, R9 ;  /* 0x00000010ff0e7819 */ /* 0x000fe20000011609 */
[--C-:B------:R-:W-:Y:S01]  /*9ba0*/  HADD2.F32 R13, -RZ, R38.reuse.H0_H0 ;  /* 0x20000026ff0d7230 */ /* 0x100fe20000004100 */
[--C-:B------:R-:W-:Y:S01]  /*9bb0*/  SHF.R.U32.HI R12, RZ, 0x10, R11.reuse ;  /* 0x00000010ff0c7819 */ /* 0x100fe2000001160b */
        /* <DEDUP_REMOVED lines=39> */
.L_x_1477:
        /* <DEDUP_REMOVED lines=34> */
.L_x_1800:
        /* <DEDUP_REMOVED lines=21> */
[----:B------:R-:W3:Y:S04]  /*a1a0*/  LDL R39, [R1+0x30] ;  /* 0x0000300001277983 */ /* 0x000ee80000100800 */
[----:B------:R-:W3:Y:S04]  /*a1b0*/  LDL.64 R20, [R1] ;  /* 0x0000000001147983 */ /* 0x000ee80000100a00 */
[----:B------:R-:W4:Y:S01]  /*a1c0*/  LDL R38, [R1+0x2c] ;  /* 0x00002c0001267983 */ /* 0x000f220000100800 */
[C---:B------:R-:W-:Y:S01]  /*a1d0*/  VIADD R3, R136.reuse, 0x10 ;  /* 0x0000001088037836 */ /* 0x040fe20000000000 */
[----:B------:R-:W-:Y:S01]  /*a1e0*/  ULDC UR4, c[0x0][0x3f4] ;  /* 0x0000fd0000047ab9 */ /* 0x000fe20000000800 */
[----:B------:R-:W-:-:S03]  /*a1f0*/  VIADD R4, R136, 0x20 ;  /* 0x0000002088047836 */ /* 0x000fc60000000000 */
[----:B------:R-:W-:Y:S02]  /*a200*/  ISETP.GE.AND P2, PT, R3, UR4, PT ;  /* 0x0000000403007c0c */ /* 0x000fe4000bf46270 */
[----:B------:R-:W-:Y:S02]  /*a210*/  ISETP.GE.AND P3, PT, R4, UR4, PT ;  /* 0x0000000404007c0c */ /* 0x000fe4000bf66270 */
[----:B------:R-:W-:Y:S02]  /*a220*/  ISETP.GE.AND P1, PT, R136, UR4, PT ;  /* 0x0000000488007c0c */ /* 0x000fe4000bf26270 */
[----:B------:R-:W-:Y:S02]  /*a230*/  CS2R R24, SRZ ;  /* 0x0000000000187805 */ /* 0x000fe4000001ff00 */
[----:B------:R-:W-:Y:S02]  /*a240*/  CS2R R26, SRZ ;  /* 0x00000000001a7805 */ /* 0x000fe4000001ff00 */
[----:B------:R-:W-:-:S02]  /*a250*/  CS2R R28, SRZ ;  /* 0x00000000001c7805 */ /* 0x000fc4000001ff00 */
[----:B------:R-:W-:Y:S02]  /*a260*/  CS2R R30, SRZ ;  /* 0x00000000001e7805 */ /* 0x000fe4000001ff00 */
[----:B------:R-:W-:Y:S02]  /*a270*/  CS2R R8, SRZ ;  /* 0x0000000000087805 */ /* 0x000fe4000001ff00 */
[----:B------:R-:W-:Y:S02]  /*a280*/  CS2R R10, SRZ ;  /* 0x00000000000a7805 */ /* 0x000fe4000001ff00 */
[----:B------:R-:W-:Y:S01]  /*a290*/  CS2R R32, SRZ ;  /* 0x0000000000207805 */ /* 0x000fe2000001ff00 */
[----:B-12---:R-:W-:Y:S01]  /*a2a0*/  @!P1 IMAD.WIDE R12, R136, 0x2, R36 ;  /* 0x00000002880c9825 */ /* 0x006fe200078e0224 */
[----:B------:R-:W-:Y:S02]  /*a2b0*/  CS2R R34, SRZ ;  /* 0x0000000000227805 */ /* 0x000fe4000001ff00 */
[----:B------:R-:W-:-:S02]  /*a2c0*/  CS2R R14, SRZ ;  /* 0x00000000000e7805 */ /* 0x000fc4000001ff00 */
[----:B------:R0:W5:Y:S02]  /*a2d0*/  @!P1 LD.E.128 R24, desc[UR38][R12.64] ;  /* 0x000000260c189980 */ /* 0x000164000c101d00 */
[----:B0-----:R-:W-:Y:S01]  /*a2e0*/  CS2R R12, SRZ ;  /* 0x00000000000c7805 */ /* 0x001fe2000001ff00 */
[C---:B---3--:R-:W-:Y:S02]  /*a2f0*/  IMAD.IADD R3, R20.reuse, 0x1, R39 ;  /* 0x0000000114037824 */ /* 0x048fe400078e0227 */
[----:B----4-:R-:W-:-:S03]  /*a300*/  IMAD.IADD R5, R20, 0x1, R38 ;  /* 0x0000000114057824 */ /* 0x010fc600078e0226 */
[----:B------:R-:W-:Y:S02]  /*a310*/  SHF.R.S32.HI R4, RZ, 0x1f, R3 ;  /* 0x0000001fff047819 */ /* 0x000fe40000011403 */
[----:B------:R-:W-:Y:S02]  /*a320*/  SHF.R.S32.HI R6, RZ, 0x1f, R5 ;  /* 0x0000001fff067819 */ /* 0x000fe40000011405 */
[----:B------:R-:W-:Y:S02]  /*a330*/  LEA.HI R3, R4, R3, RZ, 0x3 ;  /* 0x0000000304037211 */ /* 0x000fe400078f18ff */
[----:B------:R-:W-:Y:S02]  /*a340*/  LEA.HI R6, R6, R5, RZ, 0x3 ;  /* 0x0000000506067211 */ /* 0x000fe400078f18ff */
[----:B------:R-:W-:Y:S02]  /*a350*/  SHF.R.S32.HI R3, RZ, 0x3, R3 ;  /* 0x00000003ff037819 */ /* 0x000fe40000011403 */
[----:B------:R-:W-:-:S03]  /*a360*/  SHF.R.S32.HI R41, RZ, 0x3, R6 ;  /* 0x00000003ff297819 */ /* 0x000fc60000011406 */
[----:B------:R-:W-:Y:S02]  /*a370*/  @!P2 IMAD.SHL.U32 R39, R3, 0x8, RZ ;  /* 0x000000080327a824 */ /* 0x000fe400078e00ff */
[----:B------:R-:W-:Y:S02]  /*a380*/  @!P3 IMAD.SHL.U32 R41, R41, 0x8, RZ ;  /* 0x000000082929b824 */ /* 0x000fe400078e00ff */
[--C-:B------:R-:W-:Y:S01]  /*a390*/  @!P2 IMAD.WIDE R20, R39, 0x2, R36.reuse ;  /* 0x000000022714a825 */ /* 0x100fe200078e0224 */
[----:B------:R-:W-:Y:S02]  /*a3a0*/  CS2R R4, SRZ ;  /* 0x0000000000047805 */ /* 0x000fe4000001ff00 */
[----:B------:R-:W-:Y:S01]  /*a3b0*/  CS2R R6, SRZ ;  /* 0x0000000000067805 */ /* 0x000fe2000001ff00 */
        /* <DEDUP_REMOVED lines=9> */
.L_x_1496:
[----:B------:R-:W-:Y:S05]  /*a450*/  BSYNC B1 ;  /* 0x0000000000017941 */ /* 0x000fea0003800000 */
.L_x_1495:
        /* <DEDUP_REMOVED lines=10> */
[----:B--2---:R-:W-:Y:S01]  /*a500*/  IMAD.MOV.U32 R36, RZ, RZ, R9 ;  /* 0x000000ffff247224 */ /* 0x004fe200078e0009 */
[----:B------:R-:W-:Y:S01]  /*a510*/  PRMT R67, R21, 0x7610, R67 ;  /* 0x0000761015437816 */ /* 0x000fe20000000043 */
[----:B------:R-:W-:Y:S01]  /*a520*/  IMAD.MOV.U32 R21, RZ, RZ, R8 ;  /* 0x000000ffff157224 */ /* 0x000fe200078e0008 */
[----:B------:R-:W0:Y:S01]  /*a530*/  SYNCS.PHASECHK.TRANS64.TRYWAIT P1, [R2+URZ+0x2d800], R3 ;  /* 0x02d80003020075a7 */ /* 0x000e22000802017f */
        /* <DEDUP_REMOVED lines=13> */
[----:B-1----:R-:W-:Y:S01]  /*a610*/  IMAD.MOV.U32 R37, RZ, RZ, R25 ;  /* 0x000000ffff257224 */ /* 0x002fe200078e0019 */
        /* <DEDUP_REMOVED lines=19> */
.L_x_1801:
[----:B------:R-:W-:Y:S05]  /*a750*/  BSYNC B1 ;  /* 0x0000000000017941 */ /* 0x000fea0003800000 */
.L_x_1497:
[----:B------:R-:W-:Y:S01]  /*a760*/  PRMT R48, R0, 0x5410, R20 ;  /* 0x0000541000307816 */ /* 0x000fe20000000014 */
[----:B------:R-:W-:Y:S06]  /*a770*/  @P0 BRA `(.L_x_1483) ;  /* 0x00000014002c0947 */ /* 0x000fec0003800000 */
[----:B------:R1:W5:Y:S01]  /*a780*/  LDL R71, [R1+0xc] ;  /* 0x00000c0001477983 */ /* 0x0003620000100800 */
[----:B0-----:R-:W0:Y:S03]  /*a790*/  LDC R3, c[0x0][0x3f4] ;  /* 0x0000fd00ff037b82 */ /* 0x001e260000000800 */
        /* <DEDUP_REMOVED lines=11> */
[----:B-----5:R-:W-:Y:S02]  /*a850*/  LOP3.LUT R20, R71, 0x18, R136, 0xf8, !PT ;  /* 0x0000001847147812 */ /* 0x020fe400078ef888 */
[----:B------:R-:W-:Y:S02]  /*a860*/  LOP3.LUT R0, R0, 0xfffffffe, RZ, 0xc0, !PT ;  /* 0xfffffffe00007812 */ /* 0x000fe400078ec0ff */
[----:B------:R-:W-:Y:S02]  /*a870*/  LOP3.LUT R20, R20, R69, RZ, 0x3c, !PT ;  /* 0x0000004514147212 */ /* 0x000fe400078e3cff */
[--C-:B------:R-:W-:Y:S01]  /*a880*/  SHF.R.U64 R24, R24, 0x10, R25.reuse ;  /* 0x0000001018187819 */ /* 0x100fe20000001219 */
        /* <DEDUP_REMOVED lines=14> */
[----:B------:R-:W-:Y:S02]  /*a970*/  LOP3.LUT R20, R71, 0x18, R0, 0xf8, !PT ;  /* 0x0000001847147812 */ /* 0x000fe400078ef800 */
[----:B------:R-:W-:Y:S01]  /*a980*/  LEA R0, R36, UR40, 0x1 ;  /* 0x0000002824007c11 */ /* 0x000fe2000f8e08ff */
[----:B------:R-:W-:Y:S01]  /*a990*/  IMAD R40, R37, 0x1800, R70 ;  /* 0x0000180025287824 */ /* 0x000fe200078e0246 */
[----:B------:R-:W-:Y:S02]  /*a9a0*/  LOP3.LUT R41, R20, R69, RZ, 0x3c, !PT ;  /* 0x0000004514297212 */ /* 0x000fe400078e3cff */
[----:B------:R-:W-:Y:S01]  /*a9b0*/  SHF.R.U32.HI R26, RZ, 0x10, R27 ;  /* 0x00000010ff1a7819 */ /* 0x000fe2000001161b */
[----:B------:R-:W0:Y:S01]  /*a9c0*/  LDS.128 R36, [R0] ;  /* 0x0000000000247984 */ /* 0x000e220000000c00 */
[----:B------:R-:W-:Y:S01]  /*a9d0*/  SHF.R.U32.HI R53, RZ, 0x10, R7 ;  /* 0x00000010ff357819 */ /* 0x000fe20000011607 */
[----:B------:R-:W-:-:S02]  /*a9e0*/  IMAD.IADD R41, R40, 0x1, R41 ;  /* 0x0000000128297824 */ /* 0x000fc400078e0229 */
[----:B------:R-:W-:Y:S02]  /*a9f0*/  HADD2.F32 R26, -RZ, R26.H0_H0 ;  /* 0x2000001aff1a7230 */ /* 0x000fe40000004100 */
[----:B------:R-:W-:-:S05]  /*aa00*/  IMAD R20, R41, 0x2, R2 ;  /* 0x0000000229147824 */ /* 0x000fca00078e0202 */
[----:B---34-:R-:W1:Y:S01]  /*aa10*/  LDS.128 R40, [R20+0xc400] ;  /* 0x00c4000014287984 */ /* 0x018e620000000c00 */
[--C-:B0-----:R-:W-:Y:S02]  /*aa20*/  HADD2.F32 R27, -RZ, R37.reuse.H0_H0 ;  /* 0x20000025ff1b7230 */ /* 0x101fe40000004100 */
[----:B------:R-:W-:Y:S02]  /*aa30*/  HADD2.F32 R54, -RZ, R37.H1_H1 ;  /* 0x30000025ff367230 */ /* 0x000fe40000004100 */
[----:B------:R-:W-:Y:S02]  /*aa40*/  HADD2.F32 R37, -RZ, R55.H0_H0 ;  /* 0x20000037ff257230 */ /* 0x000fe40000004100 */
[----:B------:R-:W-:Y:S02]  /*aa50*/  HADD2.F32 R57, -RZ, R36.H0_H0 ;  /* 0x20000024ff397230 */ /* 0x000fe40000004100 */
[----:B------:R-:W-:Y:S02]  /*aa60*/  HADD2.F32 R45, -RZ, R38.H0_H0 ;  /* 0x20000026ff2d7230 */ /* 0x000fe40000004100 */
[----:B------:R-:W-:-:S02]  /*aa70*/  HADD2.F32 R7, -RZ, R39.H0_H0 ;  /* 0x20000027ff077230 */ /* 0x000fc40000004100 */
[--C-:B-1----:R-:W-:Y:S02]  /*aa80*/  HADD2.F32 R6, -RZ, R41.reuse.H0_H0 ;  /* 0x20000029ff067230 */ /* 0x102fe40000004100 */
[----:B------:R-:W-:Y:S02]  /*aa90*/  HADD2.F32 R59, -RZ, R41.H1_H1 ;  /* 0x30000029ff3b7230 */ /* 0x000fe40000004100 */
[--C-:B------:R-:W-:Y:S02]  /*aaa0*/  HADD2.F32 R56, -RZ, R43.reuse.H0_H0 ;  /* 0x2000002bff387230 */ /* 0x100fe40000004100 */
[C---:B------:R-:W-:Y:S01]  /*aab0*/  FMUL.FTZ R62, R6.reuse, R61 ;  /* 0x0000003d063e7220 */ /* 0x040fe20000410000 */
[----:B------:R-:W-:Y:S02]  /*aac0*/  HADD2.F32 R55, -RZ, R43.H1_H1 ;  /* 0x3000002bff377230 */ /* 0x000fe40000004100 */
[----:B------:R-:W-:Y:S01]  /*aad0*/  FMUL.FTZ R66, R6, R37 ;  /* 0x0000002506427220 */ /* 0x000fe20000410000 */
[----:B------:R-:W-:-:S02]  /*aae0*/  HADD2.F32 R43, -RZ, R64.H0_H0 ;  /* 0x20000040ff2b7230 */ /* 0x000fc40000004100 */
[----:B------:R-:W-:Y:S01]  /*aaf0*/  FFMA.FTZ R6, R27, R37, -R62 ;  /* 0x000000251b067223 */ /* 0x000fe2000001083e */
[----:B------:R-:W-:Y:S02]  /*ab00*/  HADD2.F32 R41, -RZ, R40.H0_H0 ;  /* 0x20000028ff297230 */ /* 0x000fe40000004100 */
[----:B------:R-:W-:Y:S01]  /*ab10*/  FMUL.FTZ R65, R59, R63 ;  /* 0x0000003f3b417220 */ /* 0x000fe20000410000 */
[----:B------:R-:W-:Y:S02]  /*ab20*/  HADD2.F32 R64, -RZ, R58.H1_H1 ;  /* 0x3000003aff407230 */ /* 0x000fe40000004100 */
[----:B------:R-:W-:Y:S01]  /*ab30*/  FFMA.FTZ R37, R27, R61, R66 ;  /* 0x0000003d1b257223 */ /* 0x000fe20000010042 */
[----:B------:R-:W-:Y:S02]  /*ab40*/  HADD2.F32 R62, -RZ, R67.H1_H1 ;  /* 0x30000043ff3e7230 */ /* 0x000fe40000004100 */
[-C--:B------:R-:W-:Y:S01]  /*ab50*/  FMUL.FTZ R59, R59, R43.reuse ;  /* 0x0000002b3b3b7220 */ /* 0x080fe20000410000 */
[----:B------:R-:W-:Y:S01]  /*ab60*/  FFMA.FTZ R27, R54, R43, -R65 ;  /* 0x0000002b361b7223 */ /* 0x000fe20000010841 */
[----:B------:R-:W-:Y:S01]  /*ab70*/  FMUL.FTZ R66, R41, R64 ;  /* 0x0000004029427220 */ /* 0x000fe20000410000 */
[----:B------:R-:W-:-:S02]  /*ab80*/  HADD2.F32 R60, -RZ, R42.H0_H0 ;  /* 0x2000002aff3c7230 */ /* 0x000fc40000004100 */
[-C--:B------:R-:W-:Y:S01]  /*ab90*/  FMUL.FTZ R43, R41, R62.reuse ;  /* 0x0000003e292b7220 */ /* 0x080fe20000410000 */
[----:B------:R-:W-:Y:S01]  /*aba0*/  FFMA.FTZ R54, R54, R63, R59 ;  /* 0x0000003f36367223 */ /* 0x000fe2000001003b */
[----:B------:R-:W-:Y:S02]  /*abb0*/  HADD2.F32 R61, -RZ, R67.H0_H0 ;  /* 0x20000043ff3d7230 */ /* 0x000fe40000004100 */
[C---:B------:R-:W-:Y:S01]  /*abc0*/  FFMA.FTZ R41, R57.reuse, R62, -R66 ;  /* 0x0000003e39297223 */ /* 0x040fe20000010842 */
[--C-:B------:R-:W-:Y:S02]  /*abd0*/  HADD2.F32 R59, -RZ, R68.reuse.H0_H0 ;  /* 0x20000044ff3b7230 */ /* 0x100fe40000004100 */
[----:B------:R-:W-:Y:S01]  /*abe0*/  FFMA.FTZ R43, R57, R64, R43 ;  /* 0x00000040392b7223 */ /* 0x000fe2000001002b */
[----:B------:R-:W-:Y:S02]  /*abf0*/  HADD2.F32 R57, -RZ, R68.H1_H1 ;  /* 0x30000044ff397230 */ /* 0x000fe40000004100 */
[----:B------:R-:W-:Y:S01]  /*ac00*/  FMUL.FTZ R62, R60, R61 ;  /* 0x0000003d3c3e7220 */ /* 0x000fe20000410000 */
[----:B------:R-:W-:-:S02]  /*ac10*/  HADD2.F32 R58, -RZ, R58.H0_H0 ;  /* 0x2000003aff3a7230 */ /* 0x000fc40000004100 */
[----:B------:R-:W-:Y:S01]  /*ac20*/  FMUL.FTZ R64, R60, R59 ;  /* 0x0000003b3c407220 */ /* 0x000fe20000410000 */
[----:B------:R-:W-:Y:S02]  /*ac30*/  HADD2.F32 R60, -RZ, R53.H0_H0 ;  /* 0x20000035ff3c7230 */ /* 0x000fe40000004100 */
[C---:B------:R-:W-:Y:S01]  /*ac40*/  FMUL.FTZ R53, R56.reuse, R57 ;  /* 0x0000003938357220 */ /* 0x040fe20000410000 */
[----:B------:R-:W-:Y:S02]  /*ac50*/  HADD2.F32 R39, -RZ, R39.H1_H1 ;  /* 0x30000027ff277230 */ /* 0x000fe40000004100 */
[----:B------:R-:W-:Y:S01]  /*ac60*/  FMUL.FTZ R66, R56, R58 ;  /* 0x0000003a38427220 */ /* 0x000fe20000410000 */
[C---:B------:R-:W-:Y:S01]  /*ac70*/  FFMA.FTZ R62, R45.reuse, R59, -R62 ;  /* 0x0000003b2d3e7223 */ /* 0x040fe2000001083e */
[----:B------:R-:W-:Y:S01]  /*ac80*/  FFMA.FTZ R64, R45, R61, R64 ;  /* 0x0000003d2d407223 */ /* 0x000fe20000010040 */
[----:B------:R-:W-:Y:S02]  /*ac90*/  HADD2.F32 R40, -RZ, R40.H1_H1 ;  /* 0x30000028ff287230 */ /* 0x000fe40000004100 */
[----:B------:R-:W-:Y:S01]  /*aca0*/  FMUL.FTZ R56, R55, R60 ;  /* 0x0000003c37387220 */ /* 0x000fe20000410000 */
[----:B------:R-:W-:-:S02]  /*acb0*/  HADD2.F32 R42, -RZ, R42.H1_H1 ;  /* 0x3000002aff2a7230 */ /* 0x000fc40000004100 */
[C---:B------:R-:W-:Y:S01]  /*acc0*/  FFMA.FTZ R66, R7.reuse, R57, -R66 ;  /* 0x0000003907427223 */ /* 0x040fe20000010842 */
[----:B------:R-:W-:Y:S01]  /*acd0*/  FFMA.FTZ R58, R7, R58, R53 ;  /* 0x0000003a073a7223 */ /* 0x000fe20000010035 */
[-C--:B------:R-:W-:Y:S01]  /*ace0*/  FMUL.FTZ R68, R55, R26.reuse ;  /* 0x0000001a37447220 */ /* 0x080fe20000410000 */
[----:B------:R-:W-:Y:S02]  /*acf0*/  HADD2.F32 R45, -RZ, R5.H0_H0 ;  /* 0x20000005ff2d7230 */ /* 0x000fe40000004100 */
[C---:B------:R-:W-:Y:S01]  /*ad00*/  FFMA.FTZ R55, R39.reuse, R26, -R56 ;  /* 0x0000001a27377223 */ /* 0x040fe20000010838 */
[----:B------:R-:W-:Y:S02]  /*ad10*/  HADD2.F32 R7, -RZ, R24.H0_H0 ;  /* 0x20000018ff077230 */ /* 0x000fe40000004100 */
[----:B------:R-:W-:Y:S01]  /*ad20*/  FFMA.FTZ R57, R39, R60, R68 ;  /* 0x0000003c27397223 */ /* 0x000fe20000010044 */
[----:B------:R-:W-:Y:S02]  /*ad30*/  HADD2.F32 R5, -RZ, R4.H0_H0 ;  /* 0x20000004ff057230 */ /* 0x000fe40000004100 */
[----:B------:R-:W-:Y:S01]  /*ad40*/  FMUL.FTZ R39, R40, R25 ;  /* 0x0000001928277220 */ /* 0x000fe20000410000 */
[----:B------:R-:W-:-:S02]  /*ad50*/  HADD2.F32 R36, -RZ, R36.H1_H1 ;  /* 0x30000024ff247230 */ /* 0x000fc40000004100 */
[----:B------:R-:W-:Y:S01]  /*ad60*/  FMUL.FTZ R53, R42, R45 ;  /* 0x0000002d2a357220 */ /* 0x000fe20000410000 */
[----:B------:R-:W-:Y:S02]  /*ad70*/  HADD2.F32 R38, -RZ, R38.H1_H1 ;  /* 0x30000026ff267230 */ /* 0x000fe40000004100 */
[----:B------:R-:W-:Y:S01]  /*ad80*/  FMUL.FTZ R40, R40, R7 ;  /* 0x0000000728287220 */ /* 0x000fe20000410000 */
[----:B------:R-:W-:Y:S01]  /*ad90*/  FMUL.FTZ R42, R42, R5 ;  /* 0x000000052a2a7220 */ /* 0x000fe20000410000 */
[----:B------:R-:W-:Y:S01]  /*ada0*/  FFMA.FTZ R4, R36, R7, -R39 ;  /* 0x0000000724047223 */ /* 0x000fe20000010827 */
[----:B------:R-:W-:Y:S01]  /*adb0*/  F2FP.F16.F32.PACK_AB R7, R55, R66 ;  /* 0x000000423707723e */ /* 0x000fe200000000ff */
[----:B------:R-:W-:Y:S01]  /*adc0*/  FFMA.FTZ R53, R38, R5, -R53 ;  /* 0x0000000526357223 */ /* 0x000fe20000010835 */
[----:B------:R-:W-:Y:S01]  /*add0*/  FFMA.FTZ R24, R36, R25, R40 ;  /* 0x0000001924187223 */ /* 0x000fe20000010028 */
[----:B------:R-:W-:Y:S01]  /*ade0*/  FFMA.FTZ R45, R38, R45, R42 ;  /* 0x0000002d262d7223 */ /* 0x000fe2000001002a */
[----:B------:R-:W-:-:S02]  /*adf0*/  F2FP.F16.F32.PACK_AB R5, R27, R6 ;  /* 0x000000061b05723e */ /* 0x000fc400000000ff */
[----:B------:R-:W-:Y:S02]  /*ae00*/  F2FP.F16.F32.PACK_AB R4, R4, R41 ;  /* 0x000000290404723e */ /* 0x000fe400000000ff */
[----:B------:R-:W-:Y:S02]  /*ae10*/  F2FP.F16.F32.PACK_AB R6, R53, R62 ;  /* 0x0000003e3506723e */ /* 0x000fe400000000ff */
[----:B------:R-:W-:Y:S02]  /*ae20*/  F2FP.F16.F32.PACK_AB R27, R57, R58 ;  /* 0x0000003a391b723e */ /* 0x000fe400000000ff */
[----:B------:R-:W-:Y:S01]  /*ae30*/  F2FP.F16.F32.PACK_AB R25, R54, R37 ;  /* 0x000000253619723e */ /* 0x000fe200000000ff */
[----:B------:R0:W-:Y:S01]  /*ae40*/  STS.128 [R0], R4 ;  /* 0x0000000400007388 */ /* 0x0001e20000000c00 */
[----:B------:R-:W-:Y:S02]  /*ae50*/  F2FP.F16.F32.PACK_AB R24, R24, R43 ;  /* 0x0000002b1818723e */ /* 0x000fe400000000ff */
[----:B------:R-:W-:-:S05]  /*ae60*/  F2FP.F16.F32.PACK_AB R26, R45, R64 ;  /* 0x000000402d1a723e */ /* 0x000fca00000000ff */
[----:B------:R0:W-:Y:S02]  /*ae70*/  STS.128 [R20+0xc400], R24 ;  /* 0x00c4001814007388 */ /* 0x0001e40000000c00 */
.L_x_1500:
[----:B------:R-:W-:Y:S05]  /*ae80*/  BSYNC B1 ;  /* 0x0000000000017941 */ /* 0x000fea0003800000 */
.L_x_1499:
[----:B------:R-:W-:Y:S04]  /*ae90*/  BSSY B1, `(.L_x_1501) ;  /* 0x000006d000017945 */ /* 0x000fe80003800000 */
[----:B------:R-:W-:Y:S05]  /*aea0*/  @P1 BRA `(.L_x_1502) ;  /* 0x0000000400ac1947 */ /* 0x000fea0003800000 */
[----:B0-----:R-:W2:Y:S04]  /*aeb0*/  LDL R0, [R1+0x30] ;  /* 0x0000300001007983 */ /* 0x001ea80000100800 */
[----:B------:R-:W2:Y:S01]  /*aec0*/  LDL.64 R4, [R1] ;  /* 0x0000000001047983 */ /* 0x000ea20000100a00 */
[--C-:B------:R-:W-:Y:S01]  /*aed0*/  SHF.R.U64 R28, R28, 0x10, R29.reuse ;  /* 0x000000101c1c7819 */ /* 0x100fe2000000121d */
[--C-:B------:R-:W-:Y:S01]  /*aee0*/  HADD2.F32 R40, -RZ, R52.reuse.H1_H1 ;  /* 0x30000034ff287230 */ /* 0x100fe20000004100 */
[----:B---3--:R-:W-:Y:S01]  /*aef0*/  SHF.R.U32.HI R43, RZ, 0x10, R29 ;  /* 0x00000010ff2b7819 */ /* 0x008fe2000001161d */
[----:B------:R-:W-:Y:S01]  /*af00*/  HADD2.F32 R52, -RZ, R52.H0_H0 ;  /* 0x20000034ff347230 */ /* 0x000fe20000004100 */
[----:B------:R-:W-:Y:S02]  /*af10*/  SHF.R.U64 R29, R8, 0x10, R9 ;  /* 0x00000010081d7819 */ /* 0x000fe40000001209 */
[----:B------:R-:W-:-:S02]  /*af20*/  SHF.R.U64 R8, R30, 0x10, R31 ;  /* 0x000000101e087819 */ /* 0x000fc4000000121f */
[----:B------:R-:W-:Y:S01]  /*af30*/  SHF.R.U32.HI R55, RZ, 0x10, R31 ;  /* 0x00000010ff377819 */ /* 0x000fe2000001161f */
[----:B------:R-:W-:Y:S01]  /*af40*/  HADD2.F32 R29, -RZ, R29.H0_H0 ;  /* 0x2000001dff1d7230 */ /* 0x000fe20000004100 */
[----:B------:R-:W-:Y:S02]  /*af50*/  SHF.R.U32.HI R41, RZ, 0x10, R9 ;  /* 0x00000010ff297819 */ /* 0x000fe40000011609 */
[--C-:B------:R-:W-:Y:S02]  /*af60*/  SHF.R.U64 R9, R10, 0x10, R11.reuse ;  /* 0x000000100a097819 */ /* 0x100fe4000000120b */
[----:B------:R-:W-:Y:S01]  /*af70*/  SHF.R.U32.HI R53, RZ, 0x10, R11 ;  /* 0x00000010ff357819 */ /* 0x000fe2000001160b */
[----:B------:R-:W-:Y:S02]  /*af80*/  HADD2.F32 R41, -RZ, R41.H0_H0 ;  /* 0x20000029ff297230 */ /* 0x000fe40000004100 */
        /* <DEDUP_REMOVED lines=15> */
[----:B------:R-:W-:-:S02]  /*b080*/  LOP3.LUT R4, R71, 0x18, R0, 0xf8, !PT ;  /* 0x0000001847047812 */ /* 0x000fc400078ef800 */
[----:B------:R-:W-:Y:S01]  /*b090*/  LEA R0, R6, UR40, 0x1 ;  /* 0x0000002806007c11 */ /* 0x000fe2000f8e08ff */
[----:B------:R-:W-:Y:S01]  /*b0a0*/  IMAD R20, R5, 0x1800, R70 ;  /* 0x0000180005147824 */ /* 0x000fe200078e0246 */
[----:B------:R-:W-:-:S03]  /*b0b0*/  LOP3.LUT R25, R4, R69, RZ, 0x3c, !PT ;  /* 0x0000004504197212 */ /* 0x000fc600078e3cff */
[----:B------:R-:W0:Y:S02]  /*b0c0*/  LDS.128 R4, [R0] ;  /* 0x0000000000047984 */ /* 0x000e240000000c00 */
        /* <DEDUP_REMOVED lines=11> */
[--C-:B------:R-:W-:Y:S02]  /*b180*/  HADD2.F32 R38, -RZ, R27.reuse.H0_H0 ;  /* 0x2000001bff267230 */ /* 0x100fe40000004100 */
[C---:B----4-:R-:W-:Y:S01]  /*b190*/  FMUL.FTZ R42, R7.reuse, R52 ;  /* 0x00000034072a7220 */ /* 0x050fe20000410000 */
[-C--:B------:R-:W-:Y:S01]  /*b1a0*/  FMUL.FTZ R54, R7, R40.reuse ;  /* 0x0000002807367220 */ /* 0x080fe20000410000 */
[----:B------:R-:W-:Y:S02]  /*b1b0*/  HADD2.F32 R39, -RZ, R27.H1_H1 ;  /* 0x3000001bff277230 */ /* 0x000fe40000004100 */
[----:B------:R-:W-:Y:S01]  /*b1c0*/  FFMA.FTZ R7, R11, R40, -R42 ;  /* 0x000000280b077223 */ /* 0x000fe2000001082a */
[----:B------:R-:W-:-:S02]  /*b1d0*/  HADD2.F32 R40, -RZ, R43.H0_H0 ;  /* 0x2000002bff287230 */ /* 0x000fc40000004100 */
[----:B------:R-:W-:Y:S01]  /*b1e0*/  FMUL.FTZ R43, R37, R41 ;  /* 0x00000029252b7220 */ /* 0x000fe20000410000 */
[----:B------:R-:W-:Y:S02]  /*b1f0*/  HADD2.F32 R42, -RZ, R50.H0_H0 ;  /* 0x20000032ff2a7230 */ /* 0x000fe40000004100 */
[----:B------:R-:W-:Y:S01]  /*b200*/  FFMA.FTZ R54, R11, R52, R54 ;  /* 0x000000340b367223 */ /* 0x000fe20000010036 */
[----:B------:R-:W-:Y:S02]  /*b210*/  HADD2.F32 R11, -RZ, R51.H1_H1 ;  /* 0x30000033ff0b7230 */ /* 0x000fe40000004100 */
[-C--:B------:R-:W-:Y:S01]  /*b220*/  FMUL.FTZ R45, R37, R40.reuse ;  /* 0x00000028252d7220 */ /* 0x080fe20000410000 */
[----:B------:R-:W-:Y:S01]  /*b230*/  FFMA.FTZ R52, R30, R40, -R43 ;  /* 0x000000281e347223 */ /* 0x000fe2000001082b */
[C---:B------:R-:W-:Y:S01]  /*b240*/  FMUL.FTZ R40, R38.reuse, R42 ;  /* 0x0000002a26287220 */ /* 0x040fe20000410000 */
[----:B------:R-:W-:Y:S02]  /*b250*/  HADD2.F32 R37, -RZ, R53.H0_H0 ;  /* 0x20000035ff257230 */ /* 0x000fe40000004100 */
[----:B------:R-:W-:Y:S01]  /*b260*/  FMUL.FTZ R43, R38, R11 ;  /* 0x0000000b262b7220 */ /* 0x000fe20000410000 */
[----:B------:R-:W-:Y:S01]  /*b270*/  FFMA.FTZ R45, R30, R41, R45 ;  /* 0x000000291e2d7223 */ /* 0x000fe2000001002d */
[----:B------:R-:W-:Y:S01]  /*b280*/  FFMA.FTZ R41, R31, R11, -R40 ;  /* 0x0000000b1f297223 */ /* 0x000fe20000010828 */
[----:B------:R-:W-:-:S02]  /*b290*/  HADD2.F32 R11, -RZ, R55.H0_H0 ;  /* 0x20000037ff0b7230 */ /* 0x000fc40000004100 */
[----:B------:R-:W-:Y:S01]  /*b2a0*/  FFMA.FTZ R43, R31, R42, R43 ;  /* 0x0000002a1f2b7223 */ /* 0x000fe2000001002b */
[----:B------:R-:W-:Y:S02]  /*b2b0*/  HADD2.F32 R25, -RZ, R24.H0_H0 ;  /* 0x20000018ff197230 */ /* 0x000fe40000004100 */
[C---:B------:R-:W-:Y:S01]  /*b2c0*/  FMUL.FTZ R53, R39.reuse, R37 ;  /* 0x0000002527357220 */ /* 0x040fe20000410000 */
[----:B------:R-:W-:Y:S02]  /*b2d0*/  HADD2.F32 R50, -RZ, R50.H1_H1 ;  /* 0x30000032ff327230 */ /* 0x000fe40000004100 */
[-C--:B------:R-:W-:Y:S01]  /*b2e0*/  FMUL.FTZ R39, R39, R11.reuse ;  /* 0x0000000b27277220 */ /* 0x080fe20000410000 */
[----:B------:R-:W-:Y:S02]  /*b2f0*/  HADD2.F32 R31, -RZ, R49.H0_H0 ;  /* 0x20000031ff1f7230 */ /* 0x000fe40000004100 */
[----:B------:R-:W-:Y:S01]  /*b300*/  FFMA.FTZ R42, R36, R11, -R53 ;  /* 0x0000000b242a7223 */ /* 0x000fe20000010835 */
[----:B------:R-:W-:-:S02]  /*b310*/  HADD2.F32 R27, -RZ, R26.H0_H0 ;  /* 0x2000001aff1b7230 */ /* 0x000fc40000004100 */
[CC--:B------:R-:W-:Y:S01]  /*b320*/  FMUL.FTZ R40, R25.reuse, R50.reuse ;  /* 0x0000003219287220 */ /* 0x0c0fe20000410000 */
[----:B------:R-:W-:Y:S02]  /*b330*/  HADD2.F32 R38, -RZ, R49.H1_H1 ;  /* 0x30000031ff267230 */ /* 0x000fe40000004100 */
[----:B------:R-:W-:Y:S01]  /*b340*/  FMUL.FTZ R11, R25, R31 ;  /* 0x0000001f190b7220 */ /* 0x000fe20000410000 */
[----:B------:R-:W-:Y:S02]  /*b350*/  HADD2.F32 R30, -RZ, R51.H0_H0 ;  /* 0x20000033ff1e7230 */ /* 0x000fe40000004100 */
[----:B------:R-:W-:Y:S01]  /*b360*/  FFMA.FTZ R56, R36, R37, R39 ;  /* 0x0000002524387223 */ /* 0x000fe20000010027 */
[C---:B------:R-:W-:Y:S01]  /*b370*/  FFMA.FTZ R40, R10.reuse, R31, R40 ;  /* 0x0000001f0a287223 */ /* 0x040fe20000010028 */
[----:B------:R-:W-:Y:S01]  /*b380*/  FFMA.FTZ R50, R10, R50, -R11 ;  /* 0x000000320a327223 */ /* 0x000fe2000001080b */
[----:B------:R-:W-:Y:S02]  /*b390*/  HADD2.F32 R24, -RZ, R24.H1_H1 ;  /* 0x30000018ff187230 */ /* 0x000fe40000004100 */
[----:B------:R-:W-:Y:S01]  /*b3a0*/  FMUL.FTZ R36, R27, R38 ;  /* 0x000000261b247220 */ /* 0x000fe20000410000 */
[----:B------:R-:W-:-:S02]  /*b3b0*/  HADD2.F32 R26, -RZ, R26.H1_H1 ;  /* 0x3000001aff1a7230 */ /* 0x000fc40000004100 */
        /* <DEDUP_REMOVED lines=26> */
.L_x_1502:
[----:B------:R-:W-:Y:S05]  /*b560*/  BSYNC B1 ;  /* 0x0000000000017941 */ /* 0x000fea0003800000 */
.L_x_1501:
[----:B------:R-:W-:Y:S05]  /*b570*/  @P2 BRA `(.L_x_1483) ;  /* 0x0000000400ac2947 */ /* 0x000fea0003800000 */
[----:B01----:R-:W2:Y:S04]  /*b580*/  LDL R0, [R1+0x2c] ;  /* 0x00002c0001007983 */ /* 0x003ea80000100800 */
[----:B------:R-:W2:Y:S01]  /*b590*/  LDL.64 R4, [R1] ;  /* 0x0000000001047983 */ /* 0x000ea20000100a00 */
[----:B------:R-:W-:Y:S01]  /*b5a0*/  SHF.R.U32.HI R28, RZ, 0x10, R13 ;  /* 0x00000010ff1c7819 */ /* 0x000fe2000001160d */
[----:B------:R-:W-:Y:S01]  /*b5b0*/  HADD2.F32 R27, -RZ, R47.H1_H1 ;  /* 0x3000002fff1b7230 */ /* 0x000fe20000004100 */
[----:B------:R-:W-:Y:S01]  /*b5c0*/  SHF.R.U32.HI R30, RZ, 0x10, R33 ;  /* 0x00000010ff1e7819 */ /* 0x000fe20000011621 */
[----:B------:R-:W-:Y:S01]  /*b5d0*/  HADD2.F32 R29, -RZ, R21.H1_H1 ;  /* 0x30000015ff1d7230 */ /* 0x000fe20000004100 */
[----:B------:R-:W-:Y:S01]  /*b5e0*/  SHF.R.U64 R36, R12, 0x10, R13 ;  /* 0x000000100c247819 */ /* 0x000fe2000000120d */
[----:B------:R-:W-:Y:S01]  /*b5f0*/  HADD2.F32 R28, -RZ, R28.H0_H0 ;  /* 0x2000001cff1c7230 */ /* 0x000fe20000004100 */
[----:B------:R-:W-:-:S02]  /*b600*/  SHF.R.U64 R38, R32, 0x10, R33 ;  /* 0x0000001020267819 */ /* 0x000fc40000001221 */
[----:B------:R-:W-:Y:S02]  /*b610*/  SHF.R.U32.HI R32, RZ, 0x10, R15 ;  /* 0x00000010ff207819 */ /* 0x000fe4000001160f */
[--C-:B------:R-:W-:Y:S02]  /*b620*/  SHF.R.U64 R37, R34, 0x10, R35.reuse ;  /* 0x0000001022257819 */ /* 0x100fe40000001223 */
[----:B------:R-:W-:Y:S02]  /*b630*/  SHF.R.U32.HI R34, RZ, 0x10, R35 ;  /* 0x00000010ff227819 */ /* 0x000fe40000011623 */
        /* <DEDUP_REMOVED lines=16> */
[----:B------:R-:W-:Y:S02]  /*b740*/  LOP3.LUT R3, R71, 0x18, R3, 0xf8, !PT ;  /* 0x0000001847037812 */ /* 0x000fe400078ef803 */
        /* <DEDUP_REMOVED lines=20> */
[C---:B------:R-:W-:Y:S01]  /*b890*/  FFMA.FTZ R31, R12.reuse, R27, -R31 ;  /* 0x0000001b0c1f7223 */ /* 0x040fe2000001081f */
[----:B------:R-:W-:Y:S01]  /*b8a0*/  FFMA.FTZ R33, R12, R29, R33 ;  /* 0x0000001d0c217223 */ /* 0x000fe20000010021 */
[----:B------:R-:W-:-:S02]  /*b8b0*/  HADD2.F32 R27, -RZ, R46.H1_H1 ;  /* 0x3000002eff1b7230 */ /* 0x000fc40000004100 */
[-C--:B------:R-:W-:Y:S01]  /*b8c0*/  FMUL.FTZ R24, R24, R20.reuse ;  /* 0x0000001418187220 */ /* 0x080fe20000410000 */
[----:B------:R-:W-:Y:S02]  /*b8d0*/  HADD2.F32 R12, -RZ, R48.H1_H1 ;  /* 0x30000030ff0c7230 */ /* 0x000fe40000004100 */
[----:B------:R-:W-:Y:S01]  /*b8e0*/  FFMA.FTZ R30, R13, R20, -R30 ;  /* 0x000000140d1e7223 */ /* 0x000fe2000001081e */
[----:B------:R-:W-:Y:S02]  /*b8f0*/  HADD2.F32 R20, -RZ, R32.H0_H0 ;  /* 0x20000020ff147230 */ /* 0x000fe40000004100 */
[C---:B------:R-:W-:Y:S01]  /*b900*/  FMUL.FTZ R29, R25.reuse, R27 ;  /* 0x0000001b191d7220 */ /* 0x040fe20000410000 */
[----:B------:R-:W-:Y:S02]  /*b910*/  HADD2.F32 R26, -RZ, R11.H1_H1 ;  /* 0x3000000bff1a7230 */ /* 0x000fe40000004100 */
[----:B------:R-:W-:Y:S01]  /*b920*/  FMUL.FTZ R32, R25, R12 ;  /* 0x0000000c19207220 */ /* 0x000fe20000410000 */
[----:B------:R-:W-:Y:S01]  /*b930*/  FFMA.FTZ R28, R13, R28, R24 ;  /* 0x0000001c0d1c7223 */ /* 0x000fe20000010018 */
[----:B------:R-:W-:-:S02]  /*b940*/  HADD2.F32 R13, -RZ, R34.H0_H0 ;  /* 0x20000022ff0d7230 */ /* 0x000fc40000004100 */
[C---:B------:R-:W-:Y:S01]  /*b950*/  FFMA.FTZ R29, R14.reuse, R12, -R29 ;  /* 0x0000000c0e1d7223 */ /* 0x040fe2000001081d */
[----:B------:R-:W-:Y:S01]  /*b960*/  FFMA.FTZ R32, R14, R27, R32 ;  /* 0x0000001b0e207223 */ /* 0x000fe20000010020 */
[----:B------:R-:W-:Y:S02]  /*b970*/  HADD2.F32 R9, -RZ, R8.H0_H0 ;  /* 0x20000008ff097230 */ /* 0x000fe40000004100 */
[C---:B------:R-:W-:Y:S01]  /*b980*/  FMUL.FTZ R24, R26.reuse, R20 ;  /* 0x000000141a187220 */ /* 0x040fe20000410000 */
[----:B------:R-:W-:Y:S02]  /*b990*/  HADD2.F32 R14, -RZ, R21.H0_H0 ;  /* 0x20000015ff0e7230 */ /* 0x000fe40000004100 */
[-C--:B------:R-:W-:Y:S01]  /*b9a0*/  FMUL.FTZ R34, R26, R13.reuse ;  /* 0x0000000d1a227220 */ /* 0x080fe20000410000 */
[----:B------:R-:W-:Y:S02]  /*b9b0*/  HADD2.F32 R12, -RZ, R47.H0_H0 ;  /* 0x2000002fff0c7230 */ /* 0x000fe40000004100 */
[----:B------:R-:W-:Y:S01]  /*b9c0*/  FFMA.FTZ R26, R15, R13, -R24 ;  /* 0x0000000d0f1a7223 */ /* 0x000fe20000010818 */
[----:B------:R-:W-:-:S02]  /*b9d0*/  HADD2.F32 R11, -RZ, R10.H0_H0 ;  /* 0x2000000aff0b7230 */ /* 0x000fc40000004100 */
[C---:B------:R-:W-:Y:S01]  /*b9e0*/  FMUL.FTZ R24, R9.reuse, R14 ;  /* 0x0000000e09187220 */ /* 0x040fe20000410000 */
[----:B------:R-:W-:Y:S02]  /*b9f0*/  HADD2.F32 R46, -RZ, R46.H0_H0 ;  /* 0x2000002eff2e7230 */ /* 0x000fe40000004100 */
[----:B------:R-:W-:Y:S01]  /*ba00*/  FMUL.FTZ R9, R9, R12 ;  /* 0x0000000c09097220 */ /* 0x000fe20000410000 */
[----:B------:R-:W-:Y:S02]  /*ba10*/  HADD2.F32 R48, -RZ, R48.H0_H0 ;  /* 0x20000030ff307230 */ /* 0x000fe40000004100 */
[----:B------:R-:W-:Y:S01]  /*ba20*/  FFMA.FTZ R27, R15, R20, R34 ;  /* 0x000000140f1b7223 */ /* 0x000fe20000010022 */
[----:B------:R-:W-:Y:S01]  /*ba30*/  FFMA.FTZ R24, R5, R12, -R24 ;  /* 0x0000000c05187223 */ /* 0x000fe20000010818 */
[C---:B------:R-:W-:Y:S01]  /*ba40*/  FMUL.FTZ R20, R11.reuse, R46 ;  /* 0x0000002e0b147220 */ /* 0x040fe20000410000 */
[----:B------:R-:W-:Y:S02]  /*ba50*/  HADD2.F32 R8, -RZ, R8.H1_H1 ;  /* 0x30000008ff087230 */ /* 0x000fe40000004100 */
[----:B------:R-:W-:Y:S01]  /*ba60*/  FMUL.FTZ R12, R11, R48 ;  /* 0x000000300b0c7220 */ /* 0x000fe20000410000 */
[----:B------:R-:W-:-:S02]  /*ba70*/  HADD2.F32 R10, -RZ, R10.H1_H1 ;  /* 0x3000000aff0a7230 */ /* 0x000fc40000004100 */
        /* <DEDUP_REMOVED lines=27> */
.L_x_1483:
[----:B------:R-:W-:Y:S05]  /*bc30*/  BSYNC B0 ;  /* 0x0000000000007941 */ /* 0x000fea0003800000 */
.L_x_1476:
        /* <DEDUP_REMOVED lines=8> */
.L_x_1474:
[----:B0--3--:R-:W-:-:S05]  /*bcc0*/  IMAD.U32 R0, RZ, RZ, UR37 ;  /* 0x00000025ff007e24 */ /* 0x009fca000f8e00ff */
[----:B------:R-:W-:-:S13]  /*bcd0*/  ISETP.NE.AND P0, PT, R0, 0x3, PT ;  /* 0x000000030000780c */ /* 0x000fda0003f05270 */
[----:B------:R-:W-:Y:S05]  /*bce0*/  @!P0 BRA `(.L_x_1503) ;  /* 0x0000000000048947 */ /* 0x000fea0003800000 */
[----:B------:R-:W-:Y:S01]  /*bcf0*/  BPT.TRAP 0x1 ;  /* 0x000000040000795c */ /* 0x000fe20000300000 */
.L_x_1503:
[----:B------:R-:W-:Y:S01]  /*bd00*/  IMAD R0, R16, 0x8, R2 ;  /* 0x0000000810007824 */ /* 0x000fe200078e0202 */
[----:B-12-4-:R-:W-:-:S04]  /*bd10*/  SHF.L.U32 R3, R18, 0x1f, RZ ;  /* 0x0000001f12037819 */ /* 0x016fc800000006ff */
[----:B------:R0:W1:Y:S01]  /*bd20*/  SYNCS.PHASECHK.TRANS64.TRYWAIT P2, [R0+URZ+0x2d830], R3 ;  /* 0x02d83003000075a7 */ /* 0x000062000804017f */
[----:B------:R-:W-:Y:S05]  /*bd30*/  @!P0 BRA `(.L_x_1504) ;  /* 0x0000000000048947 */ /* 0x000fea0003800000 */
[----:B------:R-:W-:Y:S01]  /*bd40*/  BPT.TRAP 0x1 ;  /* 0x000000040000795c */ /* 0x000fe20000300000 */
.L_x_1504:
[----:B------:R-:W2:Y:S02]  /*bd50*/  S2R R4, SR_TID.X ;  /* 0x0000000000047919 */ /* 0x000ea40000002100 */
[----:B--2---:R-:W-:-:S04]  /*bd60*/  LOP3.LUT R4, R4, 0x7f, RZ, 0xc0, !PT ;  /* 0x0000007f04047812 */ /* 0x004fc800078ec0ff */
[----:B------:R-:W-:Y:S01]  /*bd70*/  ISETP.NE.AND P1, PT, R4, RZ, PT ;  /* 0x000000ff0400720c */ /* 0x000fe20003f25270 */
[----:B-1----:R-:W-:-:S12]  /*bd80*/  @P2 BRA `(.L_x_1505) ;  /* 0x0000000000082947 */ /* 0x002fd80003800000 */
[----:B------:R-:W1:Y:S02]  /*bd90*/  SYNCS.PHASECHK.TRANS64.TRYWAIT P2, [R0+URZ+0x2d830], R3 ;  /* 0x02d83003000075a7 */ /* 0x000e64000804017f */
[----:B-1----:R-:W-:Y:S05]  /*bda0*/  @!P2 BRA `(.L_x_1506) ;  /* 0x000001900068a947 */ /* 0x002fea0003800000 */
.L_x_1505:
[----:B------:R-:W-:Y:S05]  /*bdb0*/  WARPSYNC.ALL ;  /* 0x0000000000007948 */ /* 0x000fea0003800000 */
[----:B01----:R-:W-:Y:S01]  /*bdc0*/  VIADD R3, R2, 0x15400 ;  /* 0x0001540002037836 */ /* 0x003fe20000000000 */
[----:B------:R-:W-:-:S04]  /*bdd0*/  LOP3.LUT R12, R44, 0x10000, RZ, 0xfc, !PT ;  /* 0x000100002c0c7812 */ /* 0x000fc800078efcff */
[----:B------:R-:W-:-:S04]  /*bde0*/  SHF.R.U32.HI R3, RZ, 0x4, R3 ;  /* 0x00000004ff037819 */ /* 0x000fc80000011603 */
[----:B------:R-:W-:-:S04]  /*bdf0*/  LOP3.LUT R3, R3, 0x3fff, RZ, 0xc0, !PT ;  /* 0x00003fff03037812 */ /* 0x000fc800078ec0ff */
[----:B------:R-:W-:Y:S01]  /*be00*/  LOP3.LUT R4, R3, 0x10000, RZ, 0xfc, !PT ;  /* 0x0001000003047812 */ /* 0x000fe200078efcff */
[----:B------:R-:W-:Y:S02]  /*be10*/  IMAD.MOV.U32 R13, RZ, RZ, -0x7fffffe0 ;  /* 0x80000020ff0d7424 */ /* 0x000fe400078e00ff */
[----:B------:R-:W-:Y:S01]  /*be20*/  IMAD.MOV.U32 R5, RZ, RZ, -0x7fffffe0 ;  /* 0x80000020ff057424 */ /* 0x000fe200078e00ff */
[C---:B------:R-:W-:Y:S01]  /*be30*/  R2UR UR4, R12.reuse ;  /* 0x000000000c0472ca */ /* 0x040fe200000e0000 */
[----:B------:R0:W-:Y:S01]  /*be40*/  STL [R1+0x8], R4 ;  /* 0x0000080401007387 */ /* 0x0001e20000100800 */
[----:B------:R-:W-:Y:S01]  /*be50*/  R2UR UR5, R13 ;  /* 0x000000000d0572ca */ /* 0x000fe200000e0000 */
[----:B-----5:R-:W-:Y:S01]  /*be60*/  WARPGROUP.ARRIVE ;  /* 0x00000000000079c5 */ /* 0x020fe20000000000 */
[----:B------:R-:W-:Y:S01]  /*be70*/  R2UR UR7, R5 ;  /* 0x00000000050772ca */ /* 0x000fe200000e0000 */
[----:B------:R-:W-:Y:S01]  /*be80*/  VIADD R152, R12, 0x2 ;  /* 0x000000020c987836 */ /* 0x000fe20000000000 */
[----:B------:R-:W2:Y:S01]  /*be90*/  LDL R8, [R1+0x44] ;  /* 0x0000440001087983 */ /* 0x000ea20000100800 */
[----:B------:R-:W-:Y:S01]  /*bea0*/  IMAD.MOV.U32 R153, RZ, RZ, -0x7fffffe0 ;  /* 0x80000020ff997424 */ /* 0x000fe200078e00ff */
[----:B------:R-:W1:Y:S01]  /*beb0*/  LDC R3, c[0x0][0x448] ;  /* 0x00011200ff037b82 */ /* 0x000e620000000800 */
[----:B------:R-:W-:Y:S01]  /*bec0*/  IMAD.MOV.U32 R7, RZ, RZ, -0x7fffffe0 ;  /* 0x80000020ff077424 */ /* 0x000fe200078e00ff */
[----:B------:R-:W2:Y:S01]  /*bed0*/  LDL R91, [R1+0x1c] ;  /* 0x00001c00015b7983 */ /* 0x000ea20000100800 */
[----:B0-----:R-:W-:-:S05]  /*bee0*/  IMAD R4, R16, 0x600, R4 ;  /* 0x0000060010047824 */ /* 0x001fca00078e0204 */
[----:B------:R-:W-:-:S13]  /*bef0*/  R2UR UR6, R4 ;  /* 0x00000000040672ca */ /* 0x000fda00000e0000 */
[----:B------:R-:W-:Y:S01]  /*bf00*/  HGMMA.64x128x16.F32 R24, gdesc[UR4], RZ, !UPT, gsb0 ;  /* 0x01e00000041879f0 */ /* 0x000fe2000c0008ff */
[----:B------:R-:W-:Y:S01]  /*bf10*/  VIADD R6, R4, 0x2 ;  /* 0x0000000204067836 */ /* 0x000fe20000000000 */
[----:B------:R-:W-:Y:S02]  /*bf20*/  R2UR UR4, R152 ;  /* 0x00000000980472ca */ /* 0x000fe400000e0000 */
[----:B------:R-:W-:Y:S02]  /*bf30*/  R2UR UR5, R153 ;  /* 0x00000000990572ca */ /* 0x000fe400000e0000 */
[----:B------:R-:W-:Y:S02]  /*bf40*/  R2UR UR6, R6 ;  /* 0x00000000060672ca */ /* 0x000fe400000e0000 */
[----:B------:R-:W-:Y:S01]  /*bf50*/  R2UR UR7, R7 ;  /* 0x00000000070772ca */ /* 0x000fe200000e0000 */
[----:B------:R-:W-:Y:S02]  /*bf60*/  VIADD R150, R12, 0x300 ;  /* 0x000003000c967836 */ /* 0x000fe40000000000 */
[----:B------:R-:W-:-:S02]  /*bf70*/  VIADD R6, R4, 0x200 ;  /* 0x0000020004067836 */ /* 0x000fc40000000000 */
[----:B------:R-:W-:Y:S02]  /*bf80*/  IMAD.MOV.U32 R151, RZ, RZ, -0x7fffffe0 ;  /* 0x80000020ff977424 */ /* 0x000fe400078e00ff */
[----:B------:R-:W-:Y:S01]  /*bf90*/  IMAD.MOV.U32 R7, RZ, RZ, -0x7fffffe0 ;  /* 0x80000020ff077424 */ /* 0x000fe200078e00ff */
[----:B------:R-:W-:Y:S02]  /*bfa0*/  WARPGROUP.DEPBAR.LE gsb0, 0x0 ;  /* 0x00008000000079c5 */ /* 0x000fe40000010000 */
[----:B------:R-:W-:-:S06]  /*bfb0*/  WARPGROUP.ARRIVE ;  /* 0x00000000000079c5 */ /* 0x000fcc0000000000 */
[----:B------:R-:W-:Y:S01]  /*bfc0*/  HGMMA.64x128x16.F32 R24, gdesc[UR4], R24, gsb0 ;  /* 0x01e00000041879f0 */ /* 0x000fe20008000818 */
        /* <DEDUP_REMOVED lines=36> */
[----:B------:R-:W-:Y:S02]  /*c210*/  R2UR UR7, R5 ;  /* 0x00000000050772ca */ /* 0x000fe400000e0000 */
[----:B-1----:R-:W-:-:S13]  /*c220*/  ISETP.NE.AND P2, PT, R3, 0x1, PT ;  /* 0x000000010300780c */ /* 0x002fda0003f45270 */
[----:B------:R-:W0:Y:S08]  /*c230*/  @P2 LDC R4, c[0x0][0x44c] ;  /* 0x00011300ff042b82 */ /* 0x000e300000000800 */
[----:B------:R-:W1:Y:S01]  /*c240*/  @P2 LDC R6, c[0x0][0x450] ;  /* 0x00011400ff062b82 */ /* 0x000e620000000800 */
[----:B--2---:R-:W-:Y:S01]  /*c250*/  IMAD.IADD R9, R8, 0x1, R91 ;  /* 0x0000000108097824 */ /* 0x004fe200078e025b */
[----:B------:R-:W-:-:S02]  /*c260*/  WARPGROUP.DEPBAR.LE gsb0, 0x0 ;  /* 0x00008000000079c5 */ /* 0x000fc40000010000 */
[----:B------:R-:W-:-:S06]  /*c270*/  WARPGROUP.ARRIVE ;  /* 0x00000000000079c5 */ /* 0x000fcc0000000000 */
[----:B------:R-:W-:Y:S01]  /*c280*/  HGMMA.64x128x16.F32 R24, gdesc[UR4], R24, gsb0 ;  /* 0x01e00000041879f0 */ /* 0x000fe20008000818 */
[----:B0-----:R-:W-:Y:S01]  /*c290*/  @P2 IMAD.HI.U32 R3, R9, R4, RZ ;  /* 0x0000000409032227 */ /* 0x001fe200078e00ff */
[----:B------:R-:W-:Y:S01]  /*c2a0*/  ULDC.64 UR4, c[0x0][0x9e0] ;  /* 0x0002780000047ab9 */ /* 0x000fe20000000a00 */
[----:B------:R-:W-:-:S03]  /*c2b0*/  ULDC UR6, c[0x0][0x9dc] ;  /* 0x0002770000067ab9 */ /* 0x000fc60000000800 */
[----:B-1----:R-:W-:Y:S01]  /*c2c0*/  @P2 SHF.R.U32.HI R9, RZ, R6, R3 ;  /* 0x00000006ff092219 */ /* 0x002fe20000011603 */
[----:B------:R-:W-:Y:S02]  /*c2d0*/  @!P1 VIADD R0, R0, 0x2d840 ;  /* 0x0002d84000009836 */ /* 0x000fe40000000000 */
[----:B------:R-:W-:Y:S02]  /*c2e0*/  IMAD.MOV.U32 R3, RZ, RZ, -0x80 ;  /* 0xffffff80ff037424 */ /* 0x000fe400078e00ff */
[----:B------:R-:W0:Y:S01]  /*c2f0*/  SHFL.IDX PT, R20, R9, RZ, 0x1c1f ;  /* 0x001c1fff09147589 */ /* 0x000e2200000e0000 */
[----:B------:R-:W-:Y:S01]  /*c300*/  UISETP.GE.AND UP0, UPT, UR5, 0x1, UPT ;  /* 0x000000010500788c */ /* 0x000fe2000bf06270 */
[----:B------:R-:W-:Y:S01]  /*c310*/  @!P1 PRMT R0, RZ, 0x654, R0 ;  /* 0x00000654ff009816 */ /* 0x000fe20000000000 */
[----:B------:R-:W-:Y:S02]  /*c320*/  IMAD R8, R88, R3, 0x80 ;  /* 0x0000008058087424 */ /* 0x000fe400078e0203 */
[----:B------:R-:W-:-:S02]  /*c330*/  IMAD.U32 R10, RZ, RZ, UR6 ;  /* 0x00000006ff0a7e24 */ /* 0x000fc4000f8e00ff */
[----:B------:R-:W-:-:S03]  /*c340*/  PLOP3.LUT P3, PT, PT, PT, UP0, 0x40, 0x0 ;  /* 0x000000000000781c */ /* 0x000fc60003f6e808 */
[----:B------:R-:W-:Y:S02]  /*c350*/  LOP3.LUT R7, RZ, R10, RZ, 0x33, !PT ;  /* 0x0000000aff077212 */ /* 0x000fe400078e33ff */
[--C-:B------:R-:W-:Y:S02]  /*c360*/  IADD3 R5, -R22, R139, R8.reuse ;  /* 0x0000008b16057210 */ /* 0x100fe40007ffe108 */
[----:B------:R-:W-:Y:S01]  /*c370*/  LEA R4, R88, 0xffffff80, 0x7 ;  /* 0xffffff8058047811 */ /* 0x000fe200078e38ff */
[----:B------:R-:W-:Y:S02]  /*c380*/  WARPGROUP.DEPBAR.LE gsb0, 0x0 ;  /* 0x00008000000079c5 */ /* 0x000fe40000010000 */
[----:B------:R1:W-:Y:S02]  /*c390*/  @!P1 SYNCS.ARRIVE.TRANS64.RED.A1T0 RZ, [R0+URZ], RZ ;  /* 0x000000ff00ff99a7 */ /* 0x0003e4000810043f */
[----:B-1----:R-:W-:-:S04]  /*c3a0*/  IADD3 R0, -R22, 0x1, R8 ;  /* 0x0000000116007810 */ /* 0x002fc80007ffe108 */
[----:B------:R-:W-:-:S05]  /*c3b0*/  IADD3 R0, -R138, R0, R139 ;  /* 0x000000008a007210 */ /* 0x000fca0007ffe18b */
[C---:B------:R-:W-:Y:S02]  /*c3c0*/  VIADD R6, R0.reuse, UR4 ;  /* 0x0000000400067c36 */ /* 0x040fe40008000000 */
[----:B------:R-:W-:-:S03]  /*c3d0*/  IMAD.IADD R7, R0, 0x1, R7 ;  /* 0x0000000100077824 */ /* 0x000fc600078e0207 */
[----:B0-----:R-:W-:Y:S01]  /*c3e0*/  VIADDMNMX R3, R20, R6, R5, PT ;  /* 0x0000000614037246 */ /* 0x001fe20003800105 */
[----:B------:R-:W-:Y:S01]  /*c3f0*/  IMAD.IADD R0, R7, 0x1, R20 ;  /* 0x0000000107007824 */ /* 0x000fe200078e0214 */
[----:B------:R-:W-:Y:S06]  /*c400*/  @P3 BRA `(.L_x_1507) ;  /* 0x0000000000583947 */ /* 0x000fec0003800000 */
[----:B------:R-:W-:Y:S01]  /*c410*/  IADD3 R11, -R138, R139, R20 ;  /* 0x0000008b8a0b7210 */ /* 0x000fe20007ffe114 */
[----:B------:R-:W-:Y:S03]  /*c420*/  BSSY B0, `(.L_x_1508) ;  /* 0x0000010000007945 */ /* 0x000fe60003800000 */
        /* <DEDUP_REMOVED lines=10> */
.L_x_1509:
[----:B------:R-:W-:-:S06]  /*c4d0*/  UISETP.NE.AND UP1, UPT, UR5, 0x1, UPT ;  /* 0x000000010500788c */ /* 0x000fcc000bf25270 */
[----:B------:R-:W-:-:S05]  /*c4e0*/  PLOP3.LUT P3, PT, PT, PT, UP1, 0x80, 0x0 ;  /* 0x000000000000781c */ /* 0x000fca0003f6f018 */
[----:B------:R-:W-:-:S08]  /*c4f0*/  @UP1 ULDC.64 UR6, c[0x0][0x9e8] ;  /* 0x00027a0000061ab9 */ /* 0x000fd00000000a00 */
[----:B------:R-:W-:-:S05]  /*c500*/  @P3 IMAD.HI.U32 R20, R11, UR6, RZ ;  /* 0x000000060b143c27 */ /* 0x000fca000f8e00ff */
[----:B------:R-:W-:-:S07]  /*c510*/  @P3 SHF.R.U32.HI R11, RZ, UR7, R20 ;  /* 0x00000007ff0b3c19 */ /* 0x000fce0008011614 */
.L_x_1510:
[----:B------:R-:W-:Y:S05]  /*c520*/  BSYNC B0 ;  /* 0x0000000000007941 */ /* 0x000fea0003800000 */
.L_x_1508:
[----:B------:R-:W-:-:S04]  /*c530*/  IMAD R11, R11, UR5, -R4 ;  /* 0x000000050b0b7c24 */ /* 0x000fc8000f8e0a04 */
[----:B------:R-:W-:-:S05]  /*c540*/  IMAD.IADD R11, R11, 0x1, -R22 ;  /* 0x000000010b0b7824 */ /* 0x000fca00078e0a16 */
[----:B------:R-:W-:Y:S02]  /*c550*/  VIMNMX R0, R0, R11, !PT ;  /* 0x0000000b00007248 */ /* 0x000fe40007fe0100 */
[----:B------:R-:W-:-:S07]  /*c560*/  VIADDMNMX R3, R11, UR5, R3, PT ;  /* 0x000000050b037c46 */ /* 0x000fce000b800103 */
.L_x_1507:
[C---:B------:R-:W-:Y:S02]  /*c570*/  ISETP.GE.AND P3, PT, R8.reuse, 0x2, PT ;  /* 0x000000020800780c */ /* 0x040fe40003f66270 */
[----:B------:R-:W-:Y:S02]  /*c580*/  ISETP.GE.AND P5, PT, R8, 0x9, PT ;  /* 0x000000090800780c */ /* 0x000fe40003fa6270 */
[----:B------:R-:W-:Y:S02]  /*c590*/  ISETP.GT.AND P4, PT, R0, 0x1, !P3 ;  /* 0x000000010000780c */ /* 0x000fe40005f84270 */
[----:B------:R-:W-:Y:S02]  /*c5a0*/  LOP3.LUT R23, R23, 0xfffffffd, RZ, 0xc0, !PT ;  /* 0xfffffffd17177812 */ /* 0x000fe400078ec0ff */
[----:B------:R-:W-:-:S04]  /*c5b0*/  ISETP.LT.OR P4, PT, R3, 0x2, P4 ;  /* 0x000000020300780c */ /* 0x000fc80002781670 */
[----:B------:R-:W-:Y:S02]  /*c5c0*/  FSEL R25, R25, -INF , !P4 ;  /* 0xff80000019197808 */ /* 0x000fe40006000000 */
[----:B------:R-:W-:Y:S02]  /*c5d0*/  ISETP.GT.AND P4, PT, R0, 0x8, !P5 ;  /* 0x000000080000780c */ /* 0x000fe40006f84270 */
[----:B------:R-:W-:Y:S02]  /*c5e0*/  @P5 LOP3.LUT R23, R23, 0x2, RZ, 0xfc, !PT ;  /* 0x0000000217175812 */ /* 0x000fe400078efcff */
        /* <DEDUP_REMOVED lines=175> */
[----:B------:R-:W-:Y:S02]  /*d0e0*/  ISETP.GT.AND P6, PT, R0, 0x79, !P6 ;  /* 0x000000790000780c */ /* 0x000fe400077c4270 */
[----:B------:R-:W0:Y:S02]  /*d0f0*/  SHFL.IDX PT, R0, R9, 0x1, 0x1c1f ;  /* 0x003c1f0009007f89 */ /* 0x000e2400000e0000 */
[----:B------:R-:W-:-:S04]  /*d100*/  ISETP.LT.OR P6, PT, R3, 0x7a, P6 ;  /* 0x0000007a0300780c */ /* 0x000fc800037c1670 */
[----:B------:R-:W-:Y:S02]  /*d110*/  FSEL R85, R85, -INF , !P6 ;  /* 0xff80000055557808 */ /* 0x000fe40007000000 */
[----:B------:R-:W-:Y:S02]  /*d120*/  PLOP3.LUT P6, PT, PT, PT, UP0, 0x40, 0x0 ;  /* 0x000000000000781c */ /* 0x000fe40003fce808 */
[----:B0-----:R-:W-:Y:S01]  /*d130*/  VIADDMNMX R5, R0, R6, R5, PT ;  /* 0x0000000600057246 */ /* 0x001fe20003800105 */
[----:B------:R-:W-:-:S10]  /*d140*/  IMAD.IADD R7, R7, 0x1, R0 ;  /* 0x0000000107077824 */ /* 0x000fd400078e0200 */
[----:B------:R-:W-:Y:S05]  /*d150*/  @P6 BRA `(.L_x_1511) ;  /* 0x0000000000606947 */ /* 0x000fea0003800000 */
        /* <DEDUP_REMOVED lines=13> */
.L_x_1513:
[----:B------:R-:W-:-:S06]  /*d230*/  UISETP.NE.AND UP1, UPT, UR5, 0x1, UPT ;  /* 0x000000010500788c */ /* 0x000fcc000bf25270 */
[----:B------:R-:W-:-:S05]  /*d240*/  PLOP3.LUT P6, PT, PT, PT, UP1, 0x80, 0x0 ;  /* 0x000000000000781c */ /* 0x000fca0003fcf018 */
[----:B------:R-:W-:-:S08]  /*d250*/  @UP1 ULDC.64 UR6, c[0x0][0x9e8] ;  /* 0x00027a0000061ab9 */ /* 0x000fd00000000a00 */
[----:B------:R-:W-:Y:S01]  /*d260*/  @P6 IMAD.HI.U32 R0, R3, UR6, RZ ;  /* 0x0000000603006c27 */ /* 0x000fe2000f8e00ff */
[----:B------:R-:W-:-:S13]  /*d270*/  PLOP3.LUT P6, PT, PT, PT, UP1, 0x80, 0x0 ;  /* 0x000000000000781c */ /* 0x000fda0003fcf018 */
[----:B------:R-:W-:-:S07]  /*d280*/  @P6 SHF.R.U32.HI R3, RZ, UR7, R0 ;  /* 0x00000007ff036c19 */ /* 0x000fce0008011600 */
.L_x_1514:
[----:B------:R-:W-:Y:S05]  /*d290*/  BSYNC B0 ;  /* 0x0000000000007941 */ /* 0x000fea0003800000 */
.L_x_1512:
[----:B------:R-:W-:-:S04]  /*d2a0*/  IMAD R3, R3, UR5, -R4 ;  /* 0x0000000503037c24 */ /* 0x000fc8000f8e0a04 */
[----:B------:R-:W-:-:S05]  /*d2b0*/  IMAD.IADD R0, R3, 0x1, -R22 ;  /* 0x0000000103007824 */ /* 0x000fca00078e0a16 */
[----:B------:R-:W-:Y:S02]  /*d2c0*/  VIMNMX R7, R7, R0, !PT ;  /* 0x0000000007077248 */ /* 0x000fe40007fe0100 */
[----:B------:R-:W-:-:S07]  /*d2d0*/  VIADDMNMX R5, R0, UR5, R5, PT ;  /* 0x0000000500057c46 */ /* 0x000fce000b800105 */
.L_x_1511:
[----:B------:R-:W-:Y:S01]  /*d2e0*/  ISETP.GT.AND P3, PT, R7, 0x1, !P3 ;  /* 0x000000010700780c */ /* 0x000fe20005f64270 */
[----:B------:R-:W-:Y:S01]  /*d2f0*/  ULDC UR41, c[0x0][0x988] ;  /* 0x0002620000297ab9 */ /* 0x000fe20000000800 */
[----:B------:R-:W2:Y:S01]  /*d300*/  LDL R92, [R1+0x20] ;  /* 0x00002000015c7983 */ /* 0x000ea20000100800 */
[----:B------:R-:W-:Y:S02]  /*d310*/  LOP3.LUT P6, RZ, R23, 0x2000000, RZ, 0xc0, !PT ;  /* 0x0200000017ff7812 */ /* 0x000fe400078cc0ff */
        /* <DEDUP_REMOVED lines=31> */
[----:B------:R-:W-:Y:S02]  /*d510*/  ISETP.GT.AND P3, PT, R7, 0x18, !P6 ;  /* 0x000000180700780c */ /* 0x000fe40007764270 */
[----:B------:R-:W-:Y:S02]  /*d520*/  LOP3.LUT P6, RZ, R23, 0x4000, RZ, 0xc0, !PT ;  /* 0x0000400017ff7812 */ /* 0x000fe400078cc0ff */
        /* <DEDUP_REMOVED lines=58> */
[----:B0-----:R-:W-:Y:S02]  /*d8d0*/  FMNMX.FTZ R6, R4, R3, !PT ;  /* 0x0000000304067209 */ /* 0x001fe40007810000 */
[----:B------:R-:W-:Y:S02]  /*d8e0*/  FSEL R54, R54, -INF , !P3 ;  /* 0xff80000036367808 */ /* 0x000fe40005800000 */
[----:B------:R-:W-:Y:S01]  /*d8f0*/  LOP3.LUT P3, RZ, R23, 0x10000, RZ, 0xc0, !PT ;  /* 0x0001000017ff7812 */ /* 0x000fe2000786c0ff */
[----:B------:R-:W0:Y:S03]  /*d900*/  SHFL.BFLY PT, R3, R6, 0x1, 0x1f ;  /* 0x0c201f0006037f89 */ /* 0x000e2600000e0000 */
[----:B------:R-:W-:-:S04]  /*d910*/  ISETP.GT.AND P3, PT, R7, 0x39, !P3 ;  /* 0x000000390700780c */ /* 0x000fc80005f64270 */
[----:B------:R-:W-:-:S04]  /*d920*/  ISETP.LT.OR P3, PT, R5, 0x3a, P3 ;  /* 0x0000003a0500780c */ /* 0x000fc80001f61670 */
[----:B------:R-:W-:Y:S02]  /*d930*/  FSEL R55, R55, -INF , !P3 ;  /* 0xff80000037377808 */ /* 0x000fe40005800000 */
[----:B------:R-:W-:-:S04]  /*d940*/  LOP3.LUT P3, RZ, R23, 0x8000, RZ, 0xc0, !PT ;  /* 0x0000800017ff7812 */ /* 0x000fc8000786c0ff */
[----:B------:R-:W-:-:S04]  /*d950*/  ISETP.GT.AND P3, PT, R7, 0x40, !P3 ;  /* 0x000000400700780c */ /* 0x000fc80005f64270 */
[----:B------:R-:W-:Y:S02]  /*d960*/  ISETP.LT.OR P3, PT, R5, 0x41, P3 ;  /* 0x000000410500780c */ /* 0x000fe40001f61670 */
[----:B0-----:R-:W-:Y:S02]  /*d970*/  FMNMX.FTZ R0, R6, R3, !PT ;  /* 0x0000000306007209 */ /* 0x001fe40007810000 */
[----:B------:R-:W-:Y:S02]  /*d980*/  FSEL R58, R58, -INF , !P3 ;  /* 0xff8000003a3a7808 */ /* 0x000fe40005800000 */
[----:B------:R-:W-:Y:S01]  /*d990*/  ISETP.GT.AND P3, PT, R7, 0x41, !P6 ;  /* 0x000000410700780c */ /* 0x000fe20007764270 */
[----:B------:R-:W-:Y:S01]  /*d9a0*/  FMUL.FTZ R3, R0, UR41 ;  /* 0x0000002900037c20 */ /* 0x000fe20008410000 */
[----:B------:R-:W-:Y:S02]  /*d9b0*/  LOP3.LUT P6, RZ, R23, 0x8, RZ, 0xc0, !PT ;  /* 0x0000000817ff7812 */ /* 0x000fe400078cc0ff */
        /* <DEDUP_REMOVED lines=53> */
[--C-:B------:R-:W-:Y:S01]  /*dd10*/  FFMA.FTZ R6, R33, UR41, -R3.reuse ;  /* 0x0000002921067c23 */ /* 0x100fe20008010803 */
[--C-:B------:R-:W-:Y:S01]  /*dd20*/  FFMA.FTZ R11, R28, UR41, -R3.reuse ;  /* 0x000000291c0b7c23 */ /* 0x100fe20008010803 */
[----:B------:R-:W-:Y:S01]  /*dd30*/  FSEL R26, R26, -INF , !P3 ;  /* 0xff8000001a1a7808 */ /* 0x000fe20005800000 */
[--C-:B------:R-:W-:Y:S01]  /*dd40*/  FFMA.FTZ R28, R32, UR41, -R3.reuse ;  /* 0x00000029201c7c23 */ /* 0x100fe20008010803 */
[--C-:B------:R-:W-:Y:S01]  /*dd50*/  FFMA.FTZ R32, R37, UR41, -R3.reuse ;  /* 0x0000002925207c23 */ /* 0x100fe20008010803 */
[----:B------:R-:W-:Y:S01]  /*dd60*/  ISETP.GT.AND P3, PT, R7, 0x79, !P6 ;  /* 0x000000790700780c */ /* 0x000fe20007764270 */
        /* <DEDUP_REMOVED lines=11> */
[----:B------:R-:W-:Y:S01]  /*de20*/  MUFU.EX2 R24, R24 ;  /* 0x0000001800187308 */ /* 0x000fe20000000800 */
[--C-:B------:R-:W-:Y:S01]  /*de30*/  FFMA.FTZ R20, R53, UR41, -R3.reuse ;  /* 0x0000002935147c23 */ /* 0x100fe20008010803 */
[----:B------:R-:W-:Y:S01]  /*de40*/  FMNMX.FTZ R4, R34, R25, !PT ;  /* 0x0000001922047209 */ /* 0x000fe20007810000 */
[--C-:B------:R-:W-:Y:S01]  /*de50*/  FFMA.FTZ R53, R69, UR41, -R3.reuse ;  /* 0x0000002945357c23 */ /* 0x100fe20008010803 */
[--C-:B------:R-:W-:Y:S01]  /*de60*/  FFMA.FTZ R83, R60, UR41, -R3.reuse ;  /* 0x000000293c537c23 */ /* 0x100fe20008010803 */
        /* <DEDUP_REMOVED lines=11> */
[----:B------:R0:W-:Y:S01]  /*df20*/  MUFU.EX2 R29, R36 ;  /* 0x00000024001d7308 */ /* 0x0001e20000000800 */
[----:B------:R-:W-:Y:S01]  /*df30*/  FFMA.FTZ R61, R61, UR41, -R3 ;  /* 0x000000293d3d7c23 */ /* 0x000fe20008010803 */
[----:B------:R-:W-:-:S04]  /*df40*/  FMNMX.FTZ R4, R42, R33, !PT ;  /* 0x000000212a047209 */ /* 0x000fc80007810000 */
[----:B------:R-:W-:Y:S02]  /*df50*/  FMNMX.FTZ R33, R43, R4, !PT ;  /* 0x000000042b217209 */ /* 0x000fe40007810000 */
[----:B------:R-:W1:Y:S01]  /*df60*/  MUFU.EX2 R9, R9 ;  /* 0x0000000900097308 */ /* 0x000e620000000800 */
[--C-:B0-----:R-:W-:Y:S01]  /*df70*/  FFMA.FTZ R36, R48, UR41, -R3.reuse ;  /* 0x0000002930247c23 */ /* 0x101fe20008010803 */
[----:B------:R-:W-:Y:S01]  /*df80*/  FMNMX.FTZ R4, R46, R33, !PT ;  /* 0x000000212e047209 */ /* 0x000fe20007810000 */
[----:B------:R-:W-:-:S03]  /*df90*/  FFMA.FTZ R48, R65, UR41, -R3 ;  /* 0x0000002941307c23 */ /* 0x000fc60008010803 */
[----:B------:R-:W-:Y:S02]  /*dfa0*/  FMNMX.FTZ R37, R47, R4, !PT ;  /* 0x000000042f257209 */ /* 0x000fe40007810000 */
[----:B------:R-:W-:Y:S02]  /*dfb0*/  MUFU.EX2 R33, R40 ;  /* 0x0000002800217308 */ /* 0x000fe40000000800 */
[----:B------:R-:W-:-:S04]  /*dfc0*/  FMNMX.FTZ R4, R50, R37, !PT ;  /* 0x0000002532047209 */ /* 0x000fc80007810000 */
[----:B------:R-:W-:Y:S02]  /*dfd0*/  FMNMX.FTZ R37, R51, R4, !PT ;  /* 0x0000000433257209 */ /* 0x000fe40007810000 */
[----:B------:R-:W0:Y:S02]  /*dfe0*/  MUFU.EX2 R11, R11 ;  /* 0x0000000b000b7308 */ /* 0x000e240000000800 */
[----:B------:R-:W-:-:S04]  /*dff0*/  FMNMX.FTZ R4, R54, R37, !PT ;  /* 0x0000002536047209 */ /* 0x000fc80007810000 */
[----:B------:R-:W-:Y:S02]  /*e000*/  FMNMX.FTZ R37, R55, R4, !PT ;  /* 0x0000000437257209 */ /* 0x000fe40007810000 */
[----:B------:R-:W3:Y:S02]  /*e010*/  MUFU.EX2 R21, R21 ;  /* 0x0000001500157308 */ /* 0x000ee40000000800 */
[----:B------:R-:W-:-:S04]  /*e020*/  FMNMX.FTZ R4, R58, R37, !PT ;  /* 0x000000253a047209 */ /* 0x000fc80007810000 */
[----:B------:R-:W-:Y:S02]  /*e030*/  FMNMX.FTZ R37, R59, R4, !PT ;  /* 0x000000043b257209 */ /* 0x000fe40007810000 */
[----:B------:R-:W4:Y:S02]  /*e040*/  MUFU.EX2 R28, R28 ;  /* 0x0000001c001c7308 */ /* 0x000f240000000800 */
[----:B------:R-:W-:-:S04]  /*e050*/  FMNMX.FTZ R4, R62, R37, !PT ;  /* 0x000000253e047209 */ /* 0x000fc80007810000 */
[----:B------:R-:W-:Y:S01]  /*e060*/  FMNMX.FTZ R37, R63, R4, !PT ;  /* 0x000000043f257209 */ /* 0x000fe20007810000 */
[--C-:B------:R-:W-:Y:S01]  /*e070*/  FFMA.FTZ R4, R49, UR41, -R3.reuse ;  /* 0x0000002931047c23 */ /* 0x100fe20008010803 */
[----:B------:R-:W-:Y:S01]  /*e080*/  FFMA.FTZ R49, R68, UR41, -R3 ;  /* 0x0000002944317c23 */ /* 0x000fe20008010803 */
        /* <DEDUP_REMOVED lines=12> */
[----:B------:R5:W-:Y:S01]  /*e150*/  MUFU.EX2 R37, R56 ;  /* 0x0000003800257308 */ /* 0x000be20000000800 */
[----:B------:R-:W-:-:S04]  /*e160*/  FMNMX.FTZ R7, R82, R7, !PT ;  /* 0x0000000752077209 */ /* 0x000fc80007810000 */
[----:B------:R-:W-:-:S03]  /*e170*/  FMNMX.FTZ R7, R90, R7, !PT ;  /* 0x000000075a077209 */ /* 0x000fc60007810000 */
[----:B------:R-:W-:Y:S01]  /*e180*/  MUFU.EX2 R36, R36 ;  /* 0x0000002400247308 */ /* 0x000fe20000000800 */
[----:B------:R-:W-:Y:S01]  /*e190*/  FMNMX.FTZ R6, R86, R7, !PT ;  /* 0x0000000756067209 */ /* 0x000fe20007810000 */
[--C-:B-----5:R-:W-:Y:S01]  /*e1a0*/  FFMA.FTZ R56, R72, UR41, -R3.reuse ;  /* 0x0000002948387c23 */ /* 0x120fe20008010803 */
[----:B------:R-:W-:Y:S02]  /*e1b0*/  FFMA.FTZ R7, R81, UR41, -R3 ;  /* 0x0000002951077c23 */ /* 0x000fe40008010803 */
[----:B------:R-:W-:-:S03]  /*e1c0*/  FMNMX.FTZ R6, R87, R6, !PT ;  /* 0x0000000657067209 */ /* 0x000fc60007810000 */
[----:B------:R-:W-:Y:S02]  /*e1d0*/  MUFU.EX2 R4, R4 ;  /* 0x0000000400047308 */ /* 0x000fe40000000800 */
[----:B------:R-:W5:Y:S06]  /*e1e0*/  SHFL.BFLY PT, R5, R6, 0x2, 0x1f ;  /* 0x0c401f0006057f89 */ /* 0x000f6c00000e0000 */
[----:B------:R-:W-:Y:S08]  /*e1f0*/  MUFU.EX2 R8, R8 ;  /* 0x0000000800087308 */ /* 0x000ff00000000800 */
[----:B------:R-:W-:Y:S08]  /*e200*/  MUFU.EX2 R20, R20 ;  /* 0x0000001400147308 */ /* 0x000ff00000000800 */
[----:B------:R-:W-:Y:S01]  /*e210*/  MUFU.EX2 R52, R52 ;  /* 0x0000003400347308 */ /* 0x000fe20000000800 */
[----:B-----5:R-:W-:Y:S01]  /*e220*/  FMNMX.FTZ R40, R6, R5, !PT ;  /* 0x0000000506287209 */ /* 0x020fe20007810000 */
[----:B------:R-:W-:-:S04]  /*e230*/  FFMA.FTZ R5, R80, UR41, -R3 ;  /* 0x0000002950057c23 */ /* 0x000fc80008010803 */
[----:B------:R-:W5:Y:S02]  /*e240*/  SHFL.BFLY PT, R65, R40, 0x1, 0x1f ;  /* 0x0c201f0028417f89 */ /* 0x000f6400000e0000 */
[----:B------:R-:W-:Y:S08]  /*e250*/  MUFU.EX2 R83, R83 ;  /* 0x0000005300537308 */ /* 0x000ff00000000800 */
[----:B------:R-:W-:Y:S08]  /*e260*/  MUFU.EX2 R61, R61 ;  /* 0x0000003d003d7308 */ /* 0x000ff00000000800 */
[----:B------:R-:W-:Y:S01]  /*e270*/  MUFU.EX2 R41, R41 ;  /* 0x0000002900297308 */ /* 0x000fe20000000800 */
[----:B-----5:R-:W-:-:S07]  /*e280*/  FMNMX.FTZ R6, R40, R65, !PT ;  /* 0x0000004128067209 */ /* 0x020fce0007810000 */
[----:B------:R-:W-:Y:S01]  /*e290*/  MUFU.EX2 R48, R48 ;  /* 0x0000003000307308 */ /* 0x000fe20000000800 */
[--C-:B------:R-:W-:Y:S01]  /*e2a0*/  FFMA.FTZ R40, R84, UR41, -R3.reuse ;  /* 0x0000002954287c23 */ /* 0x100fe20008010803 */
[----:B------:R-:W-:Y:S01]  /*e2b0*/  FFMA.FTZ R3, R85, UR41, -R3 ;  /* 0x0000002955037c23 */ /* 0x000fe20008010803 */
[C---:B------:R-:W-:Y:S01]  /*e2c0*/  FSETP.NEU.FTZ.AND P3, PT, R6.reuse, -INF , PT ;  /* 0xff8000000600780b */ /* 0x040fe20003f7d000 */
[----:B------:R-:W-:-:S04]  /*e2d0*/  FMUL.FTZ R77, R6, UR41 ;  /* 0x00000029064d7c20 */ /* 0x000fc80008410000 */
[----:B------:R-:W-:Y:S01]  /*e2e0*/  MUFU.EX2 R49, R49 ;  /* 0x0000003100317308 */ /* 0x000fe20000000800 */
[----:B------:R-:W-:-:S05]  /*e2f0*/  FSEL R77, R77, RZ, P3 ;  /* 0x000000ff4d4d7208 */ /* 0x000fca0001800000 */
[--C-:B------:R-:W-:Y:S01]  /*e300*/  FFMA.FTZ R65, R26, UR41, -R77.reuse ;  /* 0x000000291a417c23 */ /* 0x100fe2000801084d */
[--C-:B------:R-:W-:Y:S01]  /*e310*/  FFMA.FTZ R27, R27, UR41, -R77.reuse ;  /* 0x000000291b1b7c23 */ /* 0x100fe2000801084d */
[--C-:B------:R-:W-:Y:S01]  /*e320*/  FFMA.FTZ R68, R30, UR41, -R77.reuse ;  /* 0x000000291e447c23 */ /* 0x100fe2000801084d */
[----:B------:R-:W-:Y:S01]  /*e330*/  FFMA.FTZ R31, R31, UR41, -R77 ;  /* 0x000000291f1f7c23 */ /* 0x000fe2000801084d */
[----:B-1----:R-:W-:Y:S01]  /*e340*/  FADD.FTZ R26, R24, R9 ;  /* 0x00000009181a7221 */ /* 0x002fe20000010000 */
[--C-:B------:R-:W-:Y:S01]  /*e350*/  FFMA.FTZ R69, R34, UR41, -R77.reuse ;  /* 0x0000002922457c23 */ /* 0x100fe2000801084d */
[----:B------:R-:W-:Y:S01]  /*e360*/  MUFU.EX2 R65, R65 ;  /* 0x0000004100417308 */ /* 0x000fe20000000800 */
[--C-:B------:R-:W-:Y:S01]  /*e370*/  FFMA.FTZ R76, R43, UR41, -R77.reuse ;  /* 0x000000292b4c7c23 */ /* 0x100fe2000801084d */
[----:B0-----:R-:W-:Y:S01]  /*e380*/  FADD.FTZ R26, R11, R26 ;  /* 0x0000001a0b1a7221 */ /* 0x001fe20000010000 */
[--C-:B------:R-:W-:Y:S01]  /*e390*/  FFMA.FTZ R43, R54, UR41, -R77.reuse ;  /* 0x00000029362b7c23 */ /* 0x100fe2000801084d */
[--C-:B------:R-:W-:Y:S01]  /*e3a0*/  FFMA.FTZ R35, R35, UR41, -R77.reuse ;  /* 0x0000002923237c23 */ /* 0x100fe2000801084d */
[--C-:B------:R-:W-:Y:S01]  /*e3b0*/  FFMA.FTZ R54, R63, UR41, -R77.reuse ;  /* 0x000000293f367c23 */ /* 0x100fe2000801084d */
[----:B---3--:R-:W-:Y:S01]  /*e3c0*/  FADD.FTZ R63, R21, R26 ;  /* 0x0000001a153f7221 */ /* 0x008fe20000010000 */
[----:B------:R-:W-:Y:S01]  /*e3d0*/  F2FP.F16.F32.PACK_AB R24, R9, R24 ;  /* 0x000000180918723e */ /* 0x000fe200000000ff */
[----:B------:R-:W0:Y:S01]  /*e3e0*/  MUFU.EX2 R27, R27 ;  /* 0x0000001b001b7308 */ /* 0x000e220000000800 */
[----:B------:R-:W-:Y:S01]  /*e3f0*/  FFMA.FTZ R38, R38, UR41, -R77 ;  /* 0x0000002926267c23 */ /* 0x000fe2000801084d */
[----:B----4-:R-:W-:Y:S01]  /*e400*/  FADD.FTZ R26, R28, R63 ;  /* 0x0000003f1c1a7221 */ /* 0x010fe20000010000 */
[--C-:B------:R-:W-:Y:S01]  /*e410*/  FFMA.FTZ R72, R39, UR41, -R77.reuse ;  /* 0x0000002927487c23 */ /* 0x100fe2000801084d */
[--C-:B------:R-:W-:Y:S01]  /*e420*/  FFMA.FTZ R73, R42, UR41, -R77.reuse ;  /* 0x000000292a497c23 */ /* 0x100fe2000801084d */
[--C-:B------:R-:W-:Y:S01]  /*e430*/  FFMA.FTZ R80, R46, UR41, -R77.reuse ;  /* 0x000000292e507c23 */ /* 0x100fe2000801084d */
[----:B------:R-:W-:Y:S01]  /*e440*/  FADD.FTZ R30, R25, R26 ;  /* 0x0000001a191e7221 */ /* 0x000fe20000010000 */
[--C-:B------:R-:W-:Y:S01]  /*e450*/  FFMA.FTZ R81, R47, UR41, -R77.reuse ;  /* 0x000000292f517c23 */ /* 0x100fe2000801084d */
[----:B------:R-:W1:Y:S01]  /*e460*/  MUFU.EX2 R68, R68 ;  /* 0x0000004400447308 */ /* 0x000e620000000800 */
[--C-:B------:R-:W-:Y:S01]  /*e470*/  FFMA.FTZ R39, R50, UR41, -R77.reuse ;  /* 0x0000002932277c23 */ /* 0x100fe2000801084d */
[--C-:B------:R-:W-:Y:S01]  /*e480*/  FFMA.FTZ R42, R51, UR41, -R77.reuse ;  /* 0x00000029332a7c23 */ /* 0x100fe2000801084d */
[--C-:B------:R-:W-:Y:S01]  /*e490*/  FFMA.FTZ R51, R62, UR41, -R77.reuse ;  /* 0x000000293e337c23 */ /* 0x100fe2000801084d */
[--C-:B------:R-:W-:Y:S01]  /*e4a0*/  FFMA.FTZ R46, R55, UR41, -R77.reuse ;  /* 0x00000029372e7c23 */ /* 0x100fe2000801084d */
[--C-:B------:R-:W-:Y:S01]  /*e4b0*/  FFMA.FTZ R47, R58, UR41, -R77.reuse ;  /* 0x000000293a2f7c23 */ /* 0x100fe2000801084d */
[----:B------:R-:W-:Y:S01]  /*e4c0*/  F2FP.F16.F32.PACK_AB R28, R25, R28 ;  /* 0x0000001c191c723e */ /* 0x000fe200000000ff */
[----:B------:R-:W-:Y:S01]  /*e4d0*/  FFMA.FTZ R50, R59, UR41, -R77 ;  /* 0x000000293b327c23 */ /* 0x000fe2000801084d */
[----:B------:R-:W3:Y:S01]  /*e4e0*/  MUFU.EX2 R31, R31 ;  /* 0x0000001f001f7308 */ /* 0x000ee20000000800 */
[----:B0-----:R-:W-:Y:S01]  /*e4f0*/  FADD.FTZ R63, R65, R27 ;  /* 0x0000001b413f7221 */ /* 0x001fe20000010000 */
[----:B------:R-:W-:Y:S01]  /*e500*/  F2FP.F16.F32.PACK_AB R25, R27, R65 ;  /* 0x000000411b19723e */ /* 0x000fe200000000ff */
[--C-:B------:R-:W-:Y:S01]  /*e510*/  FFMA.FTZ R55, R66, UR41, -R77.reuse ;  /* 0x0000002942377c23 */ /* 0x100fe2000801084d */
[--C-:B------:R-:W-:Y:S01]  /*e520*/  FFMA.FTZ R58, R67, UR41, -R77.reuse ;  /* 0x00000029433a7c23 */ /* 0x100fe2000801084d */
[--C-:B------:R-:W-:Y:S01]  /*e530*/  FFMA.FTZ R59, R70, UR41, -R77.reuse ;  /* 0x00000029463b7c23 */ /* 0x100fe2000801084d */
[--C-:B------:R-:W-:Y:S01]  /*e540*/  FFMA.FTZ R71, R71, UR41, -R77.reuse ;  /* 0x0000002947477c23 */ /* 0x100fe2000801084d */
[----:B------:R-:W-:Y:S01]  /*e550*/  FFMA.FTZ R74, R74, UR41, -R77 ;  /* 0x000000294a4a7c23 */ /* 0x000fe2000801084d */
[----:B------:R-:W0:Y:S01]  /*e560*/  MUFU.EX2 R69, R69 ;  /* 0x0000004500457308 */ /* 0x000e220000000800 */
[----:B-1----:R-:W-:Y:S01]  /*e570*/  FADD.FTZ R26, R68, R63 ;  /* 0x0000003f441a7221 */ /* 0x002fe20000010000 */
[----:B------:R-:W-:Y:S01]  /*e580*/  FADD.FTZ R63, R29, R30 ;  /* 0x0000001e1d3f7221 */ /* 0x000fe20000010000 */
[--C-:B------:R-:W-:Y:S01]  /*e590*/  FFMA.FTZ R75, R75, UR41, -R77.reuse ;  /* 0x000000294b4b7c23 */ /* 0x100fe2000801084d */
[--C-:B------:R-:W-:Y:S01]  /*e5a0*/  FFMA.FTZ R78, R78, UR41, -R77.reuse ;  /* 0x000000294e4e7c23 */ /* 0x100fe2000801084d */
[----:B------:R-:W-:Y:S01]  /*e5b0*/  FFMA.FTZ R79, R79, UR41, -R77 ;  /* 0x000000294f4f7c23 */ /* 0x000fe2000801084d */
[----:B------:R-:W-:Y:S01]  /*e5c0*/  FADD.FTZ R30, R32, R63 ;  /* 0x0000003f201e7221 */ /* 0x000fe20000010000 */
[--C-:B------:R-:W-:Y:S01]  /*e5d0*/  FFMA.FTZ R82, R82, UR41, -R77.reuse ;  /* 0x0000002952527c23 */ /* 0x100fe2000801084d */
[----:B------:R-:W1:Y:S01]  /*e5e0*/  MUFU.EX2 R35, R35 ;  /* 0x0000002300237308 */ /* 0x000e620000000800 */
[----:B---3--:R-:W-:Y:S01]  /*e5f0*/  FADD.FTZ R26, R31, R26 ;  /* 0x0000001a1f1a7221 */ /* 0x008fe20000010000 */
[----:B------:R-:W-:Y:S01]  /*e600*/  FADD.FTZ R30, R33, R30 ;  /* 0x0000001e211e7221 */ /* 0x000fe20000010000 */
[----:B------:R-:W-:Y:S01]  /*e610*/  F2FP.F16.F32.PACK_AB R27, R31, R68 ;  /* 0x000000441f1b723e */ /* 0x000fe200000000ff */
[--C-:B------:R-:W-:Y:S01]  /*e620*/  FFMA.FTZ R90, R90, UR41, -R77.reuse ;  /* 0x000000295a5a7c23 */ /* 0x100fe2000801084d */
[--C-:B------:R-:W-:Y:S01]  /*e630*/  FFMA.FTZ R86, R86, UR41, -R77.reuse ;  /* 0x0000002956567c23 */ /* 0x100fe2000801084d */
[----:B------:R-:W-:-:S02]  /*e640*/  FFMA.FTZ R77, R87, UR41, -R77 ;  /* 0x00000029574d7c23 */ /* 0x000fc4000801084d */
[----:B------:R-:W3:Y:S01]  /*e650*/  MUFU.EX2 R38, R38 ;  /* 0x0000002600267308 */ /* 0x000ee20000000800 */
[----:B0-----:R-:W-:-:S07]  /*e660*/  FADD.FTZ R26, R69, R26 ;  /* 0x0000001a451a7221 */ /* 0x001fce0000010000 */
[----:B------:R-:W0:Y:S01]  /*e670*/  MUFU.EX2 R72, R72 ;  /* 0x0000004800487308 */ /* 0x000e220000000800 */
[----:B-1----:R-:W-:Y:S01]  /*e680*/  FADD.FTZ R9, R35, R26 ;  /* 0x0000001a23097221 */ /* 0x002fe20000010000 */
[----:B------:R-:W-:Y:S01]  /*e690*/  F2FP.F16.F32.PACK_AB R26, R21, R11 ;  /* 0x0000000b151a723e */ /* 0x000fe200000000ff */
[----:B------:R-:W-:Y:S01]  /*e6a0*/  FADD.FTZ R21, R89, R30 ;  /* 0x0000001e59157221 */ /* 0x000fe20000010000 */
[----:B------:R-:W-:Y:S02]  /*e6b0*/  F2FP.F16.F32.PACK_AB R30, R32, R29 ;  /* 0x0000001d201e723e */ /* 0x000fe400000000ff */
[----:B------:R-:W-:Y:S01]  /*e6c0*/  F2FP.F16.F32.PACK_AB R29, R35, R69 ;  /* 0x00000045231d723e */ /* 0x000fe200000000ff */
[----:B------:R-:W-:Y:S01]  /*e6d0*/  FADD.FTZ R34, R44, R21 ;  /* 0x000000152c227221 */ /* 0x000fe20000010000 */
[----:B------:R-:W1:Y:S01]  /*e6e0*/  MUFU.EX2 R73, R73 ;  /* 0x0000004900497308 */ /* 0x000e620000000800 */
[----:B---3--:R-:W-:Y:S01]  /*e6f0*/  FADD.FTZ R11, R38, R9 ;  /* 0x00000009260b7221 */ /* 0x008fe20000010000 */
[----:B------:R-:W-:Y:S01]  /*e700*/  STSM.16.M88.4 [R140+0x21800], R24 ;  /* 0x021800188c007844 */ /* 0x000fe20000000200 */
[C---:B------:R-:W-:Y:S01]  /*e710*/  FADD.FTZ R21, R45.reuse, R34 ;  /* 0x000000222d157221 */ /* 0x040fe20000010000 */
[----:B------:R-:W-:-:S02]  /*e720*/  F2FP.F16.F32.PACK_AB R34, R45, R44 ;  /* 0x0000002c2d22723e */ /* 0x000fc400000000ff */
[----:B------:R-:W3:Y:S01]  /*e730*/  LDL R45, [R1+0x24] ;  /* 0x00002400012d7983 */ /* 0x000ee20000100800 */
[----:B------:R-:W-:Y:S01]  /*e740*/  FADD.FTZ R21, R36, R21 ;  /* 0x0000001524157221 */ /* 0x000fe20000010000 */
[----:B------:R-:W4:Y:S01]  /*e750*/  MUFU.EX2 R76, R76 ;  /* 0x0000004c004c7308 */ /* 0x000f220000000800 */
[C---:B0-----:R-:W-:Y:S01]  /*e760*/  FADD.FTZ R62, R72.reuse, R11 ;  /* 0x0000000b483e7221 */ /* 0x041fe20000010000 */
[----:B------:R-:W-:Y:S01]  /*e770*/  F2FP.F16.F32.PACK_AB R31, R72, R38 ;  /* 0x00000026481f723e */ /* 0x000fe200000000ff */
[----:B------:R-:W-:Y:S01]  /*e780*/  FADD.FTZ R21, R4, R21 ;  /* 0x0000001504157221 */ /* 0x000fe20000010000 */
[----:B------:R-:W-:-:S03]  /*e790*/  F2FP.F16.F32.PACK_AB R32, R89, R33 ;  /* 0x000000215920723e */ /* 0x000fc600000000ff */
[----:B------:R-:W-:Y:S01]  /*e7a0*/  FADD.FTZ R21, R8, R21 ;  /* 0x0000001508157221 */ /* 0x000fe20000010000 */
[----:B------:R-:W0:Y:S01]  /*e7b0*/  MUFU.EX2 R80, R80 ;  /* 0x0000005000507308 */ /* 0x000e220000000800 */
[----:B-1----:R-:W-:-:S07]  /*e7c0*/  FADD.FTZ R11, R73, R62 ;  /* 0x0000003e490b7221 */ /* 0x002fce0000010000 */
[----:B------:R-:W1:Y:S01]  /*e7d0*/  MUFU.EX2 R81, R81 ;  /* 0x0000005100517308 */ /* 0x000e620000000800 */
[----:B----4-:R-:W-:Y:S01]  /*e7e0*/  FADD.FTZ R11, R76, R11 ;  /* 0x0000000b4c0b7221 */ /* 0x010fe20000010000 */
[----:B------:R-:W-:-:S06]  /*e7f0*/  FADD.FTZ R38, R20, R21 ;  /* 0x0000001514267221 */ /* 0x000fcc0000010000 */
[----:B------:R-:W4:Y:S01]  /*e800*/  MUFU.EX2 R39, R39 ;  /* 0x0000002700277308 */ /* 0x000f220000000800 */
[----:B0-----:R-:W-:Y:S01]  /*e810*/  FADD.FTZ R44, R80, R11 ;  /* 0x0000000b502c7221 */ /* 0x001fe20000010000 */
[----:B------:R-:W-:-:S06]  /*e820*/  FADD.FTZ R21, R37, R38 ;  /* 0x0000002625157221 */ /* 0x000fcc0000010000 */
[----:B------:R-:W0:Y:S01]  /*e830*/  MUFU.EX2 R42, R42 ;  /* 0x0000002a002a7308 */ /* 0x000e220000000800 */
[----:B-1----:R-:W-:-:S07]  /*e840*/  FADD.FTZ R44, R81, R44 ;  /* 0x0000002c512c7221 */ /* 0x002fce0000010000 */
[----:B------:R-:W1:Y:S01]  /*e850*/  MUFU.EX2 R43, R43 ;  /* 0x0000002b002b7308 */ /* 0x000e620000000800 */
[----:B----4-:R-:W-:-:S07]  /*e860*/  FADD.FTZ R11, R39, R44 ;  /* 0x0000002c270b7221 */ /* 0x010fce0000010000 */
[----:B------:R-:W4:Y:S01]  /*e870*/  MUFU.EX2 R46, R46 ;  /* 0x0000002e002e7308 */ /* 0x000f220000000800 */
[----:B0-----:R-:W-:-:S07]  /*e880*/  FADD.FTZ R38, R42, R11 ;  /* 0x0000000b2a267221 */ /* 0x001fce0000010000 */
[----:B------:R-:W0:Y:S01]  /*e890*/  MUFU.EX2 R47, R47 ;  /* 0x0000002f002f7308 */ /* 0x000e220000000800 */
[----:B------:R-:W-:Y:S01]  /*e8a0*/  FADD.FTZ R44, R52, R21 ;  /* 0x00000015342c7221 */ /* 0x000fe20000010000 */
[----:B-1----:R-:W-:-:S06]  /*e8b0*/  FADD.FTZ R11, R43, R38 ;  /* 0x000000262b0b7221 */ /* 0x002fcc0000010000 */
[----:B------:R-:W1:Y:S01]  /*e8c0*/  MUFU.EX2 R50, R50 ;  /* 0x0000003200327308 */ /* 0x000e620000000800 */
[----:B------:R-:W-:Y:S01]  /*e8d0*/  FADD.FTZ R44, R83, R44 ;  /* 0x0000002c532c7221 */ /* 0x000fe20000010000 */
[----:B------:R-:W-:Y:S01]  /*e8e0*/  F2FP.F16.F32.PACK_AB R36, R4, R36 ;  /* 0x000000240424723e */ /* 0x000fe200000000ff */
[----:B----4-:R-:W-:Y:S01]  /*e8f0*/  FADD.FTZ R4, R46, R11 ;  /* 0x0000000b2e047221 */ /* 0x010fe20000010000 */
[----:B--2---:R2:W-:Y:S04]  /*e900*/  STSM.16.M88.4 [R92], R28 ;  /* 0x0000001c5c007844 */ /* 0x0045e80000000200 */
[----:B------:R-:W4:Y:S01]  /*e910*/  MUFU.EX2 R51, R51 ;  /* 0x0000003300337308 */ /* 0x000f220000000800 */
[----:B------:R-:W-:Y:S01]  /*e920*/  FADD.FTZ R44, R61, R44 ;  /* 0x0000002c3d2c7221 */ /* 0x000fe20000010000 */
[----:B0-----:R-:W-:-:S06]  /*e930*/  FADD.FTZ R11, R47, R4 ;  /* 0x000000042f0b7221 */ /* 0x001fcc0000010000 */
[----:B------:R-:W0:Y:S01]  /*e940*/  MUFU.EX2 R54, R54 ;  /* 0x0000003600367308 */ /* 0x000e220000000800 */
[----:B------:R-:W-:Y:S01]  /*e950*/  FADD.FTZ R21, R41, R44 ;  /* 0x0000002c29157221 */ /* 0x000fe20000010000 */
[----:B-1----:R-:W-:-:S06]  /*e960*/  FADD.FTZ R4, R50, R11 ;  /* 0x0000000b32047221 */ /* 0x002fcc0000010000 */
[----:B------:R-:W2:Y:S01]  /*e970*/  MUFU.EX2 R53, R53 ;  /* 0x0000003500357308 */ /* 0x000ea20000000800 */
[----:B------:R-:W-:-:S07]  /*e980*/  F2FP.F16.F32.PACK_AB R38, R20, R8 ;  /* 0x000000081426723e */ /* 0x000fce00000000ff */
[----:B------:R-:W1:Y:S01]  /*e990*/  MUFU.EX2 R55, R55 ;  /* 0x0000003700377308 */ /* 0x000e620000000800 */
[----:B------:R-:W-:Y:S01]  /*e9a0*/  FADD.FTZ R8, R48, R21 ;  /* 0x0000001530087221 */ /* 0x000fe20000010000 */
[----:B----4-:R-:W-:-:S06]  /*e9b0*/  FADD.FTZ R21, R51, R4 ;  /* 0x0000000433157221 */ /* 0x010fcc0000010000 */
[----:B------:R-:W4:Y:S08]  /*e9c0*/  MUFU.EX2 R56, R56 ;  /* 0x0000003800387308 */ /* 0x000f300000000800 */
[----:B------:R-:W5:Y:S01]  /*e9d0*/  MUFU.EX2 R58, R58 ;  /* 0x0000003a003a7308 */ /* 0x000f620000000800 */
[----:B------:R-:W-:Y:S01]  /*e9e0*/  FADD.FTZ R8, R49, R8 ;  /* 0x0000000831087221 */ /* 0x000fe20000010000 */
[----:B0-----:R-:W-:-:S06]  /*e9f0*/  FADD.FTZ R4, R54, R21 ;  /* 0x0000001536047221 */ /* 0x001fcc0000010000 */
[----:B------:R-:W0:Y:S08]  /*ea00*/  MUFU.EX2 R57, R57 ;  /* 0x0000003900397308 */ /* 0x000e300000000800 */
[----:B------:R-:W0:Y:S01]  /*ea10*/  MUFU.EX2 R59, R59 ;  /* 0x0000003b003b7308 */ /* 0x000e220000000800 */
[----:B--2---:R-:W-:Y:S01]  /*ea20*/  FADD.FTZ R29, R53, R8 ;  /* 0x00000008351d7221 */ /* 0x004fe20000010000 */
[----:B-1----:R-:W-:-:S06]  /*ea30*/  FADD.FTZ R21, R55, R4 ;  /* 0x0000000437157221 */ /* 0x002fcc0000010000 */
[----:B------:R-:W1:Y:S08]  /*ea40*/  MUFU.EX2 R60, R60 ;  /* 0x0000003c003c7308 */ /* 0x000e700000000800 */
[----:B------:R-:W2:Y:S01]  /*ea50*/  MUFU.EX2 R9, R71 ;  /* 0x0000004700097308 */ /* 0x000ea20000000800 */
[----:B----4-:R-:W-:Y:S01]  /*ea60*/  FADD.FTZ R8, R56, R29 ;  /* 0x0000001d38087221 */ /* 0x010fe20000010000 */
[----:B-----5:R-:W-:-:S06]  /*ea70*/  FADD.FTZ R4, R58, R21 ;  /* 0x000000153a047221 */ /* 0x020fcc0000010000 */
[----:B------:R-:W4:Y:S01]  /*ea80*/  MUFU.EX2 R64, R64 ;  /* 0x0000004000407308 */ /* 0x000f220000000800 */
[----:B------:R-:W-:-:S07]  /*ea90*/  F2FP.F16.F32.PACK_AB R24, R52, R37 ;  /* 0x000000253418723e */ /* 0x000fce00000000ff */
[----:B------:R-:W5:Y:S01]  /*eaa0*/  MUFU.EX2 R74, R74 ;  /* 0x0000004a004a7308 */ /* 0x000f620000000800 */
[----:B0-----:R-:W-:Y:S01]  /*eab0*/  FADD.FTZ R21, R57, R8 ;  /* 0x0000000839157221 */ /* 0x001fe20000010000 */
[----:B------:R-:W-:Y:S02]  /*eac0*/  F2FP.F16.F32.PACK_AB R33, R76, R73 ;  /* 0x000000494c21723e */ /* 0x000fe400000000ff */
[----:B------:R-:W-:-:S04]  /*ead0*/  F2FP.F16.F32.PACK_AB R35, R81, R80 ;  /* 0x000000505123723e */ /* 0x000fc800000000ff */
[----:B------:R-:W0:Y:S08]  /*eae0*/  MUFU.EX2 R75, R75 ;  /* 0x0000004b004b7308 */ /* 0x000e300000000800 */
[----:B------:R-:W-:Y:S08]  /*eaf0*/  MUFU.EX2 R78, R78 ;  /* 0x0000004e004e7308 */ /* 0x000ff00000000800 */
[----:B------:R-:W0:Y:S01]  /*eb00*/  MUFU.EX2 R79, R79 ;  /* 0x0000004f004f7308 */ /* 0x000e220000000800 */
[----:B------:R-:W-:-:S07]  /*eb10*/  F2FP.F16.F32.PACK_AB R37, R42, R39 ;  /* 0x000000272a25723e */ /* 0x000fce00000000ff */
[----:B------:R-:W-:Y:S01]  /*eb20*/  MUFU.EX2 R5, R5 ;  /* 0x0000000500057308 */ /* 0x000fe20000000800 */
[----:B------:R-:W-:-:S07]  /*eb30*/  FADD.FTZ R4, R59, R4 ;  /* 0x000000043b047221 */ /* 0x000fce0000010000 */
[----:B------:R-:W0:Y:S08]  /*eb40*/  MUFU.EX2 R7, R7 ;  /* 0x0000000700077308 */ /* 0x000e300000000800 */
[----:B------:R-:W-:Y:S08]  /*eb50*/  MUFU.EX2 R40, R40 ;  /* 0x0000002800287308 */ /* 0x000ff00000000800 */
[----:B------:R-:W0:Y:S08]  /*eb60*/  MUFU.EX2 R3, R3 ;  /* 0x0000000300037308 */ /* 0x000e300000000800 */
[----:B------:R-:W-:Y:S08]  /*eb70*/  MUFU.EX2 R82, R82 ;  /* 0x0000005200527308 */ /* 0x000ff00000000800 */
[----:B------:R-:W0:Y:S08]  /*eb80*/  MUFU.EX2 R11, R90 ;  /* 0x0000005a000b7308 */ /* 0x000e300000000800 */
[----:B------:R-:W-:Y:S08]  /*eb90*/  MUFU.EX2 R86, R86 ;  /* 0x0000005600567308 */ /* 0x000ff00000000800 */
[----:B------:R-:W0:Y:S01]  /*eba0*/  MUFU.EX2 R77, R77 ;  /* 0x0000004d004d7308 */ /* 0x000e220000000800 */
[----:B------:R-:W-:Y:S01]  /*ebb0*/  F2FP.F16.F32.PACK_AB R39, R46, R43 ;  /* 0x0000002b2e27723e */ /* 0x000fe200000000ff */
[----:B-1----:R-:W-:Y:S01]  /*ebc0*/  FADD.FTZ R29, R60, R21 ;  /* 0x000000153c1d7221 */ /* 0x002fe20000010000 */
[----:B------:R-:W-:-:S02]  /*ebd0*/  F2FP.F16.F32.PACK_AB R26, R61, R83 ;  /* 0x000000533d1a723e */ /* 0x000fc400000000ff */
[----:B------:R-:W-:Y:S02]  /*ebe0*/  F2FP.F16.F32.PACK_AB R25, R50, R47 ;  /* 0x0000002f3219723e */ /* 0x000fe400000000ff */
[----:B------:R-:W-:Y:S01]  /*ebf0*/  F2FP.F16.F32.PACK_AB R27, R54, R51 ;  /* 0x00000033361b723e */ /* 0x000fe200000000ff */
[----:B--2---:R-:W-:Y:S01]  /*ec00*/  FADD.FTZ R21, R9, R4 ;  /* 0x0000000409157221 */ /* 0x004fe20000010000 */
[----:B------:R1:W-:Y:S01]  /*ec10*/  STSM.16.M88.4 [R142], R32 ;  /* 0x000000208e007844 */ /* 0x0003e20000000200 */
[----:B------:R-:W2:Y:S01]  /*ec20*/  @P2 LDC R20, c[0x0][0x44c] ;  /* 0x00011300ff142b82 */ /* 0x000ea20000000800 */
[----:B----4-:R-:W-:Y:S02]  /*ec30*/  FADD.FTZ R8, R64, R29 ;  /* 0x0000001d40087221 */ /* 0x010fe40000010000 */
[----:B------:R-:W-:Y:S01]  /*ec40*/  STSM.16.M88.4 [R141], R36 ;  /* 0x000000248d007844 */ /* 0x000fe20000000200 */
[----:B------:R-:W-:Y:S01]  /*ec50*/  F2FP.F16.F32.PACK_AB R28, R57, R56 ;  /* 0x00000038391c723e */ /* 0x000fe200000000ff */
[----:B-----5:R-:W-:-:S02]  /*ec60*/  FADD.FTZ R4, R74, R21 ;  /* 0x000000154a047221 */ /* 0x020fc40000010000 */
[----:B------:R4:W-:Y:S01]  /*ec70*/  STSM.16.M88.4 [R140+0x27800], R24 ;  /* 0x027800188c007844 */ /* 0x0009e20000000200 */
[----:B------:R-:W-:Y:S01]  /*ec80*/  F2FP.F16.F32.PACK_AB R30, R64, R60 ;  /* 0x0000003c401e723e */ /* 0x000fe200000000ff */
[----:B------:R-:W5:Y:S01]  /*ec90*/  @P2 LDC R21, c[0x0][0x450] ;  /* 0x00011400ff152b82 */ /* 0x000f620000000800 */
[----:B0-----:R-:W-:Y:S02]  /*eca0*/  F2FP.F16.F32.PACK_AB R29, R75, R74 ;  /* 0x0000004a4b1d723e */ /* 0x001fe400000000ff */
[----:B------:R-:W-:Y:S02]  /*ecb0*/  F2FP.F16.F32.PACK_AB R31, R79, R78 ;  /* 0x0000004e4f1f723e */ /* 0x000fe400000000ff */
[----:B-1----:R-:W-:Y:S02]  /*ecc0*/  F2FP.F16.F32.PACK_AB R32, R7, R5 ;  /* 0x000000050720723e */ /* 0x002fe400000000ff */
[----:B------:R-:W-:Y:S02]  /*ecd0*/  F2FP.F16.F32.PACK_AB R34, R3, R40 ;  /* 0x000000280322723e */ /* 0x000fe400000000ff */
[----:B------:R-:W-:-:S02]  /*ece0*/  F2FP.F16.F32.PACK_AB R33, R11, R82 ;  /* 0x000000520b21723e */ /* 0x000fc400000000ff */
[----:B------:R-:W-:Y:S02]  /*ecf0*/  F2FP.F16.F32.PACK_AB R35, R77, R86 ;  /* 0x000000564d23723e */ /* 0x000fe400000000ff */
[----:B----4-:R-:W-:Y:S02]  /*ed00*/  F2FP.F16.F32.PACK_AB R24, R48, R41 ;  /* 0x000000293018723e */ /* 0x010fe400000000ff */
[----:B------:R-:W-:Y:S02]  /*ed10*/  F2FP.F16.F32.PACK_AB R26, R53, R49 ;  /* 0x00000031351a723e */ /* 0x000fe400000000ff */
[----:B------:R-:W-:Y:S02]  /*ed20*/  F2FP.F16.F32.PACK_AB R25, R58, R55 ;  /* 0x000000373a19723e */ /* 0x000fe400000000ff */
[----:B------:R-:W-:Y:S01]  /*ed30*/  F2FP.F16.F32.PACK_AB R27, R9, R59 ;  /* 0x0000003b091b723e */ /* 0x000fe200000000ff */
[----:B------:R-:W-:-:S04]  /*ed40*/  FADD.FTZ R9, R75, R4 ;  /* 0x000000044b097221 */ /* 0x000fc80000010000 */
[----:B---3--:R0:W-:Y:S04]  /*ed50*/  STSM.16.M88.4 [R45], R24 ;  /* 0x000000182d007844 */ /* 0x0081e80000000200 */
[----:B------:R0:W-:Y:S04]  /*ed60*/  STSM.16.M88.4 [R142+0x6000], R28 ;  /* 0x0060001c8e007844 */ /* 0x0001e80000000200 */
[----:B------:R0:W-:Y:S01]  /*ed70*/  STSM.16.M88.4 [R141+0x6000], R32 ;  /* 0x006000208d007844 */ /* 0x0001e20000000200 */
[----:B------:R1:W-:Y:S06]  /*ed80*/  MEMBAR.ALL.CTA ;  /* 0x0000000000007992 */ /* 0x0003ec0000008000 */
[----:B-1----:R-:W1:Y:S01]  /*ed90*/  FENCE.VIEW.ASYNC.S ;  /* 0x00000000000073c6 */ /* 0x002e620000000000 */
[----:B------:R-:W-:Y:S01]  /*eda0*/  FADD.FTZ R4, R78, R9 ;  /* 0x000000094e047221 */ /* 0x000fe20000010000 */
[----:B------:R-:W-:Y:S01]  /*edb0*/  FADD.FTZ R8, R5, R8 ;  /* 0x0000000805087221 */ /* 0x000fe20000010000 */
[----:B------:R-:W-:-:S02]  /*edc0*/  PLOP3.LUT P3, PT, PT, PT, UP0, 0x40, 0x0 ;  /* 0x000000000000781c */ /* 0x000fc40003f6e808 */
[----:B------:R-:W-:Y:S01]  /*edd0*/  FADD.FTZ R79, R79, R4 ;  /* 0x000000044f4f7221 */ /* 0x000fe20000010000 */
[----:B--2---:R-:W-:-:S04]  /*ede0*/  @P2 IMAD.HI.U32 R20, R91, R20, RZ ;  /* 0x000000145b142227 */ /* 0x004fc800078e00ff */
[----:B------:R-:W-:Y:S01]  /*edf0*/  FADD.FTZ R7, R7, R8 ;  /* 0x0000000807077221 */ /* 0x000fe20000010000 */
[----:B------:R-:W-:Y:S01]  /*ee00*/  FADD.FTZ R82, R82, R79 ;  /* 0x0000004f52527221 */ /* 0x000fe20000010000 */
[----:B------:R-:W-:Y:S01]  /*ee10*/  IMAD.MOV.U32 R8, RZ, RZ, R91 ;  /* 0x000000ffff087224 */ /* 0x000fe200078e005b */
[----:B-----5:R-:W-:Y:S02]  /*ee20*/  @P2 SHF.R.U32.HI R8, RZ, R21, R20 ;  /* 0x00000015ff082219 */ /* 0x020fe40000011614 */
[----:B------:R-:W-:Y:S01]  /*ee30*/  FADD.FTZ R11, R11, R82 ;  /* 0x000000520b0b7221 */ /* 0x000fe20000010000 */
[----:B------:R-:W-:Y:S02]  /*ee40*/  FADD.FTZ R40, R40, R7 ;  /* 0x0000000728287221 */ /* 0x000fe40000010000 */
[----:B------:R-:W-:Y:S02]  /*ee50*/  IMAD.IADD R113, R113, 0x1, R8 ;  /* 0x0000000171717824 */ /* 0x000fe400078e0208 */
[----:B------:R-:W-:Y:S01]  /*ee60*/  FADD.FTZ R4, R86, R11 ;  /* 0x0000000b56047221 */ /* 0x000fe20000010000 */
[----:B------:R-:W-:Y:S01]  /*ee70*/  FADD.FTZ R5, R3, R40 ;  /* 0x0000002803057221 */ /* 0x000fe20000010000 */
[----:B------:R-:W-:-:S02]  /*ee80*/  VIADD R3, R88, 0xfffffffe ;  /* 0xfffffffe58037836 */ /* 0x000fc40000000000 */
[----:B------:R-:W-:Y:S01]  /*ee90*/  FADD.FTZ R4, R77, R4 ;  /* 0x000000044d047221 */ /* 0x000fe20000010000 */
[----:B------:R-:W-:Y:S01]  /*eea0*/  VIADD R7, R113, UR4 ;  /* 0x0000000471077c36 */ /* 0x000fe20008000000 */
[----:B-1----:R-:W-:Y:S01]  /*eeb0*/  NOP ;  /* 0x0000000000007918 */ /* 0x002fe20000000000 */
[----:B0-----:R-:W-:Y:S05]  /*eec0*/  @P3 BRA `(.L_x_1515) ;  /* 0x0000000000543947 */ /* 0x001fea0003800000 */
[C---:B------:R-:W-:Y:S01]  /*eed0*/  ISETP.GT.AND P3, PT, R113.reuse, RZ, PT ;  /* 0x000000ff7100720c */ /* 0x040fe20003f64270 */
[----:B------:R-:W-:Y:S01]  /*eee0*/  BSSY B0, `(.L_x_1516) ;  /* 0x0000010000007945 */ /* 0x000fe20003800000 */
[----:B------:R-:W-:-:S11]  /*eef0*/  VIADD R8, R113, 0xffffffff ;  /* 0xffffffff71087836 */ /* 0x000fd60000000000 */
[----:B------:R-:W-:Y:S05]  /*ef00*/  @P3 BRA `(.L_x_1517) ;  /* 0x0000000000203947 */ /* 0x000fea0003800000 */
[----:B------:R-:W-:Y:S01]  /*ef10*/  UISETP.NE.AND UP1, UPT, UR5, 0x1, UPT ;  /* 0x000000010500788c */ /* 0x000fe2000bf25270 */
[----:B------:R-:W-:-:S05]  /*ef20*/  IMAD.MOV R8, RZ, RZ, -R113 ;  /* 0x000000ffff087224 */ /* 0x000fca00078e0a71 */
[----:B------:R-:W-:-:S05]  /*ef30*/  PLOP3.LUT P3, PT, PT, PT, UP1, 0x80, 0x0 ;  /* 0x000000000000781c */ /* 0x000fca0003f6f018 */
[----:B------:R-:W-:-:S08]  /*ef40*/  @UP1 ULDC.64 UR6, c[0x0][0x9e8] ;  /* 0x00027a0000061ab9 */ /* 0x000fd00000000a00 */
[----:B------:R-:W-:-:S05]  /*ef50*/  @P3 IMAD.HI.U32 R9, R8, UR6, RZ ;  /* 0x0000000608093c27 */ /* 0x000fca000f8e00ff */
[----:B------:R-:W-:-:S04]  /*ef60*/  @P3 SHF.R.U32.HI R8, RZ, UR7, R9 ;  /* 0x00000007ff083c19 */ /* 0x000fc80008011609 */
[----:B------:R-:W-:Y:S01]  /*ef70*/  LOP3.LUT R8, RZ, R8, RZ, 0x33, !PT ;  /* 0x00000008ff087212 */ /* 0x000fe200078e33ff */
[----:B------:R-:W-:Y:S06]  /*ef80*/  BRA `(.L_x_1518) ;  /* 0x0000000000147947 */ /* 0x000fec0003800000 */
.L_x_1517:
[----:B------:R-:W-:-:S06]  /*ef90*/  UISETP.NE.AND UP1, UPT, UR5, 0x1, UPT ;  /* 0x000000010500788c */ /* 0x000fcc000bf25270 */
[----:B------:R-:W-:-:S05]  /*efa0*/  PLOP3.LUT P3, PT, PT, PT, UP1, 0x80, 0x0 ;  /* 0x000000000000781c */ /* 0x000fca0003f6f018 */
[----:B------:R-:W-:-:S08]  /*efb0*/  @UP1 ULDC.64 UR6, c[0x0][0x9e8] ;  /* 0x00027a0000061ab9 */ /* 0x000fd00000000a00 */
[----:B------:R-:W-:-:S05]  /*efc0*/  @P3 IMAD.HI.U32 R9, R8, UR6, RZ ;  /* 0x0000000608093c27 */ /* 0x000fca000f8e00ff */
[----:B------:R-:W-:-:S07]  /*efd0*/  @P3 SHF.R.U32.HI R8, RZ, UR7, R9 ;  /* 0x00000007ff083c19 */ /* 0x000fce0008011609 */
.L_x_1518:
[----:B------:R-:W-:Y:S05]  /*efe0*/  BSYNC B0 ;  /* 0x0000000000007941 */ /* 0x000fea0003800000 */
.L_x_1516:
[----:B------:R-:W-:-:S04]  /*eff0*/  IMAD.U32 R9, RZ, RZ, UR5 ;  /* 0x00000005ff097e24 */ /* 0x000fc8000f8e00ff */
[----:B------:R-:W-:-:S05]  /*f000*/  IMAD R8, R8, R9, UR5 ;  /* 0x0000000508087e24 */ /* 0x000fca000f8e0209 */
[----:B------:R-:W-:-:S07]  /*f010*/  VIMNMX R7, R7, R8, PT ;  /* 0x0000000807077248 */ /* 0x000fce0003fe0100 */
.L_x_1515:
[----:B------:R-:W2:Y:S01]  /*f020*/  LDL R9, [R1+0x48] ;  /* 0x0000480001097983 */ /* 0x000ea20000100800 */
[----:B------:R-:W-:Y:S01]  /*f030*/  SHF.R.S32.HI R8, RZ, 0x1f, R7 ;  /* 0x0000001fff087819 */ /* 0x000fe20000011407 */
[----:B------:R-:W-:Y:S01]  /*f040*/  ULDC UR42, c[0x0][0x9e4] ;  /* 0x00027900002a7ab9 */ /* 0x000fe20000000800 */
[----:B------:R-:W-:Y:S01]  /*f050*/  ULDC UR5, c[0x0][0x9e4] ;  /* 0x0002790000057ab9 */ /* 0x000fe20000000800 */
[----:B------:R-:W-:Y:S01]  /*f060*/  ULDC UR43, c[0x0][0x9dc] ;  /* 0x00027700002b7ab9 */ /* 0x000fe20000000800 */
[----:B------:R-:W-:Y:S01]  /*f070*/  LEA.HI R8, R8, R7, RZ, 0x7 ;  /* 0x0000000708087211 */ /* 0x000fe200078f38ff */
[----:B------:R-:W-:Y:S01]  /*f080*/  ULDC UR49, c[0x0][0x9dc] ;  /* 0x0002770000317ab9 */ /* 0x000fe20000000800 */
[----:B------:R-:W-:Y:S01]  /*f090*/  ULDC UR4, c[0x0][0x988] ;  /* 0x0002620000047ab9 */ /* 0x000fe20000000800 */
[----:B------:R-:W-:Y:S01]  /*f0a0*/  ULDC UR7, c[0x0][0x988] ;  /* 0x0002620000077ab9 */ /* 0x000fe20000000800 */
[----:B------:R-:W-:Y:S01]  /*f0b0*/  SHF.R.S32.HI R8, RZ, 0x7, R8 ;  /* 0x00000007ff087819 */ /* 0x000fe20000011408 */
[----:B------:R-:W-:Y:S01]  /*f0c0*/  ULDC UR6, c[0x0][0x988] ;  /* 0x0002620000067ab9 */ /* 0x000fe20000000800 */
[----:B------:R-:W-:Y:S01]  /*f0d0*/  ULDC UR50, c[0x0][0x9e0] ;  /* 0x0002780000327ab9 */ /* 0x000fe20000000800 */
[----:B------:R-:W-:Y:S01]  /*f0e0*/  ULDC UR48, c[0x0][0x9e0] ;  /* 0x0002780000307ab9 */ /* 0x000fe20000000800 */
        /* <DEDUP_REMOVED lines=24> */
[----:B--2---:R-:W-:-:S04]  /*f270*/  VIMNMX R9, R9, R8, !PT ;  /* 0x0000000809097248 */ /* 0x004fc80007fe0100 */
[----:B------:R-:W-:Y:S01]  /*f280*/  ISETP.GE.AND P3, PT, R3, R9, PT ;  /* 0x000000090300720c */ /* 0x000fe20003f66270 */
[----:B------:R0:W-:-:S12]  /*f290*/  STL [R1+0x18], R9 ;  /* 0x0000180901007387 */ /* 0x0001d80000100800 */
[----:B0-----:R-:W-:Y:S05]  /*f2a0*/  @!P3 BRA `(.L_x_1519) ;  /* 0x000000340004b947 */ /* 0x001fea0003800000 */
[----:B------:R-:W-:-:S07]  /*f2b0*/  IMAD.MOV.U32 R135, RZ, RZ, RZ ;  /* 0x000000ffff877224 */ /* 0x000fce00078e00ff */
.L_x_1537:
[----:B------:R-:W-:Y:S01]  /*f2c0*/  ISETP.NE.AND P3, PT, R157, RZ, PT ;  /* 0x000000ff9d00720c */ /* 0x000fe20003f65270 */
[----:B------:R-:W-:Y:S01]  /*f2d0*/  VIADD R20, R16, 0x1 ;  /* 0x0000000110147836 */ /* 0x000fe20000000000 */
[----:B------:R-:W-:Y:S05]  /*f2e0*/  YIELD ;  /* 0x0000000000007946 */ /* 0x000fea0003800000 */
[----:B------:R-:W-:-:S04]  /*f2f0*/  ISETP.NE.AND P4, PT, R20, 0x2, PT ;  /* 0x000000021400780c */ /* 0x000fc80003f85270 */
[----:B------:R-:W-:Y:S02]  /*f300*/  SEL R7, RZ, 0x1, P4 ;  /* 0x00000001ff077807 */ /* 0x000fe40002000000 */
[----:B------:R-:W-:Y:S02]  /*f310*/  SEL R20, R20, RZ, P4 ;  /* 0x000000ff14147207 */ /* 0x000fe40002000000 */
[----:B------:R-:W-:Y:S01]  /*f320*/  LOP3.LUT R7, R18, R7, RZ, 0x3c, !PT ;  /* 0x0000000712077212 */ /* 0x000fe200078e3cff */
[----:B------:R-:W-:Y:S06]  /*f330*/  @P3 BRA `(.L_x_1520) ;  /* 0x0000000000303947 */ /* 0x000fec0003800000 */
[----:B------:R-:W-:Y:S05]  /*f340*/  @!P0 BRA `(.L_x_1521) ;  /* 0x0000000000048947 */ /* 0x000fea0003800000 */
[----:B------:R-:W-:Y:S01]  /*f350*/  BPT.TRAP 0x1 ;  /* 0x000000040000795c */ /* 0x000fe20000300000 */
.L_x_1521:
[----:B------:R-:W-:Y:S01]  /*f360*/  IMAD R9, R20, 0x8, R2 ;  /* 0x0000000814097824 */ /* 0x000fe200078e0202 */
[----:B------:R-:W-:-:S04]  /*f370*/  SHF.L.U32 R8, R7, 0x1f, RZ ;  /* 0x0000001f07087819 */ /* 0x000fc800000006ff */
[----:B------:R0:W1:Y:S01]  /*f380*/  SYNCS.PHASECHK.TRANS64.TRYWAIT P4, [R9+URZ+0x2d830], R8 ;  /* 0x02d83008090075a7 */ /* 0x000062000808017f */
[----:B------:R-:W-:Y:S05]  /*f390*/  @!P0 BRA `(.L_x_1522) ;  /* 0x0000000000048947 */ /* 0x000fea0003800000 */
[----:B------:R-:W-:Y:S01]  /*f3a0*/  BPT.TRAP 0x1 ;  /* 0x000000040000795c */ /* 0x000fe20000300000 */
.L_x_1522:
[----:B------:R-:W-:Y:S04]  /*f3b0*/  BSSY B0, `(.L_x_1520) ;  /* 0x0000004000007945 */ /* 0x000fe80003800000 */
[----:B-1----:R-:W-:Y:S05]  /*f3c0*/  @P4 BRA `(.L_x_1523) ;  /* 0x0000000000084947 */ /* 0x002fea0003800000 */
[----:B------:R-:W1:Y:S02]  /*f3d0*/  SYNCS.PHASECHK.TRANS64.TRYWAIT P4, [R9+URZ+0x2d830], R8 ;  /* 0x02d83008090075a7 */ /* 0x000e64000808017f */
[----:B-1----:R-:W-:Y:S05]  /*f3e0*/  @!P4 BRA `(.L_x_1524) ;  /* 0x0000015800ecc947 */ /* 0x002fea0003800000 */
.L_x_1523:
[----:B------:R-:W-:Y:S05]  /*f3f0*/  BSYNC B0 ;  /* 0x0000000000007941 */ /* 0x000fea0003800000 */
.L_x_1520:
[----:B01----:R-:W2:Y:S01]  /*f400*/  LDL R8, [R1+0x8] ;  /* 0x0000080001087983 */ /* 0x003ea20000100800 */
[----:B------:R-:W0:Y:S01]  /*f410*/  S2R R10, SR_TID.X ;  /* 0x00000000000a7919 */ /* 0x000e220000002100 */
[----:B------:R-:W-:Y:S05]  /*f420*/  WARPSYNC.ALL ;  /* 0x0000000000007948 */ /* 0x000fea0003800000 */
[----:B------:R-:W-:Y:S01]  /*f430*/  IMAD.MOV.U32 R9, RZ, RZ, -0x7fffffe0 ;  /* 0x80000020ff097424 */ /* 0x000fe200078e00ff */
[----:B0-----:R-:W-:-:S05]  /*f440*/  SHF.R.U32.HI R10, RZ, 0x7, R10 ;  /* 0x00000007ff0a7819 */ /* 0x001fca000001160a */
[----:B------:R-:W-:Y:S01]  /*f450*/  VIADD R21, R10, 0x8 ;  /* 0x000000080a157836 */ /* 0x000fe20000000000 */
[----:B------:R-:W-:Y:S01]  /*f460*/  R2UR UR11, R9 ;  /* 0x00000000090b72ca */ /* 0x000fe200000e0000 */
[----:B------:R-:W-:Y:S01]  /*f470*/  IMAD.MOV.U32 R25, RZ, RZ, -0x7fffffe0 ;  /* 0x80000020ff197424 */ /* 0x000fe200078e00ff */
[----:B------:R-:W-:Y:S01]  /*f480*/  R2UR UR8, R12 ;  /* 0x000000000c0872ca */ /* 0x000fe200000e0000 */
[----:B------:R-:W-:Y:S01]  /*f490*/  IMAD.MOV.U32 R27, RZ, RZ, -0x7fffffe0 ;  /* 0x80000020ff1b7424 */ /* 0x000fe200078e00ff */
[----:B------:R-:W-:Y:S02]  /*f4a0*/  R2UR UR9, R13 ;  /* 0x000000000d0972ca */ /* 0x000fe400000e0000 */
[C---:B------:R-:W-:Y:S02]  /*f4b0*/  R2UR UR15, R25.reuse ;  /* 0x00000000190f72ca */ /* 0x040fe400000e0000 */
[----:B------:R-:W-:Y:S02]  /*f4c0*/  R2UR UR23, R25 ;  /* 0x00000000191772ca */ /* 0x000fe400000e0000 */
[----:B------:R-:W-:-:S02]  /*f4d0*/  R2UR UR27, R27 ;  /* 0x000000001b1b72ca */ /* 0x000fc400000e0000 */
[----:B------:R-:W-:Y:S02]  /*f4e0*/  R2UR UR12, R152 ;  /* 0x00000000980c72ca */ /* 0x000fe400000e0000 */
[----:B------:R-:W-:Y:S01]  /*f4f0*/  R2UR UR13, R153 ;  /* 0x00000000990d72ca */ /* 0x000fe200000e0000 */
[----:B------:R0:W-:Y:S01]  /*f500*/  BAR.SYNC.DEFER_BLOCKING R21, 0x100 ;  /* 0x000400150000751d */ /* 0x0001e20000010000 */
[----:B------:R-:W-:Y:S01]  /*f510*/  IMAD.MOV.U32 R11, RZ, RZ, -0x7fffffe0 ;  /* 0x80000020ff0b7424 */ /* 0x000fe200078e00ff */
[----:B------:R-:W-:Y:S02]  /*f520*/  R2UR UR16, R150 ;  /* 0x00000000961072ca */ /* 0x000fe400000e0000 */
[----:B------:R-:W-:Y:S01]  /*f530*/  R2UR UR17, R151 ;  /* 0x00000000971172ca */ /* 0x000fe200000e0000 */
[----:B--2---:R-:W-:-:S04]  /*f540*/  IMAD R8, R20, 0x600, R8 ;  /* 0x0000060014087824 */ /* 0x004fc800078e0208 */
[C---:B------:R-:W-:Y:S01]  /*f550*/  VIADD R24, R8.reuse, 0x2 ;  /* 0x0000000208187836 */ /* 0x040fe20000000000 */
[C---:B------:R-:W-:Y:S01]  /*f560*/  R2UR UR10, R8.reuse ;  /* 0x00000000080a72ca */ /* 0x040fe200000e0000 */
[----:B------:R-:W-:-:S03]  /*f570*/  VIADD R26, R8, 0x400 ;  /* 0x00000400081a7836 */ /* 0x000fc60000000000 */
[----:B------:R-:W-:Y:S01]  /*f580*/  R2UR UR14, R24 ;  /* 0x00000000180e72ca */ /* 0x000fe200000e0000 */
[----:B------:R-:W-:Y:S01]  /*f590*/  VIADD R24, R8, 0x202 ;  /* 0x0000020208187836 */ /* 0x000fe20000000000 */
[----:B------:R-:W-:-:S04]  /*f5a0*/  R2UR UR26, R26 ;  /* 0x000000001a1a72ca */ /* 0x000fc800000e0000 */
[----:B------:R-:W-:Y:S02]  /*f5b0*/  R2UR UR22, R24 ;  /* 0x00000000181672ca */ /* 0x000fe400000e0000 */
[----:B------:R-:W-:-:S06]  /*f5c0*/  WARPGROUP.ARRIVE ;  /* 0x00000000000079c5 */ /* 0x000fcc0000000000 */
[----:B------:R-:W-:Y:S01]  /*f5d0*/  HGMMA.64x128x16.F32 R24, gdesc[UR8], RZ, !UPT, gsb0 ;  /* 0x01e00000081879f0 */ /* 0x000fe2000c0008ff */
[----:B------:R-:W-:Y:S01]  /*f5e0*/  VIADD R10, R8, 0x200 ;  /* 0x00000200080a7836 */ /* 0x000fe20000000000 */
[----:B------:R-:W-:-:S04]  /*f5f0*/  R2UR UR19, R11 ;  /* 0x000000000b1372ca */ /* 0x000fc800000e0000 */
[----:B------:R-:W-:Y:S01]  /*f600*/  R2UR UR18, R10 ;  /* 0x000000000a1272ca */ /* 0x000fe200000e0000 */
[----:B------:R-:W-:Y:S02]  /*f610*/  WARPGROUP.DEPBAR.LE gsb0, 0x0 ;  /* 0x00008000000079c5 */ /* 0x000fe40000010000 */
[----:B------:R-:W-:-:S06]  /*f620*/  WARPGROUP.ARRIVE ;  /* 0x00000000000079c5 */ /* 0x000fcc0000000000 */
[----:B------:R-:W-:Y:S01]  /*f630*/  HGMMA.64x128x16.F32 R24, gdesc[UR12], R24, gsb0 ;  /* 0x01e000000c1879f0 */ /* 0x000fe20008000818 */
[----:B------:R-:W-:Y:S02]  /*f640*/  R2UR UR20, R148 ;  /* 0x00000000941472ca */ /* 0x000fe400000e0000 */
        /* <DEDUP_REMOVED lines=9> */
[----:B------:R-:W-:Y:S01]  /*f6e0*/  VIADD R8, R8, 0x402 ;  /* 0x0000040208087836 */ /* 0x000fe20000000000 */
[----:B------:R-:W-:Y:S02]  /*f6f0*/  R2UR UR31, R9 ;  /* 0x00000000091f72ca */ /* 0x000fe400000e0000 */
[----:B------:R-:W-:Y:S02]  /*f700*/  R2UR UR28, R14 ;  /* 0x000000000e1c72ca */ /* 0x000fe400000e0000 */
[----:B------:R-:W-:Y:S02]  /*f710*/  R2UR UR30, R8 ;  /* 0x00000000081e72ca */ /* 0x000fe400000e0000 */
[----:B------:R-:W-:Y:S01]  /*f720*/  R2UR UR29, R15 ;  /* 0x000000000f1d72ca */ /* 0x000fe200000e0000 */
[----:B------:R-:W-:Y:S02]  /*f730*/  WARPGROUP.DEPBAR.LE gsb0, 0x0 ;  /* 0x00008000000079c5 */ /* 0x000fe40000010000 */
[----:B------:R-:W-:-:S06]  /*f740*/  WARPGROUP.ARRIVE ;  /* 0x00000000000079c5 */ /* 0x000fcc0000000000 */
        /* <DEDUP_REMOVED lines=8> */
.L_x_1526:
[----:B------:R-:W-:Y:S01]  /*f7d0*/  SHF.L.U32 R8, R18, 0x1f, RZ ;  /* 0x0000001f12087819 */ /* 0x000fe200000006ff */
[----:B------:R-:W-:-:S04]  /*f7e0*/  IMAD R9, R16, 0x8, R2 ;  /* 0x0000000810097824 */ /* 0x000fc800078e0202 */
[----:B------:R0:W1:Y:S01]  /*f7f0*/  SYNCS.PHASECHK.TRANS64.TRYWAIT P3, [R9+URZ+0x2d850], R8 ;  /* 0x02d85008090075a7 */ /* 0x000062000806017f */
[----:B------:R-:W-:Y:S05]  /*f800*/  @!P0 BRA `(.L_x_1527) ;  /* 0x0000000000048947 */ /* 0x000fea0003800000 */
[----:B------:R-:W-:Y:S01]  /*f810*/  BPT.TRAP 0x1 ;  /* 0x000000040000795c */ /* 0x000fe20000300000 */
.L_x_1527:
[----:B-1----:R-:W-:Y:S05]  /*f820*/  @P3 BRA `(.L_x_1525) ;  /* 0x0000000000083947 */ /* 0x002fea0003800000 */
[----:B------:R-:W1:Y:S02]  /*f830*/  SYNCS.PHASECHK.TRANS64.TRYWAIT P3, [R9+URZ+0x2d850], R8 ;  /* 0x02d85008090075a7 */ /* 0x000e64000806017f */
[----:B-1----:R-:W-:Y:S05]  /*f840*/  @!P3 BRA `(.L_x_1528) ;  /* 0x0000015400e8b947 */ /* 0x002fea0003800000 */
.L_x_1525:
[----:B------:R-:W2:Y:S01]  /*f850*/  LDL R21, [R1+0x1c] ;  /* 0x00001c0001157983 */ /* 0x000ea20000100800 */
[----:B01----:R-:W0:Y:S03]  /*f860*/  @P2 LDC R9, c[0x0][0x44c] ;  /* 0x00011300ff092b82 */ /* 0x003e260000000800 */
[----:B------:R-:W2:Y:S04]  /*f870*/  LDL R18, [R1+0x44] ;  /* 0x0000440001127983 */ /* 0x000ea80000100800 */
[----:B------:R-:W3:Y:S01]  /*f880*/  LDL R10, [R1+0x28] ;  /* 0x00002800010a7983 */ /* 0x000ee20000100800 */
[----:B------:R-:W1:Y:S01]  /*f890*/  @P2 LDC R8, c[0x0][0x450] ;  /* 0x00011400ff082b82 */ /* 0x000e620000000800 */
[----:B------:R-:W-:Y:S05]  /*f8a0*/  WARPSYNC.ALL ;  /* 0x0000000000007948 */ /* 0x000fea0003800000 */
[----:B------:R-:W-:Y:S01]  /*f8b0*/  WARPGROUP.ARRIVE ;  /* 0x00000000000079c5 */ /* 0x000fe20000000000 */
[----:B------:R-:W-:Y:S01]  /*f8c0*/  UMOV UR9, 0x40000040 ;  /* 0x4000004000097882 */ /* 0x000fe20000000000 */
[----:B------:R-:W-:-:S04]  /*f8d0*/  IMAD.MOV.U32 R11, RZ, RZ, -0x7fffffe0 ;  /* 0x80000020ff0b7424 */ /* 0x000fc800078e00ff */
[----:B------:R-:W4:Y:S01]  /*f8e0*/  S2R R143, SR_TID.X ;  /* 0x00000000008f7919 */ /* 0x000f220000002100 */
[----:B------:R-:W-:Y:S01]  /*f8f0*/  IMAD.SHL.U32 R145, R3, 0x80, RZ ;  /* 0x0000008003917824 */ /* 0x000fe200078e00ff */
[----:B----4-:R-:W-:Y:S01]  /*f900*/  ISETP.GE.U32.AND P3, PT, R143, 0x180, PT ;  /* 0x000001808f00780c */ /* 0x010fe20003f66070 */
[----:B--2---:R-:W-:Y:S01]  /*f910*/  IMAD.IADD R18, R18, 0x1, R21 ;  /* 0x0000000112127824 */ /* 0x004fe200078e0215 */
[----:B------:R-:W-:Y:S02]  /*f920*/  SHF.R.U32.HI R21, RZ, 0x7, R143 ;  /* 0x00000007ff157819 */ /* 0x000fe4000001168f */
[----:B------:R-:W-:Y:S01]  /*f930*/  IADD3 R143, -R22, 0x1, -R145 ;  /* 0x00000001168f7810 */ /* 0x000fe20007ffe991 */
[----:B0-----:R-:W-:-:S03]  /*f940*/  @P2 IMAD.HI.U32 R9, R18, R9, RZ ;  /* 0x0000000912092227 */ /* 0x001fc600078e00ff */
[----:B------:R-:W-:Y:S02]  /*f950*/  IADD3 R143, -R138, R143, R139 ;  /* 0x0000008f8a8f7210 */ /* 0x000fe40007ffe18b */
[----:B-1----:R-:W-:Y:S01]  /*f960*/  @P2 SHF.R.U32.HI R18, RZ, R8, R9 ;  /* 0x00000008ff122219 */ /* 0x002fe20000011609 */
[----:B---3--:R-:W-:Y:S02]  /*f970*/  IMAD R9, R10, 0x2000, R2 ;  /* 0x000020000a097824 */ /* 0x008fe400078e0202 */
[----:B------:R-:W-:Y:S02]  /*f980*/  VIADD R8, R2, 0x400 ;  /* 0x0000040002087836 */ /* 0x000fe40000000000 */
[----:B------:R-:W0:Y:S01]  /*f990*/  SHFL.IDX PT, R154, R18, RZ, 0x1c1f ;  /* 0x001c1fff129a7589 */ /* 0x000e2200000e0000 */
[----:B------:R-:W-:Y:S01]  /*f9a0*/  R2UR UR8, R9 ;  /* 0x00000000090872ca */ /* 0x000fe200000e0000 */
[----:B------:R-:W-:Y:S01]  /*f9b0*/  IMAD.MOV.U32 R9, RZ, RZ, -0x7fffffe0 ;  /* 0x80000020ff097424 */ /* 0x000fe200078e00ff */
[----:B------:R-:W-:-:S04]  /*f9c0*/  SHF.R.U32.HI R8, RZ, 0x4, R8 ;  /* 0x00000004ff087819 */ /* 0x000fc80000011608 */
[----:B------:R-:W-:Y:S02]  /*f9d0*/  LOP3.LUT R8, R8, 0x3fff, RZ, 0xc0, !PT ;  /* 0x00003fff08087812 */ /* 0x000fe400078ec0ff */
[----:B------:R-:W-:Y:S01]  /*f9e0*/  R2UR UR11, R9 ;  /* 0x00000000090b72ca */ /* 0x000fe200000e0000 */
[----:B------:R-:W-:Y:S01]  /*f9f0*/  IMAD.MOV.U32 R9, RZ, RZ, -0x7fffffe0 ;  /* 0x80000020ff097424 */ /* 0x000fe200078e00ff */
[----:B------:R-:W-:-:S03]  /*fa00*/  LOP3.LUT R8, R8, 0x2000000, RZ, 0xfc, !PT ;  /* 0x0200000008087812 */ /* 0x000fc600078efcff */
[----:B------:R-:W-:Y:S02]  /*fa10*/  UIADD3 UR8, UR8, 0x21800, URZ ;  /* 0x0002180008087890 */ /* 0x000fe4000fffe03f */
[----:B------:R-:W-:Y:S02]  /*fa20*/  IMAD R8, R16, 0x600, R8 ;  /* 0x0000060010087824 */ /* 0x000fe400078e0208 */
[----:B------:R-:W-:Y:S02]  /*fa30*/  USHF.R.U32.HI UR8, URZ, 0x4, UR8 ;  /* 0x000000043f087899 */ /* 0x000fe40008011608 */
[C---:B------:R-:W-:Y:S01]  /*fa40*/  VIADD R10, R8.reuse, 0x40 ;  /* 0x00000040080a7836 */ /* 0x040fe20000000000 */
[----:B------:R-:W-:Y:S01]  /*fa50*/  R2UR UR10, R8 ;  /* 0x00000000080a72ca */ /* 0x000fe200000e0000 */
[----:B------:R-:W-:-:S04]  /*fa60*/  ULOP3.LUT UR8, UR8, 0x3fff, URZ, 0xc0, !UPT ;  /* 0x00003fff08087892 */ /* 0x000fc8000f8ec03f */
[----:B------:R-:W-:-:S07]  /*fa70*/  ULOP3.LUT UR12, UR8, 0x10000, URZ, 0xfc, !UPT ;  /* 0x00010000080c7892 */ /* 0x000fce000f8efc3f */
[----:B------:R-:W-:Y:S02]  /*fa80*/  UMOV UR8, UR12 ;  /* 0x0000000c00087c82 */ /* 0x000fe40008000000 */
[----:B------:R-:W-:Y:S01]  /*fa90*/  HGMMA.64x96x16.F32 R88, gdesc[UR8].tnspB, R88, gsb0 ;  /* 0x41600000085879f0 */ /* 0x000fe20008000858 */
[----:B------:R-:W-:Y:S01]  /*faa0*/  R2UR UR10, R10 ;  /* 0x000000000a0a72ca */ /* 0x000fe200000e0000 */
[----:B------:R-:W-:Y:S01]  /*fab0*/  UIADD3 UR8, UR12, 0x2, URZ ;  /* 0x000000020c087890 */ /* 0x000fe2000fffe03f */
[----:B------:R-:W-:Y:S01]  /*fac0*/  R2UR UR11, R11 ;  /* 0x000000000b0b72ca */ /* 0x000fe200000e0000 */
[----:B------:R-:W-:Y:S01]  /*fad0*/  UMOV UR9, 0x40000040 ;  /* 0x4000004000097882 */ /* 0x000fe20000000000 */
[----:B------:R-:W-:Y:S02]  /*fae0*/  VIADD R10, R8, 0x80 ;  /* 0x00000080080a7836 */ /* 0x000fe40000000000 */
[----:B------:R-:W-:Y:S01]  /*faf0*/  IMAD.MOV.U32 R11, RZ, RZ, -0x7fffffe0 ;  /* 0x80000020ff0b7424 */ /* 0x000fe200078e00ff */
[----:B------:R-:W-:-:S02]  /*fb00*/  WARPGROUP.DEPBAR.LE gsb0, 0x0 ;  /* 0x00008000000079c5 */ /* 0x000fc40000010000 */
[----:B------:R-:W-:-:S06]  /*fb10*/  WARPGROUP.ARRIVE ;  /* 0x00000000000079c5 */ /* 0x000fcc0000000000 */
[----:B------:R-:W-:Y:S01]  /*fb20*/  HGMMA.64x96x16.F32 R88, gdesc[UR8].tnspB, R88, gsb0 ;  /* 0x41600000085879f0 */ /* 0x000fe20008000858 */
[----:B------:R-:W-:Y:S01]  /*fb30*/  R2UR UR10, R10 ;  /* 0x000000000a0a72ca */ /* 0x000fe200000e0000 */
[----:B------:R-:W-:Y:S01]  /*fb40*/  UIADD3 UR8, UR12, 0x4, URZ ;  /* 0x000000040c087890 */ /* 0x000fe2000fffe03f */
[----:B------:R-:W-:Y:S01]  /*fb50*/  R2UR UR11, R11 ;  /* 0x000000000b0b72ca */ /* 0x000fe200000e0000 */
[----:B------:R-:W-:Y:S01]  /*fb60*/  UMOV UR9, 0x40000040 ;  /* 0x4000004000097882 */ /* 0x000fe20000000000 */
[----:B------:R-:W-:Y:S02]  /*fb70*/  VIADD R10, R8, 0xc0 ;  /* 0x000000c0080a7836 */ /* 0x000fe40000000000 */
[----:B------:R-:W-:Y:S01]  /*fb80*/  IMAD.MOV.U32 R11, RZ, RZ, -0x7fffffe0 ;  /* 0x80000020ff0b7424 */ /* 0x000fe200078e00ff */
[----:B------:R-:W-:Y:S02]  /*fb90*/  WARPGROUP.DEPBAR.LE gsb0, 0x0 ;  /* 0x00008000000079c5 */ /* 0x000fe40000010000 */
        /* <DEDUP_REMOVED lines=24> */
[C---:B------:R-:W-:Y:S02]  /*fd20*/  VIADD R10, R8.reuse, 0x180 ;  /* 0x00000180080a7836 */ /* 0x040fe40000000000 */
[----:B------:R-:W-:Y:S02]  /*fd30*/  IMAD.MOV.U32 R11, RZ, RZ, -0x7fffffe0 ;  /* 0x80000020ff0b7424 */ /* 0x000fe400078e00ff */
[----:B------:R-:W-:Y:S01]  /*fd40*/  VIADD R8, R8, 0x1c0 ;  /* 0x000001c008087836 */ /* 0x000fe20000000000 */
[----:B------:R-:W-:-:S02]  /*fd50*/  WARPGROUP.DEPBAR.LE gsb0, 0x0 ;  /* 0x00008000000079c5 */ /* 0x000fc40000010000 */
[----:B------:R-:W-:-:S06]  /*fd60*/  WARPGROUP.ARRIVE ;  /* 0x00000000000079c5 */ /* 0x000fcc0000000000 */
[----:B------:R-:W-:Y:S01]  /*fd70*/  HGMMA.64x96x16.F32 R88, gdesc[UR8].tnspB, R88, gsb0 ;  /* 0x41600000085879f0 */ /* 0x000fe20008000858 */
[----:B------:R-:W-:Y:S01]  /*fd80*/  R2UR UR10, R10 ;  /* 0x000000000a0a72ca */ /* 0x000fe200000e0000 */
[----:B------:R-:W-:Y:S01]  /*fd90*/  UIADD3 UR8, UR12, 0x604, URZ ;  /* 0x000006040c087890 */ /* 0x000fe2000fffe03f */
[----:B------:R-:W-:Y:S01]  /*fda0*/  R2UR UR11, R11 ;  /* 0x000000000b0b72ca */ /* 0x000fe200000e0000 */
[----:B------:R-:W-:Y:S01]  /*fdb0*/  UMOV UR9, 0x40000040 ;  /* 0x4000004000097882 */ /* 0x000fe20000000000 */
[----:B------:R-:W-:-:S05]  /*fdc0*/  IMAD.U32 R10, RZ, RZ, UR43 ;  /* 0x0000002bff0a7e24 */ /* 0x000fca000f8e00ff */
[----:B------:R-:W-:-:S05]  /*fdd0*/  LOP3.LUT R144, RZ, R10, RZ, 0x33, !PT ;  /* 0x0000000aff907212 */ /* 0x000fca00078e33ff */
[----:B------:R-:W-:Y:S02]  /*fde0*/  IMAD.IADD R144, R144, 0x1, R143 ;  /* 0x0000000190907824 */ /* 0x000fe400078e028f */
[----:B------:R-:W-:Y:S02]  /*fdf0*/  VIADD R143, R143, UR50 ;  /* 0x000000328f8f7c36 */ /* 0x000fe40008000000 */
[----:B0-----:R-:W-:Y:S01]  /*fe00*/  IMAD.IADD R11, R154, 0x1, R144 ;  /* 0x000000019a0b7824 */ /* 0x001fe200078e0290 */
        /* <DEDUP_REMOVED lines=8> */
[----:B------:R-:W-:Y:S02]  /*fe90*/  @!P1 IMAD R9, R20, 0x8, R2 ;  /* 0x0000000814099824 */ /* 0x000fe400078e0202 */
[----:B------:R-:W-:Y:S01]  /*fea0*/  IMAD.IADD R21, R154, 0x1, R143 ;  /* 0x000000019a157824 */ /* 0x000fe200078e028f */
[----:B------:R-:W-:Y:S01]  /*feb0*/  SEL R8, R8, 0x9, !P3 ;  /* 0x0000000908087807 */ /* 0x000fe20005800000 */
[----:B------:R-:W-:Y:S01]  /*fec0*/  @!P1 VIADD R9, R9, 0x2d840 ;  /* 0x0002d84009099836 */ /* 0x000fe20000000000 */
[----:B------:R-:W-:-:S04]  /*fed0*/  PLOP3.LUT P3, PT, PT, PT, UP0, 0x40, 0x0 ;  /* 0x000000000000781c */ /* 0x000fc80003f6e808 */
[----:B------:R-:W-:Y:S01]  /*fee0*/  @!P1 PRMT R9, RZ, 0x654, R9 ;  /* 0x00000654ff099816 */ /* 0x000fe20000000009 */
[----:B------:R-:W-:Y:S02]  /*fef0*/  WARPGROUP.DEPBAR.LE gsb0, 0x0 ;  /* 0x00008000000079c5 */ /* 0x000fe40000010000 */
[----:B------:R-:W-:-:S06]  /*ff00*/  WARPGROUP.ARRIVE ;  /* 0x00000000000079c5 */ /* 0x000fcc0000000000 */
[----:B------:R-:W-:Y:S03]  /*ff10*/  HGMMA.64x96x16.F32 R88, gdesc[UR8].tnspB, R88, gsb0 ;  /* 0x41600000085879f0 */ /* 0x000fe60008000858 */
[----:B------:R-:W-:Y:S02]  /*ff20*/  WARPGROUP.DEPBAR.LE gsb0, 0x0 ;  /* 0x00008000000079c5 */ /* 0x000fe40000010000 */
[----:B------:R0:W-:Y:S06]  /*ff30*/  BAR.ARV R8, 0x100 ;  /* 0x000400080000751d */ /* 0x0001ec0000002000 */
[----:B------:R0:W-:Y:S01]  /*ff40*/  @!P1 SYNCS.ARRIVE.TRANS64.RED.A1T0 RZ, [R9+URZ], RZ ;  /* 0x000000ff09ff99a7 */ /* 0x0001e2000810043f */
[----:B------:R-:W-:Y:S05]  /*ff50*/  @P3 BRA `(.L_x_1529) ;  /* 0x0000000000583947 */ /* 0x000fea0003800000 */
[----:B------:R-:W-:Y:S01]  /*ff60*/  IADD3 R154, -R138, R139, R154 ;  /* 0x0000008b8a9a7210 */ /* 0x000fe20007ffe19a */
[----:B------:R-:W-:Y:S03]  /*ff70*/  BSSY B0, `(.L_x_1530) ;  /* 0x0000010000007945 */ /* 0x000fe60003800000 */
[----:B------:R-:W-:-:S13]  /*ff80*/  ISETP.GT.AND P3, PT, R154, -0x1, PT ;  /* 0xffffffff9a00780c */ /* 0x000fda0003f64270 */
[----:B------:R-:W-:Y:S05]  /*ff90*/  @P3 BRA `(.L_x_1531) ;  /* 0x0000000000203947 */ /* 0x000fea0003800000 */
[----:B------:R-:W-:Y:S01]  /*ffa0*/  IMAD.U32 R155, RZ, RZ, UR42 ;  /* 0x0000002aff9b7e24 */ /* 0x000fe2000f8e00ff */
[----:B------:R-:W-:-:S04]  /*ffb0*/  LOP3.LUT R154, RZ, R154, RZ, 0x33, !PT ;  /* 0x0000009aff9a7212 */ /* 0x000fc800078e33ff */
[----:B------:R-:W-:-:S13]  /*ffc0*/  ISETP.NE.AND P3, PT, R155, 0x1, PT ;  /* 0x000000019b00780c */ /* 0x000fda0003f65270 */
[----:B0-----:R-:W0:Y:S02]  /*ffd0*/  @P3 LDC.64 R8, c[0x0][0x9e8] ;  /* 0x00027a00ff083b82 */ /* 0x001e240000000a00 */
[----:B0-----:R-:W-:-:S05]  /*ffe0*/  @P3 IMAD.HI.U32 R8, R154, R8, RZ ;  /* 0x000000089a083227 */ /* 0x001fca00078e00ff */
[----:B------:R-:W-:-:S04]  /*fff0*/  @P3 SHF.R.U32.HI R154, RZ, R9, R8 ;  /* 0x00000009ff9a3219 */ /* 0x000fc80000011608 */
[----:B------:R-:W-:Y:S01]  /*10000*/  LOP3.LUT R154, RZ, R154, RZ, 0x33, !PT ;  /* 0x0000009aff9a7212 */ /* 0x000fe200078e33ff */
[----:B------:R-:W-:Y:S06]  /*10010*/  BRA `(.L_x_1532) ;  /* 0x0000000000147947 */ /* 0x000fec0003800000 */
.L_x_1531:
[----:B------:R-:W-:-:S05]  /*10020*/  IMAD.U32 R155, RZ, RZ, UR42 ;  /* 0x0000002aff9b7e24 */ /* 0x000fca000f8e00ff */
[----:B------:R-:W-:-:S13]  /*10030*/  ISETP.NE.AND P3, PT, R155, 0x1, PT ;  /* 0x000000019b00780c */ /* 0x000fda0003f65270 */
[----:B0-----:R-:W0:Y:S02]  /*10040*/  @P3 LDC.64 R8, c[0x0][0x9e8] ;  /* 0x00027a00ff083b82 */ /* 0x001e240000000a00 */
[----:B0-----:R-:W-:-:S05]  /*10050*/  @P3 IMAD.HI.U32 R8, R154, R8, RZ ;  /* 0x000000089a083227 */ /* 0x001fca00078e00ff */
[----:B------:R-:W-:-:S07]  /*10060*/  @P3 SHF.R.U32.HI R154, RZ, R9, R8 ;  /* 0x00000009ff9a3219 */ /* 0x000fce0000011608 */
.L_x_1532:
[----:B------:R-:W-:Y:S05]  /*10070*/  BSYNC B0 ;  /* 0x0000000000007941 */ /* 0x000fea0003800000 */
.L_x_1530:
[----:B------:R-:W-:-:S04]  /*10080*/  IMAD R154, R154, R155, -R145 ;  /* 0x0000009b9a9a7224 */ /* 0x000fc800078e0a91 */
[----:B------:R-:W-:-:S05]  /*10090*/  IMAD.IADD R154, R154, 0x1, -R22 ;  /* 0x000000019a9a7824 */ /* 0x000fca00078e0a16 */
[----:B------:R-:W-:Y:S02]  /*100a0*/  VIMNMX R11, R11, R154, !PT ;  /* 0x0000009a0b0b7248 */ /* 0x000fe40007fe0100 */
[----:B------:R-:W-:-:S07]  /*100b0*/  VIADDMNMX R21, R154, R155, R21, PT ;  /* 0x0000009b9a157246 */ /* 0x000fce0003800115 */
.L_x_1529:
[----:B------:R-:W-:Y:S01]  /*100c0*/  ISETP.GT.AND P3, PT, R3, -0x1, PT ;  /* 0xffffffff0300780c */ /* 0x000fe20003f64270 */
[----:B------:R-:W1:Y:S03]  /*100d0*/  SHFL.IDX PT, R18, R18, 0x1, 0x1c1f ;  /* 0x003c1f0012127f89 */ /* 0x000e6600000e0000 */
[C---:B------:R-:W-:Y:S02]  /*100e0*/  ISETP.GT.AND P4, PT, R11.reuse, RZ, P3 ;  /* 0x000000ff0b00720c */ /* 0x040fe40001f84270 */
[----:B------:R-:W-:Y:S02]  /*100f0*/  ISETP.GT.AND P5, PT, R11, 0x1, P3 ;  /* 0x000000010b00780c */ /* 0x000fe40001fa4270 */
[C---:B------:R-:W-:Y:S02]  /*10100*/  ISETP.LT.OR P4, PT, R21.reuse, 0x1, P4 ;  /* 0x000000011500780c */ /* 0x040fe40002781670 */
[----:B------:R-:W-:-:S02]  /*10110*/  ISETP.LT.OR P5, PT, R21, 0x2, P5 ;  /* 0x000000021500780c */ /* 0x000fc40002fa1670 */
[----:B------:R-:W-:Y:S02]  /*10120*/  FSEL R24, R24, -INF , !P4 ;  /* 0xff80000018187808 */ /* 0x000fe40006000000 */
[----:B------:R-:W-:Y:S02]  /*10130*/  ISETP.GT.AND P4, PT, R11, 0x8, P3 ;  /* 0x000000080b00780c */ /* 0x000fe40001f84270 */
[----:B------:R-:W-:Y:S02]  /*10140*/  FSEL R25, R25, -INF , !P5 ;  /* 0xff80000019197808 */ /* 0x000fe40006800000 */
[----:B------:R-:W-:Y:S02]  /*10150*/  ISETP.LT.OR P4, PT, R21, 0x9, P4 ;  /* 0x000000091500780c */ /* 0x000fe40002781670 */
[----:B------:R-:W-:Y:S02]  /*10160*/  ISETP.GT.AND P5, PT, R11, 0x9, P3 ;  /* 0x000000090b00780c */ /* 0x000fe40001fa4270 */
[----:B------:R-:W-:-:S02]  /*10170*/  FSEL R28, R28, -INF , !P4 ;  /* 0xff8000001c1c7808 */ /* 0x000fc40006000000 */
[----:B------:R-:W-:Y:S01]  /*10180*/  ISETP.GT.AND P4, PT, R11, 0x10, P3 ;  /* 0x000000100b00780c */ /* 0x000fe20001f84270 */
[--C-:B-1----:R-:W-:Y:S01]  /*10190*/  IMAD.IADD R143, R143, 0x1, R18.reuse ;  /* 0x000000018f8f7824 */ /* 0x102fe200078e0212 */
[C---:B------:R-:W-:Y:S01]  /*101a0*/  ISETP.LT.OR P5, PT, R21.reuse, 0xa, P5 ;  /* 0x0000000a1500780c */ /* 0x040fe20002fa1670 */
[----:B------:R-:W-:Y:S01]  /*101b0*/  IMAD.IADD R144, R144, 0x1, R18 ;  /* 0x0000000190907824 */ /* 0x000fe200078e0212 */
[----:B------:R-:W-:Y:S02]  /*101c0*/  ISETP.LT.OR P4, PT, R21, 0x11, P4 ;  /* 0x000000111500780c */ /* 0x000fe40002781670 */
[----:B------:R-:W-:Y:S02]  /*101d0*/  FSEL R29, R29, -INF , !P5 ;  /* 0xff8000001d1d7808 */ /* 0x000fe40006800000 */
[----:B------:R-:W-:Y:S02]  /*101e0*/  FSEL R32, R32, -INF , !P4 ;  /* 0xff80000020207808 */ /* 0x000fe40006000000 */
[----:B------:R-:W-:-:S02]  /*101f0*/  ISETP.GT.AND P4, PT, R11, 0x18, P3 ;  /* 0x000000180b00780c */ /* 0x000fc40001f84270 */
[----:B------:R-:W-:Y:S02]  /*10200*/  ISETP.GT.AND P5, PT, R11, 0x11, P3 ;  /* 0x000000110b00780c */ /* 0x000fe40001fa4270 */
[C---:B------:R-:W-:Y:S02]  /*10210*/  ISETP.LT.OR P4, PT, R21.reuse, 0x19, P4 ;  /* 0x000000191500780c */ /* 0x040fe40002781670 */
[----:B------:R-:W-:Y:S02]  /*10220*/  ISETP.LT.OR P5, PT, R21, 0x12, P5 ;  /* 0x000000121500780c */ /* 0x000fe40002fa1670 */
[----:B------:R-:W-:Y:S02]  /*10230*/  FSEL R36, R36, -INF , !P4 ;  /* 0xff80000024247808 */ /* 0x000fe40006000000 */
[----:B------:R-:W-:Y:S02]  /*10240*/  ISETP.GT.AND P4, PT, R11, 0x20, P3 ;  /* 0x000000200b00780c */ /* 0x000fe40001f84270 */
[----:B------:R-:W-:-:S02]  /*10250*/  FSEL R33, R33, -INF , !P5 ;  /* 0xff80000021217808 */ /* 0x000fc40006800000 */
[----:B------:R-:W-:Y:S02]  /*10260*/  ISETP.LT.OR P4, PT, R21, 0x21, P4 ;  /* 0x000000211500780c */ /* 0x000fe40002781670 */
[C---:B------:R-:W-:Y:S02]  /*10270*/  ISETP.GT.AND P5, PT, R11.reuse, 0x19, P3 ;  /* 0x000000190b00780c */ /* 0x040fe40001fa4270 */
        /* <DEDUP_REMOVED lines=65> */
[----:B------:R-:W-:Y:S02]  /*10690*/  ISETP.GT.AND P5, PT, R11, 0x71, P3 ;  /* 0x000000710b00780c */ /* 0x000fe40001fa4270 */
[----:B------:R-:W-:Y:S02]  /*106a0*/  FSEL R84, R84, -INF , !P4 ;  /* 0xff80000054547808 */ /* 0x000fe40006000000 */
[----:B------:R-:W-:Y:S02]  /*106b0*/  PLOP3.LUT P4, PT, PT, PT, UP0, 0x40, 0x0 ;  /* 0x000000000000781c */ /* 0x000fe40003f8e808 */
[----:B------:R-:W-:-:S04]  /*106c0*/  ISETP.LT.OR P5, PT, R21, 0x72, P5 ;  /* 0x000000721500780c */ /* 0x000fc80002fa1670 */
[----:B------:R-:W-:Y:S02]  /*106d0*/  FSEL R81, R81, -INF , !P5 ;  /* 0xff80000051517808 */ /* 0x000fe40006800000 */
[----:B------:R-:W-:-:S04]  /*106e0*/  ISETP.GT.AND P5, PT, R11, 0x79, P3 ;  /* 0x000000790b00780c */ /* 0x000fc80001fa4270 */
[----:B------:R-:W-:-:S04]  /*106f0*/  ISETP.LT.OR P5, PT, R21, 0x7a, P5 ;  /* 0x0000007a1500780c */ /* 0x000fc80002fa1670 */
[----:B------:R-:W-:Y:S01]  /*10700*/  FSEL R85, R85, -INF , !P5 ;  /* 0xff80000055557808 */ /* 0x000fe20006800000 */
[----:B------:R-:W-:Y:S08]  /*10710*/  @P4 BRA `(.L_x_1533) ;  /* 0x0000000000584947 */ /* 0x000ff00003800000 */
        /* <DEDUP_REMOVED lines=12> */
.L_x_1535:
[----:B------:R-:W-:-:S05]  /*107e0*/  IMAD.U32 R11, RZ, RZ, UR42 ;  /* 0x0000002aff0b7e24 */ /* 0x000fca000f8e00ff */
[----:B------:R-:W-:-:S13]  /*107f0*/  ISETP.NE.AND P4, PT, R11, 0x1, PT ;  /* 0x000000010b00780c */ /* 0x000fda0003f85270 */
[----:B0-----:R-:W0:Y:S02]  /*10800*/  @P4 LDC.64 R8, c[0x0][0x9e8] ;  /* 0x00027a00ff084b82 */ /* 0x001e240000000a00 */
[----:B0-----:R-:W-:-:S05]  /*10810*/  @P4 IMAD.HI.U32 R8, R18, R8, RZ ;  /* 0x0000000812084227 */ /* 0x001fca00078e00ff */
[----:B------:R-:W-:-:S07]  /*10820*/  @P4 SHF.R.U32.HI R18, RZ, R9, R8 ;  /* 0x00000009ff124219 */ /* 0x000fce0000011608 */
.L_x_1536:
[----:B------:R-:W-:Y:S05]  /*10830*/  BSYNC B0 ;  /* 0x0000000000007941 */ /* 0x000fea0003800000 */
.L_x_1534:
[----:B------:R-:W-:-:S04]  /*10840*/  IMAD R18, R18, R11, -R145 ;  /* 0x0000000b12127224 */ /* 0x000fc800078e0a91 */
[----:B------:R-:W-:-:S05]  /*10850*/  IMAD.IADD R18, R18, 0x1, -R22 ;  /* 0x0000000112127824 */ /* 0x000fca00078e0a16 */
[----:B------:R-:W-:Y:S02]  /*10860*/  VIMNMX R144, R144, R18, !PT ;  /* 0x0000001290907248 */ /* 0x000fe40007fe0100 */
[----:B------:R-:W-:-:S07]  /*10870*/  VIADDMNMX R143, R18, R11, R143, PT ;  /* 0x0000000b128f7246 */ /* 0x000fce000380018f */
.L_x_1533:
[----:B0-----:R-:W-:Y:S01]  /*10880*/  @!P1 IMAD R8, R16, 0x8, R2 ;  /* 0x0000000810089824 */ /* 0x001fe200078e0202 */
[----:B------:R-:W2:Y:S01]  /*10890*/  LDL R145, [R1+0x20] ;  /* 0x0000200001917983 */ /* 0x000ea20000100800 */
[----:B------:R-:W-:Y:S02]  /*108a0*/  UMOV UR41, UR7 ;  /* 0x0000000700297c82 */ /* 0x000fe40008000000 */
[----:B------:R-:W-:-:S05]  /*108b0*/  @!P1 VIADD R8, R8, 0x2d860 ;  /* 0x0002d86008089836 */ /* 0x000fca0000000000 */
[----:B------:R-:W-:-:S04]  /*108c0*/  @!P1 PRMT R8, RZ, 0x654, R8 ;  /* 0x00000654ff089816 */ /* 0x000fc80000000008 */
[----:B------:R0:W-:Y:S02]  /*108d0*/  @!P1 SYNCS.ARRIVE.TRANS64.RED.A1T0 RZ, [R8+URZ], RZ ;  /* 0x000000ff08ff99a7 */ /* 0x0001e4000810043f */
[----:B0-----:R-:W-:-:S04]  /*108e0*/  FMNMX.FTZ R8, R24, R0, !PT ;  /* 0x0000000018087209 */ /* 0x001fc80007810000 */
        /* <DEDUP_REMOVED lines=34> */
[----:B0-----:R-:W-:-:S04]  /*10b10*/  FMNMX.FTZ R8, R8, R9, !PT ;  /* 0x0000000908087209 */ /* 0x001fc80007810000 */
[----:B------:R-:W-:-:S04]  /*10b20*/  FSETP.NEU.FTZ.AND P4, PT, R8, -INF , PT ;  /* 0xff8000000800780b */ /* 0x000fc80003f9d000 */
[----:B------:R-:W-:-:S05]  /*10b30*/  FSEL R9, R8, RZ, P4 ;  /* 0x000000ff08097208 */ /* 0x000fca0002000000 */
[----:B------:R-:W-:Y:S01]  /*10b40*/  FADD.FTZ R9, -R9, R0 ;  /* 0x0000000009097221 */ /* 0x000fe20000010100 */
[----:B------:R-:W-:-:S03]  /*10b50*/  FMUL.FTZ R0, R8, UR41 ;  /* 0x0000002908007c20 */ /* 0x000fc60008410000 */
[----:B------:R-:W-:Y:S02]  /*10b60*/  FMUL.FTZ R9, R9, UR41 ;  /* 0x0000002909097c20 */ /* 0x000fe40008410000 */
[----:B------:R-:W-:Y:S02]  /*10b70*/  FSEL R0, R0, RZ, P4 ;  /* 0x000000ff00007208 */ /* 0x000fe40002000000 */
[----:B------:R-:W-:Y:S02]  /*10b80*/  ISETP.GT.AND P4, PT, R144, 0x1, P3 ;  /* 0x000000019000780c */ /* 0x000fe40001f84270 */
[----:B------:R-:W-:Y:S01]  /*10b90*/  MUFU.EX2 R9, R9 ;  /* 0x0000000900097308 */ /* 0x000fe20000000800 */
[--C-:B------:R-:W-:Y:S01]  /*10ba0*/  FFMA.FTZ R24, R24, UR41, -R0.reuse ;  /* 0x0000002918187c23 */ /* 0x100fe20008010800 */
[----:B------:R-:W-:Y:S01]  /*10bb0*/  ISETP.LT.OR P5, PT, R143, 0x2, P4 ;  /* 0x000000028f00780c */ /* 0x000fe200027a1670 */
[--C-:B------:R-:W-:Y:S01]  /*10bc0*/  FFMA.FTZ R25, R25, UR41, -R0.reuse ;  /* 0x0000002919197c23 */ /* 0x100fe20008010800 */
[----:B------:R-:W-:Y:S01]  /*10bd0*/  ISETP.GT.AND P4, PT, R144, 0x8, P3 ;  /* 0x000000089000780c */ /* 0x000fe20001f84270 */
[--C-:B------:R-:W-:Y:S01]  /*10be0*/  FFMA.FTZ R28, R28, UR41, -R0.reuse ;  /* 0x000000291c1c7c23 */ /* 0x100fe20008010800 */
[----:B------:R-:W-:Y:S01]  /*10bf0*/  FSEL R27, R27, -INF , !P5 ;  /* 0xff8000001b1b7808 */ /* 0x000fe20006800000 */
[--C-:B------:R-:W-:Y:S01]  /*10c00*/  FFMA.FTZ R29, R29, UR41, -R0.reuse ;  /* 0x000000291d1d7c23 */ /* 0x100fe20008010800 */
[----:B------:R-:W-:Y:S01]  /*10c10*/  ISETP.GT.AND P5, PT, R144, 0x9, P3 ;  /* 0x000000099000780c */ /* 0x000fe20001fa4270 */
[----:B------:R-:W0:Y:S01]  /*10c20*/  MUFU.EX2 R24, R24 ;  /* 0x0000001800187308 */ /* 0x000e220000000800 */
[C---:B------:R-:W-:Y:S01]  /*10c30*/  ISETP.LT.OR P4, PT, R143.reuse, 0x9, P4 ;  /* 0x000000098f00780c */ /* 0x040fe20002781670 */
[--C-:B------:R-:W-:Y:S01]  /*10c40*/  FFMA.FTZ R32, R32, UR41, -R0.reuse ;  /* 0x0000002920207c23 */ /* 0x100fe20008010800 */
[----:B------:R-:W-:Y:S01]  /*10c50*/  ISETP.LT.OR P5, PT, R143, 0xa, P5 ;  /* 0x0000000a8f00780c */ /* 0x000fe20002fa1670 */
[--C-:B------:R-:W-:Y:S01]  /*10c60*/  FFMA.FTZ R33, R33, UR41, -R0.reuse ;  /* 0x0000002921217c23 */ /* 0x100fe20008010800 */
[----:B------:R-:W-:Y:S01]  /*10c70*/  FSEL R30, R30, -INF , !P4 ;  /* 0xff8000001e1e7808 */ /* 0x000fe20006000000 */
[--C-:B------:R-:W-:Y:S01]  /*10c80*/  FFMA.FTZ R36, R36, UR41, -R0.reuse ;  /* 0x0000002924247c23 */ /* 0x100fe20008010800 */
[----:B------:R-:W-:Y:S01]  /*10c90*/  FSEL R31, R31, -INF , !P5 ;  /* 0xff8000001f1f7808 */ /* 0x000fe20006800000 */
[----:B------:R-:W1:Y:S01]  /*10ca0*/  MUFU.EX2 R25, R25 ;  /* 0x0000001900197308 */ /* 0x000e620000000800 */
[C---:B------:R-:W-:Y:S01]  /*10cb0*/  ISETP.GT.AND P5, PT, R144.reuse, 0x11, P3 ;  /* 0x000000119000780c */ /* 0x040fe20001fa4270 */
[--C-:B------:R-:W-:Y:S01]  /*10cc0*/  FFMA.FTZ R37, R37, UR41, -R0.reuse ;  /* 0x0000002925257c23 */ /* 0x100fe20008010800 */
[----:B------:R-:W-:Y:S01]  /*10cd0*/  ISETP.GT.AND P4, PT, R144, 0x10, P3 ;  /* 0x000000109000780c */ /* 0x000fe20001f84270 */
[--C-:B------:R-:W-:Y:S01]  /*10ce0*/  FFMA.FTZ R40, R40, UR41, -R0.reuse ;  /* 0x0000002928287c23 */ /* 0x100fe20008010800 */
[----:B------:R-:W-:Y:S01]  /*10cf0*/  ISETP.LT.OR P5, PT, R143, 0x12, P5 ;  /* 0x000000128f00780c */ /* 0x000fe20002fa1670 */
[----:B------:R-:W-:Y:S01]  /*10d00*/  FFMA.FTZ R41, R41, UR41, -R0 ;  /* 0x0000002929297c23 */ /* 0x000fe20008010800 */
[----:B------:R-:W-:Y:S01]  /*10d10*/  ISETP.LT.OR P4, PT, R143, 0x11, P4 ;  /* 0x000000118f00780c */ /* 0x000fe20002781670 */
[----:B------:R-:W-:Y:S01]  /*10d20*/  MUFU.EX2 R29, R29 ;  /* 0x0000001d001d7308 */ /* 0x000fe20000000800 */
[----:B------:R-:W-:Y:S01]  /*10d30*/  FSEL R35, R35, -INF , !P5 ;  /* 0xff80000023237808 */ /* 0x000fe20006800000 */
[----:B0-----:R-:W-:Y:S01]  /*10d40*/  FFMA.FTZ R5, R9, R5, R24 ;  /* 0x0000000509057223 */ /* 0x001fe20000010018 */
[----:B------:R-:W-:Y:S01]  /*10d50*/  ISETP.GT.AND P5, PT, R144, 0x19, P3 ;  /* 0x000000199000780c */ /* 0x000fe20001fa4270 */
[--C-:B------:R-:W-:Y:S01]  /*10d60*/  FFMA.FTZ R44, R44, UR41, -R0.reuse ;  /* 0x000000292c2c7c23 */ /* 0x100fe20008010800 */
[----:B------:R-:W-:Y:S01]  /*10d70*/  FSEL R34, R34, -INF , !P4 ;  /* 0xff80000022227808 */ /* 0x000fe20006000000 */
[--C-:B------:R-:W-:Y:S01]  /*10d80*/  FFMA.FTZ R45, R45, UR41, -R0.reuse ;  /* 0x000000292d2d7c23 */ /* 0x100fe20008010800 */
[----:B------:R-:W-:Y:S01]  /*10d90*/  ISETP.LT.OR P5, PT, R143, 0x1a, P5 ;  /* 0x0000001a8f00780c */ /* 0x000fe20002fa1670 */
[----:B------:R-:W-:Y:S01]  /*10da0*/  MUFU.EX2 R32, R32 ;  /* 0x0000002000207308 */ /* 0x000fe20000000800 */
[----:B------:R-:W-:Y:S01]  /*10db0*/  ISETP.GT.AND P4, PT, R144, 0x18, P3 ;  /* 0x000000189000780c */ /* 0x000fe20001f84270 */
[----:B-1----:R-:W-:Y:S01]  /*10dc0*/  FADD.FTZ R5, R25, R5 ;  /* 0x0000000519057221 */ /* 0x002fe20000010000 */
[----:B------:R-:W-:Y:S01]  /*10dd0*/  FSEL R39, R39, -INF , !P5 ;  /* 0xff80000027277808 */ /* 0x000fe20006800000 */
[--C-:B------:R-:W-:Y:S01]  /*10de0*/  FFMA.FTZ R48, R48, UR41, -R0.reuse ;  /* 0x0000002930307c23 */ /* 0x100fe20008010800 */
[----:B------:R-:W-:Y:S01]  /*10df0*/  ISETP.GT.AND P5, PT, R144, 0x21, P3 ;  /* 0x000000219000780c */ /* 0x000fe20001fa4270 */
[--C-:B------:R-:W-:Y:S01]  /*10e00*/  FFMA.FTZ R49, R49, UR41, -R0.reuse ;  /* 0x0000002931317c23 */ /* 0x100fe20008010800 */
[C---:B------:R-:W-:Y:S01]  /*10e10*/  ISETP.LT.OR P4, PT, R143.reuse, 0x19, P4 ;  /* 0x000000198f00780c */ /* 0x040fe20002781670 */
[----:B------:R-:W-:Y:S01]  /*10e20*/  MUFU.EX2 R33, R33 ;  /* 0x0000002100217308 */ /* 0x000fe20000000800 */
[----:B------:R-:W-:Y:S01]  /*10e30*/  ISETP.LT.OR P5, PT, R143, 0x22, P5 ;  /* 0x000000228f00780c */ /* 0x000fe20002fa1670 */
[--C-:B------:R-:W-:Y:S01]  /*10e40*/  FFMA.FTZ R52, R52, UR41, -R0.reuse ;  /* 0x0000002934347c23 */ /* 0x100fe20008010800 */
[----:B------:R-:W-:Y:S01]  /*10e50*/  FSEL R38, R38, -INF , !P4 ;  /* 0xff80000026267808 */ /* 0x000fe20006000000 */
[--C-:B------:R-:W-:Y:S01]  /*10e60*/  FFMA.FTZ R53, R53, UR41, -R0.reuse ;  /* 0x0000002935357c23 */ /* 0x100fe20008010800 */
[----:B------:R-:W-:Y:S01]  /*10e70*/  FSEL R43, R43, -INF , !P5 ;  /* 0xff8000002b2b7808 */ /* 0x000fe20006800000 */
[--C-:B------:R-:W-:Y:S01]  /*10e80*/  FFMA.FTZ R56, R56, UR41, -R0.reuse ;  /* 0x0000002938387c23 */ /* 0x100fe20008010800 */
[C---:B------:R-:W-:Y:S01]  /*10e90*/  ISETP.GT.AND P5, PT, R144.reuse, 0x29, P3 ;  /* 0x000000299000780c */ /* 0x040fe20001fa4270 */
[----:B------:R-:W-:Y:S01]  /*10ea0*/  MUFU.EX2 R36, R36 ;  /* 0x0000002400247308 */ /* 0x000fe20000000800 */
[----:B------:R-:W-:Y:S01]  /*10eb0*/  ISETP.GT.AND P4, PT, R144, 0x20, P3 ;  /* 0x000000209000780c */ /* 0x000fe20001f84270 */
[--C-:B------:R-:W-:Y:S01]  /*10ec0*/  FFMA.FTZ R57, R57, UR41, -R0.reuse ;  /* 0x0000002939397c23 */ /* 0x100fe20008010800 */
[C---:B------:R-:W-:Y:S01]  /*10ed0*/  ISETP.LT.OR P5, PT, R143.reuse, 0x2a, P5 ;  /* 0x0000002a8f00780c */ /* 0x040fe20002fa1670 */
[--C-:B------:R-:W-:Y:S01]  /*10ee0*/  FFMA.FTZ R60, R60, UR41, -R0.reuse ;  /* 0x000000293c3c7c23 */ /* 0x100fe20008010800 */
[----:B------:R-:W-:Y:S01]  /*10ef0*/  ISETP.LT.OR P4, PT, R143, 0x21, P4 ;  /* 0x000000218f00780c */ /* 0x000fe20002781670 */
[--C-:B------:R-:W-:Y:S01]  /*10f00*/  FFMA.FTZ R61, R61, UR41, -R0.reuse ;  /* 0x000000293d3d7c23 */ /* 0x100fe20008010800 */
[----:B------:R-:W-:Y:S01]  /*10f10*/  FSEL R47, R47, -INF , !P5 ;  /* 0xff8000002f2f7808 */ /* 0x000fe20006800000 */
[----:B------:R-:W-:Y:S01]  /*10f20*/  MUFU.EX2 R37, R37 ;  /* 0x0000002500257308 */ /* 0x000fe20000000800 */
[----:B------:R-:W-:Y:S01]  /*10f30*/  ISETP.GT.AND P5, PT, R144, 0x31, P3 ;  /* 0x000000319000780c */ /* 0x000fe20001fa4270 */
[--C-:B------:R-:W-:Y:S01]  /*10f40*/  FFMA.FTZ R64, R64, UR41, -R0.reuse ;  /* 0x0000002940407c23 */ /* 0x100fe20008010800 */
[----:B------:R-:W-:Y:S01]  /*10f50*/  FSEL R42, R42, -INF , !P4 ;  /* 0xff8000002a2a7808 */ /* 0x000fe20006000000 */
[--C-:B------:R-:W-:Y:S01]  /*10f60*/  FFMA.FTZ R65, R65, UR41, -R0.reuse ;  /* 0x0000002941417c23 */ /* 0x100fe20008010800 */
[----:B------:R-:W-:Y:S01]  /*10f70*/  ISETP.LT.OR P5, PT, R143, 0x32, P5 ;  /* 0x000000328f00780c */ /* 0x000fe20002fa1670 */
[--C-:B------:R-:W-:Y:S01]  /*10f80*/  FFMA.FTZ R68, R68, UR41, -R0.reuse ;  /* 0x0000002944447c23 */ /* 0x100fe20008010800 */
[C---:B------:R-:W-:Y:S01]  /*10f90*/  ISETP.GT.AND P4, PT, R144.reuse, 0x28, P3 ;  /* 0x000000289000780c */ /* 0x040fe20001f84270 */
[----:B------:R-:W-:Y:S01]  /*10fa0*/  MUFU.EX2 R40, R40 ;  /* 0x0000002800287308 */ /* 0x000fe20000000800 */
[----:B------:R-:W-:Y:S01]  /*10fb0*/  FSEL R51, R51, -INF , !P5 ;  /* 0xff80000033337808 */ /* 0x000fe20006800000 */
[--C-:B------:R-:W-:Y:S01]  /*10fc0*/  FFMA.FTZ R69, R69, UR41, -R0.reuse ;  /* 0x0000002945457c23 */ /* 0x100fe20008010800 */
[----:B------:R-:W-:Y:S01]  /*10fd0*/  ISETP.GT.AND P5, PT, R144, 0x39, P3 ;  /* 0x000000399000780c */ /* 0x000fe20001fa4270 */
[--C-:B------:R-:W-:Y:S01]  /*10fe0*/  FFMA.FTZ R72, R72, UR41, -R0.reuse ;  /* 0x0000002948487c23 */ /* 0x100fe20008010800 */
[----:B------:R-:W-:Y:S01]  /*10ff0*/  ISETP.LT.OR P4, PT, R143, 0x29, P4 ;  /* 0x000000298f00780c */ /* 0x000fe20002781670 */
[--C-:B------:R-:W-:Y:S01]  /*11000*/  FFMA.FTZ R73, R73, UR41, -R0.reuse ;  /* 0x0000002949497c23 */ /* 0x100fe20008010800 */
[----:B------:R-:W-:Y:S01]  /*11010*/  ISETP.LT.OR P5, PT, R143, 0x3a, P5 ;  /* 0x0000003a8f00780c */ /* 0x000fe20002fa1670 */
[----:B------:R-:W-:Y:S01]  /*11020*/  MUFU.EX2 R41, R41 ;  /* 0x0000002900297308 */ /* 0x000fe20000000800 */
[----:B------:R-:W-:Y:S01]  /*11030*/  FSEL R46, R46, -INF , !P4 ;  /* 0xff8000002e2e7808 */ /* 0x000fe20006000000 */
[--C-:B------:R-:W-:Y:S01]  /*11040*/  FFMA.FTZ R76, R76, UR41, -R0.reuse ;  /* 0x000000294c4c7c23 */ /* 0x100fe20008010800 */
[----:B------:R-:W-:Y:S01]  /*11050*/  FSEL R55, R55, -INF , !P5 ;  /* 0xff80000037377808 */ /* 0x000fe20006800000 */
[--C-:B------:R-:W-:Y:S01]  /*11060*/  FFMA.FTZ R77, R77, UR41, -R0.reuse ;  /* 0x000000294d4d7c23 */ /* 0x100fe20008010800 */
[----:B------:R-:W-:Y:S01]  /*11070*/  ISETP.GT.AND P5, PT, R144, 0x41, P3 ;  /* 0x000000419000780c */ /* 0x000fe20001fa4270 */
[--C-:B------:R-:W-:Y:S01]  /*11080*/  FFMA.FTZ R80, R80, UR41, -R0.reuse ;  /* 0x0000002950507c23 */ /* 0x100fe20008010800 */
[----:B------:R-:W-:Y:S01]  /*11090*/  ISETP.GT.AND P4, PT, R144, 0x30, P3 ;  /* 0x000000309000780c */ /* 0x000fe20001f84270 */
[----:B------:R-:W-:Y:S01]  /*110a0*/  MUFU.EX2 R44, R44 ;  /* 0x0000002c002c7308 */ /* 0x000fe20000000800 */
[----:B------:R-:W-:Y:S01]  /*110b0*/  ISETP.LT.OR P5, PT, R143, 0x42, P5 ;  /* 0x000000428f00780c */ /* 0x000fe20002fa1670 */
[--C-:B------:R-:W-:Y:S01]  /*110c0*/  FFMA.FTZ R81, R81, UR41, -R0.reuse ;  /* 0x0000002951517c23 */ /* 0x100fe20008010800 */
[----:B------:R-:W-:Y:S01]  /*110d0*/  ISETP.LT.OR P4, PT, R143, 0x31, P4 ;  /* 0x000000318f00780c */ /* 0x000fe20002781670 */
[--C-:B------:R-:W-:Y:S01]  /*110e0*/  FFMA.FTZ R84, R84, UR41, -R0.reuse ;  /* 0x0000002954547c23 */ /* 0x100fe20008010800 */
[----:B------:R-:W-:Y:S01]  /*110f0*/  FSEL R59, R59, -INF , !P5 ;  /* 0xff8000003b3b7808 */ /* 0x000fe20006800000 */
[----:B------:R-:W-:Y:S01]  /*11100*/  FFMA.FTZ R0, R85, UR41, -R0 ;  /* 0x0000002955007c23 */ /* 0x000fe20008010800 */
[----:B------:R-:W-:Y:S01]  /*11110*/  ISETP.GT.AND P5, PT, R144, 0x49, P3 ;  /* 0x000000499000780c */ /* 0x000fe20001fa4270 */
[----:B------:R-:W-:Y:S01]  /*11120*/  MUFU.EX2 R45, R45 ;  /* 0x0000002d002d7308 */ /* 0x000fe20000000800 */
[----:B------:R-:W-:-:S02]  /*11130*/  FSEL R50, R50, -INF , !P4 ;  /* 0xff80000032327808 */ /* 0x000fc40006000000 */
[----:B------:R-:W-:Y:S02]  /*11140*/  ISETP.LT.OR P5, PT, R143, 0x4a, P5 ;  /* 0x0000004a8f00780c */ /* 0x000fe40002fa1670 */
[C---:B------:R-:W-:Y:S02]  /*11150*/  ISETP.GT.AND P4, PT, R144.reuse, 0x38, P3 ;  /* 0x000000389000780c */ /* 0x040fe40001f84270 */
[----:B------:R-:W-:Y:S01]  /*11160*/  FSEL R63, R63, -INF , !P5 ;  /* 0xff8000003f3f7808 */ /* 0x000fe20006800000 */
[----:B------:R-:W-:Y:S01]  /*11170*/  MUFU.EX2 R48, R48 ;  /* 0x0000003000307308 */ /* 0x000fe20000000800 */
[----:B------:R-:W-:Y:S02]  /*11180*/  ISETP.GT.AND P5, PT, R144, 0x51, P3 ;  /* 0x000000519000780c */ /* 0x000fe40001fa4270 */
[C---:B------:R-:W-:Y:S02]  /*11190*/  ISETP.LT.OR P4, PT, R143.reuse, 0x39, P4 ;  /* 0x000000398f00780c */ /* 0x040fe40002781670 */
[----:B------:R-:W-:-:S02]  /*111a0*/  ISETP.LT.OR P5, PT, R143, 0x52, P5 ;  /* 0x000000528f00780c */ /* 0x000fc40002fa1670 */
[----:B------:R-:W-:Y:S01]  /*111b0*/  FSEL R54, R54, -INF , !P4 ;  /* 0xff80000036367808 */ /* 0x000fe20006000000 */
[----:B------:R-:W-:Y:S01]  /*111c0*/  MUFU.EX2 R49, R49 ;  /* 0x0000003100317308 */ /* 0x000fe20000000800 */
[----:B------:R-:W-:Y:S02]  /*111d0*/  FSEL R67, R67, -INF , !P5 ;  /* 0xff80000043437808 */ /* 0x000fe40006800000 */
[C---:B------:R-:W-:Y:S02]  /*111e0*/  ISETP.GT.AND P5, PT, R144.reuse, 0x59, P3 ;  /* 0x000000599000780c */ /* 0x040fe40001fa4270 */
[----:B------:R-:W-:Y:S02]  /*111f0*/  ISETP.GT.AND P4, PT, R144, 0x40, P3 ;  /* 0x000000409000780c */ /* 0x000fe40001f84270 */
[C---:B------:R-:W-:Y:S01]  /*11200*/  ISETP.LT.OR P5, PT, R143.reuse, 0x5a, P5 ;  /* 0x0000005a8f00780c */ /* 0x040fe20002fa1670 */
[----:B------:R-:W-:Y:S01]  /*11210*/  MUFU.EX2 R52, R52 ;  /* 0x0000003400347308 */ /* 0x000fe20000000800 */
[----:B------:R-:W-:-:S02]  /*11220*/  ISETP.LT.OR P4, PT, R143, 0x41, P4 ;  /* 0x000000418f00780c */ /* 0x000fc40002781670 */
[----:B------:R-:W-:Y:S02]  /*11230*/  FSEL R71, R71, -INF , !P5 ;  /* 0xff80000047477808 */ /* 0x000fe40006800000 */
[----:B------:R-:W-:Y:S02]  /*11240*/  ISETP.GT.AND P5, PT, R144, 0x61, P3 ;  /* 0x000000619000780c */ /* 0x000fe40001fa4270 */
[----:B------:R-:W-:Y:S01]  /*11250*/  FSEL R58, R58, -INF , !P4 ;  /* 0xff8000003a3a7808 */ /* 0x000fe20006000000 */
[----:B------:R-:W-:Y:S01]  /*11260*/  MUFU.EX2 R53, R53 ;  /* 0x0000003500357308 */ /* 0x000fe20000000800 */
[----:B------:R-:W-:Y:S02]  /*11270*/  ISETP.LT.OR P5, PT, R143, 0x62, P5 ;  /* 0x000000628f00780c */ /* 0x000fe40002fa1670 */
[----:B------:R-:W-:Y:S02]  /*11280*/  ISETP.GT.AND P4, PT, R144, 0x48, P3 ;  /* 0x000000489000780c */ /* 0x000fe40001f84270 */
[----:B------:R-:W-:-:S02]  /*11290*/  FSEL R75, R75, -INF , !P5 ;  /* 0xff8000004b4b7808 */ /* 0x000fc40006800000 */
[----:B------:R-:W-:Y:S01]  /*112a0*/  ISETP.GT.AND P5, PT, R144, 0x69, P3 ;  /* 0x000000699000780c */ /* 0x000fe20001fa4270 */
[----:B------:R-:W-:Y:S01]  /*112b0*/  MUFU.EX2 R56, R56 ;  /* 0x0000003800387308 */ /* 0x000fe20000000800 */
[C---:B------:R-:W-:Y:S02]  /*112c0*/  ISETP.LT.OR P4, PT, R143.reuse, 0x49, P4 ;  /* 0x000000498f00780c */ /* 0x040fe40002781670 */
[----:B------:R-:W-:Y:S02]  /*112d0*/  ISETP.LT.OR P5, PT, R143, 0x6a, P5 ;  /* 0x0000006a8f00780c */ /* 0x000fe40002fa1670 */
[----:B------:R-:W-:Y:S02]  /*112e0*/  FSEL R62, R62, -INF , !P4 ;  /* 0xff8000003e3e7808 */ /* 0x000fe40006000000 */
[----:B------:R-:W-:Y:S01]  /*112f0*/  FSEL R79, R79, -INF , !P5 ;  /* 0xff8000004f4f7808 */ /* 0x000fe20006800000 */
[----:B------:R-:W-:Y:S01]  /*11300*/  MUFU.EX2 R57, R57 ;  /* 0x0000003900397308 */ /* 0x000fe20000000800 */
[----:B------:R-:W-:-:S02]  /*11310*/  ISETP.GT.AND P5, PT, R144, RZ, P3 ;  /* 0x000000ff9000720c */ /* 0x000fc40001fa4270 */
[----:B------:R-:W-:Y:S02]  /*11320*/  ISETP.GT.AND P4, PT, R144, 0x50, P3 ;  /* 0x000000509000780c */ /* 0x000fe40001f84270 */
[C---:B------:R-:W-:Y:S02]  /*11330*/  ISETP.LT.OR P5, PT, R143.reuse, 0x1, P5 ;  /* 0x000000018f00780c */ /* 0x040fe40002fa1670 */
[----:B------:R-:W-:Y:S01]  /*11340*/  ISETP.LT.OR P4, PT, R143, 0x51, P4 ;  /* 0x000000518f00780c */ /* 0x000fe20002781670 */
[----:B------:R-:W-:Y:S01]  /*11350*/  MUFU.EX2 R60, R60 ;  /* 0x0000003c003c7308 */ /* 0x000fe20000000800 */
[----:B------:R-:W-:Y:S02]  /*11360*/  FSEL R18, R26, -INF , !P5 ;  /* 0xff8000001a127808 */ /* 0x000fe40006800000 */
[----:B------:R-:W-:Y:S02]  /*11370*/  FSEL R66, R66, -INF , !P4 ;  /* 0xff80000042427808 */ /* 0x000fe40006000000 */
[----:B------:R-:W-:-:S02]  /*11380*/  FMNMX.FTZ R11, R18, R6, !PT ;  /* 0x00000006120b7209 */ /* 0x000fc40007810000 */
[----:B------:R-:W-:Y:S01]  /*11390*/  ISETP.GT.AND P4, PT, R144, 0x58, P3 ;  /* 0x000000589000780c */ /* 0x000fe20001f84270 */
[----:B------:R-:W0:Y:S01]  /*113a0*/  MUFU.EX2 R26, R28 ;  /* 0x0000001c001a7308 */ /* 0x000e220000000800 */
[----:B------:R-:W-:Y:S02]  /*113b0*/  FMNMX.FTZ R11, R27, R11, !PT ;  /* 0x0000000b1b0b7209 */ /* 0x000fe40007810000 */
[----:B------:R-:W-:Y:S02]  /*113c0*/  ISETP.LT.OR P4, PT, R143, 0x59, P4 ;  /* 0x000000598f00780c */ /* 0x000fe40002781670 */
[----:B------:R-:W-:Y:S02]  /*113d0*/  FMNMX.FTZ R11, R30, R11, !PT ;  /* 0x0000000b1e0b7209 */ /* 0x000fe40007810000 */
[----:B------:R-:W-:Y:S01]  /*113e0*/  FSEL R70, R70, -INF , !P4 ;  /* 0xff80000046467808 */ /* 0x000fe20006000000 */
[----:B------:R-:W-:Y:S01]  /*113f0*/  MUFU.EX2 R61, R61 ;  /* 0x0000003d003d7308 */ /* 0x000fe20000000800 */
[----:B------:R-:W-:-:S02]  /*11400*/  FMNMX.FTZ R11, R31, R11, !PT ;  /* 0x0000000b1f0b7209 */ /* 0x000fc40007810000 */
[----:B------:R-:W-:Y:S02]  /*11410*/  ISETP.GT.AND P4, PT, R144, 0x60, P3 ;  /* 0x000000609000780c */ /* 0x000fe40001f84270 */
[----:B------:R-:W-:Y:S02]  /*11420*/  FMNMX.FTZ R11, R34, R11, !PT ;  /* 0x0000000b220b7209 */ /* 0x000fe40007810000 */
[----:B------:R-:W-:Y:S01]  /*11430*/  ISETP.LT.OR P4, PT, R143, 0x61, P4 ;  /* 0x000000618f00780c */ /* 0x000fe20002781670 */
[----:B------:R-:W-:Y:S01]  /*11440*/  MUFU.EX2 R64, R64 ;  /* 0x0000004000407308 */ /* 0x000fe20000000800 */
[----:B------:R-:W-:Y:S01]  /*11450*/  FMNMX.FTZ R11, R35, R11, !PT ;  /* 0x0000000b230b7209 */ /* 0x000fe20007810000 */
[----:B0-----:R-:W-:Y:S01]  /*11460*/  FADD.FTZ R5, R26, R5 ;  /* 0x000000051a057221 */ /* 0x001fe20000010000 */
[----:B------:R-:W-:Y:S02]  /*11470*/  FSEL R74, R74, -INF , !P4 ;  /* 0xff8000004a4a7808 */ /* 0x000fe40006000000 */
[----:B------:R-:W-:Y:S01]  /*11480*/  FMNMX.FTZ R11, R38, R11, !PT ;  /* 0x0000000b260b7209 */ /* 0x000fe20007810000 */
[----:B------:R-:W-:Y:S01]  /*11490*/  FADD.FTZ R5, R29, R5 ;  /* 0x000000051d057221 */ /* 0x000fe20000010000 */
[----:B------:R-:W-:Y:S01]  /*114a0*/  ISETP.GT.AND P4, PT, R144, 0x68, P3 ;  /* 0x000000689000780c */ /* 0x000fe20001f84270 */
[----:B------:R-:W-:Y:S01]  /*114b0*/  MUFU.EX2 R65, R65 ;  /* 0x0000004100417308 */ /* 0x000fe20000000800 */
[----:B------:R-:W-:Y:S01]  /*114c0*/  FMNMX.FTZ R11, R39, R11, !PT ;  /* 0x0000000b270b7209 */ /* 0x000fe20007810000 */
[----:B------:R-:W-:Y:S01]  /*114d0*/  FADD.FTZ R5, R32, R5 ;  /* 0x0000000520057221 */ /* 0x000fe20000010000 */
[----:B------:R-:W-:-:S02]  /*114e0*/  ISETP.LT.OR P4, PT, R143, 0x69, P4 ;  /* 0x000000698f00780c */ /* 0x000fc40002781670 */
[----:B------:R-:W-:Y:S01]  /*114f0*/  FMNMX.FTZ R11, R42, R11, !PT ;  /* 0x0000000b2a0b7209 */ /* 0x000fe20007810000 */
[----:B------:R-:W-:Y:S01]  /*11500*/  FADD.FTZ R5, R33, R5 ;  /* 0x0000000521057221 */ /* 0x000fe20000010000 */
[----:B------:R-:W-:Y:S01]  /*11510*/  FSEL R78, R78, -INF , !P4 ;  /* 0xff8000004e4e7808 */ /* 0x000fe20006000000 */
[----:B------:R-:W-:Y:S01]  /*11520*/  MUFU.EX2 R68, R68 ;  /* 0x0000004400447308 */ /* 0x000fe20000000800 */
[----:B------:R-:W-:Y:S01]  /*11530*/  FMNMX.FTZ R11, R43, R11, !PT ;  /* 0x0000000b2b0b7209 */ /* 0x000fe20007810000 */
[----:B------:R-:W-:Y:S01]  /*11540*/  FADD.FTZ R5, R36, R5 ;  /* 0x0000000524057221 */ /* 0x000fe20000010000 */
[----:B------:R-:W-:Y:S02]  /*11550*/  ISETP.GT.AND P4, PT, R144, 0x70, P3 ;  /* 0x000000709000780c */ /* 0x000fe40001f84270 */
[----:B------:R-:W-:Y:S01]  /*11560*/  FMNMX.FTZ R11, R46, R11, !PT ;  /* 0x0000000b2e0b7209 */ /* 0x000fe20007810000 */
[----:B------:R-:W-:Y:S01]  /*11570*/  FADD.FTZ R5, R37, R5 ;  /* 0x0000000525057221 */ /* 0x000fe20000010000 */
[----:B------:R-:W-:Y:S01]  /*11580*/  ISETP.LT.OR P4, PT, R143, 0x71, P4 ;  /* 0x000000718f00780c */ /* 0x000fe20002781670 */
[----:B------:R-:W-:Y:S01]  /*11590*/  MUFU.EX2 R69, R69 ;  /* 0x0000004500457308 */ /* 0x000fe20000000800 */
[----:B------:R-:W-:-:S02]  /*115a0*/  FMNMX.FTZ R11, R47, R11, !PT ;  /* 0x0000000b2f0b7209 */ /* 0x000fc40007810000 */
[----:B------:R-:W-:Y:S02]  /*115b0*/  FSEL R82, R82, -INF , !P4 ;  /* 0xff80000052527808 */ /* 0x000fe40006000000 */
[----:B------:R-:W-:Y:S02]  /*115c0*/  FMNMX.FTZ R11, R50, R11, !PT ;  /* 0x0000000b320b7209 */ /* 0x000fe40007810000 */
[C---:B------:R-:W-:Y:S01]  /*115d0*/  ISETP.GT.AND P4, PT, R144.reuse, 0x71, P3 ;  /* 0x000000719000780c */ /* 0x040fe20001f84270 */
[----:B------:R-:W-:Y:S01]  /*115e0*/  MUFU.EX2 R72, R72 ;  /* 0x0000004800487308 */ /* 0x000fe20000000800 */
[----:B------:R-:W-:Y:S02]  /*115f0*/  FMNMX.FTZ R11, R51, R11, !PT ;  /* 0x0000000b330b7209 */ /* 0x000fe40007810000 */
[----:B------:R-:W-:Y:S02]  /*11600*/  ISETP.GT.AND P5, PT, R144, 0x78, P3 ;  /* 0x000000789000780c */ /* 0x000fe40001fa4270 */
[----:B------:R-:W-:-:S02]  /*11610*/  FMNMX.FTZ R11, R54, R11, !PT ;  /* 0x0000000b360b7209 */ /* 0x000fc40007810000 */
[----:B------:R-:W-:Y:S01]  /*11620*/  ISETP.LT.OR P4, PT, R143, 0x72, P4 ;  /* 0x000000728f00780c */ /* 0x000fe20002781670 */
[----:B------:R-:W-:Y:S01]  /*11630*/  MUFU.EX2 R73, R73 ;  /* 0x0000004900497308 */ /* 0x000fe20000000800 */
[----:B------:R-:W-:Y:S02]  /*11640*/  FMNMX.FTZ R11, R55, R11, !PT ;  /* 0x0000000b370b7209 */ /* 0x000fe40007810000 */
[----:B------:R-:W-:Y:S02]  /*11650*/  ISETP.GT.AND P3, PT, R144, 0x79, P3 ;  /* 0x000000799000780c */ /* 0x000fe40001f64270 */
[----:B------:R-:W-:Y:S02]  /*11660*/  FMNMX.FTZ R11, R58, R11, !PT ;  /* 0x0000000b3a0b7209 */ /* 0x000fe40007810000 */
[----:B------:R-:W-:Y:S01]  /*11670*/  ISETP.LT.OR P5, PT, R143, 0x79, P5 ;  /* 0x000000798f00780c */ /* 0x000fe20002fa1670 */
[----:B------:R-:W-:Y:S01]  /*11680*/  MUFU.EX2 R76, R76 ;  /* 0x0000004c004c7308 */ /* 0x000fe20000000800 */
[----:B------:R-:W-:-:S02]  /*11690*/  FMNMX.FTZ R11, R59, R11, !PT ;  /* 0x0000000b3b0b7209 */ /* 0x000fc40007810000 */
[----:B------:R-:W-:Y:S02]  /*116a0*/  FSEL R83, R83, -INF , !P4 ;  /* 0xff80000053537808 */ /* 0x000fe40006000000 */
[----:B------:R-:W-:Y:S02]  /*116b0*/  FMNMX.FTZ R11, R62, R11, !PT ;  /* 0x0000000b3e0b7209 */ /* 0x000fe40007810000 */
[----:B------:R-:W-:Y:S01]  /*116c0*/  ISETP.LT.OR P3, PT, R143, 0x7a, P3 ;  /* 0x0000007a8f00780c */ /* 0x000fe20001f61670 */
[----:B------:R-:W-:Y:S01]  /*116d0*/  MUFU.EX2 R77, R77 ;  /* 0x0000004d004d7308 */ /* 0x000fe20000000800 */
[----:B------:R-:W-:Y:S02]  /*116e0*/  FMNMX.FTZ R11, R63, R11, !PT ;  /* 0x0000000b3f0b7209 */ /* 0x000fe40007810000 */
[----:B------:R-:W-:Y:S02]  /*116f0*/  FSEL R86, R86, -INF , !P5 ;  /* 0xff80000056567808 */ /* 0x000fe40006800000 */
[----:B------:R-:W-:-:S02]  /*11700*/  FMNMX.FTZ R11, R66, R11, !PT ;  /* 0x0000000b420b7209 */ /* 0x000fc40007810000 */
[----:B------:R-:W-:Y:S01]  /*11710*/  FSEL R87, R87, -INF , !P3 ;  /* 0xff80000057577808 */ /* 0x000fe20005800000 */
[----:B------:R-:W-:Y:S01]  /*11720*/  MUFU.EX2 R80, R80 ;  /* 0x0000005000507308 */ /* 0x000fe20000000800 */
[----:B------:R-:W-:Y:S02]  /*11730*/  FMNMX.FTZ R11, R67, R11, !PT ;  /* 0x0000000b430b7209 */ /* 0x000fe40007810000 */
[----:B------:R-:W-:Y:S02]  /*11740*/  F2FP.F16.F32.PACK_AB R26, R29, R26 ;  /* 0x0000001a1d1a723e */ /* 0x000fe400000000ff */
[----:B------:R-:W-:Y:S02]  /*11750*/  FMNMX.FTZ R11, R70, R11, !PT ;  /* 0x0000000b460b7209 */ /* 0x000fe40007810000 */
[----:B------:R-:W-:Y:S01]  /*11760*/  F2FP.F16.F32.PACK_AB R24, R25, R24 ;  /* 0x000000181918723e */ /* 0x000fe200000000ff */
[----:B------:R-:W-:Y:S01]  /*11770*/  MUFU.EX2 R81, R81 ;  /* 0x0000005100517308 */ /* 0x000fe20000000800 */
[----:B------:R-:W-:-:S02]  /*11780*/  FMNMX.FTZ R11, R71, R11, !PT ;  /* 0x0000000b470b7209 */ /* 0x000fc40007810000 */
[----:B------:R-:W-:Y:S02]  /*11790*/  F2FP.F16.F32.PACK_AB R32, R33, R32 ;  /* 0x000000202120723e */ /* 0x000fe400000000ff */
[----:B------:R-:W-:-:S03]  /*117a0*/  FMNMX.FTZ R11, R74, R11, !PT ;  /* 0x0000000b4a0b7209 */ /* 0x000fc60007810000 */
[----:B------:R-:W-:Y:S01]  /*117b0*/  MUFU.EX2 R84, R84 ;  /* 0x0000005400547308 */ /* 0x000fe20000000800 */
[----:B------:R-:W-:-:S04]  /*117c0*/  FMNMX.FTZ R11, R75, R11, !PT ;  /* 0x0000000b4b0b7209 */ /* 0x000fc80007810000 */
[----:B------:R-:W-:-:S03]  /*117d0*/  FMNMX.FTZ R11, R78, R11, !PT ;  /* 0x0000000b4e0b7209 */ /* 0x000fc60007810000 */
[----:B------:R-:W-:Y:S01]  /*117e0*/  MUFU.EX2 R0, R0 ;  /* 0x0000000000007308 */ /* 0x000fe20000000800 */
        /* <DEDUP_REMOVED lines=9> */
[C---:B------:R-:W-:Y:S01]  /*11880*/  FSETP.NEU.FTZ.AND P3, PT, R11.reuse, -INF , PT ;  /* 0xff8000000b00780b */ /* 0x040fe20003f7d000 */
[----:B------:R-:W-:-:S05]  /*11890*/  FMUL.FTZ R16, R11, UR41 ;  /* 0x000000290b107c20 */ /* 0x000fca0008410000 */
[----:B------:R-:W-:-:S05]  /*118a0*/  FSEL R16, R16, RZ, P3 ;  /* 0x000000ff10107208 */ /* 0x000fca0001800000 */
        /* <DEDUP_REMOVED lines=24> */
[----:B------:R-:W-:-:S06]  /*11a30*/  F2FP.F16.F32.PACK_AB R42, R45, R44 ;  /* 0x0000002c2d2a723e */ /* 0x000fcc00000000ff */
        /* <DEDUP_REMOVED lines=8> */
[----:B0-----:R-:W-:Y:S01]  /*11ac0*/  FSEL R26, R11, RZ, P3 ;  /* 0x000000ff0b1a7208 */ /* 0x001fe20001800000 */
        /* <DEDUP_REMOVED lines=10> */
[----:B------:R-:W-:Y:S01]  /*11b70*/  FFMA.FTZ R26, R50, UR41, -R16 ;  /* 0x00000029321a7c23 */ /* 0x000fe20008010810 */
[----:B------:R-:W-:-:S03]  /*11b80*/  F2FP.F16.F32.PACK_AB R34, R37, R36 ;  /* 0x000000242522723e */ /* 0x000fc600000000ff */
[----:B------:R-:W0:Y:S08]  /*11b90*/  MUFU.EX2 R6, R6 ;  /* 0x0000000600067308 */ /* 0x000e300000000800 */
[----:B------:R-:W1:Y:S08]  /*11ba0*/  MUFU.EX2 R25, R25 ;  /* 0x0000001900197308 */ /* 0x000e700000000800 */
[----:B------:R-:W3:Y:S01]  /*11bb0*/  MUFU.EX2 R35, R35 ;  /* 0x0000002300237308 */ /* 0x000ee20000000800 */
[----:B0-----:R-:W-:Y:S01]  /*11bc0*/  FFMA.FTZ R4, R6, R4, R18 ;  /* 0x0000000406047223 */ /* 0x001fe20000010012 */
[----:B------:R-:W-:-:S03]  /*11bd0*/  FFMA.FTZ R18, R58, UR41, -R16 ;  /* 0x000000293a127c23 */ /* 0x000fc60008010810 */
[----:B------:R-:W-:Y:S01]  /*11be0*/  FADD.FTZ R4, R21, R4 ;  /* 0x0000000415047221 */ /* 0x000fe20000010000 */
[--C-:B------:R-:W-:Y:S01]  /*11bf0*/  FFMA.FTZ R21, R59, UR41, -R16.reuse ;  /* 0x000000293b157c23 */ /* 0x100fe20008010810 */
[----:B------:R-:W-:Y:S01]  /*11c00*/  FFMA.FTZ R16, R87, UR41, -R16 ;  /* 0x0000002957107c23 */ /* 0x000fe20008010810 */
[----:B------:R-:W0:Y:S01]  /*11c10*/  MUFU.EX2 R27, R27 ;  /* 0x0000001b001b7308 */ /* 0x000e220000000800 */
[----:B------:R-:W-:-:S04]  /*11c20*/  FADD.FTZ R28, R28, R4 ;  /* 0x000000041c1c7221 */ /* 0x000fc80000010000 */
[----:B------:R-:W-:Y:S01]  /*11c30*/  FADD.FTZ R28, R29, R28 ;  /* 0x0000001c1d1c7221 */ /* 0x000fe20000010000 */
[----:B------:R-:W-:Y:S01]  /*11c40*/  FADD.FTZ R29, R40, R5 ;  /* 0x00000005281d7221 */ /* 0x000fe20000010000 */
[C---:B------:R-:W-:Y:S01]  /*11c50*/  F2FP.F16.F32.PACK_AB R40, R41.reuse, R40 ;  /* 0x000000282928723e */ /* 0x040fe200000000ff */
[----:B------:R-:W4:Y:S01]  /*11c60*/  MUFU.EX2 R38, R38 ;  /* 0x0000002600267308 */ /* 0x000f220000000800 */
[----:B------:R-:W-:Y:S01]  /*11c70*/  FADD.FTZ R28, R24, R28 ;  /* 0x0000001c181c7221 */ /* 0x000fe20000010000 */
[----:B------:R-:W-:-:S03]  /*11c80*/  FADD.FTZ R29, R41, R29 ;  /* 0x0000001d291d7221 */ /* 0x000fc60000010000 */
[----:B-1----:R-:W-:Y:S01]  /*11c90*/  FADD.FTZ R28, R25, R28 ;  /* 0x0000001c191c7221 */ /* 0x002fe20000010000 */
[----:B------:R-:W-:Y:S02]  /*11ca0*/  FADD.FTZ R29, R44, R29 ;  /* 0x0000001d2c1d7221 */ /* 0x000fe40000010000 */
[----:B------:R-:W1:Y:S01]  /*11cb0*/  MUFU.EX2 R43, R43 ;  /* 0x0000002b002b7308 */ /* 0x000e620000000800 */
[----:B---3--:R-:W-:Y:S01]  /*11cc0*/  FADD.FTZ R33, R35, R28 ;  /* 0x0000001c23217221 */ /* 0x008fe20000010000 */
[----:B------:R-:W-:Y:S01]  /*11cd0*/  FADD.FTZ R28, R45, R29 ;  /* 0x0000001d2d1c7221 */ /* 0x000fe20000010000 */
[C---:B0-----:R-:W-:Y:S02]  /*11ce0*/  F2FP.F16.F32.PACK_AB R35, R27.reuse, R35 ;  /* 0x000000231b23723e */ /* 0x041fe400000000ff */
[----:B------:R-:W-:Y:S01]  /*11cf0*/  FADD.FTZ R33, R27, R33 ;  /* 0x000000211b217221 */ /* 0x000fe20000010000 */
[----:B------:R-:W-:Y:S01]  /*11d00*/  FADD.FTZ R28, R48, R28 ;  /* 0x0000001c301c7221 */ /* 0x000fe20000010000 */
[----:B------:R-:W3:Y:S01]  /*11d10*/  LDL R27, [R1+0x24] ;  /* 0x00002400011b7983 */ /* 0x000ee20000100800 */
[----:B------:R-:W0:Y:S01]  /*11d20*/  MUFU.EX2 R39, R39 ;  /* 0x0000002700277308 */ /* 0x000e220000000800 */
[----:B------:R-:W-:Y:S01]  /*11d30*/  FADD.FTZ R29, R30, R33 ;  /* 0x000000211e1d7221 */ /* 0x000fe20000010000 */
[----:B------:R-:W-:Y:S01]  /*11d40*/  F2FP.F16.F32.PACK_AB R33, R25, R24 ;  /* 0x000000181921723e */ /* 0x000fe200000000ff */
[----:B------:R-:W-:Y:S01]  /*11d50*/  FADD.FTZ R28, R49, R28 ;  /* 0x0000001c311c7221 */ /* 0x000fe20000010000 */
[C---:B----4-:R-:W-:Y:S01]  /*11d60*/  F2FP.F16.F32.PACK_AB R41, R38.reuse, R30 ;  /* 0x0000001e2629723e */ /* 0x050fe200000000ff */
[----:B------:R-:W-:-:S02]  /*11d70*/  FADD.FTZ R29, R38, R29 ;  /* 0x0000001d261d7221 */ /* 0x000fc40000010000 */
[----:B------:R-:W-:Y:S01]  /*11d80*/  FADD.FTZ R28, R52, R28 ;  /* 0x0000001c341c7221 */ /* 0x000fe20000010000 */
[----:B------:R-:W4:Y:S01]  /*11d90*/  MUFU.EX2 R26, R26 ;  /* 0x0000001a001a7308 */ /* 0x000f220000000800 */
[----:B-1----:R-:W-:-:S07]  /*11da0*/  FADD.FTZ R25, R43, R29 ;  /* 0x0000001d2b197221 */ /* 0x002fce0000010000 */
[----:B------:R-:W1:Y:S01]  /*11db0*/  MUFU.EX2 R4, R55 ;  /* 0x0000003700047308 */ /* 0x000e620000000800 */
[----:B0-----:R-:W-:Y:S01]  /*11dc0*/  FADD.FTZ R25, R39, R25 ;  /* 0x0000001927197221 */ /* 0x001fe20000010000 */
[----:B------:R-:W-:Y:S01]  /*11dd0*/  FADD.FTZ R28, R53, R28 ;  /* 0x0000001c351c7221 */ /* 0x000fe20000010000 */
[----:B------:R-:W-:Y:S01]  /*11de0*/  F2FP.F16.F32.PACK_AB R43, R39, R43 ;  /* 0x0000002b272b723e */ /* 0x000fe200000000ff */
[----:B--2---:R0:W-:Y:S02]  /*11df0*/  STSM.16.M88.4 [R145], R32 ;  /* 0x0000002091007844 */ /* 0x0041e40000000200 */
[----:B------:R-:W-:Y:S02]  /*11e00*/  FADD.FTZ R28, R56, R28 ;  /* 0x0000001c381c7221 */ /* 0x000fe40000010000 */
[----:B------:R-:W2:Y:S01]  /*11e10*/  MUFU.EX2 R18, R18 ;  /* 0x0000001200127308 */ /* 0x000ea20000000800 */
[----:B----4-:R-:W-:Y:S01]  /*11e20*/  FADD.FTZ R25, R26, R25 ;  /* 0x000000191a197221 */ /* 0x010fe20000010000 */
[----:B------:R-:W-:-:S03]  /*11e30*/  FADD.FTZ R28, R57, R28 ;  /* 0x0000001c391c7221 */ /* 0x000fc60000010000 */
[----:B------:R-:W-:Y:S01]  /*11e40*/  FADD.FTZ R25, R31, R25 ;  /* 0x000000191f197221 */ /* 0x000fe20000010000 */
[----:B------:R-:W-:Y:S02]  /*11e50*/  FADD.FTZ R28, R60, R28 ;  /* 0x0000001c3c1c7221 */ /* 0x000fe40000010000 */
[----:B------:R-:W4:Y:S01]  /*11e60*/  MUFU.EX2 R21, R21 ;  /* 0x0000001500157308 */ /* 0x000f220000000800 */
[----:B------:R-:W-:-:S04]  /*11e70*/  FADD.FTZ R25, R51, R25 ;  /* 0x0000001933197221 */ /* 0x000fc80000010000 */
[----:B-1----:R-:W-:-:S03]  /*11e80*/  FADD.FTZ R25, R4, R25 ;  /* 0x0000001904197221 */ /* 0x002fc60000010000 */
[----:B------:R-:W1:Y:S01]  /*11e90*/  MUFU.EX2 R59, R62 ;  /* 0x0000003e003b7308 */ /* 0x000e620000000800 */
[----:B--2---:R-:W-:-:S07]  /*11ea0*/  FADD.FTZ R25, R18, R25 ;  /* 0x0000001912197221 */ /* 0x004fce0000010000 */
[----:B------:R-:W2:Y:S01]  /*11eb0*/  MUFU.EX2 R5, R66 ;  /* 0x0000004200057308 */ /* 0x000ea20000000800 */
[----:B----4-:R-:W-:Y:S01]  /*11ec0*/  FADD.FTZ R25, R21, R25 ;  /* 0x0000001915197221 */ /* 0x010fe20000010000 */
[----:B------:R-:W-:-:S06]  /*11ed0*/  FADD.FTZ R28, R61, R28 ;  /* 0x0000001c3d1c7221 */ /* 0x000fcc0000010000 */
[----:B------:R-:W4:Y:S01]  /*11ee0*/  MUFU.EX2 R67, R67 ;  /* 0x0000004300437308 */ /* 0x000f220000000800 */
[----:B-1----:R-:W-:Y:S01]  /*11ef0*/  FADD.FTZ R25, R59, R25 ;  /* 0x000000193b197221 */ /* 0x002fe20000010000 */
[----:B------:R-:W-:-:S06]  /*11f00*/  FADD.FTZ R28, R64, R28 ;  /* 0x0000001c401c7221 */ /* 0x000fcc0000010000 */
[----:B------:R-:W1:Y:S01]  /*11f10*/  MUFU.EX2 R70, R70 ;  /* 0x0000004600467308 */ /* 0x000e620000000800 */
[----:B------:R-:W-:Y:S01]  /*11f20*/  FADD.FTZ R25, R63, R25 ;  /* 0x000000193f197221 */ /* 0x000fe20000010000 */
[----:B------:R-:W-:-:S06]  /*11f30*/  FADD.FTZ R28, R65, R28 ;  /* 0x0000001c411c7221 */ /* 0x000fcc0000010000 */
[----:B------:R-:W5:Y:S01]  /*11f40*/  MUFU.EX2 R71, R71 ;  /* 0x0000004700477308 */ /* 0x000f620000000800 */
[----:B--2---:R-:W-:Y:S01]  /*11f50*/  FADD.FTZ R25, R5, R25 ;  /* 0x0000001905197221 */ /* 0x004fe20000010000 */
[----:B------:R-:W-:-:S06]  /*11f60*/  FADD.FTZ R28, R68, R28 ;  /* 0x0000001c441c7221 */ /* 0x000fcc0000010000 */
[----:B------:R-:W2:Y:S01]  /*11f70*/  MUFU.EX2 R24, R74 ;  /* 0x0000004a00187308 */ /* 0x000ea20000000800 */
[----:B----4-:R-:W-:Y:S01]  /*11f80*/  FADD.FTZ R25, R67, R25 ;  /* 0x0000001943197221 */ /* 0x010fe20000010000 */
[----:B------:R-:W-:-:S06]  /*11f90*/  FADD.FTZ R28, R69, R28 ;  /* 0x0000001c451c7221 */ /* 0x000fcc0000010000 */
[----:B------:R-:W4:Y:S01]  /*11fa0*/  MUFU.EX2 R75, R75 ;  /* 0x0000004b004b7308 */ /* 0x000f220000000800 */
[----:B-1----:R-:W-:Y:S01]  /*11fb0*/  FADD.FTZ R25, R70, R25 ;  /* 0x0000001946197221 */ /* 0x002fe20000010000 */
[----:B------:R-:W-:-:S06]  /*11fc0*/  FADD.FTZ R28, R72, R28 ;  /* 0x0000001c481c7221 */ /* 0x000fcc0000010000 */
[----:B------:R-:W1:Y:S01]  /*11fd0*/  MUFU.EX2 R78, R78 ;  /* 0x0000004e004e7308 */ /* 0x000e620000000800 */
[----:B-----5:R-:W-:Y:S01]  /*11fe0*/  FADD.FTZ R25, R71, R25 ;  /* 0x0000001947197221 */ /* 0x020fe20000010000 */
[----:B------:R-:W-:-:S06]  /*11ff0*/  FADD.FTZ R28, R73, R28 ;  /* 0x0000001c491c7221 */ /* 0x000fcc0000010000 */
[----:B------:R-:W5:Y:S01]  /*12000*/  MUFU.EX2 R79, R79 ;  /* 0x0000004f004f7308 */ /* 0x000f620000000800 */
[----:B--2---:R-:W-:Y:S01]  /*12010*/  FADD.FTZ R25, R24, R25 ;  /* 0x0000001918197221 */ /* 0x004fe20000010000 */
[----:B------:R-:W-:-:S06]  /*12020*/  FADD.FTZ R28, R76, R28 ;  /* 0x0000001c4c1c7221 */ /* 0x000fcc0000010000 */
[----:B------:R-:W2:Y:S01]  /*12030*/  MUFU.EX2 R82, R82 ;  /* 0x0000005200527308 */ /* 0x000ea20000000800 */
[----:B----4-:R-:W-:Y:S01]  /*12040*/  FADD.FTZ R25, R75, R25 ;  /* 0x000000194b197221 */ /* 0x010fe20000010000 */
[----:B------:R-:W-:Y:S02]  /*12050*/  F2FP.F16.F32.PACK_AB R56, R57, R56 ;  /* 0x000000383938723e */ /* 0x000fe400000000ff */
[----:B------:R-:W-:Y:S01]  /*12060*/  F2FP.F16.F32.PACK_AB R57, R21, R18 ;  /* 0x000000121539723e */ /* 0x000fe200000000ff */
[----:B------:R-:W-:-:S03]  /*12070*/  FADD.FTZ R21, R77, R28 ;  /* 0x0000001c4d157221 */ /* 0x000fc60000010000 */
[----:B------:R-:W4:Y:S01]  /*12080*/  MUFU.EX2 R83, R83 ;  /* 0x0000005300537308 */ /* 0x000f220000000800 */
[----:B------:R-:W-:Y:S01]  /*12090*/  F2FP.F16.F32.PACK_AB R51, R4, R51 ;  /* 0x000000330433723e */ /* 0x000fe200000000ff */
[----:B-1----:R-:W-:Y:S01]  /*120a0*/  FADD.FTZ R4, R78, R25 ;  /* 0x000000194e047221 */ /* 0x002fe20000010000 */
[----:B------:R-:W-:-:S03]  /*120b0*/  FADD.FTZ R18, R80, R21 ;  /* 0x0000001550127221 */ /* 0x000fc60000010000 */
[----:B-----5:R-:W-:Y:S01]  /*120c0*/  FADD.FTZ R21, R79, R4 ;  /* 0x000000044f157221 */ /* 0x020fe20000010000 */
[----:B------:R-:W-:-:S03]  /*120d0*/  FADD.FTZ R4, R81, R18 ;  /* 0x0000001251047221 */ /* 0x000fc60000010000 */
[----:B--2---:R-:W-:Y:S01]  /*120e0*/  FADD.FTZ R18, R82, R21 ;  /* 0x0000001552127221 */ /* 0x004fe20000010000 */
[----:B------:R-:W-:Y:S02]  /*120f0*/  F2FP.F16.F32.PACK_AB R64, R65, R64 ;  /* 0x000000404140723e */ /* 0x000fe400000000ff */
[----:B------:R-:W-:Y:S01]  /*12100*/  F2FP.F16.F32.PACK_AB R65, R67, R5 ;  /* 0x000000054341723e */ /* 0x000fe200000000ff */
[----:B----4-:R-:W-:Y:S02]  /*12110*/  FADD.FTZ R5, R83, R18 ;  /* 0x0000001253057221 */ /* 0x010fe40000010000 */
[----:B------:R-:W2:Y:S01]  /*12120*/  LDL R18, [R1+0x18] ;  /* 0x0000180001127983 */ /* 0x000ea20000100800 */
[----:B------:R-:W-:Y:S08]  /*12130*/  MUFU.EX2 R86, R86 ;  /* 0x0000005600567308 */ /* 0x000ff00000000800 */
[----:B------:R-:W1:Y:S01]  /*12140*/  MUFU.EX2 R16, R16 ;  /* 0x0000001000107308 */ /* 0x000e620000000800 */
[----:B------:R-:W-:-:S02]  /*12150*/  F2FP.F16.F32.PACK_AB R48, R49, R48 ;  /* 0x000000303130723e */ /* 0x000fc400000000ff */
[----:B------:R-:W-:Y:S02]  /*12160*/  F2FP.F16.F32.PACK_AB R50, R53, R52 ;  /* 0x000000343532723e */ /* 0x000fe400000000ff */
[----:B------:R-:W-:Y:S02]  /*12170*/  F2FP.F16.F32.PACK_AB R49, R31, R26 ;  /* 0x0000001a1f31723e */ /* 0x000fe400000000ff */
[----:B------:R-:W-:Y:S02]  /*12180*/  F2FP.F16.F32.PACK_AB R58, R61, R60 ;  /* 0x0000003c3d3a723e */ /* 0x000fe400000000ff */
[----:B------:R-:W-:Y:S02]  /*12190*/  F2FP.F16.F32.PACK_AB R59, R63, R59 ;  /* 0x0000003b3f3b723e */ /* 0x000fe400000000ff */
[----:B------:R-:W-:Y:S02]  /*121a0*/  F2FP.F16.F32.PACK_AB R72, R73, R72 ;  /* 0x000000484948723e */ /* 0x000fe400000000ff */
[----:B------:R-:W-:-:S02]  /*121b0*/  F2FP.F16.F32.PACK_AB R66, R69, R68 ;  /* 0x000000444542723e */ /* 0x000fc400000000ff */
[----:B------:R-:W-:Y:S02]  /*121c0*/  F2FP.F16.F32.PACK_AB R80, R81, R80 ;  /* 0x000000505150723e */ /* 0x000fe400000000ff */
[----:B------:R-:W-:Y:S02]  /*121d0*/  F2FP.F16.F32.PACK_AB R67, R71, R70 ;  /* 0x000000464743723e */ /* 0x000fe400000000ff */
[----:B------:R-:W-:Y:S01]  /*121e0*/  F2FP.F16.F32.PACK_AB R73, R75, R24 ;  /* 0x000000184b49723e */ /* 0x000fe200000000ff */
[----:B------:R0:W-:Y:S01]  /*121f0*/  STSM.16.M88.4 [R142], R40 ;  /* 0x000000288e007844 */ /* 0x0001e20000000200 */
[----:B------:R-:W-:Y:S02]  /*12200*/  F2FP.F16.F32.PACK_AB R74, R77, R76 ;  /* 0x0000004c4d4a723e */ /* 0x000fe400000000ff */
[----:B------:R-:W-:Y:S02]  /*12210*/  F2FP.F16.F32.PACK_AB R75, R79, R78 ;  /* 0x0000004e4f4b723e */ /* 0x000fe400000000ff */
[----:B------:R-:W-:Y:S01]  /*12220*/  F2FP.F16.F32.PACK_AB R81, R83, R82 ;  /* 0x000000525351723e */ /* 0x000fe200000000ff */
[----:B------:R0:W-:Y:S01]  /*12230*/  STSM.16.M88.4 [R141], R48 ;  /* 0x000000308d007844 */ /* 0x0001e20000000200 */
[----:B------:R-:W-:-:S02]  /*12240*/  F2FP.F16.F32.PACK_AB R82, R0, R84 ;  /* 0x000000540052723e */ /* 0x000fc400000000ff */
[----:B-1----:R-:W-:Y:S01]  /*12250*/  F2FP.F16.F32.PACK_AB R83, R16, R86 ;  /* 0x000000561053723e */ /* 0x002fe200000000ff */
[----:B------:R0:W-:Y:S01]  /*12260*/  STSM.16.M88.4 [R140+0x27800], R56 ;  /* 0x027800388c007844 */ /* 0x0001e20000000200 */
[----:B------:R-:W-:Y:S01]  /*12270*/  FADD.FTZ R21, R84, R4 ;  /* 0x0000000454157221 */ /* 0x000fe20000010000 */
[----:B------:R-:W-:Y:S01]  /*12280*/  FADD.FTZ R25, R86, R5 ;  /* 0x0000000556197221 */ /* 0x000fe20000010000 */
[-C--:B------:R-:W-:Y:S01]  /*12290*/  FMUL.FTZ R90, R90, R6.reuse ;  /* 0x000000065a5a7220 */ /* 0x080fe20000410000 */
[-C--:B------:R-:W-:Y:S01]  /*122a0*/  FMUL.FTZ R91, R91, R6.reuse ;  /* 0x000000065b5b7220 */ /* 0x080fe20000410000 */
[----:B------:R-:W-:Y:S01]  /*122b0*/  FADD.FTZ R5, R0, R21 ;  /* 0x0000001500057221 */ /* 0x000fe20000010000 */
[----:B------:R-:W-:Y:S01]  /*122c0*/  FADD.FTZ R4, R16, R25 ;  /* 0x0000001910047221 */ /* 0x000fe20000010000 */
        /* <DEDUP_REMOVED lines=49> */
[----:B---3--:R0:W-:Y:S04]  /*125e0*/  STSM.16.M88.4 [R27], R64 ;  /* 0x000000401b007844 */ /* 0x0081e80000000200 */
[----:B------:R0:W-:Y:S04]  /*125f0*/  STSM.16.M88.4 [R142+0x6000], R72 ;  /* 0x006000488e007844 */ /* 0x0001e80000000200 */
[----:B------:R0:W-:Y:S01]  /*12600*/  STSM.16.M88.4 [R141+0x6000], R80 ;  /* 0x006000508d007844 */ /* 0x0001e20000000200 */
[----:B------:R1:W-:Y:S06]  /*12610*/  MEMBAR.ALL.CTA ;  /* 0x0000000000007992 */ /* 0x0003ec0000008000 */
[----:B-1----:R-:W1:Y:S01]  /*12620*/  FENCE.VIEW.ASYNC.S ;  /* 0x00000000000073c6 */ /* 0x002e620000000000 */
[C---:B--2---:R-:W-:Y:S01]  /*12630*/  ISETP.GT.AND P3, PT, R3.reuse, R18, PT ;  /* 0x000000120300720c */ /* 0x044fe20003f64270 */
[----:B------:R-:W-:-:S02]  /*12640*/  VIADD R3, R3, 0xffffffff ;  /* 0xffffffff03037836 */ /* 0x000fc40000000000 */
[----:B------:R-:W-:Y:S01]  /*12650*/  IMAD.MOV.U32 R18, RZ, RZ, R7 ;  /* 0x000000ffff127224 */ /* 0x000fe200078e0007 */
[----:B-1----:R-:W-:-:S09]  /*12660*/  NOP ;  /* 0x0000000000007918 */ /* 0x002fd20000000000 */
[----:B0-----:R-:W-:Y:S05]  /*12670*/  @P3 BRA `(.L_x_1537) ;  /* 0xffffffcc00103947 */ /* 0x001fea000383ffff */
[----:B------:R-:W-:Y:S02]  /*12680*/  IMAD.MOV.U32 R6, RZ, RZ, R11 ;  /* 0x000000ffff067224 */ /* 0x000fe400078e000b */
[----:B------:R-:W-:Y:S02]  /*12690*/  IMAD.MOV.U32 R0, RZ, RZ, R8 ;  /* 0x000000ffff007224 */ /* 0x000fe400078e0008 */
[----:B------:R-:W-:Y:S02]  /*126a0*/  IMAD.MOV.U32 R16, RZ, RZ, R20 ;  /* 0x000000ffff107224 */ /* 0x000fe400078e0014 */
[----:B------:R-:W-:-:S07]  /*126b0*/  IMAD.MOV.U32 R18, RZ, RZ, R7 ;  /* 0x000000ffff127224 */ /* 0x000fce00078e0007 */
.L_x_1519:
[----:B------:R-:W2:Y:S01]  /*126c0*/  LDL R11, [R1+0x1c] ;  /* 0x00001c00010b7983 */ /* 0x000ea20000100800 */
[----:B------:R-:W0:Y:S01]  /*126d0*/  LDC R7, c[0x0][0x448] ;  /* 0x00011200ff077b82 */ /* 0x000e220000000800 */
[----:B------:R-:W-:-:S07]  /*126e0*/  IADD3 R20, R139, 0x1, -R138 ;  /* 0x000000018b147810 */ /* 0x000fce0007ffe88a */
[----:B------:R-:W1:Y:S01]  /*126f0*/  LDC R24, c[0x0][0x9e4] ;  /* 0x00027900ff187b82 */ /* 0x000e620000000800 */
[----:B0-----:R-:W-:Y:S02]  /*12700*/  ISETP.NE.AND P5, PT, R7, 0x1, PT ;  /* 0x000000010700780c */ /* 0x001fe40003fa5270 */
[----:B-1----:R-:W-:-:S11]  /*12710*/  ISETP.GE.AND P4, PT, R24, 0x1, PT ;  /* 0x000000011800780c */ /* 0x002fd60003f86270 */
[----:B------:R-:W0:Y:S08]  /*12720*/  @P5 LDC R8, c[0x0][0x44c] ;  /* 0x00011300ff085b82 */ /* 0x000e300000000800 */
[----:B------:R-:W1:Y:S01]  /*12730*/  @P5 LDC R9, c[0x0][0x450] ;  /* 0x00011400ff095b82 */ /* 0x000e620000000800 */
[----:B--2---:R-:W-:-:S04]  /*12740*/  VIADD R7, R11, 0xbf ;  /* 0x000000bf0b077836 */ /* 0x004fc80000000000 */
[----:B0-----:R-:W-:-:S05]  /*12750*/  @P5 IMAD.HI.U32 R8, R7, R8, RZ ;  /* 0x0000000807085227 */ /* 0x001fca00078e00ff */
[----:B-1----:R-:W-:-:S05]  /*12760*/  @P5 SHF.R.U32.HI R7, RZ, R9, R8 ;  /* 0x00000009ff075219 */ /* 0x002fca0000011608 */
[----:B------:R-:W-:-:S04]  /*12770*/  IMAD.IADD R7, R7, 0x1, R20 ;  /* 0x0000000107077824 */ /* 0x000fc800078e0214 */
[----:B------:R-:W-:Y:S01]  /*12780*/  IMAD.IADD R10, R7, 0x1, -R10 ;  /* 0x00000001070a7824 */ /* 0x000fe200078e0a0a */
        /* <DEDUP_REMOVED lines=11> */
.L_x_1540:
[----:B------:R-:W-:-:S13]  /*12840*/  ISETP.NE.AND P2, PT, R24, 0x1, PT ;  /* 0x000000011800780c */ /* 0x000fda0003f45270 */
[----:B------:R-:W0:Y:S02]  /*12850*/  @P2 LDC.64 R8, c[0x0][0x9e8] ;  /* 0x00027a00ff082b82 */ /* 0x000e240000000a00 */
[----:B0-----:R-:W-:-:S05]  /*12860*/  @P2 IMAD.HI.U32 R8, R7, R8, RZ ;  /* 0x0000000807082227 */ /* 0x001fca00078e00ff */
[----:B------:R-:W-:-:S07]  /*12870*/  @P2 SHF.R.U32.HI R7, RZ, R9, R8 ;  /* 0x00000009ff072219 */ /* 0x000fce0000011608 */
.L_x_1541:
[----:B------:R-:W-:Y:S05]  /*12880*/  BSYNC B0 ;  /* 0x0000000000007941 */ /* 0x000fea0003800000 */
.L_x_1539:
[----:B------:R-:W-:-:S05]  /*12890*/  IMAD R7, R7, R24, RZ ;  /* 0x0000001807077224 */ /* 0x000fca00078e02ff */
[----:B------:R-:W-:-:S07]  /*128a0*/  VIMNMX R10, R10, R7, !PT ;  /* 0x000000070a0a7248 */ /* 0x000fce0007fe0100 */
.L_x_1538:
[----:B------:R-:W2:Y:S01]  /*128b0*/  LDL R8, [R1+0x48] ;  /* 0x0000480001087983 */ /* 0x000ea20000100800 */
[----:B------:R-:W-:-:S05]  /*128c0*/  VIADD R10, R10, 0x7f ;  /* 0x0000007f0a0a7836 */ /* 0x000fca0000000000 */
[----:B------:R-:W-:-:S04]  /*128d0*/  SHF.R.S32.HI R7, RZ, 0x1f, R10 ;  /* 0x0000001fff077819 */ /* 0x000fc8000001140a */
[----:B------:R-:W-:-:S04]  /*128e0*/  LEA.HI R7, R7, R10, RZ, 0x7 ;  /* 0x0000000a07077211 */ /* 0x000fc800078f38ff */
[----:B------:R-:W-:-:S04]  /*128f0*/  SHF.R.S32.HI R7, RZ, 0x7, R7 ;  /* 0x00000007ff077819 */ /* 0x000fc80000011407 */
[----:B--2---:R-:W-:-:S04]  /*12900*/  VIMNMX R143, R8, R7, !PT ;  /* 0x00000007088f7248 */ /* 0x004fc80007fe0100 */
[----:B------:R-:W-:-:S13]  /*12910*/  ISETP.GE.AND P2, PT, R3, R143, PT ;  /* 0x0000008f0300720c */ /* 0x000fda0003f46270 */
[----:B------:R-:W-:Y:S05]  /*12920*/  @!P2 BRA `(.L_x_1542) ;  /* 0x0000002000f0a947 */ /* 0x000fea0003800000 */
[----:B------:R-:W-:Y:S02]  /*12930*/  IMAD.MOV.U32 R7, RZ, RZ, R6 ;  /* 0x000000ffff077224 */ /* 0x000fe400078e0006 */
[----:B------:R-:W-:Y:S02]  /*12940*/  IMAD.MOV.U32 R8, RZ, RZ, R0 ;  /* 0x000000ffff087224 */ /* 0x000fe400078e0000 */
[----:B------:R-:W-:Y:S02]  /*12950*/  IMAD.MOV.U32 R10, RZ, RZ, R18 ;  /* 0x000000ffff0a7224 */ /* 0x000fe400078e0012 */
[----:B------:R-:W-:-:S07]  /*12960*/  IMAD.MOV.U32 R9, RZ, RZ, R16 ;  /* 0x000000ffff097224 */ /* 0x000fce00078e0010 */
.L_x_1552:
[----:B------:R-:W-:Y:S01]  /*12970*/  VIADD R16, R9, 0x1 ;  /* 0x0000000109107836 */ /* 0x000fe20000000000 */
[----:B------:R-:W-:Y:S05]  /*12980*/  YIELD ;  /* 0x0000000000007946 */ /* 0x000fea0003800000 */
[----:B------:R-:W-:-:S04]  /*12990*/  ISETP.NE.AND P2, PT, R16, 0x2, PT ;  /* 0x000000021000780c */ /* 0x000fc80003f45270 */
[----:B------:R-:W-:Y:S02]  /*129a0*/  SEL R11, RZ, 0x1, P2 ;  /* 0x00000001ff0b7807 */ /* 0x000fe40001000000 */
[----:B------:R-:W-:Y:S02]  /*129b0*/  SEL R16, R16, RZ, P2 ;  /* 0x000000ff10107207 */ /* 0x000fe40001000000 */
[----:B------:R-:W-:Y:S02]  /*129c0*/  ISETP.NE.AND P2, PT, R157, RZ, PT ;  /* 0x000000ff9d00720c */ /* 0x000fe40003f45270 */
[----:B------:R-:W-:-:S11]  /*129d0*/  LOP3.LUT R18, R10, R11, RZ, 0x3c, !PT ;  /* 0x0000000b0a127212 */ /* 0x000fd600078e3cff */
[----:B------:R-:W-:Y:S05]  /*129e0*/  @P2 BRA `(.L_x_1543) ;  /* 0x0000000000302947 */ /* 0x000fea0003800000 */
[----:B------:R-:W-:Y:S05]  /*129f0*/  @!P0 BRA `(.L_x_1544) ;  /* 0x0000000000048947 */ /* 0x000fea0003800000 */
[----:B------:R-:W-:Y:S01]  /*12a00*/  BPT.TRAP 0x1 ;  /* 0x000000040000795c */ /* 0x000fe20000300000 */
.L_x_1544:
[----:B------:R-:W-:Y:S01]  /*12a10*/  IMAD R0, R16, 0x8, R2 ;  /* 0x0000000810007824 */ /* 0x000fe200078e0202 */
[----:B------:R-:W-:-:S04]  /*12a20*/  SHF.L.U32 R11, R18, 0x1f, RZ ;  /* 0x0000001f120b7819 */ /* 0x000fc800000006ff */
[----:B------:R0:W1:Y:S01]  /*12a30*/  SYNCS.PHASECHK.TRANS64.TRYWAIT P3, [R0+URZ+0x2d830], R11 ;  /* 0x02d8300b000075a7 */ /* 0x000062000806017f */
[----:B------:R-:W-:Y:S05]  /*12a40*/  @!P0 BRA `(.L_x_1545) ;  /* 0x0000000000048947 */ /* 0x000fea0003800000 */
[----:B------:R-:W-:Y:S01]  /*12a50*/  BPT.TRAP 0x1 ;  /* 0x000000040000795c */ /* 0x000fe20000300000 */
.L_x_1545:
[----:B------:R-:W-:Y:S04]  /*12a60*/  BSSY B0, `(.L_x_1543) ;  /* 0x0000004000007945 */ /* 0x000fe80003800000 */
[----:B-1----:R-:W-:Y:S05]  /*12a70*/  @P3 BRA `(.L_x_1546) ;  /* 0x0000000000083947 */ /* 0x002fea0003800000 */
[----:B------:R-:W1:Y:S02]  /*12a80*/  SYNCS.PHASECHK.TRANS64.TRYWAIT P3, [R0+URZ+0x2d830], R11 ;  /* 0x02d8300b000075a7 */ /* 0x000e64000806017f */
[----:B-1----:R-:W-:Y:S05]  /*12a90*/  @!P3 BRA `(.L_x_1547) ;  /* 0x000001240068b947 */ /* 0x002fea0003800000 */
.L_x_1546:
[----:B------:R-:W-:Y:S05]  /*12aa0*/  BSYNC B0 ;  /* 0x0000000000007941 */ /* 0x000fea0003800000 */
.L_x_1543:
[----:B------:R-:W2:Y:S01]  /*12ab0*/  LDL R6, [R1+0x8] ;  /* 0x0000080001067983 */ /* 0x000ea20000100800 */
[----:B01----:R-:W0:Y:S01]  /*12ac0*/  S2R R0, SR_TID.X ;  /* 0x0000000000007919 */ /* 0x003e220000002100 */
        /* <DEDUP_REMOVED lines=8> */
[----:B------:R-:W-:Y:S01]  /*12b50*/  R2UR UR9, R13 ;  /* 0x000000000d0972ca */ /* 0x000fe200000e0000 */
[----:B------:R-:W-:Y:S01]  /*12b60*/  IMAD.MOV.U32 R29, RZ, RZ, -0x7fffffe0 ;  /* 0x80000020ff1d7424 */ /* 0x000fe200078e00ff */
[----:B------:R-:W-:Y:S02]  /*12b70*/  R2UR UR15, R27 ;  /* 0x000000001b0f72ca */ /* 0x000fe400000e0000 */
[----:B------:R-:W-:Y:S02]  /*12b80*/  R2UR UR19, R25 ;  /* 0x00000000191372ca */ /* 0x000fe400000e0000 */
[----:B------:R-:W-:-:S02]  /*12b90*/  R2UR UR23, R27 ;  /* 0x000000001b1772ca */ /* 0x000fc400000e0000 */
[----:B------:R-:W-:Y:S02]  /*12ba0*/  R2UR UR27, R29 ;  /* 0x000000001d1b72ca */ /* 0x000fe400000e0000 */
[----:B------:R-:W-:Y:S02]  /*12bb0*/  R2UR UR12, R152 ;  /* 0x00000000980c72ca */ /* 0x000fe400000e0000 */
[----:B------:R-:W-:Y:S01]  /*12bc0*/  R2UR UR13, R153 ;  /* 0x00000000990d72ca */ /* 0x000fe200000e0000 */
[----:B------:R0:W-:Y:S01]  /*12bd0*/  BAR.SYNC.DEFER_BLOCKING R0, 0x100 ;  /* 0x000400000000751d */ /* 0x0001e20000010000 */
[----:B------:R-:W-:Y:S01]  /*12be0*/  R2UR UR16, R150 ;  /* 0x00000000961072ca */ /* 0x000fe200000e0000 */
[----:B--2---:R-:W-:-:S04]  /*12bf0*/  IMAD R20, R16, 0x600, R6 ;  /* 0x0000060010147824 */ /* 0x004fc800078e0206 */
[C---:B------:R-:W-:Y:S01]  /*12c00*/  VIADD R26, R20.reuse, 0x2 ;  /* 0x00000002141a7836 */ /* 0x040fe20000000000 */
[C---:B------:R-:W-:Y:S01]  /*12c10*/  R2UR UR10, R20.reuse ;  /* 0x00000000140a72ca */ /* 0x040fe200000e0000 */
[C---:B------:R-:W-:Y:S02]  /*12c20*/  VIADD R24, R20.reuse, 0x200 ;  /* 0x0000020014187836 */ /* 0x040fe40000000000 */
[----:B------:R-:W-:Y:S01]  /*12c30*/  VIADD R28, R20, 0x400 ;  /* 0x00000400141c7836 */ /* 0x000fe20000000000 */
[----:B------:R-:W-:Y:S01]  /*12c40*/  R2UR UR14, R26 ;  /* 0x000000001a0e72ca */ /* 0x000fe200000e0000 */
[----:B------:R-:W-:Y:S01]  /*12c50*/  VIADD R26, R20, 0x202 ;  /* 0x00000202141a7836 */ /* 0x000fe20000000000 */
[----:B------:R-:W-:Y:S02]  /*12c60*/  R2UR UR18, R24 ;  /* 0x00000000181272ca */ /* 0x000fe400000e0000 */
[----:B------:R-:W-:Y:S02]  /*12c70*/  R2UR UR26, R28 ;  /* 0x000000001c1a72ca */ /* 0x000fe400000e0000 */
[----:B------:R-:W-:-:S02]  /*12c80*/  R2UR UR22, R26 ;  /* 0x000000001a1672ca */ /* 0x000fc400000e0000 */
[----:B------:R-:W-:-:S06]  /*12c90*/  WARPGROUP.ARRIVE ;  /* 0x00000000000079c5 */ /* 0x000fcc0000000000 */
[----:B------:R-:W-:Y:S01]  /*12ca0*/  HGMMA.64x128x16.F32 R24, gdesc[UR8], RZ, !UPT, gsb0 ;  /* 0x01e00000081879f0 */ /* 0x000fe2000c0008ff */
[----:B------:R-:W-:Y:S02]  /*12cb0*/  R2UR UR17, R151 ;  /* 0x00000000971172ca */ /* 0x000fe400000e0000 */
[----:B------:R-:W-:Y:S02]  /*12cc0*/  WARPGROUP.DEPBAR.LE gsb0, 0x0 ;  /* 0x00008000000079c5 */ /* 0x000fe40000010000 */
[----:B------:R-:W-:-:S07]  /*12cd0*/  WARPGROUP.ARRIVE ;  /* 0x00000000000079c5 */ /* 0x000fce0000000000 */
        /* <DEDUP_REMOVED lines=26> */
.L_x_1549:
[----:B------:R-:W-:Y:S01]  /*12e80*/  SHF.L.U32 R0, R10, 0x1f, RZ ;  /* 0x0000001f0a007819 */ /* 0x000fe200000006ff */
[----:B------:R-:W-:-:S04]  /*12e90*/  IMAD R6, R9, 0x8, R2 ;  /* 0x0000000809067824 */ /* 0x000fc800078e0202 */
[----:B------:R0:W1:Y:S01]  /*12ea0*/  SYNCS.PHASECHK.TRANS64.TRYWAIT P2, [R6+URZ+0x2d850], R0 ;  /* 0x02d85000060075a7 */ /* 0x000062000804017f */
[----:B------:R-:W-:Y:S05]  /*12eb0*/  @!P0 BRA `(.L_x_1550) ;  /* 0x0000000000048947 */ /* 0x000fea0003800000 */
[----:B------:R-:W-:Y:S01]  /*12ec0*/  BPT.TRAP 0x1 ;  /* 0x000000040000795c */ /* 0x000fe20000300000 */
.L_x_1550:
[----:B-1----:R-:W-:Y:S05]  /*12ed0*/  @P2 BRA `(.L_x_1548) ;  /* 0x0000000000082947 */ /* 0x002fea0003800000 */
[----:B------:R-:W1:Y:S02]  /*12ee0*/  SYNCS.PHASECHK.TRANS64.TRYWAIT P2, [R6+URZ+0x2d850], R0 ;  /* 0x02d85000060075a7 */ /* 0x000e64000804017f */
[----:B-1----:R-:W-:Y:S05]  /*12ef0*/  @!P2 BRA `(.L_x_1551) ;  /* 0x000001200064a947 */ /* 0x002fea0003800000 */
.L_x_1548:
[----:B01----:R-:W-:Y:S01]  /*12f00*/  VIADD R0, R2, 0x400 ;  /* 0x0000040002007836 */ /* 0x003fe20000000000 */
[----:B------:R-:W-:Y:S05]  /*12f10*/  WARPSYNC.ALL ;  /* 0x0000000000007948 */ /* 0x000fea0003800000 */
[----:B------:R-:W-:-:S04]  /*12f20*/  SHF.R.U32.HI R0, RZ, 0x4, R0 ;  /* 0x00000004ff007819 */ /* 0x000fc80000011600 */
[----:B------:R-:W-:-:S04]  /*12f30*/  LOP3.LUT R0, R0, 0x3fff, RZ, 0xc0, !PT ;  /* 0x00003fff00007812 */ /* 0x000fc800078ec0ff */
[----:B------:R-:W-:Y:S01]  /*12f40*/  LOP3.LUT R10, R0, 0x2000000, RZ, 0xfc, !PT ;  /* 0x02000000000a7812 */ /* 0x000fe200078efcff */
[----:B------:R-:W2:Y:S01]  /*12f50*/  LDL R144, [R1+0x3c] ;  /* 0x00003c0001907983 */ /* 0x000ea20000100800 */
[----:B------:R-:W-:-:S03]  /*12f60*/  FMNMX.FTZ R0, R24, R8, !PT ;  /* 0x0000000818007209 */ /* 0x000fc60007810000 */
[----:B------:R-:W-:Y:S01]  /*12f70*/  IMAD R10, R9, 0x600, R10 ;  /* 0x00000600090a7824 */ /* 0x000fe200078e020a */
[----:B------:R-:W-:Y:S01]  /*12f80*/  UMOV UR41, UR6 ;  /* 0x0000000600297c82 */ /* 0x000fe20008000000 */
[----:B------:R-:W-:Y:S01]  /*12f90*/  IMAD.MOV.U32 R11, RZ, RZ, -0x7fffffe0 ;  /* 0x80000020ff0b7424 */ /* 0x000fe200078e00ff */
[----:B------:R-:W-:Y:S01]  /*12fa0*/  FMNMX.FTZ R0, R25, R0, !PT ;  /* 0x0000000019007209 */ /* 0x000fe20007810000 */
[C---:B------:R-:W-:Y:S01]  /*12fb0*/  VIADD R20, R10.reuse, 0x40 ;  /* 0x000000400a147836 */ /* 0x040fe20000000000 */
[----:B------:R-:W-:Y:S01]  /*12fc0*/  R2UR UR10, R10 ;  /* 0x000000000a0a72ca */ /* 0x000fe200000e0000 */
[----:B------:R-:W-:Y:S01]  /*12fd0*/  WARPGROUP.ARRIVE ;  /* 0x00000000000079c5 */ /* 0x000fe20000000000 */
[----:B------:R-:W-:Y:S01]  /*12fe0*/  FMNMX.FTZ R0, R28, R0, !PT ;  /* 0x000000001c007209 */ /* 0x000fe20007810000 */
[----:B------:R-:W-:Y:S01]  /*12ff0*/  IMAD.MOV.U32 R21, RZ, RZ, -0x7fffffe0 ;  /* 0x80000020ff157424 */ /* 0x000fe200078e00ff */
[----:B------:R-:W-:Y:S01]  /*13000*/  R2UR UR14, R20 ;  /* 0x00000000140e72ca */ /* 0x000fe200000e0000 */
[----:B------:R-:W-:Y:S01]  /*13010*/  VIADD R20, R10, 0x80 ;  /* 0x000000800a147836 */ /* 0x000fe20000000000 */
[----:B------:R-:W-:-:S02]  /*13020*/  FMNMX.FTZ R0, R29, R0, !PT ;  /* 0x000000001d007209 */ /* 0x000fc40007810000 */
[----:B------:R-:W-:Y:S02]  /*13030*/  R2UR UR11, R11 ;  /* 0x000000000b0b72ca */ /* 0x000fe400000e0000 */
[----:B------:R-:W-:Y:S02]  /*13040*/  FMNMX.FTZ R0, R32, R0, !PT ;  /* 0x0000000020007209 */ /* 0x000fe40007810000 */
[----:B------:R-:W-:Y:S01]  /*13050*/  R2UR UR18, R20 ;  /* 0x00000000141272ca */ /* 0x000fe200000e0000 */
[----:B------:R-:W-:Y:S01]  /*13060*/  VIADD R20, R10, 0xc0 ;  /* 0x000000c00a147836 */ /* 0x000fe20000000000 */
[----:B------:R-:W-:Y:S02]  /*13070*/  FMNMX.FTZ R0, R33, R0, !PT ;  /* 0x0000000021007209 */ /* 0x000fe40007810000 */
[----:B------:R-:W-:Y:S02]  /*13080*/  R2UR UR15, R21 ;  /* 0x00000000150f72ca */ /* 0x000fe400000e0000 */
[----:B------:R-:W-:-:S02]  /*13090*/  FMNMX.FTZ R0, R36, R0, !PT ;  /* 0x0000000024007209 */ /* 0x000fc40007810000 */
[----:B------:R-:W-:Y:S01]  /*130a0*/  R2UR UR22, R20 ;  /* 0x00000000141672ca */ /* 0x000fe200000e0000 */
[----:B------:R-:W-:Y:S01]  /*130b0*/  VIADD R20, R10, 0x100 ;  /* 0x000001000a147836 */ /* 0x000fe20000000000 */
[----:B------:R-:W-:Y:S02]  /*130c0*/  FMNMX.FTZ R0, R37, R0, !PT ;  /* 0x0000000025007209 */ /* 0x000fe40007810000 */
[----:B------:R-:W-:Y:S02]  /*130d0*/  R2UR UR19, R21 ;  /* 0x00000000151372ca */ /* 0x000fe400000e0000 */
[----:B------:R-:W-:Y:S02]  /*130e0*/  FMNMX.FTZ R0, R40, R0, !PT ;  /* 0x0000000028007209 */ /* 0x000fe40007810000 */
[----:B------:R-:W-:Y:S01]  /*130f0*/  R2UR UR26, R20 ;  /* 0x00000000141a72ca */ /* 0x000fe200000e0000 */
[----:B------:R-:W-:Y:S01]  /*13100*/  VIADD R20, R10, 0x140 ;  /* 0x000001400a147836 */ /* 0x000fe20000000000 */
[----:B------:R-:W-:-:S02]  /*13110*/  FMNMX.FTZ R0, R41, R0, !PT ;  /* 0x0000000029007209 */ /* 0x000fc40007810000 */
[----:B------:R-:W-:Y:S02]  /*13120*/  R2UR UR23, R21 ;  /* 0x00000000151772ca */ /* 0x000fe400000e0000 */
[----:B------:R-:W-:Y:S02]  /*13130*/  FMNMX.FTZ R0, R44, R0, !PT ;  /* 0x000000002c007209 */ /* 0x000fe40007810000 */
[----:B------:R-:W-:Y:S01]  /*13140*/  R2UR UR30, R20 ;  /* 0x00000000141e72ca */ /* 0x000fe200000e0000 */
[C---:B------:R-:W-:Y:S01]  /*13150*/  VIADD R20, R10.reuse, 0x180 ;  /* 0x000001800a147836 */ /* 0x040fe20000000000 */
[----:B------:R-:W-:Y:S01]  /*13160*/  FMNMX.FTZ R0, R45, R0, !PT ;  /* 0x000000002d007209 */ /* 0x000fe20007810000 */
[----:B------:R-:W-:Y:S01]  /*13170*/  VIADD R10, R10, 0x1c0 ;  /* 0x000001c00a0a7836 */ /* 0x000fe20000000000 */
[----:B------:R-:W-:Y:S02]  /*13180*/  R2UR UR27, R21 ;  /* 0x00000000151b72ca */ /* 0x000fe400000e0000 */
[----:B------:R-:W-:-:S02]  /*13190*/  FMNMX.FTZ R0, R48, R0, !PT ;  /* 0x0000000030007209 */ /* 0x000fc40007810000 */
[----:B------:R-:W-:Y:S02]  /*131a0*/  R2UR UR34, R20 ;  /* 0x00000000142272ca */ /* 0x000fe400000e0000 */
[----:B------:R-:W-:Y:S02]  /*131b0*/  FMNMX.FTZ R0, R49, R0, !PT ;  /* 0x0000000031007209 */ /* 0x000fe40007810000 */
[----:B------:R-:W-:Y:S02]  /*131c0*/  R2UR UR46, R10 ;  /* 0x000000000a2e72ca */ /* 0x000fe400000e0000 */
[----:B------:R-:W-:Y:S02]  /*131d0*/  FMNMX.FTZ R0, R52, R0, !PT ;  /* 0x0000000034007209 */ /* 0x000fe40007810000 */
[----:B------:R-:W-:Y:S02]  /*131e0*/  R2UR UR31, R21 ;  /* 0x00000000151f72ca */ /* 0x000fe400000e0000 */
[----:B------:R-:W-:-:S02]  /*131f0*/  FMNMX.FTZ R0, R53, R0, !PT ;  /* 0x0000000035007209 */ /* 0x000fc40007810000 */
[----:B------:R-:W-:Y:S02]  /*13200*/  R2UR UR35, R21 ;  /* 0x00000000152372ca */ /* 0x000fe400000e0000 */
[----:B------:R-:W-:Y:S01]  /*13210*/  FMNMX.FTZ R0, R56, R0, !PT ;  /* 0x0000000038007209 */ /* 0x000fe20007810000 */
[----:B------:R-:W3:Y:S01]  /*13220*/  LDL R21, [R1+0x20] ;  /* 0x0000200001157983 */ /* 0x000ee20000100800 */
[----:B------:R-:W-:Y:S02]  /*13230*/  R2UR UR47, R11 ;  /* 0x000000000b2f72ca */ /* 0x000fe400000e0000 */
        /* <DEDUP_REMOVED lines=50> */
[----:B0-----:R-:W-:Y:S01]  /*13560*/  FFMA.FTZ R5, R20, R5, R8 ;  /* 0x0000000514057223 */ /* 0x001fe20000010008 */
[--C-:B------:R-:W-:Y:S01]  /*13570*/  FFMA.FTZ R72, R72, UR41, -R6.reuse ;  /* 0x0000002948487c23 */ /* 0x100fe20008010806 */
[--C-:B------:R-:W-:Y:S01]  /*13580*/  FFMA.FTZ R73, R73, UR41, -R6.reuse ;  /* 0x0000002949497c23 */ /* 0x100fe20008010806 */
[--C-:B------:R-:W-:Y:S01]  /*13590*/  FFMA.FTZ R76, R76, UR41, -R6.reuse ;  /* 0x000000294c4c7c23 */ /* 0x100fe20008010806 */
[--C-:B------:R-:W-:Y:S01]  /*135a0*/  FFMA.FTZ R77, R77, UR41, -R6.reuse ;  /* 0x000000294d4d7c23 */ /* 0x100fe20008010806 */
[--C-:B------:R-:W-:Y:S01]  /*135b0*/  FFMA.FTZ R80, R80, UR41, -R6.reuse ;  /* 0x0000002950507c23 */ /* 0x100fe20008010806 */
[----:B------:R-:W-:Y:S01]  /*135c0*/  FFMA.FTZ R81, R81, UR41, -R6 ;  /* 0x0000002951517c23 */ /* 0x000fe20008010806 */
[----:B------:R-:W0:Y:S01]  /*135d0*/  MUFU.EX2 R29, R29 ;  /* 0x0000001d001d7308 */ /* 0x000e220000000800 */
[C---:B-1----:R-:W-:Y:S01]  /*135e0*/  FADD.FTZ R5, R25.reuse, R5 ;  /* 0x0000000519057221 */ /* 0x042fe20000010000 */
[----:B------:R-:W-:Y:S01]  /*135f0*/  F2FP.F16.F32.PACK_AB R8, R25, R8 ;  /* 0x000000081908723e */ /* 0x000fe200000000ff */
[----:B------:R-:W-:-:S02]  /*13600*/  IMAD.MOV.U32 R25, RZ, RZ, 0x40000040 ;  /* 0x40000040ff197424 */ /* 0x000fc400078e00ff */
[--C-:B------:R-:W-:Y:S01]  /*13610*/  FFMA.FTZ R84, R84, UR41, -R6.reuse ;  /* 0x0000002954547c23 */ /* 0x100fe20008010806 */
[----:B------:R-:W-:Y:S01]  /*13620*/  FFMA.FTZ R85, R85, UR41, -R6 ;  /* 0x0000002955557c23 */ /* 0x000fe20008010806 */
[----:B------:R-:W-:Y:S02]  /*13630*/  FMNMX.FTZ R6, R26, R7, !PT ;  /* 0x000000071a067209 */ /* 0x000fe40007810000 */
[----:B------:R-:W-:Y:S01]  /*13640*/  R2UR UR9, R25 ;  /* 0x00000000190972ca */ /* 0x000fe200000e0000 */
[----:B----4-:R-:W-:Y:S01]  /*13650*/  FADD.FTZ R5, R10, R5 ;  /* 0x000000050a057221 */ /* 0x010fe20000010000 */
[----:B------:R-:W-:Y:S01]  /*13660*/  FMNMX.FTZ R6, R27, R6, !PT ;  /* 0x000000061b067209 */ /* 0x000fe20007810000 */
[----:B------:R-:W-:-:S03]  /*13670*/  IMAD.MOV.U32 R25, RZ, RZ, 0x40000040 ;  /* 0x40000040ff197424 */ /* 0x000fc600078e00ff */
[----:B------:R-:W-:Y:S02]  /*13680*/  FMNMX.FTZ R6, R30, R6, !PT ;  /* 0x000000061e067209 */ /* 0x000fe40007810000 */
[----:B------:R-:W-:Y:S01]  /*13690*/  R2UR UR45, R25 ;  /* 0x00000000192d72ca */ /* 0x000fe200000e0000 */
[C---:B0-----:R-:W-:Y:S01]  /*136a0*/  FADD.FTZ R5, R29.reuse, R5 ;  /* 0x000000051d057221 */ /* 0x041fe20000010000 */
[----:B------:R-:W-:Y:S01]  /*136b0*/  F2FP.F16.F32.PACK_AB R10, R29, R10 ;  /* 0x0000000a1d0a723e */ /* 0x000fe200000000ff */
[----:B------:R-:W-:Y:S01]  /*136c0*/  IMAD.MOV.U32 R29, RZ, RZ, 0x40000040 ;  /* 0x40000040ff1d7424 */ /* 0x000fe200078e00ff */
[----:B------:R-:W-:-:S04]  /*136d0*/  FMNMX.FTZ R6, R31, R6, !PT ;  /* 0x000000061f067209 */ /* 0x000fc80007810000 */
[----:B------:R-:W-:Y:S01]  /*136e0*/  R2UR UR13, R29 ;  /* 0x000000001d0d72ca */ /* 0x000fe200000e0000 */
        /* <DEDUP_REMOVED lines=14> */
[----:B------:R-:W-:Y:S02]  /*137d0*/  R2UR UR33, R29 ;  /* 0x000000001d2172ca */ /* 0x000fe400000e0000 */
[----:B------:R-:W-:-:S04]  /*137e0*/  FMNMX.FTZ R6, R43, R6, !PT ;  /* 0x000000062b067209 */ /* 0x000fc80007810000 */
[----:B------:R-:W-:-:S04]  /*137f0*/  FMNMX.FTZ R6, R46, R6, !PT ;  /* 0x000000062e067209 */ /* 0x000fc80007810000 */
[----:B------:R-:W-:-:S04]  /*13800*/  FMNMX.FTZ R6, R47, R6, !PT ;  /* 0x000000062f067209 */ /* 0x000fc80007810000 */
[----:B------:R-:W-:Y:S02]  /*13810*/  FMNMX.FTZ R6, R50, R6, !PT ;  /* 0x0000000632067209 */ /* 0x000fe40007810000 */
[----:B--2---:R-:W-:Y:S02]  /*13820*/  LOP3.LUT R24, R144, 0x10000, RZ, 0xfc, !PT ;  /* 0x0001000090187812 */ /* 0x004fe400078efcff */
[----:B------:R-:W-:Y:S01]  /*13830*/  FMNMX.FTZ R6, R51, R6, !PT ;  /* 0x0000000633067209 */ /* 0x000fe20007810000 */
[----:B------:R-:W0:Y:S01]  /*13840*/  S2R R144, SR_TID.X ;  /* 0x0000000000907919 */ /* 0x000e220000002100 */
[C---:B------:R-:W-:Y:S01]  /*13850*/  R2UR UR8, R24.reuse ;  /* 0x00000000180872ca */ /* 0x040fe200000e0000 */
[----:B------:R-:W-:Y:S01]  /*13860*/  VIADD R28, R24, 0x2 ;  /* 0x00000002181c7836 */ /* 0x000fe20000000000 */
[----:B------:R-:W-:-:S04]  /*13870*/  FMNMX.FTZ R6, R54, R6, !PT ;  /* 0x0000000636067209 */ /* 0x000fc80007810000 */
[----:B------:R-:W-:Y:S01]  /*13880*/  R2UR UR12, R28 ;  /* 0x000000001c0c72ca */ /* 0x000fe200000e0000 */
[----:B------:R-:W-:Y:S01]  /*13890*/  VIADD R28, R24, 0x4 ;  /* 0x00000004181c7836 */ /* 0x000fe20000000000 */
[----:B------:R-:W-:-:S04]  /*138a0*/  FMNMX.FTZ R6, R55, R6, !PT ;  /* 0x0000000637067209 */ /* 0x000fc80007810000 */
[----:B------:R-:W-:Y:S01]  /*138b0*/  R2UR UR16, R28 ;  /* 0x000000001c1072ca */ /* 0x000fe200000e0000 */
[----:B------:R-:W-:Y:S01]  /*138c0*/  HGMMA.64x96x16.F32 R88, gdesc[UR8].tnspB, R88, gsb0 ;  /* 0x41600000085879f0 */ /* 0x000fe20008000858 */
[----:B------:R-:W-:Y:S01]  /*138d0*/  VIADD R28, R24, 0x6 ;  /* 0x00000006181c7836 */ /* 0x000fe20000000000 */
[----:B------:R-:W-:-:S04]  /*138e0*/  FMNMX.FTZ R6, R58, R6, !PT ;  /* 0x000000063a067209 */ /* 0x000fc80007810000 */
[----:B------:R-:W-:Y:S01]  /*138f0*/  R2UR UR20, R28 ;  /* 0x000000001c1472ca */ /* 0x000fe200000e0000 */
[----:B------:R-:W-:Y:S01]  /*13900*/  VIADD R28, R24, 0x600 ;  /* 0x00000600181c7836 */ /* 0x000fe20000000000 */
[----:B------:R-:W-:-:S04]  /*13910*/  FMNMX.FTZ R6, R59, R6, !PT ;  /* 0x000000063b067209 */ /* 0x000fc80007810000 */
[----:B------:R-:W-:Y:S01]  /*13920*/  R2UR UR24, R28 ;  /* 0x000000001c1872ca */ /* 0x000fe200000e0000 */
[----:B------:R-:W-:Y:S01]  /*13930*/  VIADD R28, R24, 0x602 ;  /* 0x00000602181c7836 */ /* 0x000fe20000000000 */
[----:B------:R-:W-:-:S04]  /*13940*/  FMNMX.FTZ R6, R62, R6, !PT ;  /* 0x000000063e067209 */ /* 0x000fc80007810000 */
[----:B------:R-:W-:Y:S01]  /*13950*/  R2UR UR28, R28 ;  /* 0x000000001c1c72ca */ /* 0x000fe200000e0000 */
[C---:B------:R-:W-:Y:S01]  /*13960*/  VIADD R28, R24.reuse, 0x604 ;  /* 0x00000604181c7836 */ /* 0x040fe20000000000 */
[----:B------:R-:W-:Y:S01]  /*13970*/  FMNMX.FTZ R6, R63, R6, !PT ;  /* 0x000000063f067209 */ /* 0x000fe20007810000 */
[----:B------:R-:W-:Y:S01]  /*13980*/  VIADD R24, R24, 0x606 ;  /* 0x0000060618187836 */ /* 0x000fe20000000000 */
[----:B0-----:R-:W-:Y:S02]  /*13990*/  ISETP.GE.U32.AND P2, PT, R144, 0x180, PT ;  /* 0x000001809000780c */ /* 0x001fe40003f46070 */
[----:B------:R-:W-:Y:S02]  /*139a0*/  R2UR UR32, R28 ;  /* 0x000000001c2072ca */ /* 0x000fe400000e0000 */
[----:B------:R-:W-:Y:S02]  /*139b0*/  FMNMX.FTZ R6, R66, R6, !PT ;  /* 0x0000000642067209 */ /* 0x000fe40007810000 */
[----:B------:R-:W-:-:S02]  /*139c0*/  R2UR UR44, R24 ;  /* 0x00000000182c72ca */ /* 0x000fc400000e0000 */
        /* <DEDUP_REMOVED lines=12> */
[----:B0-----:R-:W-:Y:S01]  /*13a90*/  FMNMX.FTZ R6, R6, R11, !PT ;  /* 0x0000000b06067209 */ /* 0x001fe20007810000 */
[----:B------:R-:W-:Y:S02]  /*13aa0*/  WARPGROUP.DEPBAR.LE gsb0, 0x0 ;  /* 0x00008000000079c5 */ /* 0x000fe40000010000 */
[----:B------:R-:W-:Y:S02]  /*13ab0*/  WARPGROUP.ARRIVE ;  /* 0x00000000000079c5 */ /* 0x000fe40000000000 */
[----:B------:R-:W0:Y:S04]  /*13ac0*/  SHFL.BFLY PT, R11, R6, 0x1, 0x1f ;  /* 0x0c201f00060b7f89 */ /* 0x000e2800000e0000 */
[----:B------:R-:W-:Y:S01]  /*13ad0*/  HGMMA.64x96x16.F32 R88, gdesc[UR12].tnspB, R88, gsb0 ;  /* 0x416000000c5879f0 */ /* 0x000fe20008000858 */
[----:B0-----:R-:W-:-:S05]  /*13ae0*/  FMNMX.FTZ R6, R6, R11, !PT ;  /* 0x0000000b06067209 */ /* 0x001fca0007810000 */
[C---:B------:R-:W-:Y:S01]  /*13af0*/  FMUL.FTZ R11, R6.reuse, UR41 ;  /* 0x00000029060b7c20 */ /* 0x040fe20008410000 */
[----:B------:R-:W-:Y:S02]  /*13b00*/  @!P1 IMAD R9, R9, 0x8, R2 ;  /* 0x0000000809099824 */ /* 0x000fe400078e0202 */
[----:B------:R-:W-:Y:S01]  /*13b10*/  FADD.FTZ R7, -R6, R7 ;  /* 0x0000000706077221 */ /* 0x000fe20000010100 */
        /* <DEDUP_REMOVED lines=32> */
[----:B------:R-:W-:Y:S01]  /*13d20*/  SHF.R.U32.HI R11, RZ, 0x7, R144 ;  /* 0x00000007ff0b7819 */ /* 0x000fe20000011690 */
[----:B------:R-:W-:Y:S01]  /*13d30*/  MUFU.EX2 R26, R26 ;  /* 0x0000001a001a7308 */ /* 0x000fe20000000800 */
[----:B------:R-:W-:-:S02]  /*13d40*/  WARPGROUP.DEPBAR.LE gsb0, 0x0 ;  /* 0x00008000000079c5 */ /* 0x000fc40000010000 */
[----:B------:R-:W-:Y:S01]  /*13d50*/  WARPGROUP.ARRIVE ;  /* 0x00000000000079c5 */ /* 0x000fe20000000000 */
[----:B------:R-:W-:-:S04]  /*13d60*/  VIADD R11, R11, 0x9 ;  /* 0x000000090b0b7836 */ /* 0x000fc80000000000 */
[----:B------:R-:W-:Y:S01]  /*13d70*/  MUFU.EX2 R27, R27 ;  /* 0x0000001b001b7308 */ /* 0x000fe20000000800 */
[----:B------:R-:W-:Y:S02]  /*13d80*/  @!P1 VIADD R9, R9, 0x2d860 ;  /* 0x0002d86009099836 */ /* 0x000fe40000000000 */
[----:B------:R-:W-:Y:S01]  /*13d90*/  FMUL.FTZ R7, R7, UR41 ;  /* 0x0000002907077c20 */ /* 0x000fe20008410000 */
[----:B------:R-:W-:Y:S01]  /*13da0*/  HGMMA.64x96x16.F32 R88, gdesc[UR16].tnspB, R88, gsb0 ;  /* 0x41600000105879f0 */ /* 0x000fe20008000858 */
[----:B------:R-:W-:-:S03]  /*13db0*/  SEL R11, R11, 0x9, !P2 ;  /* 0x000000090b0b7807 */ /* 0x000fc60005000000 */
[----:B------:R-:W-:Y:S08]  /*13dc0*/  MUFU.EX2 R30, R30 ;  /* 0x0000001e001e7308 */ /* 0x000ff00000000800 */
[----:B------:R-:W0:Y:S01]  /*13dd0*/  MUFU.EX2 R31, R31 ;  /* 0x0000001f001f7308 */ /* 0x000e220000000800 */
[----:B------:R-:W-:-:S07]  /*13de0*/  @!P1 PRMT R9, RZ, 0x654, R9 ;  /* 0x00000654ff099816 */ /* 0x000fce0000000009 */
[----:B------:R-:W-:Y:S08]  /*13df0*/  MUFU.EX2 R33, R33 ;  /* 0x0000002100217308 */ /* 0x000ff00000000800 */
[----:B------:R-:W-:Y:S01]  /*13e00*/  MUFU.EX2 R7, R7 ;  /* 0x0000000700077308 */ /* 0x000fe20000000800 */
        /* <DEDUP_REMOVED lines=17> */
[----:B-1----:R-:W-:-:S04]  /*13f20*/  @!P1 IMAD R11, R16, 0x8, R2 ;  /* 0x00000008100b9824 */ /* 0x002fc800078e0202 */
[----:B------:R-:W-:-:S05]  /*13f30*/  @!P1 VIADD R11, R11, 0x2d840 ;  /* 0x0002d8400b0b9836 */ /* 0x000fca0000000000 */
[----:B------:R-:W-:-:S04]  /*13f40*/  @!P1 PRMT R11, RZ, 0x654, R11 ;  /* 0x00000654ff0b9816 */ /* 0x000fc8000000000b */
[----:B------:R0:W-:Y:S01]  /*13f50*/  @!P1 SYNCS.ARRIVE.TRANS64.RED.A1T0 RZ, [R11+URZ], RZ ;  /* 0x000000ff0bff99a7 */ /* 0x0001e2000810043f */
[----:B------:R1:W-:Y:S01]  /*13f60*/  @!P1 SYNCS.ARRIVE.TRANS64.RED.A1T0 RZ, [R9+URZ], RZ ;  /* 0x000000ff09ff99a7 */ /* 0x0003e2000810043f */
[----:B0-----:R-:W-:Y:S02]  /*13f70*/  F2FP.F16.F32.PACK_AB R11, R31, R30 ;  /* 0x0000001e1f0b723e */ /* 0x001fe400000000ff */
[----:B-1----:R-:W-:-:S05]  /*13f80*/  F2FP.F16.F32.PACK_AB R9, R27, R26 ;  /* 0x0000001a1b09723e */ /* 0x002fca00000000ff */
[----:B------:R0:W-:Y:S02]  /*13f90*/  STSM.16.M88.4 [R140+0x21800], R8 ;  /* 0x021800088c007844 */ /* 0x0001e40000000200 */
[----:B0-----:R0:W-:Y:S02]  /*13fa0*/  MUFU.EX2 R10, R36 ;  /* 0x00000024000a7308 */ /* 0x0011e40000000800 */
[----:B0-----:R-:W2:Y:S06]  /*13fb0*/  LDL R36, [R1+0x24] ;  /* 0x0000240001247983 */ /* 0x001eac0000100800 */
[----:B------:R-:W0:Y:S08]  /*13fc0*/  MUFU.EX2 R8, R32 ;  /* 0x0000002000087308 */ /* 0x000e300000000800 */
[----:B------:R-:W-:Y:S08]  /*13fd0*/  MUFU.EX2 R37, R37 ;  /* 0x0000002500257308 */ /* 0x000ff00000000800 */
[----:B------:R-:W-:Y:S08]  /*13fe0*/  MUFU.EX2 R34, R34 ;  /* 0x0000002200227308 */ /* 0x000ff00000000800 */
[----:B------:R-:W1:Y:S08]  /*13ff0*/  MUFU.EX2 R35, R35 ;  /* 0x0000002300237308 */ /* 0x000e700000000800 */
[----:B------:R-:W-:Y:S08]  /*14000*/  MUFU.EX2 R38, R38 ;  /* 0x0000002600267308 */ /* 0x000ff00000000800 */
[----:B------:R-:W4:Y:S01]  /*14010*/  MUFU.EX2 R39, R39 ;  /* 0x0000002700277308 */ /* 0x000f220000000800 */
[----:B0-----:R-:W-:Y:S01]  /*14020*/  FADD.FTZ R5, R8, R5 ;  /* 0x0000000508057221 */ /* 0x001fe20000010000 */
[----:B------:R-:W-:-:S03]  /*14030*/  FFMA.FTZ R4, R7, R4, R26 ;  /* 0x0000000407047223 */ /* 0x000fc6000001001a */
[C---:B------:R-:W-:Y:S01]  /*14040*/  FADD.FTZ R5, R33.reuse, R5 ;  /* 0x0000000521057221 */ /* 0x040fe20000010000 */
[----:B------:R-:W-:Y:S02]  /*14050*/  F2FP.F16.F32.PACK_AB R8, R33, R8 ;  /* 0x000000082108723e */ /* 0x000fe400000000ff */
[----:B-1----:R-:W-:Y:S01]  /*14060*/  F2FP.F16.F32.PACK_AB R9, R35, R34 ;  /* 0x000000222309723e */ /* 0x002fe200000000ff */
[----:B------:R-:W-:Y:S01]  /*14070*/  FADD.FTZ R5, R10, R5 ;  /* 0x000000050a057221 */ /* 0x000fe20000010000 */
[----:B------:R-:W-:Y:S01]  /*14080*/  F2FP.F16.F32.PACK_AB R10, R37, R10 ;  /* 0x0000000a250a723e */ /* 0x000fe200000000ff */
[----:B------:R-:W-:Y:S01]  /*14090*/  FADD.FTZ R4, R27, R4 ;  /* 0x000000041b047221 */ /* 0x000fe20000010000 */
[----:B----4-:R-:W-:-:S03]  /*140a0*/  F2FP.F16.F32.PACK_AB R11, R39, R38 ;  /* 0x00000026270b723e */ /* 0x010fc600000000ff */
[----:B------:R-:W-:Y:S02]  /*140b0*/  FADD.FTZ R4, R30, R4 ;  /* 0x000000041e047221 */ /* 0x000fe40000010000 */
[----:B---3--:R0:W-:Y:S01]  /*140c0*/  STSM.16.M88.4 [R21], R8 ;  /* 0x0000000815007844 */ /* 0x0081e20000000200 */
[----:B------:R-:W-:Y:S01]  /*140d0*/  MUFU.EX2 R41, R41 ;  /* 0x0000002900297308 */ /* 0x000fe20000000800 */
[----:B------:R-:W-:-:S04]  /*140e0*/  FADD.FTZ R4, R31, R4 ;  /* 0x000000041f047221 */ /* 0x000fc80000010000 */
[----:B------:R-:W-:-:S03]  /*140f0*/  FADD.FTZ R4, R34, R4 ;  /* 0x0000000422047221 */ /* 0x000fc60000010000 */
[----:B0-----:R-:W0:Y:S01]  /*14100*/  MUFU.EX2 R8, R40 ;  /* 0x0000002800087308 */ /* 0x001e220000000800 */
[----:B------:R-:W-:Y:S01]  /*14110*/  FADD.FTZ R4, R35, R4 ;  /* 0x0000000423047221 */ /* 0x000fe20000010000 */
[----:B------:R-:W-:-:S06]  /*14120*/  FADD.FTZ R5, R37, R5 ;  /* 0x0000000525057221 */ /* 0x000fcc0000010000 */
[----:B------:R-:W1:Y:S08]  /*14130*/  MUFU.EX2 R9, R42 ;  /* 0x0000002a00097308 */ /* 0x000e700000000800 */
[----:B------:R-:W3:Y:S01]  /*14140*/  MUFU.EX2 R10, R44 ;  /* 0x0000002c000a7308 */ /* 0x000ee20000000800 */
[----:B------:R-:W-:Y:S01]  /*14150*/  FADD.FTZ R4, R38, R4 ;  /* 0x0000000426047221 */ /* 0x000fe20000010000 */
[----:B0-----:R-:W-:-:S06]  /*14160*/  FADD.FTZ R5, R8, R5 ;  /* 0x0000000508057221 */ /* 0x001fcc0000010000 */
[----:B------:R-:W0:Y:S08]  /*14170*/  MUFU.EX2 R43, R43 ;  /* 0x0000002b002b7308 */ /* 0x000e300000000800 */
[----:B------:R-:W4:Y:S01]  /*14180*/  MUFU.EX2 R45, R45 ;  /* 0x0000002d002d7308 */ /* 0x000f220000000800 */
[----:B------:R-:W-:Y:S01]  /*14190*/  FADD.FTZ R4, R39, R4 ;  /* 0x0000000427047221 */ /* 0x000fe20000010000 */
[----:B------:R-:W-:-:S06]  /*141a0*/  FADD.FTZ R5, R41, R5 ;  /* 0x0000000529057221 */ /* 0x000fcc0000010000 */
[----:B------:R-:W5:Y:S08]  /*141b0*/  MUFU.EX2 R11, R46 ;  /* 0x0000002e000b7308 */ /* 0x000f700000000800 */
[----:B------:R-:W5:Y:S01]  /*141c0*/  MUFU.EX2 R24, R48 ;  /* 0x0000003000187308 */ /* 0x000f620000000800 */
[----:B-1----:R-:W-:Y:S01]  /*141d0*/  FADD.FTZ R4, R9, R4 ;  /* 0x0000000409047221 */ /* 0x002fe20000010000 */
[----:B---3--:R-:W-:-:S06]  /*141e0*/  FADD.FTZ R5, R10, R5 ;  /* 0x000000050a057221 */ /* 0x008fcc0000010000 */
[----:B------:R-:W1:Y:S08]  /*141f0*/  MUFU.EX2 R47, R47 ;  /* 0x0000002f002f7308 */ /* 0x000e700000000800 */
[----:B------:R-:W3:Y:S01]  /*14200*/  MUFU.EX2 R49, R49 ;  /* 0x0000003100317308 */ /* 0x000ee20000000800 */
[----:B0-----:R-:W-:Y:S01]  /*14210*/  FADD.FTZ R4, R43, R4 ;  /* 0x000000042b047221 */ /* 0x001fe20000010000 */
[----:B----4-:R-:W-:-:S06]  /*14220*/  FADD.FTZ R5, R45, R5 ;  /* 0x000000052d057221 */ /* 0x010fcc0000010000 */
[----:B------:R-:W0:Y:S08]  /*14230*/  MUFU.EX2 R25, R50 ;  /* 0x0000003200197308 */ /* 0x000e300000000800 */
[----:B------:R-:W4:Y:S01]  /*14240*/  MUFU.EX2 R26, R52 ;  /* 0x00000034001a7308 */ /* 0x000f220000000800 */
[----:B-----5:R-:W-:Y:S01]  /*14250*/  FADD.FTZ R4, R11, R4 ;  /* 0x000000040b047221 */ /* 0x020fe20000010000 */
[----:B------:R-:W-:-:S06]  /*14260*/  FADD.FTZ R5, R24, R5 ;  /* 0x0000000518057221 */ /* 0x000fcc0000010000 */
[----:B------:R-:W5:Y:S08]  /*14270*/  MUFU.EX2 R51, R51 ;  /* 0x0000003300337308 */ /* 0x000f700000000800 */
[----:B------:R-:W5:Y:S01]  /*14280*/  MUFU.EX2 R53, R53 ;  /* 0x0000003500357308 */ /* 0x000f620000000800 */
[----:B-1----:R-:W-:Y:S01]  /*14290*/  FADD.FTZ R4, R47, R4 ;  /* 0x000000042f047221 */ /* 0x002fe20000010000 */
[----:B---3--:R-:W-:-:S06]  /*142a0*/  FADD.FTZ R5, R49, R5 ;  /* 0x0000000531057221 */ /* 0x008fcc0000010000 */
[----:B------:R-:W1:Y:S01]  /*142b0*/  MUFU.EX2 R28, R56 ;  /* 0x00000038001c7308 */ /* 0x000e620000000800 */
[----:B0-----:R-:W-:Y:S01]  /*142c0*/  FADD.FTZ R4, R25, R4 ;  /* 0x0000000419047221 */ /* 0x001fe20000010000 */
[----:B----4-:R-:W-:-:S06]  /*142d0*/  FADD.FTZ R21, R26, R5 ;  /* 0x000000051a157221 */ /* 0x010fcc0000010000 */
[----:B------:R-:W0:Y:S08]  /*142e0*/  MUFU.EX2 R27, R54 ;  /* 0x00000036001b7308 */ /* 0x000e300000000800 */
[----:B------:R-:W3:Y:S01]  /*142f0*/  MUFU.EX2 R57, R57 ;  /* 0x0000003900397308 */ /* 0x000ee20000000800 */
[----:B-----5:R-:W-:Y:S01]  /*14300*/  FADD.FTZ R5, R51, R4 ;  /* 0x0000000433057221 */ /* 0x020fe20000010000 */
[----:B------:R-:W-:-:S06]  /*14310*/  FADD.FTZ R4, R53, R21 ;  /* 0x0000001535047221 */ /* 0x000fcc0000010000 */
[----:B------:R-:W4:Y:S08]  /*14320*/  MUFU.EX2 R55, R55 ;  /* 0x0000003700377308 */ /* 0x000f300000000800 */
[----:B------:R-:W5:Y:S01]  /*14330*/  MUFU.EX2 R60, R60 ;  /* 0x0000003c003c7308 */ /* 0x000f620000000800 */
[----:B-1----:R-:W-:-:S07]  /*14340*/  FADD.FTZ R4, R28, R4 ;  /* 0x000000041c047221 */ /* 0x002fce0000010000 */
[----:B------:R-:W1:Y:S08]  /*14350*/  MUFU.EX2 R29, R58 ;  /* 0x0000003a001d7308 */ /* 0x000e700000000800 */
[----:B------:R-:W1:Y:S01]  /*14360*/  MUFU.EX2 R61, R61 ;  /* 0x0000003d003d7308 */ /* 0x000e620000000800 */
[----:B0-----:R-:W-:Y:S01]  /*14370*/  FADD.FTZ R5, R27, R5 ;  /* 0x000000051b057221 */ /* 0x001fe20000010000 */
[----:B---3--:R-:W-:-:S06]  /*14380*/  FADD.FTZ R4, R57, R4 ;  /* 0x0000000439047221 */ /* 0x008fcc0000010000 */
[----:B------:R-:W0:Y:S08]  /*14390*/  MUFU.EX2 R59, R59 ;  /* 0x0000003b003b7308 */ /* 0x000e300000000800 */
[----:B------:R-:W3:Y:S01]  /*143a0*/  MUFU.EX2 R64, R64 ;  /* 0x0000004000407308 */ /* 0x000ee20000000800 */
[----:B----4-:R-:W-:Y:S01]  /*143b0*/  FADD.FTZ R5, R55, R5 ;  /* 0x0000000537057221 */ /* 0x010fe20000010000 */
[----:B-----5:R-:W-:-:S06]  /*143c0*/  FADD.FTZ R4, R60, R4 ;  /* 0x000000043c047221 */ /* 0x020fcc0000010000 */
[----:B------:R-:W4:Y:S08]  /*143d0*/  MUFU.EX2 R62, R62 ;  /* 0x0000003e003e7308 */ /* 0x000f300000000800 */
[----:B------:R-:W5:Y:S01]  /*143e0*/  MUFU.EX2 R65, R65 ;  /* 0x0000004100417308 */ /* 0x000f620000000800 */
[----:B-1----:R-:W-:Y:S01]  /*143f0*/  FADD.FTZ R5, R29, R5 ;  /* 0x000000051d057221 */ /* 0x002fe20000010000 */
[----:B------:R-:W-:-:S06]  /*14400*/  FADD.FTZ R4, R61, R4 ;  /* 0x000000043d047221 */ /* 0x000fcc0000010000 */
[----:B------:R-:W1:Y:S08]  /*14410*/  MUFU.EX2 R31, R63 ;  /* 0x0000003f001f7308 */ /* 0x000e700000000800 */
[----:B------:R-:W2:Y:S01]  /*14420*/  MUFU.EX2 R68, R68 ;  /* 0x0000004400447308 */ /* 0x000ea20000000800 */
        /* <DEDUP_REMOVED lines=9> */
[----:B--2---:R-:W-:-:S06]  /*144c0*/  FADD.FTZ R4, R68, R4 ;  /* 0x0000000444047221 */ /* 0x004fcc0000010000 */
        /* <DEDUP_REMOVED lines=13> */
[----:B------:R-:W-:Y:S01]  /*145a0*/  MUFU.EX2 R32, R80 ;  /* 0x0000005000207308 */ /* 0x000fe20000000800 */
[----:B0-----:R-:W-:Y:S01]  /*145b0*/  FADD.FTZ R5, R71, R5 ;  /* 0x0000000547057221 */ /* 0x001fe20000010000 */
[----:B---3--:R-:W-:-:S06]  /*145c0*/  FADD.FTZ R4, R76, R4 ;  /* 0x000000044c047221 */ /* 0x008fcc0000010000 */
[----:B------:R-:W0:Y:S01]  /*145d0*/  MUFU.EX2 R78, R78 ;  /* 0x0000004e004e7308 */ /* 0x000e220000000800 */
[----:B------:R-:W-:-:S07]  /*145e0*/  F2FP.F16.F32.PACK_AB R8, R41, R8 ;  /* 0x000000082908723e */ /* 0x000fce00000000ff */
[----:B------:R-:W2:Y:S01]  /*145f0*/  MUFU.EX2 R81, R81 ;  /* 0x0000005100517308 */ /* 0x000ea20000000800 */
[----:B------:R-:W-:Y:S02]  /*14600*/  F2FP.F16.F32.PACK_AB R9, R43, R9 ;  /* 0x000000092b09723e */ /* 0x000fe400000000ff */
[----:B------:R-:W-:Y:S02]  /*14610*/  F2FP.F16.F32.PACK_AB R10, R45, R10 ;  /* 0x0000000a2d0a723e */ /* 0x000fe400000000ff */
[----:B------:R-:W-:-:S03]  /*14620*/  F2FP.F16.F32.PACK_AB R11, R47, R11 ;  /* 0x0000000b2f0b723e */ /* 0x000fc600000000ff */
[----:B------:R-:W-:Y:S01]  /*14630*/  MUFU.EX2 R84, R84 ;  /* 0x0000005400547308 */ /* 0x000fe20000000800 */
[----:B------:R-:W-:Y:S01]  /*14640*/  F2FP.F16.F32.PACK_AB R24, R49, R24 ;  /* 0x000000183118723e */ /* 0x000fe200000000ff */
[----:B----4-:R-:W-:Y:S01]  /*14650*/  FADD.FTZ R5, R74, R5 ;  /* 0x000000054a057221 */ /* 0x010fe20000010000 */
[----:B------:R-:W-:Y:S02]  /*14660*/  F2FP.F16.F32.PACK_AB R25, R51, R25 ;  /* 0x000000193319723e */ /* 0x000fe400000000ff */
[----:B------:R-:W-:-:S03]  /*14670*/  F2FP.F16.F32.PACK_AB R26, R53, R26 ;  /* 0x0000001a351a723e */ /* 0x000fc600000000ff */
[----:B------:R-:W3:Y:S01]  /*14680*/  MUFU.EX2 R79, R79 ;  /* 0x0000004f004f7308 */ /* 0x000ee20000000800 */
[----:B------:R-:W-:Y:S01]  /*14690*/  F2FP.F16.F32.PACK_AB R27, R55, R27 ;  /* 0x0000001b371b723e */ /* 0x000fe200000000ff */
[----:B-----5:R-:W-:Y:S01]  /*146a0*/  FADD.FTZ R21, R77, R4 ;  /* 0x000000044d157221 */ /* 0x020fe20000010000 */
[----:B------:R-:W-:Y:S01]  /*146b0*/  STSM.16.M88.4 [R142], R8 ;  /* 0x000000088e007844 */ /* 0x000fe20000000200 */
[----:B-1----:R-:W-:-:S04]  /*146c0*/  FADD.FTZ R5, R75, R5 ;  /* 0x000000054b057221 */ /* 0x002fc80000010000 */
[----:B------:R-:W-:Y:S01]  /*146d0*/  MUFU.EX2 R85, R85 ;  /* 0x0000005500557308 */ /* 0x000fe20000000800 */
[----:B------:R1:W-:Y:S07]  /*146e0*/  STSM.16.M88.4 [R141], R24 ;  /* 0x000000188d007844 */ /* 0x0003ee0000000200 */
[----:B------:R-:W4:Y:S01]  /*146f0*/  MUFU.EX2 R33, R82 ;  /* 0x0000005200217308 */ /* 0x000f220000000800 */
[----:B0-----:R-:W-:-:S07]  /*14700*/  FADD.FTZ R4, R78, R5 ;  /* 0x000000054e047221 */ /* 0x001fce0000010000 */
[----:B------:R-:W0:Y:S01]  /*14710*/  MUFU.EX2 R83, R83 ;  /* 0x0000005300537308 */ /* 0x000e220000000800 */
[----:B-1----:R-:W-:-:S07]  /*14720*/  FADD.FTZ R26, R32, R21 ;  /* 0x00000015201a7221 */ /* 0x002fce0000010000 */
[----:B------:R-:W-:Y:S08]  /*14730*/  MUFU.EX2 R86, R86 ;  /* 0x0000005600567308 */ /* 0x000ff00000000800 */
[----:B------:R-:W1:Y:S01]  /*14740*/  MUFU.EX2 R87, R87 ;  /* 0x0000005700577308 */ /* 0x000e620000000800 */
[----:B--2---:R-:W-:Y:S01]  /*14750*/  FADD.FTZ R5, R81, R26 ;  /* 0x0000001a51057221 */ /* 0x004fe20000010000 */
[----:B---3--:R-:W-:Y:S01]  /*14760*/  FADD.FTZ R4, R79, R4 ;  /* 0x000000044f047221 */ /* 0x008fe20000010000 */
[----:B------:R-:W-:-:S02]  /*14770*/  F2FP.F16.F32.PACK_AB R28, R57, R28 ;  /* 0x0000001c391c723e */ /* 0x000fc400000000ff */
[----:B------:R-:W-:Y:S01]  /*14780*/  FADD.FTZ R34, R84, R5 ;  /* 0x0000000554227221 */ /* 0x000fe20000010000 */
[----:B------:R-:W-:Y:S02]  /*14790*/  F2FP.F16.F32.PACK_AB R29, R59, R29 ;  /* 0x0000001d3b1d723e */ /* 0x000fe400000000ff */
[----:B------:R-:W-:Y:S02]  /*147a0*/  F2FP.F16.F32.PACK_AB R30, R61, R60 ;  /* 0x0000003c3d1e723e */ /* 0x000fe400000000ff */
[----:B------:R-:W-:Y:S01]  /*147b0*/  F2FP.F16.F32.PACK_AB R31, R31, R62 ;  /* 0x0000003e1f1f723e */ /* 0x000fe200000000ff */
[----:B----4-:R-:W-:Y:S01]  /*147c0*/  FADD.FTZ R4, R33, R4 ;  /* 0x0000000421047221 */ /* 0x010fe20000010000 */
[----:B------:R-:W-:Y:S01]  /*147d0*/  F2FP.F16.F32.PACK_AB R8, R65, R64 ;  /* 0x000000404108723e */ /* 0x000fe200000000ff */
[----:B------:R-:W-:Y:S01]  /*147e0*/  FADD.FTZ R5, R85, R34 ;  /* 0x0000002255057221 */ /* 0x000fe20000010000 */
[----:B------:R-:W-:Y:S02]  /*147f0*/  F2FP.F16.F32.PACK_AB R9, R67, R66 ;  /* 0x000000424309723e */ /* 0x000fe400000000ff */
[----:B------:R-:W-:-:S02]  /*14800*/  F2FP.F16.F32.PACK_AB R10, R69, R68 ;  /* 0x00000044450a723e */ /* 0x000fc400000000ff */
[----:B------:R-:W-:Y:S02]  /*14810*/  F2FP.F16.F32.PACK_AB R11, R71, R70 ;  /* 0x00000046470b723e */ /* 0x000fe400000000ff */
[----:B------:R-:W-:Y:S02]  /*14820*/  F2FP.F16.F32.PACK_AB R24, R73, R72 ;  /* 0x000000484918723e */ /* 0x000fe400000000ff */
[----:B------:R-:W-:Y:S02]  /*14830*/  F2FP.F16.F32.PACK_AB R25, R75, R74 ;  /* 0x0000004a4b19723e */ /* 0x000fe400000000ff */
[----:B------:R-:W-:Y:S02]  /*14840*/  F2FP.F16.F32.PACK_AB R26, R77, R76 ;  /* 0x0000004c4d1a723e */ /* 0x000fe400000000ff */
[----:B------:R-:W-:Y:S02]  /*14850*/  F2FP.F16.F32.PACK_AB R27, R79, R78 ;  /* 0x0000004e4f1b723e */ /* 0x000fe400000000ff */
[----:B------:R-:W-:-:S02]  /*14860*/  F2FP.F16.F32.PACK_AB R32, R81, R32 ;  /* 0x000000205120723e */ /* 0x000fc400000000ff */
[----:B0-----:R-:W-:Y:S02]  /*14870*/  F2FP.F16.F32.PACK_AB R33, R83, R33 ;  /* 0x000000215321723e */ /* 0x001fe400000000ff */
[----:B------:R-:W-:Y:S02]  /*14880*/  F2FP.F16.F32.PACK_AB R34, R85, R84 ;  /* 0x000000545522723e */ /* 0x000fe400000000ff */
[----:B-1----:R-:W-:Y:S01]  /*14890*/  F2FP.F16.F32.PACK_AB R35, R87, R86 ;  /* 0x000000565723723e */ /* 0x002fe200000000ff */
[----:B------:R-:W-:Y:S04]  /*148a0*/  STSM.16.M88.4 [R140+0x27800], R28 ;  /* 0x0278001c8c007844 */ /* 0x000fe80000000200 */
[----:B------:R0:W-:Y:S04]  /*148b0*/  STSM.16.M88.4 [R36], R8 ;  /* 0x0000000824007844 */ /* 0x0001e80000000200 */
[----:B------:R1:W-:Y:S04]  /*148c0*/  STSM.16.M88.4 [R142+0x6000], R24 ;  /* 0x006000188e007844 */ /* 0x0003e80000000200 */
[----:B------:R1:W-:Y:S01]  /*148d0*/  STSM.16.M88.4 [R141+0x6000], R32 ;  /* 0x006000208d007844 */ /* 0x0003e20000000200 */
[----:B------:R-:W-:Y:S01]  /*148e0*/  @!PT LDS RZ, [RZ] ;  /* 0x00000000fffff984 */ /* 0x000fe20000000800 */
[----:B------:R-:W-:Y:S01]  /*148f0*/  @!PT LDS RZ, [RZ] ;  /* 0x00000000fffff984 */ /* 0x000fe20000000800 */
[----:B------:R-:W-:Y:S01]  /*14900*/  @!PT LDS RZ, [RZ] ;  /* 0x00000000fffff984 */ /* 0x000fe20000000800 */
[----:B------:R-:W-:Y:S01]  /*14910*/  @!PT LDS RZ, [RZ] ;  /* 0x00000000fffff984 */ /* 0x000fe20000000800 */
[----:B------:R2:W-:Y:S06]  /*14920*/  MEMBAR.ALL.CTA ;  /* 0x0000000000007992 */ /* 0x0005ec0000008000 */
[----:B--2---:R-:W2:Y:S01]  /*14930*/  FENCE.VIEW.ASYNC.S ;  /* 0x00000000000073c6 */ /* 0x004ea20000000000 */
[----:B------:R-:W-:Y:S01]  /*14940*/  ISETP.GT.AND P2, PT, R3, R143, PT ;  /* 0x0000008f0300720c */ /* 0x000fe20003f44270 */
[----:B------:R-:W-:Y:S01]  /*14950*/  FADD.FTZ R21, R83, R4 ;  /* 0x0000000453157221 */ /* 0x000fe20000010000 */
[----:B------:R-:W-:-:S03]  /*14960*/  FMUL.FTZ R90, R90, R7 ;  /* 0x000000075a5a7220 */ /* 0x000fc60000410000 */
        /* <DEDUP_REMOVED lines=49> */
[----:B------:R-:W-:-:S02]  /*14c80*/  VIADD R3, R3, 0xffffffff ;  /* 0xffffffff03037836 */ /* 0x000fc40000000000 */
[----:B0-----:R-:W-:Y:S02]  /*14c90*/  IMAD.MOV.U32 R10, RZ, RZ, R18 ;  /* 0x000000ffff0a7224 */ /* 0x001fe400078e0012 */
[----:B------:R-:W-:Y:S02]  /*14ca0*/  IMAD.MOV.U32 R9, RZ, RZ, R16 ;  /* 0x000000ffff097224 */ /* 0x000fe400078e0010 */
[----:B------:R-:W-:Y:S02]  /*14cb0*/  IMAD.MOV.U32 R7, RZ, RZ, R6 ;  /* 0x000000ffff077224 */ /* 0x000fe400078e0006 */
[----:B------:R-:W-:Y:S01]  /*14cc0*/  IMAD.MOV.U32 R8, RZ, RZ, R0 ;  /* 0x000000ffff087224 */ /* 0x000fe200078e0000 */
[----:B--2---:R-:W-:Y:S01]  /*14cd0*/  NOP ;  /* 0x0000000000007918 */ /* 0x004fe20000000000 */
[----:B-1----:R-:W-:Y:S05]  /*14ce0*/  @P2 BRA `(.L_x_1552) ;  /* 0xffffffdc00202947 */ /* 0x002fea000383ffff */
.L_x_1542:
[----:B------:R-:W2:Y:S02]  /*14cf0*/  LDL R7, [R1+0x48] ;  /* 0x0000480001077983 */ /* 0x000ea40000100800 */
[----:B--2---:R-:W-:-:S13]  /*14d00*/  ISETP.GE.AND P2, PT, R3, R7, PT ;  /* 0x000000070300720c */ /* 0x004fda0003f46270 */
[----:B------:R-:W-:Y:S05]  /*14d10*/  @!P2 BRA `(.L_x_1553) ;  /* 0x000000340004a947 */ /* 0x000fea0003800000 */
[----:B------:R-:W-:Y:S02]  /*14d20*/  IMAD.MOV.U32 R7, RZ, RZ, R6 ;  /* 0x000000ffff077224 */ /* 0x000fe400078e0006 */
[----:B------:R-:W-:Y:S02]  /*14d30*/  IMAD.MOV.U32 R8, RZ, RZ, R0 ;  /* 0x000000ffff087224 */ /* 0x000fe400078e0000 */
[----:B------:R-:W-:Y:S02]  /*14d40*/  IMAD.MOV.U32 R10, RZ, RZ, R18 ;  /* 0x000000ffff0a7224 */ /* 0x000fe400078e0012 */
[----:B------:R-:W-:-:S07]  /*14d50*/  IMAD.MOV.U32 R9, RZ, RZ, R16 ;  /* 0x000000ffff097224 */ /* 0x000fce00078e0010 */
.L_x_1571:
        /* <DEDUP_REMOVED lines=10> */
.L_x_1555:
[----:B------:R-:W-:Y:S01]  /*14e00*/  IMAD R0, R16, 0x8, R2 ;  /* 0x0000000810007824 */ /* 0x000fe200078e0202 */
[----:B------:R-:W-:-:S04]  /*14e10*/  SHF.L.U32 R11, R18, 0x1f, RZ ;  /* 0x0000001f120b7819 */ /* 0x000fc800000006ff */
[----:B------:R0:W1:Y:S01]  /*14e20*/  SYNCS.PHASECHK.TRANS64.TRYWAIT P3, [R0+URZ+0x2d830], R11 ;  /* 0x02d8300b000075a7 */ /* 0x000062000806017f */
[----:B------:R-:W-:Y:S05]  /*14e30*/  @!P0 BRA `(.L_x_1556) ;  /* 0x0000000000048947 */ /* 0x000fea0003800000 */
[----:B------:R-:W-:Y:S01]  /*14e40*/  BPT.TRAP 0x1 ;  /* 0x000000040000795c */ /* 0x000fe20000300000 */
.L_x_1556:
[----:B------:R-:W-:Y:S04]  /*14e50*/  BSSY B0, `(.L_x_1554) ;  /* 0x0000004000007945 */ /* 0x000fe80003800000 */
[----:B-1----:R-:W-:Y:S05]  /*14e60*/  @P3 BRA `(.L_x_1557) ;  /* 0x0000000000083947 */ /* 0x002fea0003800000 */
[----:B------:R-:W1:Y:S02]  /*14e70*/  SYNCS.PHASECHK.TRANS64.TRYWAIT P3, [R0+URZ+0x2d830], R11 ;  /* 0x02d8300b000075a7 */ /* 0x000e64000806017f */
[----:B-1----:R-:W-:Y:S05]  /*14e80*/  @!P3 BRA `(.L_x_1558) ;  /* 0x000001000094b947 */ /* 0x002fea0003800000 */
.L_x_1557:
[----:B------:R-:W-:Y:S05]  /*14e90*/  BSYNC B0 ;  /* 0x0000000000007941 */ /* 0x000fea0003800000 */
.L_x_1554:
        /* <DEDUP_REMOVED lines=61> */
.L_x_1560:
[----:B------:R-:W-:Y:S01]  /*15270*/  SHF.L.U32 R0, R10, 0x1f, RZ ;  /* 0x0000001f0a007819 */ /* 0x000fe200000006ff */
[----:B------:R-:W-:-:S04]  /*15280*/  IMAD R6, R9, 0x8, R2 ;  /* 0x0000000809067824 */ /* 0x000fc800078e0202 */
[----:B------:R0:W1:Y:S01]  /*15290*/  SYNCS.PHASECHK.TRANS64.TRYWAIT P2, [R6+URZ+0x2d850], R0 ;  /* 0x02d85000060075a7 */ /* 0x000062000804017f */
[----:B------:R-:W-:Y:S05]  /*152a0*/  @!P0 BRA `(.L_x_1561) ;  /* 0x0000000000048947 */ /* 0x000fea0003800000 */
[----:B------:R-:W-:Y:S01]  /*152b0*/  BPT.TRAP 0x1 ;  /* 0x000000040000795c */ /* 0x000fe20000300000 */
.L_x_1561:
[----:B-1----:R-:W-:Y:S05]  /*152c0*/  @P2 BRA `(.L_x_1559) ;  /* 0x0000000000082947 */ /* 0x002fea0003800000 */
[----:B------:R-:W1:Y:S02]  /*152d0*/  SYNCS.PHASECHK.TRANS64.TRYWAIT P2, [R6+URZ+0x2d850], R0 ;  /* 0x02d85000060075a7 */ /* 0x000e64000804017f */
[----:B-1----:R-:W-:Y:S05]  /*152e0*/  @!P2 BRA `(.L_x_1562) ;  /* 0x000000fc0090a947 */ /* 0x002fea0003800000 */
.L_x_1559:
[----:B------:R-:W2:Y:S01]  /*152f0*/  LDL R143, [R1+0x1c] ;  /* 0x00001c00018f7983 */ /* 0x000ea20000100800 */
[----:B------:R-:W3:Y:S03]  /*15300*/  @P5 LDC R10, c[0x0][0x44c] ;  /* 0x00011300ff0a5b82 */ /* 0x000ee60000000800 */
[----:B------:R-:W2:Y:S05]  /*15310*/  LDL R20, [R1+0x44] ;  /* 0x0000440001147983 */ /* 0x000eaa0000100800 */
[----:B01----:R-:W0:Y:S01]  /*15320*/  @P5 LDC R6, c[0x0][0x450] ;  /* 0x00011400ff065b82 */ /* 0x003e220000000800 */
[----:B------:R-:W-:Y:S05]  /*15330*/  WARPSYNC.ALL ;  /* 0x0000000000007948 */ /* 0x000fea0003800000 */
[----:B--2---:R-:W-:-:S02]  /*15340*/  IMAD.IADD R0, R20, 0x1, R143 ;  /* 0x0000000114007824 */ /* 0x004fc400078e028f */
[----:B------:R-:W2:Y:S01]  /*15350*/  LDL R143, [R1+0x3c] ;  /* 0x00003c00018f7983 */ /* 0x000ea20000100800 */
[----:B------:R-:W-:Y:S01]  /*15360*/  IMAD.MOV.U32 R11, RZ, RZ, -0x7fffffe0 ;  /* 0x80000020ff0b7424 */ /* 0x000fe200078e00ff */
[----:B------:R-:W-:Y:S01]  /*15370*/  WARPGROUP.ARRIVE ;  /* 0x00000000000079c5 */ /* 0x000fe20000000000 */
[----:B---3--:R-:W-:-:S03]  /*15380*/  @P5 IMAD.HI.U32 R10, R0, R10, RZ ;  /* 0x0000000a000a5227 */ /* 0x008fc600078e00ff */
[C---:B------:R-:W-:Y:S01]  /*15390*/  R2UR UR11, R11.reuse ;  /* 0x000000000b0b72ca */ /* 0x040fe200000e0000 */
[----:B------:R-:W-:Y:S01]  /*153a0*/  IMAD.MOV.U32 R21, RZ, RZ, -0x7fffffe0 ;  /* 0x80000020ff157424 */ /* 0x000fe200078e00ff */
[----:B0-----:R-:W-:Y:S01]  /*153b0*/  @P5 SHF.R.U32.HI R0, RZ, R6, R10 ;  /* 0x00000006ff005219 */ /* 0x001fe2000001160a */
[----:B------:R-:W-:Y:S01]  /*153c0*/  VIADD R6, R2, 0x400 ;  /* 0x0000040002067836 */ /* 0x000fe20000000000 */
[----:B------:R-:W-:Y:S01]  /*153d0*/  R2UR UR47, R11 ;  /* 0x000000000b2f72ca */ /* 0x000fe200000e0000 */
[----:B------:R-:W-:Y:S01]  /*153e0*/  IMAD.MOV.U32 R11, RZ, RZ, 0x40000040 ;  /* 0x40000040ff0b7424 */ /* 0x000fe200078e00ff */
[----:B------:R-:W-:Y:S01]  /*153f0*/  R2UR UR15, R21 ;  /* 0x00000000150f72ca */ /* 0x000fe200000e0000 */
[----:B------:R-:W0:Y:S01]  /*15400*/  SHFL.IDX PT, R145, R0, RZ, 0x1c1f ;  /* 0x001c1fff00917589 */ /* 0x000e2200000e0000 */
[----:B------:R-:W-:Y:S01]  /*15410*/  SHF.R.U32.HI R6, RZ, 0x4, R6 ;  /* 0x00000004ff067819 */ /* 0x000fe20000011606 */
[----:B------:R-:W-:Y:S01]  /*15420*/  IMAD.SHL.U32 R144, R3, 0x80, RZ ;  /* 0x0000008003907824 */ /* 0x000fe200078e00ff */
[----:B------:R-:W-:Y:S01]  /*15430*/  R2UR UR9, R11 ;  /* 0x000000000b0972ca */ /* 0x000fe200000e0000 */
[----:B------:R-:W-:Y:S01]  /*15440*/  IMAD.MOV.U32 R11, RZ, RZ, 0x40000040 ;  /* 0x40000040ff0b7424 */ /* 0x000fe200078e00ff */
[----:B------:R-:W-:-:S02]  /*15450*/  LOP3.LUT R6, R6, 0x3fff, RZ, 0xc0, !PT ;  /* 0x00003fff06067812 */ /* 0x000fc400078ec0ff */
[C---:B------:R-:W-:Y:S02]  /*15460*/  R2UR UR19, R21.reuse ;  /* 0x00000000151372ca */ /* 0x040fe400000e0000 */
[----:B------:R-:W-:Y:S02]  /*15470*/  LOP3.LUT R6, R6, 0x2000000, RZ, 0xfc, !PT ;  /* 0x0200000006067812 */ /* 0x000fe400078efcff */
[C---:B------:R-:W-:Y:S02]  /*15480*/  R2UR UR23, R21.reuse ;  /* 0x00000000151772ca */ /* 0x040fe400000e0000 */
[----:B------:R-:W-:Y:S01]  /*15490*/  R2UR UR27, R21 ;  /* 0x00000000151b72ca */ /* 0x000fe200000e0000 */
[----:B------:R-:W-:Y:S01]  /*154a0*/  IMAD R10, R9, 0x600, R6 ;  /* 0x00000600090a7824 */ /* 0x000fe200078e0206 */
[C---:B------:R-:W-:Y:S02]  /*154b0*/  R2UR UR31, R21.reuse ;  /* 0x00000000151f72ca */ /* 0x040fe400000e0000 */
[----:B------:R-:W-:Y:S01]  /*154c0*/  R2UR UR35, R21 ;  /* 0x00000000152372ca */ /* 0x000fe200000e0000 */
[C---:B------:R-:W-:Y:S01]  /*154d0*/  VIADD R20, R10.reuse, 0x40 ;  /* 0x000000400a147836 */ /* 0x040fe20000000000 */
[----:B------:R-:W-:Y:S01]  /*154e0*/  R2UR UR10, R10 ;  /* 0x000000000a0a72ca */ /* 0x000fe200000e0000 */
[----:B------:R-:W-:Y:S01]  /*154f0*/  IMAD.MOV.U32 R21, RZ, RZ, 0x40000040 ;  /* 0x40000040ff157424 */ /* 0x000fe200078e00ff */
[----:B------:R-:W-:-:S02]  /*15500*/  R2UR UR45, R11 ;  /* 0x000000000b2d72ca */ /* 0x000fc400000e0000 */
[----:B------:R-:W-:Y:S01]  /*15510*/  R2UR UR14, R20 ;  /* 0x00000000140e72ca */ /* 0x000fe200000e0000 */
[----:B------:R-:W-:Y:S01]  /*15520*/  VIADD R20, R10, 0x80 ;  /* 0x000000800a147836 */ /* 0x000fe20000000000 */
[----:B------:R-:W-:Y:S01]  /*15530*/  R2UR UR13, R21 ;  /* 0x00000000150d72ca */ /* 0x000fe200000e0000 */
[----:B------:R-:W-:-:S03]  /*15540*/  IMAD.MOV.U32 R21, RZ, RZ, 0x40000040 ;  /* 0x40000040ff157424 */ /* 0x000fc600078e00ff */
        /* <DEDUP_REMOVED lines=13> */
[C---:B------:R-:W-:Y:S01]  /*15620*/  VIADD R20, R10.reuse, 0x180 ;  /* 0x000001800a147836 */ /* 0x040fe20000000000 */
[----:B------:R-:W-:Y:S01]  /*15630*/  R2UR UR29, R21 ;  /* 0x00000000151d72ca */ /* 0x000fe200000e0000 */
[----:B------:R-:W-:Y:S02]  /*15640*/  VIADD R10, R10, 0x1c0 ;  /* 0x000001c00a0a7836 */ /* 0x000fe40000000000 */
[----:B------:R-:W-:Y:S01]  /*15650*/  IMAD.MOV.U32 R21, RZ, RZ, 0x40000040 ;  /* 0x40000040ff157424 */ /* 0x000fe200078e00ff */
[----:B------:R-:W-:Y:S02]  /*15660*/  R2UR UR34, R20 ;  /* 0x00000000142272ca */ /* 0x000fe400000e0000 */
[----:B------:R-:W-:Y:S02]  /*15670*/  R2UR UR46, R10 ;  /* 0x000000000a2e72ca */ /* 0x000fe400000e0000 */
[----:B------:R-:W-:-:S02]  /*15680*/  R2UR UR33, R21 ;  /* 0x00000000152172ca */ /* 0x000fc400000e0000 */
[----:B------:R-:W-:-:S04]  /*15690*/  IADD3 R21, -R22, 0x1, -R144 ;  /* 0x0000000116157810 */ /* 0x000fc80007ffe990 */
[----:B------:R-:W-:Y:S02]  /*156a0*/  IADD3 R21, -R138, R21, R139 ;  /* 0x000000158a157210 */ /* 0x000fe40007ffe18b */
[----:B--2---:R-:W-:Y:S02]  /*156b0*/  LOP3.LUT R10, R143, 0x10000, RZ, 0xfc, !PT ;  /* 0x000100008f0a7812 */ /* 0x004fe400078efcff */
[----:B------:R-:W1:Y:S02]  /*156c0*/  S2R R143, SR_TID.X ;  /* 0x00000000008f7919 */ /* 0x000e640000002100 */
[C---:B------:R-:W-:Y:S01]  /*156d0*/  R2UR UR8, R10.reuse ;  /* 0x000000000a0872ca */ /* 0x040fe200000e0000 */
[----:B------:R-:W-:-:S05]  /*156e0*/  VIADD R20, R10, 0x2 ;  /* 0x000000020a147836 */ /* 0x000fca0000000000 */
[----:B------:R-:W-:Y:S01]  /*156f0*/  R2UR UR12, R20 ;  /* 0x00000000140c72ca */ /* 0x000fe200000e0000 */
[----:B------:R-:W-:-:S05]  /*15700*/  VIADD R20, R10, 0x4 ;  /* 0x000000040a147836 */ /* 0x000fca0000000000 */
[----:B------:R-:W-:Y:S01]  /*15710*/  R2UR UR16, R20 ;  /* 0x00000000141072ca */ /* 0x000fe200000e0000 */
[----:B------:R-:W-:Y:S01]  /*15720*/  HGMMA.64x96x16.F32 R88, gdesc[UR8].tnspB, R88, gsb0 ;  /* 0x41600000085879f0 */ /* 0x000fe20008000858 */
[----:B------:R-:W-:Y:S01]  /*15730*/  VIADD R20, R10, 0x6 ;  /* 0x000000060a147836 */ /* 0x000fe20000000000 */
[----:B------:R-:W-:-:S04]  /*15740*/  ULOP3.LUT UR8, URZ, UR49, URZ, 0x33, !UPT ;  /* 0x000000313f087292 */ /* 0x000fc8000f8e333f */
[----:B------:R-:W-:Y:S01]  /*15750*/  R2UR UR20, R20 ;  /* 0x00000000141472ca */ /* 0x000fe200000e0000 */
[----:B------:R-:W-:-:S05]  /*15760*/  VIADD R20, R10, 0x600 ;  /* 0x000006000a147836 */ /* 0x000fca0000000000 */
[----:B------:R-:W-:Y:S01]  /*15770*/  R2UR UR24, R20 ;  /* 0x00000000141872ca */ /* 0x000fe200000e0000 */
[----:B------:R-:W-:Y:S01]  /*15780*/  VIADD R20, R10, 0x602 ;  /* 0x000006020a147836 */ /* 0x000fe20000000000 */
[----:B-1----:R-:W-:-:S04]  /*15790*/  SHF.R.U32.HI R6, RZ, 0x7, R143 ;  /* 0x00000007ff067819 */ /* 0x002fc8000001168f */
[----:B------:R-:W-:Y:S01]  /*157a0*/  R2UR UR28, R20 ;  /* 0x00000000141c72ca */ /* 0x000fe200000e0000 */
[C---:B------:R-:W-:Y:S01]  /*157b0*/  VIADD R20, R10.reuse, 0x604 ;  /* 0x000006040a147836 */ /* 0x040fe20000000000 */
[----:B------:R-:W-:Y:S01]  /*157c0*/  ISETP.GE.U32.AND P2, PT, R143, 0x180, PT ;  /* 0x000001808f00780c */ /* 0x000fe20003f46070 */
[----:B------:R-:W-:Y:S02]  /*157d0*/  VIADD R10, R10, 0x606 ;  /* 0x000006060a0a7836 */ /* 0x000fe40000000000 */
[----:B------:R-:W-:Y:S01]  /*157e0*/  VIADD R6, R6, 0x9 ;  /* 0x0000000906067836 */ /* 0x000fe20000000000 */
[----:B------:R-:W-:Y:S01]  /*157f0*/  R2UR UR32, R20 ;  /* 0x00000000142072ca */ /* 0x000fe200000e0000 */
[C---:B------:R-:W-:Y:S01]  /*15800*/  VIADD R143, R21.reuse, UR48 ;  /* 0x00000030158f7c36 */ /* 0x040fe20008000000 */
[----:B------:R-:W-:Y:S01]  /*15810*/  R2UR UR44, R10 ;  /* 0x000000000a2c72ca */ /* 0x000fe200000e0000 */
[----:B------:R-:W-:Y:S01]  /*15820*/  @!P1 IMAD R10, R16, 0x8, R2 ;  /* 0x00000008100a9824 */ /* 0x000fe200078e0202 */
[----:B------:R-:W-:Y:S01]  /*15830*/  SEL R6, R6, 0x9, !P2 ;  /* 0x0000000906067807 */ /* 0x000fe20005000000 */
[----:B------:R-:W-:-:S02]  /*15840*/  VIADD R21, R21, UR8 ;  /* 0x0000000815157c36 */ /* 0x000fc40008000000 */
[----:B------:R-:W-:Y:S02]  /*15850*/  @!P1 VIADD R10, R10, 0x2d840 ;  /* 0x0002d8400a0a9836 */ /* 0x000fe40000000000 */
[----:B0-----:R-:W-:-:S03]  /*15860*/  IMAD.IADD R20, R145, 0x1, R143 ;  /* 0x0000000191147824 */ /* 0x001fc600078e028f */
[----:B------:R-:W-:Y:S01]  /*15870*/  @!P1 PRMT R10, RZ, 0x654, R10 ;  /* 0x00000654ff0a9816 */ /* 0x000fe2000000000a */
        /* <DEDUP_REMOVED lines=23> */
[----:B------:R1:W-:Y:S01]  /*159f0*/  @!P1 SYNCS.ARRIVE.TRANS64.RED.A1T0 RZ, [R10+URZ], RZ ;  /* 0x000000ff0aff99a7 */ /* 0x0003e2000810043f */
[----:B0-----:R-:W-:Y:S01]  /*15a00*/  IMAD.IADD R6, R145, 0x1, R21 ;  /* 0x0000000191067824 */ /* 0x001fe200078e0215 */
[----:B-1----:R-:W-:Y:S06]  /*15a10*/  @!P4 BRA `(.L_x_1563) ;  /* 0x000000000058c947 */ /* 0x002fec0003800000 */
[----:B------:R-:W-:Y:S01]  /*15a20*/  IADD3 R145, -R138, R139, R145 ;  /* 0x0000008b8a917210 */ /* 0x000fe20007ffe191 */
[----:B------:R-:W-:Y:S03]  /*15a30*/  BSSY B0, `(.L_x_1564) ;  /* 0x0000010000007945 */ /* 0x000fe60003800000 */
        /* <DEDUP_REMOVED lines=10> */
.L_x_1565:
[----:B------:R-:W-:-:S05]  /*15ae0*/  IMAD.U32 R154, RZ, RZ, UR5 ;  /* 0x00000005ff9a7e24 */ /* 0x000fca000f8e00ff */
[----:B------:R-:W-:-:S13]  /*15af0*/  ISETP.NE.AND P2, PT, R154, 0x1, PT ;  /* 0x000000019a00780c */ /* 0x000fda0003f45270 */
[----:B------:R-:W0:Y:S02]  /*15b00*/  @P2 LDC.64 R10, c[0x0][0x9e8] ;  /* 0x00027a00ff0a2b82 */ /* 0x000e240000000a00 */
[----:B0-----:R-:W-:-:S05]  /*15b10*/  @P2 IMAD.HI.U32 R10, R145, R10, RZ ;  /* 0x0000000a910a2227 */ /* 0x001fca00078e00ff */
[----:B------:R-:W-:-:S07]  /*15b20*/  @P2 SHF.R.U32.HI R145, RZ, R11, R10 ;  /* 0x0000000bff912219 */ /* 0x000fce000001160a */
.L_x_1566:
[----:B------:R-:W-:Y:S05]  /*15b30*/  BSYNC B0 ;  /* 0x0000000000007941 */ /* 0x000fea0003800000 */
.L_x_1564:
[----:B------:R-:W-:-:S04]  /*15b40*/  IMAD R145, R145, R154, -R144 ;  /* 0x0000009a91917224 */ /* 0x000fc800078e0a90 */
[----:B------:R-:W-:-:S05]  /*15b50*/  IMAD.IADD R145, R145, 0x1, -R22 ;  /* 0x0000000191917824 */ /* 0x000fca00078e0a16 */
[----:B------:R-:W-:Y:S02]  /*15b60*/  VIMNMX R6, R6, R145, !PT ;  /* 0x0000009106067248 */ /* 0x000fe40007fe0100 */
[----:B------:R-:W-:-:S07]  /*15b70*/  VIADDMNMX R20, R145, R154, R20, PT ;  /* 0x0000009a91147246 */ /* 0x000fce0003800114 */
.L_x_1563:
[----:B------:R-:W-:Y:S01]  /*15b80*/  ISETP.GT.AND P3, PT, R3, -0x1, PT ;  /* 0xffffffff0300780c */ /* 0x000fe20003f64270 */
[----:B------:R-:W0:Y:S03]  /*15b90*/  SHFL.IDX PT, R0, R0, 0x1, 0x1c1f ;  /* 0x003c1f0000007f89 */ /* 0x000e2600000e0000 */
[----:B------:R-:W-:-:S04]  /*15ba0*/  ISETP.GT.AND P2, PT, R6, RZ, P3 ;  /* 0x000000ff0600720c */ /* 0x000fc80001f44270 */
[----:B------:R-:W-:-:S04]  /*15bb0*/  ISETP.LT.OR P2, PT, R20, 0x1, P2 ;  /* 0x000000011400780c */ /* 0x000fc80001741670 */
[----:B------:R-:W-:Y:S02]  /*15bc0*/  FSEL R24, R24, -INF , !P2 ;  /* 0xff80000018187808 */ /* 0x000fe40005000000 */
[----:B------:R-:W-:-:S04]  /*15bd0*/  ISETP.GT.AND P2, PT, R6, 0x1, P3 ;  /* 0x000000010600780c */ /* 0x000fc80001f44270 */
[----:B------:R-:W-:-:S04]  /*15be0*/  ISETP.LT.OR P2, PT, R20, 0x2, P2 ;  /* 0x000000021400780c */ /* 0x000fc80001741670 */
[----:B------:R-:W-:Y:S02]  /*15bf0*/  FSEL R25, R25, -INF , !P2 ;  /* 0xff80000019197808 */ /* 0x000fe40005000000 */
[----:B------:R-:W-:Y:S01]  /*15c00*/  ISETP.GT.AND P2, PT, R6, 0x8, P3 ;  /* 0x000000080600780c */ /* 0x000fe20001f44270 */
[--C-:B0-----:R-:W-:Y:S02]  /*15c10*/  IMAD.IADD R143, R143, 0x1, R0.reuse ;  /* 0x000000018f8f7824 */ /* 0x101fe400078e0200 */
[----:B------:R-:W-:Y:S01]  /*15c20*/  IMAD.IADD R21, R21, 0x1, R0 ;  /* 0x0000000115157824 */ /* 0x000fe200078e0200 */
[----:B------:R-:W-:-:S04]  /*15c30*/  ISETP.LT.OR P2, PT, R20, 0x9, P2 ;  /* 0x000000091400780c */ /* 0x000fc80001741670 */
[----:B------:R-:W-:Y:S02]  /*15c40*/  FSEL R28, R28, -INF , !P2 ;  /* 0xff8000001c1c7808 */ /* 0x000fe40005000000 */
[----:B------:R-:W-:-:S04]  /*15c50*/  ISETP.GT.AND P2, PT, R6, 0x9, P3 ;  /* 0x000000090600780c */ /* 0x000fc80001f44270 */
        /* <DEDUP_REMOVED lines=85> */
[----:B------:R-:W-:Y:S01]  /*161b0*/  FSEL R85, R85, -INF , !P2 ;  /* 0xff80000055557808 */ /* 0x000fe20005000000 */
[----:B------:R-:W-:Y:S08]  /*161c0*/  @!P4 BRA `(.L_x_1567) ;  /* 0x000000000058c947 */ /* 0x000ff00003800000 */
        /* <DEDUP_REMOVED lines=12> */
.L_x_1569:
[----:B------:R-:W-:-:S05]  /*16290*/  IMAD.U32 R6, RZ, RZ, UR5 ;  /* 0x00000005ff067e24 */ /* 0x000fca000f8e00ff */
[----:B------:R-:W-:-:S13]  /*162a0*/  ISETP.NE.AND P2, PT, R6, 0x1, PT ;  /* 0x000000010600780c */ /* 0x000fda0003f45270 */
[----:B------:R-:W0:Y:S02]  /*162b0*/  @P2 LDC.64 R10, c[0x0][0x9e8] ;  /* 0x00027a00ff0a2b82 */ /* 0x000e240000000a00 */
[----:B0-----:R-:W-:-:S05]  /*162c0*/  @P2 IMAD.HI.U32 R10, R0, R10, RZ ;  /* 0x0000000a000a2227 */ /* 0x001fca00078e00ff */
[----:B------:R-:W-:-:S07]  /*162d0*/  @P2 SHF.R.U32.HI R0, RZ, R11, R10 ;  /* 0x0000000bff002219 */ /* 0x000fce000001160a */
.L_x_1570:
[----:B------:R-:W-:Y:S05]  /*162e0*/  BSYNC B0 ;  /* 0x0000000000007941 */ /* 0x000fea0003800000 */
.L_x_1568:
[----:B------:R-:W-:-:S04]  /*162f0*/  IMAD R0, R0, R6, -R144 ;  /* 0x0000000600007224 */ /* 0x000fc800078e0a90 */
[----:B------:R-:W-:-:S05]  /*16300*/  IMAD.IADD R0, R0, 0x1, -R22 ;  /* 0x0000000100007824 */ /* 0x000fca00078e0a16 */
[----:B------:R-:W-:Y:S02]  /*16310*/  VIMNMX R21, R21, R0, !PT ;  /* 0x0000000015157248 */ /* 0x000fe40007fe0100 */
[----:B------:R-:W-:-:S07]  /*16320*/  VIADDMNMX R143, R0, R6, R143, PT ;  /* 0x00000006008f7246 */ /* 0x000fce000380018f */
.L_x_1567:
[----:B------:R-:W-:Y:S01]  /*16330*/  @!P1 IMAD R0, R9, 0x8, R2 ;  /* 0x0000000809009824 */ /* 0x000fe200078e0202 */
        /* <DEDUP_REMOVED lines=47> */
[----:B------:R-:W-:Y:S01]  /*16630*/  ISETP.GT.AND P2, PT, R21, 0x1, P3 ;  /* 0x000000011500780c */ /* 0x000fe20001f44270 */
[----:B------:R-:W-:Y:S02]  /*16640*/  MUFU.EX2 R20, R8 ;  /* 0x0000000800147308 */ /* 0x000fe40000000800 */
        /* <DEDUP_REMOVED lines=46> */
[----:B------:R-:W0:Y:S01]  /*16930*/  MUFU.EX2 R24, R24 ;  /* 0x0000001800187308 */ /* 0x000e220000000800 */
[----:B------:R-:W-:-:S04]  /*16940*/  ISETP.GT.AND P2, PT, R21, 0x18, P3 ;  /* 0x000000181500780c */ /* 0x000fc80001f44270 */
[----:B------:R-:W-:-:S03]  /*16950*/  ISETP.LT.OR P2, PT, R143, 0x19, P2 ;  /* 0x000000198f00780c */ /* 0x000fc60001741670 */
[----:B------:R-:W1:Y:S01]  /*16960*/  MUFU.EX2 R8, R25 ;  /* 0x0000001900087308 */ /* 0x000e620000000800 */
[----:B------:R-:W-:Y:S02]  /*16970*/  FSEL R38, R38, -INF , !P2 ;  /* 0xff80000026267808 */ /* 0x000fe40005000000 */
[----:B------:R-:W-:-:S04]  /*16980*/  ISETP.GT.AND P2, PT, R21, 0x19, P3 ;  /* 0x000000191500780c */ /* 0x000fc80001f44270 */
[----:B------:R-:W-:Y:S01]  /*16990*/  ISETP.LT.OR P2, PT, R143, 0x1a, P2 ;  /* 0x0000001a8f00780c */ /* 0x000fe20001741670 */
[----:B------:R-:W3:Y:S01]  /*169a0*/  MUFU.EX2 R10, R28 ;  /* 0x0000001c000a7308 */ /* 0x000ee20000000800 */
[----:B0-----:R-:W-:Y:S02]  /*169b0*/  FFMA.FTZ R5, R20, R5, R24 ;  /* 0x0000000514057223 */ /* 0x001fe40000010018 */
[----:B------:R-:W-:Y:S02]  /*169c0*/  FSEL R39, R39, -INF , !P2 ;  /* 0xff80000027277808 */ /* 0x000fe40005000000 */
[----:B------:R-:W-:-:S03]  /*169d0*/  ISETP.GT.AND P2, PT, R21, 0x20, P3 ;  /* 0x000000201500780c */ /* 0x000fc60001f44270 */
[----:B------:R-:W0:Y:S01]  /*169e0*/  MUFU.EX2 R29, R29 ;  /* 0x0000001d001d7308 */ /* 0x000e220000000800 */
[----:B------:R-:W-:Y:S01]  /*169f0*/  ISETP.LT.OR P2, PT, R143, 0x21, P2 ;  /* 0x000000218f00780c */ /* 0x000fe20001741670 */
[C---:B-1----:R-:W-:Y:S01]  /*16a00*/  FADD.FTZ R5, R8.reuse, R5 ;  /* 0x0000000508057221 */ /* 0x042fe20000010000 */
[----:B------:R-:W-:Y:S02]  /*16a10*/  F2FP.F16.F32.PACK_AB R8, R8, R24 ;  /* 0x000000180808723e */ /* 0x000fe400000000ff */
[----:B------:R-:W-:Y:S02]  /*16a20*/  FSEL R42, R42, -INF , !P2 ;  /* 0xff8000002a2a7808 */ /* 0x000fe40005000000 */
[----:B------:R-:W-:Y:S01]  /*16a30*/  ISETP.GT.AND P2, PT, R21, 0x21, P3 ;  /* 0x000000211500780c */ /* 0x000fe20001f44270 */
[----:B------:R-:W1:Y:S01]  /*16a40*/  MUFU.EX2 R32, R32 ;  /* 0x0000002000207308 */ /* 0x000e620000000800 */
[----:B---3--:R-:W-:Y:S02]  /*16a50*/  FADD.FTZ R5, R10, R5 ;  /* 0x000000050a057221 */ /* 0x008fe40000010000 */
[----:B------:R-:W-:-:S04]  /*16a60*/  ISETP.LT.OR P2, PT, R143, 0x22, P2 ;  /* 0x000000228f00780c */ /* 0x000fc80001741670 */
[----:B------:R-:W-:Y:S01]  /*16a70*/  FSEL R43, R43, -INF , !P2 ;  /* 0xff8000002b2b7808 */ /* 0x000fe20005000000 */
[----:B------:R-:W3:Y:S01]  /*16a80*/  MUFU.EX2 R33, R33 ;  /* 0x0000002100217308 */ /* 0x000ee20000000800 */
[----:B------:R-:W-:Y:S01]  /*16a90*/  ISETP.GT.AND P2, PT, R21, 0x28, P3 ;  /* 0x000000281500780c */ /* 0x000fe20001f44270 */
[C---:B0-----:R-:W-:Y:S01]  /*16aa0*/  FADD.FTZ R5, R29.reuse, R5 ;  /* 0x000000051d057221 */ /* 0x041fe20000010000 */
[----:B------:R-:W-:Y:S02]  /*16ab0*/  F2FP.F16.F32.PACK_AB R10, R29, R10 ;  /* 0x0000000a1d0a723e */ /* 0x000fe400000000ff */
[----:B------:R-:W-:-:S03]  /*16ac0*/  ISETP.LT.OR P2, PT, R143, 0x29, P2 ;  /* 0x000000298f00780c */ /* 0x000fc60001741670 */
[----:B------:R-:W0:Y:S01]  /*16ad0*/  MUFU.EX2 R36, R36 ;  /* 0x0000002400247308 */ /* 0x000e220000000800 */
[----:B------:R-:W-:Y:S01]  /*16ae0*/  FSEL R46, R46, -INF , !P2 ;  /* 0xff8000002e2e7808 */ /* 0x000fe20005000000 */
[----:B-1----:R-:W-:Y:S01]  /*16af0*/  FADD.FTZ R5, R32, R5 ;  /* 0x0000000520057221 */ /* 0x002fe20000010000 */
[----:B------:R-:W-:-:S04]  /*16b00*/  ISETP.GT.AND P2, PT, R21, 0x29, P3 ;  /* 0x000000291500780c */ /* 0x000fc80001f44270 */
[----:B------:R-:W-:Y:S01]  /*16b10*/  ISETP.LT.OR P2, PT, R143, 0x2a, P2 ;  /* 0x0000002a8f00780c */ /* 0x000fe20001741670 */
[----:B------:R-:W1:Y:S01]  /*16b20*/  MUFU.EX2 R37, R37 ;  /* 0x0000002500257308 */ /* 0x000e620000000800 */
[C---:B---3--:R-:W-:Y:S01]  /*16b30*/  FADD.FTZ R5, R33.reuse, R5 ;  /* 0x0000000521057221 */ /* 0x048fe20000010000 */
[----:B------:R-:W-:Y:S02]  /*16b40*/  F2FP.F16.F32.PACK_AB R32, R33, R32 ;  /* 0x000000202120723e */ /* 0x000fe400000000ff */
[----:B------:R-:W-:Y:S02]  /*16b50*/  FSEL R47, R47, -INF , !P2 ;  /* 0xff8000002f2f7808 */ /* 0x000fe40005000000 */
[----:B------:R-:W-:Y:S02]  /*16b60*/  ISETP.GT.AND P2, PT, R21, 0x30, P3 ;  /* 0x000000301500780c */ /* 0x000fe40001f44270 */
[----:B------:R-:W-:Y:S01]  /*16b70*/  MUFU.EX2 R40, R40 ;  /* 0x0000002800287308 */ /* 0x000fe20000000800 */
[----:B0-----:R-:W-:Y:S01]  /*16b80*/  FADD.FTZ R5, R36, R5 ;  /* 0x0000000524057221 */ /* 0x001fe20000010000 */
[----:B------:R-:W-:-:S04]  /*16b90*/  ISETP.LT.OR P2, PT, R143, 0x31, P2 ;  /* 0x000000318f00780c */ /* 0x000fc80001741670 */
[----:B------:R-:W-:Y:S02]  /*16ba0*/  FSEL R50, R50, -INF , !P2 ;  /* 0xff80000032327808 */ /* 0x000fe40005000000 */
[----:B------:R-:W-:Y:S01]  /*16bb0*/  ISETP.GT.AND P2, PT, R21, 0x31, P3 ;  /* 0x000000311500780c */ /* 0x000fe20001f44270 */
[----:B------:R-:W-:Y:S01]  /*16bc0*/  MUFU.EX2 R41, R41 ;  /* 0x0000002900297308 */ /* 0x000fe20000000800 */
[----:B-1----:R-:W-:Y:S02]  /*16bd0*/  FADD.FTZ R5, R37, R5 ;  /* 0x0000000525057221 */ /* 0x002fe40000010000 */
[----:B------:R-:W-:-:S04]  /*16be0*/  ISETP.LT.OR P2, PT, R143, 0x32, P2 ;  /* 0x000000328f00780c */ /* 0x000fc80001741670 */
[----:B------:R-:W-:Y:S01]  /*16bf0*/  FSEL R51, R51, -INF , !P2 ;  /* 0xff80000033337808 */ /* 0x000fe20005000000 */
[----:B------:R-:W-:Y:S01]  /*16c00*/  MUFU.EX2 R44, R44 ;  /* 0x0000002c002c7308 */ /* 0x000fe20000000800 */
[----:B------:R-:W-:-:S04]  /*16c10*/  ISETP.GT.AND P2, PT, R21, 0x38, P3 ;  /* 0x000000381500780c */ /* 0x000fc80001f44270 */
[----:B------:R-:W-:-:S03]  /*16c20*/  ISETP.LT.OR P2, PT, R143, 0x39, P2 ;  /* 0x000000398f00780c */ /* 0x000fc60001741670 */
[----:B------:R-:W0:Y:S01]  /*16c30*/  MUFU.EX2 R45, R45 ;  /* 0x0000002d002d7308 */ /* 0x000e220000000800 */
[----:B------:R-:W-:Y:S02]  /*16c40*/  FSEL R54, R54, -INF , !P2 ;  /* 0xff80000036367808 */ /* 0x000fe40005000000 */
[----:B------:R-:W-:-:S04]  /*16c50*/  ISETP.GT.AND P2, PT, R21, 0x39, P3 ;  /* 0x000000391500780c */ /* 0x000fc80001f44270 */
[----:B------:R-:W-:Y:S01]  /*16c60*/  ISETP.LT.OR P2, PT, R143, 0x3a, P2 ;  /* 0x0000003a8f00780c */ /* 0x000fe20001741670 */
[----:B------:R-:W-:Y:S03]  /*16c70*/  MUFU.EX2 R48, R48 ;  /* 0x0000003000307308 */ /* 0x000fe60000000800 */
[----:B------:R-:W-:Y:S02]  /*16c80*/  FSEL R55, R55, -INF , !P2 ;  /* 0xff80000037377808 */ /* 0x000fe40005000000 */
[----:B------:R-:W-:-:S03]  /*16c90*/  ISETP.GT.AND P2, PT, R21, 0x40, P3 ;  /* 0x000000401500780c */ /* 0x000fc60001f44270 */
[----:B------:R-:W-:Y:S01]  /*16ca0*/  MUFU.EX2 R49, R49 ;  /* 0x0000003100317308 */ /* 0x000fe20000000800 */
[----:B------:R-:W-:-:S04]  /*16cb0*/  ISETP.LT.OR P2, PT, R143, 0x41, P2 ;  /* 0x000000418f00780c */ /* 0x000fc80001741670 */
[----:B------:R-:W-:Y:S02]  /*16cc0*/  FSEL R58, R58, -INF , !P2 ;  /* 0xff8000003a3a7808 */ /* 0x000fe40005000000 */
[----:B------:R-:W-:Y:S01]  /*16cd0*/  ISETP.GT.AND P2, PT, R21, 0x41, P3 ;  /* 0x000000411500780c */ /* 0x000fe20001f44270 */
[----:B------:R-:W-:Y:S03]  /*16ce0*/  MUFU.EX2 R52, R52 ;  /* 0x0000003400347308 */ /* 0x000fe60000000800 */
[----:B------:R-:W-:-:S04]  /*16cf0*/  ISETP.LT.OR P2, PT, R143, 0x42, P2 ;  /* 0x000000428f00780c */ /* 0x000fc80001741670 */
[----:B------:R-:W-:Y:S01]  /*16d00*/  FSEL R59, R59, -INF , !P2 ;  /* 0xff8000003b3b7808 */ /* 0x000fe20005000000 */
[----:B------:R-:W-:Y:S01]  /*16d10*/  MUFU.EX2 R53, R53 ;  /* 0x0000003500357308 */ /* 0x000fe20000000800 */
[----:B------:R-:W-:-:S04]  /*16d20*/  ISETP.GT.AND P2, PT, R21, 0x48, P3 ;  /* 0x000000481500780c */ /* 0x000fc80001f44270 */
[----:B------:R-:W-:-:S03]  /*16d30*/  ISETP.LT.OR P2, PT, R143, 0x49, P2 ;  /* 0x000000498f00780c */ /* 0x000fc60001741670 */
[----:B------:R-:W-:Y:S01]  /*16d40*/  MUFU.EX2 R56, R56 ;  /* 0x0000003800387308 */ /* 0x000fe20000000800 */
        /* <DEDUP_REMOVED lines=48> */
[----:B------:R-:W-:-:S04]  /*17050*/  ISETP.GT.AND P2, PT, R21, RZ, P3 ;  /* 0x000000ff1500720c */ /* 0x000fc80001f44270 */
[----:B------:R-:W-:-:S03]  /*17060*/  ISETP.LT.OR P2, PT, R143, 0x1, P2 ;  /* 0x000000018f00780c */ /* 0x000fc60001741670 */
[----:B------:R-:W-:Y:S01]  /*17070*/  MUFU.EX2 R85, R85 ;  /* 0x0000005500557308 */ /* 0x000fe20000000800 */
[----:B------:R-:W-:Y:S02]  /*17080*/  FSEL R26, R26, -INF , !P2 ;  /* 0xff8000001a1a7808 */ /* 0x000fe40005000000 */
        /* <DEDUP_REMOVED lines=38> */
[----:B------:R-:W1:Y:S02]  /*172f0*/  SHFL.BFLY PT, R9, R6, 0x2, 0x1f ;  /* 0x0c401f0006097f89 */ /* 0x000e6400000e0000 */
[----:B-1----:R-:W-:-:S05]  /*17300*/  FMNMX.FTZ R6, R6, R9, !PT ;  /* 0x0000000906067209 */ /* 0x002fca0007810000 */
[----:B------:R-:W1:Y:S02]  /*17310*/  SHFL.BFLY PT, R9, R6, 0x1, 0x1f ;  /* 0x0c201f0006097f89 */ /* 0x000e6400000e0000 */
[----:B-1----:R-:W-:-:S04]  /*17320*/  FMNMX.FTZ R6, R6, R9, !PT ;  /* 0x0000000906067209 */ /* 0x002fc80007810000 */
        /* <DEDUP_REMOVED lines=29> */
[----:B------:R-:W-:Y:S01]  /*17500*/  FFMA.FTZ R86, R86, UR41, -R24 ;  /* 0x0000002956567c23 */ /* 0x000fe20008010818 */
[----:B0-----:R-:W-:-:S03]  /*17510*/  F2FP.F16.F32.PACK_AB R42, R45, R44 ;  /* 0x0000002c2d2a723e */ /* 0x001fc600000000ff */
[----:B------:R-:W0:Y:S01]  /*17520*/  MUFU.EX2 R27, R27 ;  /* 0x0000001b001b7308 */ /* 0x000e220000000800 */
[----:B-1----:R-:W-:-:S07]  /*17530*/  F2FP.F16.F32.PACK_AB R9, R25, R21 ;  /* 0x000000151909723e */ /* 0x002fce00000000ff */
[----:B------:R-:W-:Y:S08]  /*17540*/  MUFU.EX2 R28, R28 ;  /* 0x0000001c001c7308 */ /* 0x000ff00000000800 */
[----:B------:R-:W-:Y:S01]  /*17550*/  MUFU.EX2 R30, R30 ;  /* 0x0000001e001e7308 */ /* 0x000fe20000000800 */
[----:B0-----:R-:W-:-:S05]  /*17560*/  F2FP.F16.F32.PACK_AB R11, R27, R26 ;  /* 0x0000001a1b0b723e */ /* 0x001fca00000000ff */
        /* <DEDUP_REMOVED lines=8> */
[----:B------:R-:W-:-:S02]  /*175f0*/  FADD.FTZ R10, -R10, R7 ;  /* 0x000000070a0a7221 */ /* 0x000fc40000010100 */
[----:B------:R-:W-:Y:S01]  /*17600*/  MUFU.EX2 R29, R29 ;  /* 0x0000001d001d7308 */ /* 0x000fe20000000800 */
[----:B------:R-:W-:Y:S01]  /*17610*/  F2FP.F16.F32.PACK_AB R34, R37, R36 ;  /* 0x000000242522723e */ /* 0x000fe200000000ff */
[----:B------:R-:W-:Y:S01]  /*17620*/  FMUL.FTZ R7, R10, UR41 ;  /* 0x000000290a077c20 */ /* 0x000fe20008410000 */
[----:B------:R-:W-:-:S05]  /*17630*/  FFMA.FTZ R10, R50, UR41, -R24 ;  /* 0x00000029320a7c23 */ /* 0x000fca0008010818 */
[----:B------:R-:W-:Y:S08]  /*17640*/  MUFU.EX2 R8, R8 ;  /* 0x0000000800087308 */ /* 0x000ff00000000800 */
        /* <DEDUP_REMOVED lines=15> */
[----:B------:R-:W-:Y:S01]  /*17740*/  FADD.FTZ R27, R41, R27 ;  /* 0x0000001b291b7221 */ /* 0x000fe20000010000 */
[----:B------:R-:W-:Y:S02]  /*17750*/  F2FP.F16.F32.PACK_AB R41, R30, R28 ;  /* 0x0000001c1e29723e */ /* 0x000fe400000000ff */
[----:B-1----:R-:W-:Y:S01]  /*17760*/  FADD.FTZ R26, R9, R26 ;  /* 0x0000001a091a7221 */ /* 0x002fe20000010000 */
[----:B------:R-:W-:Y:S02]  /*17770*/  FADD.FTZ R27, R44, R27 ;  /* 0x0000001b2c1b7221 */ /* 0x000fe40000010000 */
[----:B------:R-:W1:Y:S01]  /*17780*/  MUFU.EX2 R51, R51 ;  /* 0x0000003300337308 */ /* 0x000e620000000800 */
[----:B---3--:R-:W-:Y:S01]  /*17790*/  FADD.FTZ R33, R35, R26 ;  /* 0x0000001a23217221 */ /* 0x008fe20000010000 */
[----:B------:R-:W-:Y:S01]  /*177a0*/  FADD.FTZ R26, R45, R27 ;  /* 0x0000001b2d1a7221 */ /* 0x000fe20000010000 */
[----:B0-----:R-:W-:-:S02]  /*177b0*/  F2FP.F16.F32.PACK_AB R35, R11, R35 ;  /* 0x000000230b23723e */ /* 0x001fc400000000ff */
[----:B------:R-:W-:Y:S01]  /*177c0*/  FADD.FTZ R33, R11, R33 ;  /* 0x000000210b217221 */ /* 0x000fe20000010000 */
[----:B------:R-:W-:Y:S02]  /*177d0*/  FADD.FTZ R26, R48, R26 ;  /* 0x0000001a301a7221 */ /* 0x000fe40000010000 */
[----:B------:R-:W0:Y:S01]  /*177e0*/  MUFU.EX2 R4, R55 ;  /* 0x0000003700047308 */ /* 0x000e220000000800 */
[----:B------:R-:W-:Y:S01]  /*177f0*/  FADD.FTZ R27, R28, R33 ;  /* 0x000000211c1b7221 */ /* 0x000fe20000010000 */
[----:B------:R-:W-:Y:S01]  /*17800*/  F2FP.F16.F32.PACK_AB R33, R9, R8 ;  /* 0x000000080921723e */ /* 0x000fe200000000ff */
[----:B------:R-:W-:Y:S02]  /*17810*/  FADD.FTZ R26, R49, R26 ;  /* 0x0000001a311a7221 */ /* 0x000fe40000010000 */
[----:B------:R-:W-:Y:S02]  /*17820*/  FADD.FTZ R27, R30, R27 ;  /* 0x0000001b1e1b7221 */ /* 0x000fe40000010000 */
[----:B------:R-:W-:Y:S01]  /*17830*/  FADD.FTZ R26, R52, R26 ;  /* 0x0000001a341a7221 */ /* 0x000fe20000010000 */
[----:B------:R-:W3:Y:S01]  /*17840*/  MUFU.EX2 R21, R21 ;  /* 0x0000001500157308 */ /* 0x000ee20000000800 */
[----:B------:R-:W-:-:S07]  /*17850*/  FADD.FTZ R9, R43, R27 ;  /* 0x0000001b2b097221 */ /* 0x000fce0000010000 */
[----:B------:R-:W5:Y:S01]  /*17860*/  MUFU.EX2 R25, R25 ;  /* 0x0000001900197308 */ /* 0x000f620000000800 */
[----:B------:R-:W-:Y:S01]  /*17870*/  FADD.FTZ R9, R31, R9 ;  /* 0x000000091f097221 */ /* 0x000fe20000010000 */
[----:B------:R-:W-:Y:S01]  /*17880*/  FADD.FTZ R26, R53, R26 ;  /* 0x0000001a351a7221 */ /* 0x000fe20000010000 */
[----:B------:R-:W2:Y:S05]  /*17890*/  LDL R27, [R1+0x24] ;  /* 0x00002400011b7983 */ /* 0x000eaa0000100800 */
[----:B------:R-:W5:Y:S01]  /*178a0*/  MUFU.EX2 R59, R62 ;  /* 0x0000003e003b7308 */ /* 0x000f620000000800 */
[----:B----4-:R-:W-:Y:S01]  /*178b0*/  FADD.FTZ R9, R10, R9 ;  /* 0x000000090a097221 */ /* 0x010fe20000010000 */
[----:B------:R-:W-:-:S06]  /*178c0*/  FADD.FTZ R26, R56, R26 ;  /* 0x0000001a381a7221 */ /* 0x000fcc0000010000 */
[----:B------:R-:W4:Y:S01]  /*178d0*/  MUFU.EX2 R63, R63 ;  /* 0x0000003f003f7308 */ /* 0x000f220000000800 */
[----:B------:R-:W-:Y:S01]  /*178e0*/  FADD.FTZ R9, R29, R9 ;  /* 0x000000091d097221 */ /* 0x000fe20000010000 */
[----:B------:R-:W-:-:S06]  /*178f0*/  FADD.FTZ R26, R57, R26 ;  /* 0x0000001a391a7221 */ /* 0x000fcc0000010000 */
[----:B------:R-:W4:Y:S01]  /*17900*/  MUFU.EX2 R5, R66 ;  /* 0x0000004200057308 */ /* 0x000f220000000800 */
[----:B-1----:R-:W-:Y:S01]  /*17910*/  FADD.FTZ R9, R51, R9 ;  /* 0x0000000933097221 */ /* 0x002fe20000010000 */
[----:B------:R-:W-:-:S06]  /*17920*/  FADD.FTZ R26, R60, R26 ;  /* 0x0000001a3c1a7221 */ /* 0x000fcc0000010000 */
[----:B------:R-:W1:Y:S01]  /*17930*/  MUFU.EX2 R67, R67 ;  /* 0x0000004300437308 */ /* 0x000e620000000800 */
[----:B0-----:R-:W-:-:S07]  /*17940*/  FADD.FTZ R9, R4, R9 ;  /* 0x0000000904097221 */ /* 0x001fce0000010000 */
[----:B------:R-:W0:Y:S01]  /*17950*/  MUFU.EX2 R70, R70 ;  /* 0x0000004600467308 */ /* 0x000e220000000800 */
[----:B---3--:R-:W-:Y:S01]  /*17960*/  FADD.FTZ R9, R21, R9 ;  /* 0x0000000915097221 */ /* 0x008fe20000010000 */
[----:B------:R-:W-:-:S06]  /*17970*/  FADD.FTZ R26, R61, R26 ;  /* 0x0000001a3d1a7221 */ /* 0x000fcc0000010000 */
[----:B------:R-:W3:Y:S01]  /*17980*/  MUFU.EX2 R71, R71 ;  /* 0x0000004700477308 */ /* 0x000ee20000000800 */
[----:B-----5:R-:W-:Y:S01]  /*17990*/  FADD.FTZ R9, R25, R9 ;  /* 0x0000000919097221 */ /* 0x020fe20000010000 */
[----:B------:R-:W-:-:S06]  /*179a0*/  FADD.FTZ R26, R64, R26 ;  /* 0x0000001a401a7221 */ /* 0x000fcc0000010000 */
[----:B------:R-:W-:Y:S01]  /*179b0*/  MUFU.EX2 R75, R75 ;  /* 0x0000004b004b7308 */ /* 0x000fe20000000800 */
[----:B------:R-:W-:Y:S01]  /*179c0*/  FADD.FTZ R9, R59, R9 ;  /* 0x000000093b097221 */ /* 0x000fe20000010000 */
[----:B------:R-:W-:-:S06]  /*179d0*/  FADD.FTZ R26, R65, R26 ;  /* 0x0000001a411a7221 */ /* 0x000fcc0000010000 */
[----:B------:R-:W-:Y:S01]  /*179e0*/  MUFU.EX2 R78, R78 ;  /* 0x0000004e004e7308 */ /* 0x000fe20000000800 */
[----:B----4-:R-:W-:Y:S01]  /*179f0*/  FADD.FTZ R9, R63, R9 ;  /* 0x000000093f097221 */ /* 0x010fe20000010000 */
[----:B------:R-:W-:-:S06]  /*17a00*/  FADD.FTZ R26, R68, R26 ;  /* 0x0000001a441a7221 */ /* 0x000fcc0000010000 */
[----:B------:R-:W-:Y:S01]  /*17a10*/  MUFU.EX2 R79, R79 ;  /* 0x0000004f004f7308 */ /* 0x000fe20000000800 */
[----:B------:R-:W-:-:S07]  /*17a20*/  FADD.FTZ R9, R5, R9 ;  /* 0x0000000905097221 */ /* 0x000fce0000010000 */
[----:B------:R-:W4:Y:S01]  /*17a30*/  MUFU.EX2 R8, R74 ;  /* 0x0000004a00087308 */ /* 0x000f220000000800 */
[----:B-1----:R-:W-:Y:S01]  /*17a40*/  FADD.FTZ R9, R67, R9 ;  /* 0x0000000943097221 */ /* 0x002fe20000010000 */
[----:B------:R-:W-:-:S06]  /*17a50*/  FADD.FTZ R26, R69, R26 ;  /* 0x0000001a451a7221 */ /* 0x000fcc0000010000 */
[----:B------:R-:W1:Y:S01]  /*17a60*/  MUFU.EX2 R82, R82 ;  /* 0x0000005200527308 */ /* 0x000e620000000800 */
[----:B0-----:R-:W-:Y:S01]  /*17a70*/  FADD.FTZ R9, R70, R9 ;  /* 0x0000000946097221 */ /* 0x001fe20000010000 */
[----:B------:R-:W-:-:S06]  /*17a80*/  FADD.FTZ R26, R72, R26 ;  /* 0x0000001a481a7221 */ /* 0x000fcc0000010000 */
[----:B------:R-:W0:Y:S01]  /*17a90*/  MUFU.EX2 R83, R83 ;  /* 0x0000005300537308 */ /* 0x000e220000000800 */
[----:B---3--:R-:W-:Y:S01]  /*17aa0*/  FADD.FTZ R9, R71, R9 ;  /* 0x0000000947097221 */ /* 0x008fe20000010000 */
[C---:B------:R-:W-:Y:S01]  /*17ab0*/  FADD.FTZ R26, R73.reuse, R26 ;  /* 0x0000001a491a7221 */ /* 0x040fe20000010000 */
[----:B------:R-:W-:Y:S01]  /*17ac0*/  F2FP.F16.F32.PACK_AB R72, R73, R72 ;  /* 0x000000484948723e */ /* 0x000fe200000000ff */
[----:B--2---:R2:W-:Y:S01]  /*17ad0*/  STSM.16.M88.4 [R144], R32 ;  /* 0x0000002090007844 */ /* 0x0045e20000000200 */
[----:B----4-:R-:W-:Y:S01]  /*17ae0*/  FADD.FTZ R9, R8, R9 ;  /* 0x0000000908097221 */ /* 0x010fe20000010000 */
[C---:B------:R-:W-:Y:S02]  /*17af0*/  F2FP.F16.F32.PACK_AB R73, R75.reuse, R8 ;  /* 0x000000084b49723e */ /* 0x040fe400000000ff */
[----:B------:R-:W3:Y:S01]  /*17b00*/  LDL R8, [R1+0x48] ;  /* 0x0000480001087983 */ /* 0x000ee20000100800 */
[----:B------:R-:W-:Y:S01]  /*17b10*/  FADD.FTZ R26, R76, R26 ;  /* 0x0000001a4c1a7221 */ /* 0x000fe20000010000 */
[----:B------:R-:W-:Y:S01]  /*17b20*/  MUFU.EX2 R86, R86 ;  /* 0x0000005600567308 */ /* 0x000fe20000000800 */
[----:B------:R-:W-:Y:S01]  /*17b30*/  FADD.FTZ R9, R75, R9 ;  /* 0x000000094b097221 */ /* 0x000fe20000010000 */
[----:B------:R-:W-:Y:S01]  /*17b40*/  F2FP.F16.F32.PACK_AB R51, R4, R51 ;  /* 0x000000330433723e */ /* 0x000fe200000000ff */
[----:B------:R-:W-:-:S05]  /*17b50*/  FADD.FTZ R11, R77, R26 ;  /* 0x0000001a4d0b7221 */ /* 0x000fca0000010000 */
[----:B------:R-:W4:Y:S01]  /*17b60*/  MUFU.EX2 R24, R24 ;  /* 0x0000001800187308 */ /* 0x000f220000000800 */
[----:B------:R-:W-:Y:S01]  /*17b70*/  FADD.FTZ R4, R78, R9 ;  /* 0x000000094e047221 */ /* 0x000fe20000010000 */
[----:B------:R-:W-:Y:S02]  /*17b80*/  F2FP.F16.F32.PACK_AB R48, R49, R48 ;  /* 0x000000303130723e */ /* 0x000fe400000000ff */
[----:B------:R-:W-:Y:S01]  /*17b90*/  F2FP.F16.F32.PACK_AB R49, R29, R10 ;  /* 0x0000000a1d31723e */ /* 0x000fe200000000ff */
[----:B------:R-:W-:Y:S01]  /*17ba0*/  FADD.FTZ R10, R80, R11 ;  /* 0x0000000b500a7221 */ /* 0x000fe20000010000 */
[----:B------:R-:W-:Y:S01]  /*17bb0*/  FADD.FTZ R11, R79, R4 ;  /* 0x000000044f0b7221 */ /* 0x000fe20000010000 */
[----:B------:R-:W-:Y:S02]  /*17bc0*/  F2FP.F16.F32.PACK_AB R43, R31, R43 ;  /* 0x0000002b1f2b723e */ /* 0x000fe400000000ff */
[----:B------:R-:W-:Y:S01]  /*17bd0*/  F2FP.F16.F32.PACK_AB R50, R53, R52 ;  /* 0x000000343532723e */ /* 0x000fe200000000ff */
[----:B-1----:R-:W-:Y:S01]  /*17be0*/  FADD.FTZ R4, R82, R11 ;  /* 0x0000000b52047221 */ /* 0x002fe20000010000 */
[----:B------:R-:W-:-:S02]  /*17bf0*/  F2FP.F16.F32.PACK_AB R56, R57, R56 ;  /* 0x000000383938723e */ /* 0x000fc400000000ff */
[----:B------:R-:W-:Y:S01]  /*17c00*/  F2FP.F16.F32.PACK_AB R64, R65, R64 ;  /* 0x000000404140723e */ /* 0x000fe200000000ff */
[----:B------:R-:W-:Y:S01]  /*17c10*/  FADD.FTZ R9, R81, R10 ;  /* 0x0000000a51097221 */ /* 0x000fe20000010000 */
[----:B------:R-:W-:Y:S02]  /*17c20*/  F2FP.F16.F32.PACK_AB R58, R61, R60 ;  /* 0x0000003c3d3a723e */ /* 0x000fe400000000ff */
[----:B------:R-:W-:Y:S02]  /*17c30*/  F2FP.F16.F32.PACK_AB R57, R25, R21 ;  /* 0x000000151939723e */ /* 0x000fe400000000ff */
[----:B------:R-:W-:Y:S02]  /*17c40*/  F2FP.F16.F32.PACK_AB R59, R63, R59 ;  /* 0x0000003b3f3b723e */ /* 0x000fe400000000ff */
[----:B------:R-:W-:Y:S01]  /*17c50*/  F2FP.F16.F32.PACK_AB R65, R67, R5 ;  /* 0x000000054341723e */ /* 0x000fe200000000ff */
[----:B0-----:R-:W-:Y:S01]  /*17c60*/  FADD.FTZ R5, R83, R4 ;  /* 0x0000000453057221 */ /* 0x001fe20000010000 */
[----:B------:R-:W-:-:S02]  /*17c70*/  F2FP.F16.F32.PACK_AB R66, R69, R68 ;  /* 0x000000444542723e */ /* 0x000fc400000000ff */
        /* <DEDUP_REMOVED lines=8> */
[----:B----4-:R-:W-:Y:S01]  /*17d00*/  F2FP.F16.F32.PACK_AB R83, R24, R86 ;  /* 0x000000561853723e */ /* 0x010fe200000000ff */
[----:B------:R2:W-:Y:S01]  /*17d10*/  STSM.16.M88.4 [R140+0x27800], R56 ;  /* 0x027800388c007844 */ /* 0x0005e20000000200 */
[----:B------:R-:W-:Y:S01]  /*17d20*/  FADD.FTZ R84, R84, R9 ;  /* 0x0000000954547221 */ /* 0x000fe20000010000 */
[----:B------:R-:W-:Y:S01]  /*17d30*/  FADD.FTZ R9, R86, R5 ;  /* 0x0000000556097221 */ /* 0x000fe20000010000 */
[-C--:B------:R-:W-:Y:S01]  /*17d40*/  FMUL.FTZ R90, R90, R7.reuse ;  /* 0x000000075a5a7220 */ /* 0x080fe20000410000 */
[-C--:B------:R-:W-:Y:S01]  /*17d50*/  FMUL.FTZ R91, R91, R7.reuse ;  /* 0x000000075b5b7220 */ /* 0x080fe20000410000 */
[-C--:B------:R-:W-:Y:S01]  /*17d60*/  FMUL.FTZ R94, R94, R7.reuse ;  /* 0x000000075e5e7220 */ /* 0x080fe20000410000 */
        /* <DEDUP_REMOVED lines=50> */
[----:B------:R2:W-:Y:S04]  /*18090*/  STSM.16.M88.4 [R27], R64 ;  /* 0x000000401b007844 */ /* 0x0005e80000000200 */
[----:B------:R2:W-:Y:S04]  /*180a0*/  STSM.16.M88.4 [R142+0x6000], R72 ;  /* 0x006000488e007844 */ /* 0x0005e80000000200 */
[----:B------:R2:W-:Y:S01]  /*180b0*/  STSM.16.M88.4 [R141+0x6000], R80 ;  /* 0x006000508d007844 */ /* 0x0005e20000000200 */
[----:B------:R0:W-:Y:S06]  /*180c0*/  MEMBAR.ALL.CTA ;  /* 0x0000000000007992 */ /* 0x0001ec0000008000 */
[----:B0-----:R-:W0:Y:S01]  /*180d0*/  FENCE.VIEW.ASYNC.S ;  /* 0x00000000000073c6 */ /* 0x001e220000000000 */
[C---:B---3--:R-:W-:Y:S01]  /*180e0*/  ISETP.GT.AND P2, PT, R3.reuse, R8, PT ;  /* 0x000000080300720c */ /* 0x048fe20003f44270 */
[----:B------:R-:W-:-:S02]  /*180f0*/  VIADD R3, R3, 0xffffffff ;  /* 0xffffffff03037836 */ /* 0x000fc40000000000 */
[----:B------:R-:W-:Y:S01]  /*18100*/  IMAD.MOV.U32 R8, RZ, RZ, R0 ;  /* 0x000000ffff087224 */ /* 0x000fe200078e0000 */
[----:B0-----:R-:W-:-:S09]  /*18110*/  NOP ;  /* 0x0000000000007918 */ /* 0x001fd20000000000 */
[----:B--2---:R-:W-:Y:S05]  /*18120*/  @P2 BRA `(.L_x_1571) ;  /* 0xffffffcc000c2947 */ /* 0x004fea000383ffff */
.L_x_1553:
[----:B------:R-:W-:Y:S05]  /*18130*/  WARPSYNC.ALL ;  /* 0x0000000000007948 */ /* 0x000fea0003800000 */
[----:B------:R-:W-:Y:S06]  /*18140*/  BAR.ARV 0x8, 0x200 ;  /* 0x0208000000007b1d */ /* 0x000fec0000002000 */
[----:B------:R-:W-:Y:S05]  /*18150*/  @!P0 BRA `(.L_x_1572) ;  /* 0x0000000000048947 */ /* 0x000fea0003800000 */
[----:B------:R-:W-:Y:S01]  /*18160*/  BPT.TRAP 0x1 ;  /* 0x000000040000795c */ /* 0x000fe20000300000 */
.L_x_1572:
[----:B------:R-:W-:Y:S01]  /*18170*/  IMAD R7, R16, 0x8, R2 ;  /* 0x0000000810077824 */ /* 0x000fe200078e0202 */
[----:B------:R-:W-:-:S04]  /*18180*/  SHF.L.U32 R10, R18, 0x1f, RZ ;  /* 0x0000001f120a7819 */ /* 0x000fc800000006ff */
[----:B------:R0:W1:Y:S01]  /*18190*/  SYNCS.PHASECHK.TRANS64.TRYWAIT P2, [R7+URZ+0x2d850], R10 ;  /* 0x02d8500a070075a7 */ /* 0x000062000804017f */
[----:B------:R-:W-:Y:S05]  /*181a0*/  @!P0 BRA `(.L_x_1573) ;  /* 0x0000000000048947 */ /* 0x000fea0003800000 */
[----:B------:R-:W-:Y:S01]  /*181b0*/  BPT.TRAP 0x1 ;  /* 0x000000040000795c */ /* 0x000fe20000300000 */
.L_x_1573:
[----:B------:R-:W2:Y:S01]  /*181c0*/  LDL.LU R3, [R1+0x3c] ;  /* 0x00003c0001037983 */ /* 0x000ea20000300800 */
[----:B------:R-:W-:Y:S02]  /*181d0*/  VIADD R2, R2, 0x400 ;  /* 0x0000040002027836 */ /* 0x000fe40000000000 */
[----:B------:R-:W-:-:S03]  /*181e0*/  IMAD.MOV.U32 R9, RZ, RZ, 0x40000040 ;  /* 0x40000040ff097424 */ /* 0x000fc600078e00ff */
[----:B------:R-:W-:-:S04]  /*181f0*/  SHF.R.U32.HI R2, RZ, 0x4, R2 ;  /* 0x00000004ff027819 */ /* 0x000fc80000011602 */
[----:B------:R-:W-:Y:S02]  /*18200*/  LOP3.LUT R2, R2, 0x3fff, RZ, 0xc0, !PT ;  /* 0x00003fff02027812 */ /* 0x000fe400078ec0ff */
[----:B--2---:R-:W-:Y:S02]  /*18210*/  LOP3.LUT R8, R3, 0x10000, RZ, 0xfc, !PT ;  /* 0x0001000003087812 */ /* 0x004fe400078efcff */
[----:B------:R-:W-:Y:S01]  /*18220*/  LOP3.LUT R3, R2, 0x2000000, RZ, 0xfc, !PT ;  /* 0x0200000002037812 */ /* 0x000fe200078efcff */
[----:B-1----:R-:W-:Y:S06]  /*18230*/  @P2 BRA `(.L_x_1574) ;  /* 0x0000000000082947 */ /* 0x002fec0003800000 */
[----:B------:R-:W1:Y:S02]  /*18240*/  SYNCS.PHASECHK.TRANS64.TRYWAIT P0, [R7+URZ+0x2d850], R10 ;  /* 0x02d8500a070075a7 */ /* 0x000e64000800017f */
[----:B-1----:R-:W-:Y:S05]  /*18250*/  @!P0 BRA `(.L_x_1575) ;  /* 0x000000cc00c88947 */ /* 0x002fea0003800000 */
.L_x_1574:
[----:B------:R-:W-:Y:S01]  /*18260*/  IMAD R2, R16, 0x600, R3 ;  /* 0x0000060010027824 */ /* 0x000fe200078e0203 */
[----:B------:R-:W2:Y:S01]  /*18270*/  LDL.LU R15, [R1+0x5c] ;  /* 0x00005c00010f7983 */ /* 0x000ea20000300800 */
[----:B------:R-:W-:Y:S01]  /*18280*/  IMAD.MOV.U32 R3, RZ, RZ, -0x7fffffe0 ;  /* 0x80000020ff037424 */ /* 0x000fe200078e00ff */
[----:B------:R-:W-:Y:S05]  /*18290*/  WARPSYNC.ALL ;  /* 0x0000000000007948 */ /* 0x000fea0003800000 */
[C---:B------:R-:W-:Y:S01]  /*182a0*/  R2UR UR4, R8.reuse ;  /* 0x00000000080472ca */ /* 0x040fe200000e0000 */
[----:B------:R-:W-:Y:S01]  /*182b0*/  WARPGROUP.ARRIVE ;  /* 0x00000000000079c5 */ /* 0x000fe20000000000 */
[----:B------:R-:W-:Y:S01]  /*182c0*/  R2UR UR5, R9 ;  /* 0x00000000090572ca */ /* 0x000fe200000e0000 */
[----:B01----:R-:W-:Y:S01]  /*182d0*/  VIADD R10, R8, 0x2 ;  /* 0x00000002080a7836 */ /* 0x003fe20000000000 */
[C---:B------:R-:W-:Y:S01]  /*182e0*/  R2UR UR6, R2.reuse ;  /* 0x00000000020672ca */ /* 0x040fe200000e0000 */
[----:B------:R-:W-:Y:S01]  /*182f0*/  VIADD R12, R2, 0x40 ;  /* 0x00000040020c7836 */ /* 0x000fe20000000000 */
[----:B------:R-:W-:Y:S01]  /*18300*/  R2UR UR7, R3 ;  /* 0x00000000030772ca */ /* 0x000fe200000e0000 */
[----:B------:R-:W-:-:S02]  /*18310*/  IMAD.MOV.U32 R11, RZ, RZ, 0x40000040 ;  /* 0x40000040ff0b7424 */ /* 0x000fc400078e00ff */
[----:B------:R-:W-:Y:S02]  /*18320*/  IMAD.MOV.U32 R13, RZ, RZ, -0x7fffffe0 ;  /* 0x80000020ff0d7424 */ /* 0x000fe400078e00ff */
[----:B------:R-:W-:Y:S02]  /*18330*/  IMAD.MOV.U32 R9, RZ, RZ, 0x40000040 ;  /* 0x40000040ff097424 */ /* 0x000fe400078e00ff */
[----:B------:R-:W-:Y:S02]  /*18340*/  IMAD.MOV.U32 R3, RZ, RZ, -0x7fffffe0 ;  /* 0x80000020ff037424 */ /* 0x000fe400078e00ff */
[----:B------:R-:W-:Y:S02]  /*18350*/  VIADD R16, R16, 0x1 ;  /* 0x0000000110107836 */ /* 0x000fe40000000000 */
[----:B------:R-:W-:Y:S02]  /*18360*/  IMAD.U32 R14, RZ, RZ, UR41 ;  /* 0x00000029ff0e7e24 */ /* 0x000fe4000f8e00ff */
[----:B------:R-:W-:Y:S01]  /*18370*/  HGMMA.64x96x16.F32 R88, gdesc[UR4].tnspB, R88, gsb0 ;  /* 0x41600000045879f0 */ /* 0x000fe20008000858 */
[----:B------:R-:W-:Y:S01]  /*18380*/  R2UR UR4, R10 ;  /* 0x000000000a0472ca */ /* 0x000fe200000e0000 */
[----:B------:R-:W-:Y:S01]  /*18390*/  VIADD R10, R8, 0x4 ;  /* 0x00000004080a7836 */ /* 0x000fe20000000000 */
[----:B------:R-:W-:Y:S01]  /*183a0*/  R2UR UR5, R11 ;  /* 0x000000000b0572ca */ /* 0x000fe200000e0000 */
[----:B------:R-:W-:Y:S01]  /*183b0*/  IMAD.MOV.U32 R11, RZ, RZ, 0x40000040 ;  /* 0x40000040ff0b7424 */ /* 0x000fe200078e00ff */
[----:B------:R-:W-:Y:S01]  /*183c0*/  R2UR UR6, R12 ;  /* 0x000000000c0672ca */ /* 0x000fe200000e0000 */
[----:B------:R-:W-:Y:S01]  /*183d0*/  VIADD R12, R2, 0x80 ;  /* 0x00000080020c7836 */ /* 0x000fe20000000000 */
[----:B------:R-:W-:Y:S01]  /*183e0*/  R2UR UR7, R13 ;  /* 0x000000000d0772ca */ /* 0x000fe200000e0000 */
[----:B------:R-:W-:Y:S01]  /*183f0*/  IMAD.MOV.U32 R13, RZ, RZ, -0x7fffffe0 ;  /* 0x80000020ff0d7424 */ /* 0x000fe200078e00ff */
[----:B------:R-:W-:-:S04]  /*18400*/  ISETP.NE.AND P2, PT, R16, 0x2, PT ;  /* 0x000000021000780c */ /* 0x000fc80003f45270 */
[----:B------:R-:W-:Y:S01]  /*18410*/  SEL R16, R16, RZ, P2 ;  /* 0x000000ff10107207 */ /* 0x000fe20001000000 */
[----:B------:R-:W-:Y:S02]  /*18420*/  WARPGROUP.DEPBAR.LE gsb0, 0x0 ;  /* 0x00008000000079c5 */ /* 0x000fe40000010000 */
[----:B------:R-:W-:-:S06]  /*18430*/  WARPGROUP.ARRIVE ;  /* 0x00000000000079c5 */ /* 0x000fcc0000000000 */
        /* <DEDUP_REMOVED lines=19> */
[----:B------:R-:W-:Y:S02]  /*18570*/  IMAD.MOV.U32 R13, RZ, RZ, -0x7fffffe0 ;  /* 0x80000020ff0d7424 */ /* 0x000fe400078e00ff */
[----:B--2---:R-:W-:-:S05]  /*18580*/  VIADD R15, R15, 0x1 ;  /* 0x000000010f0f7836 */ /* 0x004fca0000000000 */
[----:B------:R-:W-:Y:S01]  /*18590*/  STL [R1+0x5c], R15 ;  /* 0x00005c0f01007387 */ /* 0x000fe20000100800 */
        /* <DEDUP_REMOVED lines=28> */
[----:B------:R-:W-:Y:S01]  /*18760*/  R2UR UR5, R11 ;  /* 0x000000000b0572ca */ /* 0x000fe200000e0000 */
[----:B------:R-:W-:Y:S01]  /*18770*/  @!P1 VIADD R11, R7, 0x2d860 ;  /* 0x0002d860070b9836 */ /* 0x000fe20000000000 */
[----:B------:R-:W-:Y:S01]  /*18780*/  R2UR UR6, R12 ;  /* 0x000000000c0672ca */ /* 0x000fe200000e0000 */
[----:B------:R-:W-:Y:S01]  /*18790*/  IMAD.U32 R7, RZ, RZ, UR41 ;  /* 0x00000029ff077e24 */ /* 0x000fe2000f8e00ff */
[----:B------:R-:W-:Y:S02]  /*187a0*/  R2UR UR7, R13 ;  /* 0x000000000d0772ca */ /* 0x000fe400000e0000 */
[----:B------:R-:W-:Y:S01]  /*187b0*/  @!P1 PRMT R11, RZ, 0x654, R11 ;  /* 0x00000654ff0b9816 */ /* 0x000fe2000000000b */
[----:B------:R-:W-:-:S02]  /*187c0*/  WARPGROUP.DEPBAR.LE gsb0, 0x0 ;  /* 0x00008000000079c5 */ /* 0x000fc40000010000 */
[----:B------:R-:W-:-:S08]  /*187d0*/  WARPGROUP.ARRIVE ;  /* 0x00000000000079c5 */ /* 0x000fd00000000000 */
[----:B------:R-:W-:Y:S01]  /*187e0*/  HGMMA.64x96x16.F32 R88, gdesc[UR4].tnspB, R88, gsb0 ;  /* 0x41600000045879f0 */ /* 0x000fe20008000858 */
[----:B------:R-:W-:Y:S02]  /*187f0*/  R2UR UR4, R8 ;  /* 0x00000000080472ca */ /* 0x000fe400000e0000 */
[----:B------:R-:W-:Y:S02]  /*18800*/  R2UR UR5, R9 ;  /* 0x00000000090572ca */ /* 0x000fe400000e0000 */
[----:B------:R-:W-:Y:S02]  /*18810*/  R2UR UR6, R2 ;  /* 0x00000000020672ca */ /* 0x000fe400000e0000 */
[----:B------:R-:W-:Y:S01]  /*18820*/  R2UR UR7, R3 ;  /* 0x00000000030772ca */ /* 0x000fe200000e0000 */
[----:B------:R-:W0:Y:S04]  /*18830*/  SHFL.BFLY PT, R2, R5, 0x2, 0x1f ;  /* 0x0c401f0005027f89 */ /* 0x000e2800000e0000 */
[----:B------:R-:W1:Y:S01]  /*18840*/  SHFL.BFLY PT, R3, R4, 0x2, 0x1f ;  /* 0x0c401f0004037f89 */ /* 0x000e6200000e0000 */
[----:B0-----:R-:W-:Y:S01]  /*18850*/  FADD.FTZ R2, R2, R5 ;  /* 0x0000000502027221 */ /* 0x001fe20000010000 */
[----:B------:R-:W-:-:S02]  /*18860*/  IMAD.MOV.U32 R5, RZ, RZ, RZ ;  /* 0x000000ffff057224 */ /* 0x000fc400078e00ff */
[----:B-1----:R-:W-:Y:S01]  /*18870*/  FADD.FTZ R8, R3, R4 ;  /* 0x0000000403087221 */ /* 0x002fe20000010000 */
[----:B------:R-:W-:Y:S01]  /*18880*/  IMAD.MOV.U32 R4, RZ, RZ, -0x800000 ;  /* 0xff800000ff047424 */ /* 0x000fe200078e00ff */
[----:B------:R-:W0:Y:S04]  /*18890*/  SHFL.BFLY PT, R3, R2, 0x1, 0x1f ;  /* 0x0c201f0002037f89 */ /* 0x000e2800000e0000 */
[----:B------:R-:W1:Y:S01]  /*188a0*/  SHFL.BFLY PT, R9, R8, 0x1, 0x1f ;  /* 0x0c201f0008097f89 */ /* 0x000e6200000e0000 */
[----:B0-----:R-:W-:Y:S01]  /*188b0*/  FADD.FTZ R12, R2, R3 ;  /* 0x00000003020c7221 */ /* 0x001fe20000010000 */
[----:B------:R-:W-:Y:S01]  /*188c0*/  IMAD.MOV.U32 R2, RZ, RZ, RZ ;  /* 0x000000ffff027224 */ /* 0x000fe200078e00ff */
[----:B------:R-:W-:Y:S01]  /*188d0*/  SEL R3, RZ, 0x1, P2 ;  /* 0x00000001ff037807 */ /* 0x000fe20001000000 */
[----:B-1----:R-:W-:-:S02]  /*188e0*/  FADD.FTZ R13, R8, R9 ;  /* 0x00000009080d7221 */ /* 0x002fc40000010000 */
[----:B------:R-:W-:Y:S02]  /*188f0*/  FSETP.NE.FTZ.AND P0, PT, R12, RZ, PT ;  /* 0x000000ff0c00720b */ /* 0x000fe40003f15000 */
[----:B------:R-:W-:Y:S01]  /*18900*/  LOP3.LUT R18, R18, R3, RZ, 0x3c, !PT ;  /* 0x0000000312127212 */ /* 0x000fe200078e3cff */
[----:B------:R-:W-:Y:S01]  /*18910*/  IMAD.MOV.U32 R3, RZ, RZ, -0x800000 ;  /* 0xff800000ff037424 */ /* 0x000fe200078e00ff */
[----:B------:R-:W-:-:S09]  /*18920*/  FSETP.NE.FTZ.AND P3, PT, R13, RZ, PT ;  /* 0x000000ff0d00720b */ /* 0x000fd20003f75000 */
[----:B------:R-:W0:Y:S01]  /*18930*/  @P0 MUFU.LG2 R9, R12 ;  /* 0x0000000c00090308 */ /* 0x000e220000000c00 */
[----:B------:R-:W-:-:S03]  /*18940*/  @P0 FMUL.FTZ R7, R7, 0.69314718246459960938 ;  /* 0x3f31721807070820 */ /* 0x000fc60000410000 */
[----:B------:R-:W-:-:S04]  /*18950*/  @P3 FMUL.FTZ R14, R14, 0.69314718246459960938 ;  /* 0x3f3172180e0e3820 */ /* 0x000fc80000410000 */
[----:B------:R-:W1:Y:S08]  /*18960*/  @P3 MUFU.LG2 R10, R13 ;  /* 0x0000000d000a3308 */ /* 0x000e700000000c00 */
[----:B------:R-:W2:Y:S01]  /*18970*/  @P0 MUFU.RCP R5, R12 ;  /* 0x0000000c00050308 */ /* 0x000ea20000001000 */
[----:B0-----:R-:W-:-:S04]  /*18980*/  @P0 FMUL.FTZ R8, R9, 0.69314718246459960938 ;  /* 0x3f31721809080820 */ /* 0x001fc80000410000 */
[----:B------:R-:W-:Y:S01]  /*18990*/  @P0 FFMA.FTZ R3, R7, R0, R8 ;  /* 0x0000000007030223 */ /* 0x000fe20000010008 */
[----:B------:R-:W-:Y:S02]  /*189a0*/  WARPGROUP.DEPBAR.LE gsb0, 0x0 ;  /* 0x00008000000079c5 */ /* 0x000fe40000010000 */
[----:B------:R-:W-:Y:S01]  /*189b0*/  WARPGROUP.ARRIVE ;  /* 0x00000000000079c5 */ /* 0x000fe20000000000 */
[----:B------:R-:W0:Y:S01]  /*189c0*/  @P3 MUFU.RCP R2, R13 ;  /* 0x0000000d00023308 */ /* 0x000e220000001000 */
[----:B-1----:R-:W-:Y:S01]  /*189d0*/  @P3 FMUL.FTZ R9, R10, 0.69314718246459960938 ;  /* 0x3f3172180a093820 */ /* 0x002fe20000410000 */
[----:B------:R-:W-:-:S03]  /*189e0*/  PLOP3.LUT P0, PT, PT, PT, PT, 0x8, 0x0 ;  /* 0x000000000000781c */ /* 0x000fc60003f0e170 */
[----:B------:R-:W-:Y:S01]  /*189f0*/  HGMMA.64x96x16.F32 R88, gdesc[UR4].tnspB, R88, gsb0 ;  /* 0x41600000045879f0 */ /* 0x000fe20008000858 */
[----:B------:R-:W-:Y:S02]  /*18a00*/  @P3 FFMA.FTZ R4, R14, R6, R9 ;  /* 0x000000060e043223 */ /* 0x000fe40000010009 */
        /* <DEDUP_REMOVED lines=50> */
.L_x_1466:
[----:B------:R-:W-:Y:S05]  /*18d30*/  WARPSYNC.ALL ;  /* 0x0000000000007948 */ /* 0x000fea0003800000 */
[----:B------:R-:W0:Y:S08]  /*18d40*/  S2UR UR5, SR_CgaCtaId ;  /* 0x00000000000579c3 */ /* 0x000e300000008800 */
[----:B------:R-:W-:Y:S06]  /*18d50*/  BAR.SYNC.DEFER_BLOCKING 0x5, 0x200 ;  /* 0x0148000000007b1d */ /* 0x000fec0000010000 */
[----:B------:R-:W-:Y:S01]  /*18d60*/  UMOV UR4, 0x400 ;  /* 0x0000040000047882 */ /* 0x000fe20000000000 */
[----:B------:R-:W-:Y:S01]  /*18d70*/  BSSY B0, `(.L_x_1576) ;  /* 0x00002c5000007945 */ /* 0x000fe20003800000 */
[----:B0-----:R-:W-:-:S06]  /*18d80*/  ULEA UR4, UR5, UR4, 0x18 ;  /* 0x0000000405047291 */ /* 0x001fcc000f8ec03f */
[----:B------:R-:W-:-:S05]  /*18d90*/  IMAD.U32 R2, RZ, RZ, UR4 ;  /* 0x00000004ff027e24 */ /* 0x000fca000f8e00ff */
[----:B------:R0:W1:Y:S01]  /*18da0*/  LDS.128 R72, [R2+0x2d8d0] ;  /* 0x02d8d00002487984 */ /* 0x0000620000000c00 */
[----:B------:R-:W-:Y:S06]  /*18db0*/  BAR.ARV 0x4, 0x200 ;  /* 0x0108000000007b1d */ /* 0x000fec0000002000 */
[----:B------:R-:W-:Y:S05]  /*18dc0*/  @P0 BRA `(.L_x_1577) ;  /* 0x0000002000240947 */ /* 0x000fea0003800000 */
[----:B------:R-:W2:Y:S01]  /*18dd0*/  LDL R0, [R1+0x6c] ;  /* 0x00006c0001007983 */ /* 0x000ea20000100800 */
[----:B------:R-:W-:Y:S01]  /*18de0*/  ULDC UR4, c[0x0][0xad4] ;  /* 0x0002b50000047ab9 */ /* 0x000fe20000000800 */
[----:B------:R-:W3:Y:S02]  /*18df0*/  LDC R44, c[0x0][0xbe8] ;  /* 0x0002fa00ff2c7b82 */ /* 0x000ee40000000800 */
[----:B------:R-:W4:Y:S04]  /*18e00*/  LDL.LU R36, [R1+0x54] ;  /* 0x0000540001247983 */ /* 0x000f280000300800 */
[----:B------:R-:W3:Y:S01]  /*18e10*/  LDL R42, [R1+0x58] ;  /* 0x00005800012a7983 */ /* 0x000ee20000100800 */
[----:B------:R-:W0:Y:S01]  /*18e20*/  S2R R5, SR_SWINHI ;  /* 0x0000000000057919 */ /* 0x000e220000002f00 */
[----:B------:R-:W-:-:S02]  /*18e30*/  MOV R34, R2 ;  /* 0x0000000200227202 */ /* 0x000fc40000000f00 */
[----:B0-----:R-:W-:-:S03]  /*18e40*/  MOV R35, R5 ;  /* 0x0000000500237202 */ /* 0x001fc60000000f00 */
[----:B--2---:R-:W-:-:S03]  /*18e50*/  IMAD.WIDE R8, R0, 0x2, R34 ;  /* 0x0000000200087825 */ /* 0x004fc600078e0222 */
[C---:B------:R-:W-:Y:S02]  /*18e60*/  LOP3.LUT R5, R8.reuse, 0x180, RZ, 0xc0, !PT ;  /* 0x0000018008057812 */ /* 0x040fe400078ec0ff */
[C---:B------:R-:W-:Y:S02]  /*18e70*/  IADD3 R10, P2, R8.reuse, 0x3020, RZ ;  /* 0x00003020080a7810 */ /* 0x040fe40007f5e0ff */
[----:B------:R-:W-:Y:S02]  /*18e80*/  SHF.R.U64 R5, R5, 0x3, RZ ;  /* 0x0000000305057819 */ /* 0x000fe400000012ff */
[C---:B------:R-:W-:Y:S02]  /*18e90*/  IADD3 R11, P4, R8.reuse, 0x20, RZ ;  /* 0x00000020080b7810 */ /* 0x040fe40007f9e0ff */
[C---:B------:R-:W-:Y:S02]  /*18ea0*/  IADD3 R31, P3, R8.reuse, 0x3000, RZ ;  /* 0x00003000081f7810 */ /* 0x040fe40007f7e0ff */
[----:B------:R-:W-:-:S02]  /*18eb0*/  IADD3 R12, P1, R8, 0x6000, RZ ;  /* 0x00006000080c7810 */ /* 0x000fc40007f3e0ff */
[----:B------:R-:W-:Y:S02]  /*18ec0*/  IADD3 R37, P0, R8, 0x6020, RZ ;  /* 0x0000602008257810 */ /* 0x000fe40007f1e0ff */
[----:B------:R-:W-:Y:S02]  /*18ed0*/  LOP3.LUT R8, R5, R8, RZ, 0x3c, !PT ;  /* 0x0000000805087212 */ /* 0x000fe400078e3cff */
[----:B------:R-:W-:Y:S01]  /*18ee0*/  LOP3.LUT R5, R10, 0x180, RZ, 0xc0, !PT ;  /* 0x000001800a057812 */ /* 0x000fe200078ec0ff */
[----:B------:R-:W-:Y:S01]  /*18ef0*/  IMAD.X R15, RZ, RZ, R9, P0 ;  /* 0x000000ffff0f7224 */ /* 0x000fe200000e0609 */
[----:B----4-:R-:W-:Y:S02]  /*18f00*/  ISETP.NE.AND P0, PT, R36, RZ, PT ;  /* 0x000000ff2400720c */ /* 0x010fe40003f05270 */
[----:B------:R-:W-:-:S04]  /*18f10*/  SHF.R.U64 R5, R5, 0x3, RZ ;  /* 0x0000000305057819 */ /* 0x000fc800000012ff */
[----:B------:R-:W-:Y:S02]  /*18f20*/  LOP3.LUT R28, R5, R10, RZ, 0x3c, !PT ;  /* 0x0000000a051c7212 */ /* 0x000fe400078e3cff */
[----:B------:R-:W-:Y:S01]  /*18f30*/  SEL R5, R36, UR4, P0 ;  /* 0x0000000424057c07 */ /* 0x000fe20008000000 */
[----:B------:R-:W-:Y:S05]  /*18f40*/  WARPSYNC.ALL ;  /* 0x0000000000007948 */ /* 0x000fea0003800000 */
[----:B------:R-:W-:Y:S01]  /*18f50*/  LOP3.LUT R0, R11, 0x180, RZ, 0xc0, !PT ;  /* 0x000001800b007812 */ /* 0x000fe200078ec0ff */
[--C-:B------:R-:W-:Y:S01]  /*18f60*/  IMAD.X R25, RZ, RZ, R9.reuse, P4 ;  /* 0x000000ffff197224 */ /* 0x100fe200020e0609 */
[----:B------:R-:W-:Y:S01]  /*18f70*/  LOP3.LUT R14, R37, 0x180, RZ, 0xc0, !PT ;  /* 0x00000180250e7812 */ /* 0x000fe200078ec0ff */
[--C-:B------:R-:W-:Y:S01]  /*18f80*/  IMAD.X R27, RZ, RZ, R9.reuse, P3 ;  /* 0x000000ffff1b7224 */ /* 0x100fe200018e0609 */
[----:B------:R-:W-:Y:S01]  /*18f90*/  SHF.R.U64 R0, R0, 0x3, RZ ;  /* 0x0000000300007819 */ /* 0x000fe200000012ff */
[--C-:B------:R-:W-:Y:S01]  /*18fa0*/  IMAD.X R29, RZ, RZ, R9.reuse, P2 ;  /* 0x000000ffff1d7224 */ /* 0x100fe200010e0609 */
[----:B------:R-:W-:Y:S01]  /*18fb0*/  MOV R30, R8 ;  /* 0x00000008001e7202 */ /* 0x000fe20000000f00 */
[----:B------:R-:W-:Y:S01]  /*18fc0*/  IMAD.X R13, RZ, RZ, R9, P1 ;  /* 0x000000ffff0d7224 */ /* 0x000fe200008e0609 */
[----:B------:R-:W-:Y:S01]  /*18fd0*/  LOP3.LUT R24, R0, R11, RZ, 0x3c, !PT ;  /* 0x0000000b00187212 */ /* 0x000fe200078e3cff */
[----:B------:R-:W-:Y:S01]  /*18fe0*/  ULDC.64 UR4, c[0x0][0xc00] ;  /* 0x0003000000047ab9 */ /* 0x000fe20000000a00 */
[----:B------:R-:W-:Y:S01]  /*18ff0*/  LOP3.LUT R0, R31, 0x180, RZ, 0xc0, !PT ;  /* 0x000001801f007812 */ /* 0x000fe200078ec0ff */
[----:B------:R-:W-:Y:S01]  /*19000*/  ULDC.64 UR6, c[0x0][0xc08] ;  /* 0x0003020000067ab9 */ /* 0x000fe20000000a00 */
[----:B------:R-:W-:-:S02]  /*19010*/  LOP3.LUT R11, R12, 0x180, RZ, 0xc0, !PT ;  /* 0x000001800c0b7812 */ /* 0x000fc400078ec0ff */
[----:B------:R-:W-:Y:S02]  /*19020*/  SHF.R.U64 R0, R0, 0x3, RZ ;  /* 0x0000000300007819 */ /* 0x000fe400000012ff */
[----:B------:R-:W-:Y:S02]  /*19030*/  SHF.R.U64 R11, R11, 0x3, RZ ;  /* 0x000000030b0b7819 */ /* 0x000fe400000012ff */
[----:B------:R-:W-:Y:S02]  /*19040*/  LOP3.LUT R26, R0, R31, RZ, 0x3c, !PT ;  /* 0x0000001f001a7212 */ /* 0x000fe400078e3cff */
[----:B------:R-:W-:Y:S02]  /*19050*/  SHF.R.U64 R14, R14, 0x3, RZ ;  /* 0x000000030e0e7819 */ /* 0x000fe400000012ff */
[----:B------:R-:W-:Y:S02]  /*19060*/  LOP3.LUT R12, R11, R12, RZ, 0x3c, !PT ;  /* 0x0000000c0b0c7212 */ /* 0x000fe400078e3cff */
[----:B------:R-:W-:-:S02]  /*19070*/  F2FP.F16.F32.PACK_AB R8, R7, R6 ;  /* 0x000000060708723e */ /* 0x000fc400000000ff */
[----:B------:R-:W-:Y:S02]  /*19080*/  F2FP.F16.F32.PACK_AB R9, R91, R90 ;  /* 0x0000005a5b09723e */ /* 0x000fe400000000ff */
[----:B------:R-:W-:Y:S02]  /*19090*/  F2FP.F16.F32.PACK_AB R10, R93, R92 ;  /* 0x0000005c5d0a723e */ /* 0x000fe400000000ff */
[----:B------:R-:W-:Y:S01]  /*190a0*/  F2FP.F16.F32.PACK_AB R11, R95, R94 ;  /* 0x0000005e5f0b723e */ /* 0x000fe200000000ff */
[----:B------:R-:W-:Y:S01]  /*190b0*/  BAR.SYNC.DEFER_BLOCKING 0x1, 0x180 ;  /* 0x0046000000007b1d */ /* 0x000fe20000010000 */
[----:B------:R-:W-:Y:S02]  /*190c0*/  MOV R41, R24 ;  /* 0x0000001800297202 */ /* 0x000fe40000000f00 */
[----:B------:R-:W-:Y:S02]  /*190d0*/  MOV R0, R26 ;  /* 0x0000001a00007202 */ /* 0x000fe40000000f00 */
[----:B------:R-:W-:-:S02]  /*190e0*/  LOP3.LUT R14, R14, R37, RZ, 0x3c, !PT ;  /* 0x000000250e0e7212 */ /* 0x000fc400078e3cff */
[----:B------:R-:W-:Y:S01]  /*190f0*/  F2FP.F16.F32.PACK_AB R24, R97, R96 ;  /* 0x000000606118723e */ /* 0x000fe200000000ff */
[----:B------:R-:W3:Y:S01]  /*19100*/  LDC.64 R36, c[0x0][0xc00] ;  /* 0x00030000ff247b82 */ /* 0x000ee20000000a00 */
[----:B------:R-:W-:Y:S02]  /*19110*/  F2FP.F16.F32.PACK_AB R25, R99, R98 ;  /* 0x000000626319723e */ /* 0x000fe400000000ff */
[----:B------:R-:W-:Y:S02]  /*19120*/  F2FP.F16.F32.PACK_AB R26, R101, R100 ;  /* 0x00000064651a723e */ /* 0x000fe400000000ff */
[----:B------:R-:W-:Y:S02]  /*19130*/  F2FP.F16.F32.PACK_AB R27, R103, R102 ;  /* 0x00000066671b723e */ /* 0x000fe400000000ff */
[----:B------:R-:W-:Y:S02]  /*19140*/  MOV R40, R28 ;  /* 0x0000001c00287202 */ /* 0x000fe40000000f00 */
[----:B------:R-:W-:-:S02]  /*19150*/  F2FP.F16.F32.PACK_AB R28, R105, R104 ;  /* 0x00000068691c723e */ /* 0x000fc400000000ff */
[----:B------:R-:W-:Y:S02]  /*19160*/  F2FP.F16.F32.PACK_AB R29, R33, R32 ;  /* 0x00000020211d723e */ /* 0x000fe400000000ff */
[----:B------:R-:W-:Y:S01]  /*19170*/  F2FP.F16.F32.PACK_AB R31, R111, R110 ;  /* 0x0000006e6f1f723e */ /* 0x000fe200000000ff */
[----:B------:R0:W-:Y:S01]  /*19180*/  STSM.16.M88.4 [R30], R8 ;  /* 0x000000081e007844 */ /* 0x0001e20000000200 */
[----:B------:R-:W-:Y:S02]  /*19190*/  MOV R39, R12 ;  /* 0x0000000c00277202 */ /* 0x000fe40000000f00 */
[----:B------:R-:W-:Y:S01]  /*191a0*/  MOV R38, R14 ;  /* 0x0000000e00267202 */ /* 0x000fe20000000f00 */
[----:B------:R2:W-:Y:S01]  /*191b0*/  STSM.16.M88.4 [R41], R24 ;  /* 0x0000001829007844 */ /* 0x0005e20000000200 */
        /* <DEDUP_REMOVED lines=8> */
[----:B------:R-:W-:Y:S02]  /*19240*/  F2FP.F16.F32.PACK_AB R11, R119, R118 ;  /* 0x00000076770b723e */ /* 0x000fe400000000ff */
[----:B--2---:R-:W-:Y:S02]  /*19250*/  F2FP.F16.F32.PACK_AB R24, R129, R128 ;  /* 0x000000808118723e */ /* 0x004fe400000000ff */
[----:B------:R-:W-:Y:S02]  /*19260*/  F2FP.F16.F32.PACK_AB R25, R131, R130 ;  /* 0x000000828319723e */ /* 0x000fe400000000ff */
[----:B------:R-:W-:Y:S02]  /*19270*/  F2FP.F16.F32.PACK_AB R26, R133, R132 ;  /* 0x00000084851a723e */ /* 0x000fe400000000ff */
[----:B------:R-:W-:Y:S01]  /*19280*/  F2FP.F16.F32.PACK_AB R27, R135, R134 ;  /* 0x00000086871b723e */ /* 0x000fe200000000ff */
[----:B------:R0:W-:Y:S04]  /*19290*/  STSM.16.M88.4 [R0], R28 ;  /* 0x0000001c00007844 */ /* 0x0001e80000000200 */
[----:B------:R2:W-:Y:S04]  /*192a0*/  STSM.16.M88.4 [R40], R8 ;  /* 0x0000000828007844 */ /* 0x0005e80000000200 */
[----:B------:R4:W-:Y:S04]  /*192b0*/  STSM.16.M88.4 [R39], R12 ;  /* 0x0000000c27007844 */ /* 0x0009e80000000200 */
[----:B------:R1:W-:Y:S01]  /*192c0*/  STSM.16.M88.4 [R38], R24 ;  /* 0x0000001826007844 */ /* 0x0003e20000000200 */
[----:B------:R-:W-:Y:S01]  /*192d0*/  BAR.SYNC.DEFER_BLOCKING 0x1, 0x180 ;  /* 0x0046000000007b1d */ /* 0x000fe20000010000 */
[----:B------:R-:W-:-:S04]  /*192e0*/  ISETP.NE.U32.AND P3, PT, RZ, UR4, PT ;  /* 0x00000004ff007c0c */ /* 0x000fc8000bf65070 */
[----:B------:R-:W-:Y:S01]  /*192f0*/  ISETP.NE.AND.EX P3, PT, RZ, UR5, PT, P3 ;  /* 0x00000005ff007c0c */ /* 0x000fe2000bf65330 */
[----:B0-----:R-:W-:Y:S02]  /*19300*/  IMAD.MOV.U32 R0, RZ, RZ, RZ ;  /* 0x000000ffff007224 */ /* 0x001fe400078e00ff */
[----:B---3--:R-:W-:-:S10]  /*19310*/  IMAD.WIDE R28, R42, 0x4, R36 ;  /* 0x000000042a1c7825 */ /* 0x008fd400078e0224 */
[----:B------:R-:W5:Y:S01]  /*19320*/  @P3 LDG.E R0, desc[UR38][R28.64] ;  /* 0x000000261c003981 */ /* 0x000f62000c1e1900 */
[----:B------:R-:W-:-:S04]  /*19330*/  ISETP.NE.U32.AND P0, PT, RZ, UR6, PT ;  /* 0x00000006ff007c0c */ /* 0x000fc8000bf05070 */
[----:B------:R-:W-:-:S13]  /*19340*/  ISETP.NE.AND.EX P0, PT, RZ, UR7, PT, P0 ;  /* 0x00000007ff007c0c */ /* 0x000fda000bf05300 */
[----:B--2---:R-:W0:Y:S01]  /*19350*/  @P0 LDC.64 R8, c[0x0][0xc08] ;  /* 0x00030200ff080b82 */ /* 0x004e220000000a00 */
[----:B------:R-:W-:Y:S01]  /*19360*/  ULDC UR6, c[0x0][0xa88] ;  /* 0x0002a20000067ab9 */ /* 0x000fe20000000800 */
[----:B----4-:R-:W-:Y:S01]  /*19370*/  IMAD.MOV.U32 R14, RZ, RZ, 0x9b8 ;  /* 0x000009b8ff0e7424 */ /* 0x010fe200078e00ff */
[----:B------:R-:W-:Y:S01]  /*19380*/  ISETP.GT.AND P1, PT, R5, 0x1, PT ;  /* 0x000000010500780c */ /* 0x000fe20003f24270 */
[----:B------:R-:W-:-:S03]  /*19390*/  IMAD.U32 R31, RZ, RZ, UR6 ;  /* 0x00000006ff1f7e24 */ /* 0x000fc6000f8e00ff */
[----:B------:R-:W-:-:S04]  /*193a0*/  SEL R14, R14, 0x978, P1 ;  /* 0x000009780e0e7807 */ /* 0x000fc80000800000 */
[----:B------:R2:W3:Y:S01]  /*193b0*/  LDC.64 R10, c[0x0][R14+0x218] ;  /* 0x000086000e0a7b82 */ /* 0x0004e20000000a00 */
[----:B0-----:R-:W-:-:S07]  /*193c0*/  @P0 IMAD.WIDE R8, R42, 0x4, R8 ;  /* 0x000000042a080825 */ /* 0x001fce00078e0208 */
[----:B------:R2:W0:Y:S01]  /*193d0*/  LDC.64 R12, c[0x0][R14+0x228] ;  /* 0x00008a000e0c7b82 */ /* 0x0004220000000a00 */
[----:B------:R4:W5:Y:S07]  /*193e0*/  @P0 LDG.E R31, desc[UR38][R8.64] ;  /* 0x00000026081f0981 */ /* 0x00096e000c1e1900 */
[----:B----4-:R2:W4:Y:S01]  /*193f0*/  LDC.64 R8, c[0x0][R14+0x220] ;  /* 0x000088000e087b82 */ /* 0x0105220000000a00 */
[----:B------:R-:W-:Y:S01]  /*19400*/  ISETP.NE.AND P2, PT, R44, 0x1, PT ;  /* 0x000000012c00780c */ /* 0x000fe20003f45270 */
[----:B-1-3--:R-:W-:-:S12]  /*19410*/  @P0 BRA `(.L_x_1578) ;  /* 0x0000000000100947 */ /* 0x00afd80003800000 */
[----:B------:R-:W-:Y:S05]  /*19420*/  @!P3 BRA `(.L_x_1578) ;  /* 0x00000000000cb947 */ /* 0x000fea0003800000 */
[----:B------:R-:W3:Y:S04]  /*19430*/  LDG.E R24, desc[UR38][R28.64] ;  /* 0x000000261c187981 */ /* 0x000ee8000c1e1900 */
[----:B-----5:R-:W3:Y:S02]  /*19440*/  LDG.E R31, desc[UR38][R28.64+0x4] ;  /* 0x000004261c1f7981 */ /* 0x020ee4000c1e1900 */
[----:B---3--:R-:W-:-:S07]  /*19450*/  IMAD.IADD R31, R31, 0x1, -R24 ;  /* 0x000000011f1f7824 */ /* 0x008fce00078e0a18 */
.L_x_1578:
[----:B------:R-:W3:Y:S04]  /*19460*/  LDL R51, [R1+0x50] ;  /* 0x0000500001337983 */ /* 0x000ee80000100800 */
[----:B------:R-:W3:Y:S04]  /*19470*/  LDL R28, [R1+0x44] ;  /* 0x00004400011c7983 */ /* 0x000ee80000100800 */
[----:B------:R-:W3:Y:S04]  /*19480*/  LDL R52, [R1+0x1c] ;  /* 0x00001c0001347983 */ /* 0x000ee80000100800 */
[----:B------:R-:W3:Y:S01]  /*19490*/  LDL R49, [R1+0x60] ;  /* 0x0000600001317983 */ /* 0x000ee20000100800 */
[----:B--2---:R-:W1:Y:S03]  /*194a0*/  LDC.64 R14, c[0x0][R14+0x210] ;  /* 0x000084000e0e7b82 */ /* 0x004e660000000a00 */
[----:B------:R-:W2:Y:S04]  /*194b0*/  LDL R36, [R1+0x68] ;  /* 0x0000680001247983 */ /* 0x000ea80000100800 */
[----:B------:R-:W2:Y:S01]  /*194c0*/  LDL R30, [R1+0x64] ;  /* 0x00006400011e7983 */ /* 0x000ea20000100800 */
[----:B------:R-:W-:Y:S01]  /*194d0*/  ISETP.NE.U32.AND P0, PT, RZ, UR4, PT ;  /* 0x00000004ff007c0c */ /* 0x000fe2000bf05070 */
[----:B------:R-:W0:Y:S03]  /*194e0*/  @P2 LDC R26, c[0x0][0xbec] ;  /* 0x0002fb00ff1a2b82 */ /* 0x000e260000000800 */
[----:B------:R-:W-:-:S02]  /*194f0*/  ISETP.NE.AND.EX P0, PT, RZ, UR5, PT, P0 ;  /* 0x00000005ff007c0c */ /* 0x000fc4000bf05300 */
[----:B------:R-:W-:-:S03]  /*19500*/  SHF.R.S32.HI R5, RZ, 0x1f, R42 ;  /* 0x0000001fff057819 */ /* 0x000fc6000001142a */
[----:B------:R-:W1:Y:S01]  /*19510*/  @P2 LDC R39, c[0x0][0xbf0] ;  /* 0x0002fc00ff272b82 */ /* 0x000e620000000800 */
[----:B------:R-:W-:-:S07]  /*19520*/  SEL R45, R42, RZ, !P0 ;  /* 0x000000ff2a2d7207 */ /* 0x000fce0004000000 */
[----:B------:R-:W0:Y:S01]  /*19530*/  LDC.64 R24, c[0x0][0xba8] ;  /* 0x0002ea00ff187b82 */ /* 0x000e220000000a00 */
[----:B------:R-:W-:Y:S01]  /*19540*/  SEL R5, R5, RZ, !P0 ;  /* 0x000000ff05057207 */ /* 0x000fe20004000000 */
[----:B----4-:R-:W-:-:S04]  /*19550*/  IMAD R9, R9, R45, RZ ;  /* 0x0000002d09097224 */ /* 0x010fc800078e02ff */
[C---:B------:R-:W-:Y:S02]  /*19560*/  IMAD R37, R8.reuse, R5, R9 ;  /* 0x0000000508257224 */ /* 0x040fe400078e0209 */
[----:B------:R-:W-:Y:S01]  /*19570*/  IMAD.WIDE.U32 R8, R8, R45, RZ ;  /* 0x0000002d08087225 */ /* 0x000fe200078e00ff */
[----:B-----5:R-:W-:Y:S01]  /*19580*/  SHF.R.S32.HI R47, RZ, 0x1f, R0 ;  /* 0x0000001fff2f7819 */ /* 0x020fe20000011400 */
[----:B0-----:R-:W0:Y:S08]  /*19590*/  @!P1 LDC R24, c[0x0][0xb50] ;  /* 0x0002d400ff189b82 */ /* 0x001e300000000800 */
[----:B------:R-:W4:Y:S01]  /*195a0*/  @!P1 LDC R25, c[0x0][0xb54] ;  /* 0x0002d500ff199b82 */ /* 0x000f220000000800 */
[----:B------:R-:W-:-:S02]  /*195b0*/  IMAD R46, R31, R44, RZ ;  /* 0x0000002c1f2e7224 */ /* 0x000fc400078e02ff */
[-C--:B---3--:R-:W-:Y:S02]  /*195c0*/  IMAD R27, R11, R51.reuse, RZ ;  /* 0x000000330b1b7224 */ /* 0x088fe400078e02ff */
[----:B------:R-:W-:-:S04]  /*195d0*/  IMAD.WIDE.U32 R10, R10, R51, RZ ;  /* 0x000000330a0a7225 */ /* 0x000fc800078e00ff */
[----:B------:R-:W-:Y:S01]  /*195e0*/  IMAD.IADD R29, R28, 0x1, R52 ;  /* 0x000000011c1d7824 */ /* 0x000fe200078e0234 */
[----:B------:R-:W-:Y:S01]  /*195f0*/  IADD3 R10, P0, P3, R8, R10, R0 ;  /* 0x0000000a080a7210 */ /* 0x000fe20007b1e000 */
[----:B------:R-:W-:Y:S02]  /*19600*/  IMAD.IADD R28, R11, 0x1, R27 ;  /* 0x000000010b1c7824 */ /* 0x000fe400078e021b */
[----:B------:R-:W-:Y:S01]  /*19610*/  @P2 IMAD.HI.U32 R8, R29, R26, RZ ;  /* 0x0000001a1d082227 */ /* 0x000fe200078e00ff */
[----:B------:R-:W-:-:S03]  /*19620*/  SEL R5, R49, RZ, P1 ;  /* 0x000000ff31057207 */ /* 0x000fc60000800000 */
[----:B------:R-:W-:Y:S02]  /*19630*/  IMAD.IADD R11, R9, 0x1, R37 ;  /* 0x00000001090b7824 */ /* 0x000fe400078e0225 */
[----:B------:R-:W-:Y:S01]  /*19640*/  IMAD.MOV.U32 R9, RZ, RZ, R29 ;  /* 0x000000ffff097224 */ /* 0x000fe200078e001d */
[----:B-1----:R-:W-:Y:S01]  /*19650*/  @P2 SHF.R.U32.HI R9, RZ, R39, R8 ;  /* 0x00000027ff092219 */ /* 0x002fe20000011608 */
[-C--:B------:R-:W-:Y:S02]  /*19660*/  IMAD R27, R13, R5.reuse, RZ ;  /* 0x000000050d1b7224 */ /* 0x080fe400078e02ff */
[----:B------:R-:W-:-:S04]  /*19670*/  IMAD.WIDE.U32 R12, R12, R5, RZ ;  /* 0x000000050c0c7225 */ /* 0x000fc800078e00ff */
[----:B------:R-:W-:Y:S01]  /*19680*/  IMAD.MOV R5, RZ, RZ, -R9 ;  /* 0x000000ffff057224 */ /* 0x000fe200078e0a09 */
[----:B------:R-:W-:Y:S01]  /*19690*/  IADD3.X R11, R11, R28, R47, P0, P3 ;  /* 0x0000001c0b0b7210 */ /* 0x000fe200007e642f */
[----:B------:R-:W-:Y:S01]  /*196a0*/  IMAD.IADD R27, R13, 0x1, R27 ;  /* 0x000000010d1b7824 */ /* 0x000fe200078e021b */
[----:B------:R-:W-:Y:S01]  /*196b0*/  IADD3 R12, P0, P3, R9, R10, R12 ;  /* 0x0000000a090c7210 */ /* 0x000fe20007b1e00c */
[----:B------:R-:W-:Y:S01]  /*196c0*/  IMAD R5, R44, R5, R29 ;  /* 0x000000052c057224 */ /* 0x000fe200078e021d */
[----:B------:R-:W-:-:S04]  /*196d0*/  SHF.R.S32.HI R8, RZ, 0x1f, R9 ;  /* 0x0000001fff087819 */ /* 0x000fc80000011409 */
[----:B------:R-:W-:Y:S01]  /*196e0*/  IADD3.X R13, R8, R11, R27, P0, P3 ;  /* 0x0000000b080d7210 */ /* 0x000fe200007e641b */
[-C--:B------:R-:W-:Y:S01]  /*196f0*/  IMAD R8, R15, R5.reuse, RZ ;  /* 0x000000050f087224 */ /* 0x080fe200078e02ff */
[----:B------:R-:W-:Y:S01]  /*19700*/  SHF.R.S32.HI R9, RZ, 0x1f, R5 ;  /* 0x0000001fff097819 */ /* 0x000fe20000011405 */
[----:B------:R-:W-:-:S04]  /*19710*/  IMAD.WIDE.U32 R12, R14, R5, R12 ;  /* 0x000000050e0c7225 */ /* 0x000fc800078e000c */
[----:B------:R-:W-:Y:S01]  /*19720*/  IMAD R9, R14, R9, R8 ;  /* 0x000000090e097224 */ /* 0x000fe200078e0208 */
[----:B0-----:R-:W-:-:S03]  /*19730*/  LEA R24, P0, R12, R24, 0x2 ;  /* 0x000000180c187211 */ /* 0x001fc600078010ff */
[----:B------:R-:W-:-:S05]  /*19740*/  IMAD.IADD R5, R13, 0x1, R9 ;  /* 0x000000010d057824 */ /* 0x000fca00078e0209 */
[----:B----4-:R-:W-:Y:S01]  /*19750*/  LEA.HI.X R5, R12, R25, R5, 0x2, P0 ;  /* 0x000000190c057211 */ /* 0x010fe200000f1405 */
[----:B------:R-:W-:Y:S01]  /*19760*/  SHFL.IDX PT, R8, R24, RZ, 0x1c1f ;  /* 0x001c1fff18087589 */ /* 0x000fe200000e0000 */
[----:B--2---:R-:W-:-:S03]  /*19770*/  IMAD.IADD R25, R36, 0x1, R52 ;  /* 0x0000000124197824 */ /* 0x004fc600078e0234 */
[----:B------:R-:W0:Y:S04]  /*19780*/  SHFL.IDX PT, R9, R5, RZ, 0x1c1f ;  /* 0x001c1fff05097589 */ /* 0x000e2800000e0000 */
[----:B------:R-:W-:Y:S04]  /*19790*/  SHFL.IDX PT, R10, R24, 0x1, 0x1c1f ;  /* 0x003c1f00180a7f89 */ /* 0x000fe800000e0000 */
[----:B------:R-:W1:Y:S01]  /*197a0*/  SHFL.IDX PT, R11, R5, 0x1, 0x1c1f ;  /* 0x003c1f00050b7f89 */ /* 0x000e6200000e0000 */
        /* <DEDUP_REMOVED lines=9> */
[----:B------:R-:W-:Y:S01]  /*19840*/  ULDC.64 UR4, c[0x0][0xaa0] ;  /* 0x0002a80000047ab9 */ /* 0x000fe20000000a00 */
        /* <DEDUP_REMOVED lines=9> */
[C---:B------:R-:W-:Y:S01]  /*198e0*/  IADD3 R6, P5, R34.reuse, 0x7800, RZ ;  /* 0x0000780022067810 */ /* 0x040fe20007fbe0ff */
[----:B------:R-:W-:Y:S01]  /*198f0*/  IMAD R47, R47, UR4, RZ ;  /* 0x000000042f2f7c24 */ /* 0x000fe2000f8e02ff */
[----:B------:R-:W-:Y:S02]  /*19900*/  IADD3 R25, P0, R34, 0x1800, RZ ;  /* 0x0000180022197810 */ /* 0x000fe40007f1e0ff */
[----:B------:R-:W-:Y:S02]  /*19910*/  LOP3.LUT R3, R6, 0x180, RZ, 0xc0, !PT ;  /* 0x0000018006037812 */ /* 0x000fe400078ec0ff */
[----:B------:R-:W-:Y:S01]  /*19920*/  IADD3 R29, P1, R34, 0x3000, RZ ;  /* 0x00003000221d7810 */ /* 0x000fe20007f3e0ff */
[----:B------:R-:W-:Y:S01]  /*19930*/  IMAD.WIDE.U32 R12, R0, UR4, RZ ;  /* 0x00000004000c7c25 */ /* 0x000fe2000f8e00ff */
[----:B------:R-:W-:Y:S02]  /*19940*/  SHF.R.U64 R3, R3, 0x3, RZ ;  /* 0x0000000303037819 */ /* 0x000fe400000012ff */
[----:B------:R-:W-:Y:S01]  /*19950*/  IADD3 R33, P3, R34, 0x4800, RZ ;  /* 0x0000480022217810 */ /* 0x000fe20007f7e0ff */
[----:B------:R-:W-:Y:S01]  /*19960*/  IMAD.X R41, RZ, RZ, R35, P5 ;  /* 0x000000ffff297224 */ /* 0x000fe200028e0623 */
[----:B------:R-:W-:-:S02]  /*19970*/  LOP3.LUT R40, R3, R6, RZ, 0x3c, !PT ;  /* 0x0000000603287212 */ /* 0x000fc400078e3cff */
[----:B------:R-:W1:Y:S01]  /*19980*/  @P2 LDC R3, c[0x0][0xbec] ;  /* 0x0002fb00ff032b82 */ /* 0x000e620000000800 */
[----:B------:R-:W-:Y:S01]  /*19990*/  IADD3 R37, P4, R34, 0x6000, RZ ;  /* 0x0000600022257810 */ /* 0x000fe20007f9e0ff */
[----:B------:R-:W-:Y:S01]  /*199a0*/  IMAD R47, R0, UR5, R47 ;  /* 0x00000005002f7c24 */ /* 0x000fe2000f8e022f */
[----:B------:R-:W-:Y:S01]  /*199b0*/  LOP3.LUT R24, R25, 0x180, RZ, 0xc0, !PT ;  /* 0x0000018019187812 */ /* 0x000fe200078ec0ff */
[----:B------:R-:W-:Y:S01]  /*199c0*/  IMAD R0, R15, 0x60, R10 ;  /* 0x000000600f007824 */ /* 0x000fe200078e020a */
[----:B------:R-:W-:Y:S01]  /*199d0*/  LOP3.LUT R28, R29, 0x180, RZ, 0xc0, !PT ;  /* 0x000001801d1c7812 */ /* 0x000fe200078ec0ff */
[----:B------:R-:W5:Y:S01]  /*199e0*/  LD.E.128 R40, desc[UR38][R40.64] ;  /* 0x0000002628287980 */ /* 0x000f62000c101d00 */
[----:B------:R-:W-:Y:S02]  /*199f0*/  LOP3.LUT R32, R33, 0x180, RZ, 0xc0, !PT ;  /* 0x0000018021207812 */ /* 0x000fe400078ec0ff */
[----:B------:R-:W-:Y:S02]  /*19a00*/  LOP3.LUT R36, R37, 0x180, RZ, 0xc0, !PT ;  /* 0x0000018025247812 */ /* 0x000fe400078ec0ff */
[----:B------:R-:W-:Y:S01]  /*19a10*/  LOP3.LUT R5, R34, 0x180, RZ, 0xc0, !PT ;  /* 0x0000018022057812 */ /* 0x000fe200078ec0ff */
[----:B------:R-:W-:Y:S01]  /*19a20*/  IMAD.IADD R13, R13, 0x1, R47 ;  /* 0x000000010d0d7824 */ /* 0x000fe200078e022f */
[----:B------:R-:W-:Y:S01]  /*19a30*/  SHF.R.U64 R24, R24, 0x3, RZ ;  /* 0x0000000318187819 */ /* 0x000fe200000012ff */
[----:B------:R-:W-:Y:S01]  /*19a40*/  ULDC.64 UR4, c[0x0][0xae8] ;  /* 0x0002ba0000047ab9 */ /* 0x000fe20000000a00 */
[----:B------:R-:W-:Y:S01]  /*19a50*/  SHF.R.U64 R28, R28, 0x3, RZ ;  /* 0x000000031c1c7819 */ /* 0x000fe200000012ff */
[----:B------:R-:W-:Y:S01]  /*19a60*/  IMAD.IADD R14, R52, 0x1, R0 ;  /* 0x00000001340e7824 */ /* 0x000fe200078e0200 */
[----:B------:R-:W-:-:S02]  /*19a70*/  SHF.R.U64 R32, R32, 0x3, RZ ;  /* 0x0000000320207819 */ /* 0x000fc400000012ff */
[----:B------:R-:W-:Y:S02]  /*19a80*/  SHF.R.U64 R36, R36, 0x3, RZ ;  /* 0x0000000324247819 */ /* 0x000fe400000012ff */
[----:B------:R-:W-:Y:S01]  /*19a90*/  SHF.R.U64 R5, R5, 0x3, RZ ;  /* 0x0000000305057819 */ /* 0x000fe200000012ff */
[----:B------:R-:W-:Y:S01]  /*19aa0*/  IMAD.WIDE.U32 R12, R51, UR4, R12 ;  /* 0x00000004330c7c25 */ /* 0x000fe2000f8e000c */
[----:B------:R-:W-:Y:S02]  /*19ab0*/  LOP3.LUT R24, R24, R25, RZ, 0x3c, !PT ;  /* 0x0000001918187212 */ /* 0x000fe400078e3cff */
[----:B------:R-:W-:Y:S01]  /*19ac0*/  LOP3.LUT R28, R28, R29, RZ, 0x3c, !PT ;  /* 0x0000001d1c1c7212 */ /* 0x000fe200078e3cff */
[----:B-1----:R-:W-:Y:S01]  /*19ad0*/  @P2 IMAD.HI.U32 R0, R14, R3, RZ ;  /* 0x000000030e002227 */ /* 0x002fe200078e00ff */
[----:B------:R-:W-:Y:S02]  /*19ae0*/  LOP3.LUT R32, R32, R33, RZ, 0x3c, !PT ;  /* 0x0000002120207212 */ /* 0x000fe400078e3cff */
[----:B------:R-:W-:Y:S01]  /*19af0*/  LOP3.LUT R36, R36, R37, RZ, 0x3c, !PT ;  /* 0x0000002524247212 */ /* 0x000fe200078e3cff */
[--C-:B------:R-:W-:Y:S01]  /*19b00*/  IMAD.X R25, RZ, RZ, R35.reuse, P0 ;  /* 0x000000ffff197224 */ /* 0x100fe200000e0623 */
[----:B------:R-:W-:Y:S01]  /*19b10*/  LOP3.LUT R4, R5, R34, RZ, 0x3c, !PT ;  /* 0x0000002205047212 */ /* 0x000fe200078e3cff */
[----:B------:R-:W-:Y:S01]  /*19b20*/  IMAD.X R29, RZ, RZ, R35, P1 ;  /* 0x000000ffff1d7224 */ /* 0x000fe200008e0623 */
[----:B------:R-:W-:Y:S01]  /*19b30*/  SHF.R.S32.HI R8, RZ, 0x1f, R45 ;  /* 0x0000001fff087819 */ /* 0x000fe2000001142d */
[----:B------:R-:W-:-:S02]  /*19b40*/  IMAD.X R33, RZ, RZ, R35, P3 ;  /* 0x000000ffff217224 */ /* 0x000fc400018e0623 */
[--C-:B------:R-:W-:Y:S01]  /*19b50*/  IMAD.X R37, RZ, RZ, R35.reuse, P4 ;  /* 0x000000ffff257224 */ /* 0x100fe200020e0623 */
[----:B------:R-:W5:Y:S01]  /*19b60*/  LD.E.128 R24, desc[UR38][R24.64] ;  /* 0x0000002618187980 */ /* 0x000f62000c101d00 */
[----:B------:R-:W-:Y:S02]  /*19b70*/  IMAD.MOV.U32 R5, RZ, RZ, R35 ;  /* 0x000000ffff057224 */ /* 0x000fe400078e0023 */
[----:B------:R-:W-:Y:S01]  /*19b80*/  IMAD R13, R51, UR5, R13 ;  /* 0x00000005330d7c24 */ /* 0x000fe2000f8e020d */
[----:B------:R-:W-:Y:S01]  /*19b90*/  ULDC.64 UR4, c[0x0][0xaf0] ;  /* 0x0002bc0000047ab9 */ /* 0x000fe20000000a00 */
[----:B------:R-:W-:Y:S01]  /*19ba0*/  IMAD.MOV.U32 R3, RZ, RZ, R14 ;  /* 0x000000ffff037224 */ /* 0x000fe200078e000e */
[----:B0-----:R-:W-:Y:S01]  /*19bb0*/  @P2 SHF.R.U32.HI R3, RZ, R11, R0 ;  /* 0x0000000bff032219 */ /* 0x001fe20000011600 */
[----:B------:R-:W-:Y:S01]  /*19bc0*/  IMAD R8, R8, UR4, RZ ;  /* 0x0000000408087c24 */ /* 0x000fe2000f8e02ff */
[----:B------:R-:W5:Y:S01]  /*19bd0*/  LD.E.128 R4, desc[UR38][R4.64] ;  /* 0x0000002604047980 */ /* 0x000f62000c101d00 */
[----:B------:R-:W-:Y:S01]  /*19be0*/  IMAD.WIDE.U32 R12, R45, UR4, R12 ;  /* 0x000000042d0c7c25 */ /* 0x000fe2000f8e000c */
[----:B------:R-:W-:-:S02]  /*19bf0*/  SHF.R.S32.HI R0, RZ, 0x1f, R3 ;  /* 0x0000001fff007819 */ /* 0x000fc40000011403 */
[----:B------:R-:W5:Y:S01]  /*19c00*/  LD.E.128 R28, desc[UR38][R28.64] ;  /* 0x000000261c1c7980 */ /* 0x000f62000c101d00 */
[----:B------:R-:W-:Y:S01]  /*19c10*/  IMAD R11, R45, UR5, R8 ;  /* 0x000000052d0b7c24 */ /* 0x000fe2000f8e0208 */
[----:B------:R-:W-:Y:S02]  /*19c20*/  ULDC.64 UR4, c[0x0][0xae0] ;  /* 0x0002b80000047ab9 */ /* 0x000fe40000000a00 */
[----:B------:R-:W5:Y:S01]  /*19c30*/  LD.E.128 R32, desc[UR38][R32.64] ;  /* 0x0000002620207980 */ /* 0x000f62000c101d00 */
[----:B------:R-:W-:-:S03]  /*19c40*/  IMAD.MOV R15, RZ, RZ, -R3 ;  /* 0x000000ffff0f7224 */ /* 0x000fc600078e0a03 */
[----:B------:R-:W5:Y:S01]  /*19c50*/  LD.E.128 R36, desc[UR38][R36.64] ;  /* 0x0000002624247980 */ /* 0x000f62000c101d00 */
        /* <DEDUP_REMOVED lines=8> */
[----:B------:R-:W-:Y:S02]  /*19ce0*/  IMAD R11, R44, R15, R14 ;  /* 0x0000000f2c0b7224 */ /* 0x000fe400078e020e */
[----:B------:R-:W-:-:S04]  /*19cf0*/  IMAD.WIDE.U32 R12, R3, UR4, R12 ;  /* 0x00000004030c7c25 */ /* 0x000fc8000f8e000c */
[----:B------:R-:W-:Y:S01]  /*19d00*/  IMAD R15, R3, UR5, R0 ;  /* 0x00000005030f7c24 */ /* 0x000fe2000f8e0200 */
[----:B------:R-:W-:Y:S01]  /*19d10*/  SHF.R.S32.HI R3, RZ, 0x1f, R11 ;  /* 0x0000001fff037819 */ /* 0x000fe2000001140b */
        /* <DEDUP_REMOVED lines=20> */
.L_x_1804:
[----:B------:R-:W-:Y:S01]  /*19e60*/  IMAD.IADD R45, R10, 0x1, R52 ;  /* 0x000000010a2d7824 */ /* 0x000fe200078e0234 */
        /* <DEDUP_REMOVED lines=9> */
[C---:B------:R-:W-:Y:S01]  /*19f00*/  @!P2 LEA R20, P4, R44.reuse, R14, 0x1 ;  /* 0x0000000e2c14a211 */ /* 0x040fe200078808ff */
[----:B------:R-:W-:Y:S01]  /*19f10*/  @!P0 IMAD.WIDE R10, R9, 0x2, R14 ;  /* 0x00000002090a8825 */ /* 0x000fe200078e020e */
[-C--:B------:R-:W-:Y:S02]  /*19f20*/  @!P1 LEA.HI.X R13, R47, R3.reuse, R50, 0x1, P3 ;  /* 0x000000032f0d9211 */ /* 0x080fe400018f0c32 */
[----:B------:R-:W-:Y:S02]  /*19f30*/  @!P2 LEA.HI.X R21, R44, R3, R48, 0x1, P4 ;  /* 0x000000032c15a211 */ /* 0x000fe400020f0c30 */
[----:B-----5:R3:W-:Y:S04]  /*19f40*/  @!P0 ST.E.128 desc[UR38][R10.64], R4 ;  /* 0x000000040a008985 */ /* 0x0207e8000c101d26 */
[----:B------:R3:W-:Y:S04]  /*19f50*/  @!P1 ST.E.128 desc[UR38][R12.64], R28 ;  /* 0x0000001c0c009985 */ /* 0x0007e8000c101d26 */
[----:B------:R3:W-:Y:S02]  /*19f60*/  @!P2 ST.E.128 desc[UR38][R20.64], R36 ;  /* 0x000000241400a985 */ /* 0x0007e4000c101d26 */
.L_x_1582:
[----:B------:R-:W-:Y:S05]  /*19f70*/  BSYNC B1 ;  /* 0x0000000000017941 */ /* 0x000fea0003800000 */
.L_x_1581:
[----:B------:R-:W-:-:S03]  /*19f80*/  UMOV UR4, 0xffffffff ;  /* 0xffffffff00047882 */ /* 0x000fc60000000000 */
[----:B------:R-:W-:Y:S05]  /*19f90*/  BRA.DIV UR4, `(.L_x_1583) ;  /* 0x000000b204c07947 */ /* 0x000fea000b800000 */
[----:B-1----:R1:W4:Y:S04]  /*19fa0*/  SHFL.IDX PT, R3, R8, 0x1, 0x1c1f ;  /* 0x003c1f0008037f89 */ /* 0x00232800000e0000 */
[----:B--2---:R1:W2:Y:S02]  /*19fb0*/  SHFL.IDX PT, R14, R0, 0x1, 0x1c1f ;  /* 0x003c1f00000e7f89 */ /* 0x0042a400000e0000 */
.L_x_1808:
[----:B---3-5:R-:W-:-:S05]  /*19fc0*/  VIADD R5, R45, 0x60 ;  /* 0x000000602d057836 */ /* 0x028fca0000000000 */
[----:B------:R-:W-:-:S13]  /*19fd0*/  ISETP.GE.AND P0, PT, R5, R46, PT ;  /* 0x0000002e0500720c */ /* 0x000fda0003f06270 */
[----:B------:R-:W-:Y:S05]  /*19fe0*/  @P0 BRA `(.L_x_1584) ;  /* 0x0000001800740947 */ /* 0x000fea0003800000 */
[----:B------:R-:W-:Y:S02]  /*19ff0*/  ULDC UR4, c[0x0][0xac8] ;  /* 0x0002b20000047ab9 */ /* 0x000fe40000000800 */
[----:B------:R-:W-:Y:S02]  /*1a000*/  ISETP.GE.AND P1, PT, R9, UR4, PT ;  /* 0x0000000409007c0c */ /* 0x000fe4000bf26270 */
[----:B------:R-:W-:-:S11]  /*1a010*/  ISETP.GE.AND P2, PT, R47, UR4, PT ;  /* 0x000000042f007c0c */ /* 0x000fd6000bf46270 */
[----:B----4-:R-:W-:Y:S02]  /*1a020*/  @!P1 IMAD.MOV.U32 R15, RZ, RZ, R3 ;  /* 0x000000ffff0f9224 */ /* 0x010fe400078e0003 */
[----:B--2---:R-:W-:Y:S01]  /*1a030*/  @!P2 LEA R6, P0, R47, R14, 0x1 ;  /* 0x0000000e2f06a211 */ /* 0x004fe200078008ff */
[----:B------:R-:W-:-:S03]  /*1a040*/  @!P1 IMAD.WIDE R4, R9, 0x2, R14 ;  /* 0x0000000209049825 */ /* 0x000fc600078e020e */
        /* <DEDUP_REMOVED lines=9> */
.L_x_1579:
        /* <DEDUP_REMOVED lines=9> */
[----:B------:R-:W-:Y:S02]  /*1a170*/  IMAD.MOV.U32 R3, RZ, RZ, R29 ;  /* 0x000000ffff037224 */ /* 0x000fe400078e001d */
[----:B------:R-:W-:-:S04]  /*1a180*/  IMAD.WIDE.U32 R4, R51, UR4, R4 ;  /* 0x0000000433047c25 */ /* 0x000fc8000f8e0004 */
[----:B------:R-:W-:Y:S01]  /*1a190*/  IMAD R5, R51, UR5, R5 ;  /* 0x0000000533057c24 */ /* 0x000fe2000f8e0205 */
[----:B------:R-:W-:Y:S02]  /*1a1a0*/  ULDC.64 UR4, c[0x0][0xb40] ;  /* 0x0002d00000047ab9 */ /* 0x000fe40000000a00 */
        /* <DEDUP_REMOVED lines=33> */
.L_x_1811:
[----:B------:R-:W-:Y:S01]  /*1a3c0*/  ISETP.GE.AND P0, PT, R25, R46, PT ;  /* 0x0000002e1900720c */ /* 0x000fe20003f06270 */
[----:B------:R-:W-:-:S12]  /*1a3d0*/  BSSY B1, `(.L_x_1586) ;  /* 0x0000051000017945 */ /* 0x000fd80003800000 */
[----:B------:R-:W-:Y:S05]  /*1a3e0*/  @P0 BRA `(.L_x_1587) ;  /* 0x00000004003c0947 */ /* 0x000fea0003800000 */
[----:B------:R-:W-:Y:S01]  /*1a3f0*/  ULDC UR4, c[0x0][0xac8] ;  /* 0x0002b20000047ab9 */ /* 0x000fe20000000800 */
[C---:B------:R-:W-:Y:S01]  /*1a400*/  VIADD R15, R22.reuse, 0x8 ;  /* 0x00000008160f7836 */ /* 0x040fe20000000000 */
[C---:B------:R-:W-:Y:S01]  /*1a410*/  ISETP.GE.AND P0, PT, R22.reuse, UR4, PT ;  /* 0x0000000416007c0c */ /* 0x040fe2000bf06270 */
[C---:B------:R-:W-:Y:S01]  /*1a420*/  VIADD R12, R22.reuse, 0x10 ;  /* 0x00000010160c7836 */ /* 0x040fe20000000000 */
[----:B------:R-:W-:Y:S01]  /*1a430*/  SHF.R.S32.HI R8, RZ, 0x1f, R22 ;  /* 0x0000001fff087819 */ /* 0x000fe20000011416 */
[C---:B------:R-:W-:Y:S01]  /*1a440*/  VIADD R29, R22.reuse, 0x20 ;  /* 0x00000020161d7836 */ /* 0x040fe20000000000 */
[----:B------:R-:W-:Y:S01]  /*1a450*/  ISETP.GE.AND P1, PT, R15, UR4, PT ;  /* 0x000000040f007c0c */ /* 0x000fe2000bf26270 */
[----:B------:R-:W-:Y:S01]  /*1a460*/  VIADD R24, R22, 0x8 ;  /* 0x0000000816187836 */ /* 0x000fe20000000000 */
[----:B------:R-:W-:Y:S01]  /*1a470*/  ISETP.GE.AND P4, PT, R12, UR4, PT ;  /* 0x000000040c007c0c */ /* 0x000fe2000bf86270 */
[C---:B------:R-:W-:Y:S02]  /*1a480*/  VIADD R13, R22.reuse, 0x10 ;  /* 0x00000010160d7836 */ /* 0x040fe40000000000 */
[C---:B------:R-:W-:Y:S01]  /*1a490*/  VIADD R30, R22.reuse, 0x18 ;  /* 0x00000018161e7836 */ /* 0x040fe20000000000 */
[----:B------:R-:W-:Y:S01]  /*1a4a0*/  SHF.R.S32.HI R24, RZ, 0x1f, R24 ;  /* 0x0000001fff187819 */ /* 0x000fe20000011418 */
[C---:B------:R-:W-:Y:S01]  /*1a4b0*/  VIADD R28, R22.reuse, 0x28 ;  /* 0x00000028161c7836 */ /* 0x040fe20000000000 */
[----:B------:R-:W-:Y:S01]  /*1a4c0*/  SHF.R.S32.HI R13, RZ, 0x1f, R13 ;  /* 0x0000001fff0d7819 */ /* 0x000fe2000001140d */
[C---:B------:R-:W-:Y:S01]  /*1a4d0*/  VIADD R31, R22.reuse, 0x20 ;  /* 0x00000020161f7836 */ /* 0x040fe20000000000 */
[C---:B--2---:R-:W-:Y:S01]  /*1a4e0*/  @!P0 LEA R4, P2, R22.reuse, R14, 0x2 ;  /* 0x0000000e16048211 */ /* 0x044fe200078410ff */
[----:B------:R-:W-:Y:S01]  /*1a4f0*/  VIADD R34, R22, 0x18 ;  /* 0x0000001816227836 */ /* 0x000fe20000000000 */
[----:B------:R-:W-:-:S02]  /*1a500*/  ISETP.GE.AND P3, PT, R30, UR4, PT ;  /* 0x000000041e007c0c */ /* 0x000fc4000bf66270 */
[-C--:B-1----:R-:W-:Y:S02]  /*1a510*/  @!P0 LEA.HI.X R5, R22, R3.reuse, R8, 0x2, P2 ;  /* 0x0000000316058211 */ /* 0x082fe400010f1408 */
[-C--:B------:R-:W-:Y:S02]  /*1a520*/  @!P1 LEA R8, P2, R15, R14.reuse, 0x2 ;  /* 0x0000000e0f089211 */ /* 0x080fe400078410ff */
[----:B------:R-:W-:Y:S01]  /*1a530*/  @!P4 LEA R10, P5, R12, R14, 0x2 ;  /* 0x0000000e0c0ac211 */ /* 0x000fe200078a10ff */
[----:B------:R1:W-:Y:S01]  /*1a540*/  @!P0 ST.E.64 desc[UR38][R4.64], R6 ;  /* 0x0000000604008985 */ /* 0x0003e2000c101b26 */
[----:B------:R-:W-:Y:S02]  /*1a550*/  ISETP.GE.AND P0, PT, R29, UR4, PT ;  /* 0x000000041d007c0c */ /* 0x000fe4000bf06270 */
[-C--:B------:R-:W-:Y:S01]  /*1a560*/  @!P1 LEA.HI.X R9, R15, R3.reuse, R24, 0x2, P2 ;  /* 0x000000030f099211 */ /* 0x080fe200010f1418 */
[----:B------:R-:W-:Y:S01]  /*1a570*/  VIADD R15, R22, 0x30 ;  /* 0x00000030160f7836 */ /* 0x000fe20000000000 */
[----:B------:R-:W-:-:S02]  /*1a580*/  @!P4 LEA.HI.X R11, R12, R3, R13, 0x2, P5 ;  /* 0x000000030c0bc211 */ /* 0x000fc400028f140d */
[----:B------:R-:W-:Y:S01]  /*1a590*/  ISETP.GE.AND P2, PT, R28, UR4, PT ;  /* 0x000000041c007c0c */ /* 0x000fe2000bf46270 */
[----:B------:R2:W-:Y:S01]  /*1a5a0*/  @!P1 ST.E.64 desc[UR38][R8.64], R92 ;  /* 0x0000005c08009985 */ /* 0x0005e2000c101b26 */
[----:B------:R-:W-:Y:S02]  /*1a5b0*/  SHF.R.S32.HI R31, RZ, 0x1f, R31 ;  /* 0x0000001fff1f7819 */ /* 0x000fe4000001141f */
[-C--:B------:R-:W-:Y:S01]  /*1a5c0*/  @!P3 LEA R12, P5, R30, R14.reuse, 0x2 ;  /* 0x0000000e1e0cb211 */ /* 0x080fe200078a10ff */
[----:B------:R-:W-:Y:S01]  /*1a5d0*/  @!P4 ST.E.64 desc[UR38][R10.64], R96 ;  /* 0x000000600a00c985 */ /* 0x000fe2000c101b26 */
[----:B------:R-:W-:Y:S02]  /*1a5e0*/  SHF.R.S32.HI R34, RZ, 0x1f, R34 ;  /* 0x0000001fff227819 */ /* 0x000fe40000011422 */
[----:B------:R-:W-:Y:S02]  /*1a5f0*/  @!P0 LEA R24, P4, R29, R14, 0x2 ;  /* 0x0000000e1d188211 */ /* 0x000fe400078810ff */
[----:B------:R-:W-:-:S02]  /*1a600*/  ISETP.GE.AND P1, PT, R15, UR4, PT ;  /* 0x000000040f007c0c */ /* 0x000fc4000bf26270 */
[-C--:B------:R-:W-:Y:S01]  /*1a610*/  @!P0 LEA.HI.X R25, R29, R3.reuse, R31, 0x2, P4 ;  /* 0x000000031d198211 */ /* 0x080fe200020f141f */
[----:B------:R-:W-:Y:S01]  /*1a620*/  VIADD R31, R22, 0x28 ;  /* 0x00000028161f7836 */ /* 0x000fe20000000000 */
[-C--:B------:R-:W-:Y:S01]  /*1a630*/  @!P3 LEA.HI.X R13, R30, R3.reuse, R34, 0x2, P5 ;  /* 0x000000031e0db211 */ /* 0x080fe200028f1422 */
[----:B------:R-:W-:Y:S01]  /*1a640*/  VIADD R30, R22, 0x38 ;  /* 0x00000038161e7836 */ /* 0x000fe20000000000 */
[-C--:B-1----:R-:W-:Y:S01]  /*1a650*/  @!P2 LEA R4, P5, R28, R14.reuse, 0x2 ;  /* 0x0000000e1c04a211 */ /* 0x082fe200078a10ff */
[----:B------:R-:W-:Y:S01]  /*1a660*/  VIADD R29, R22, 0x40 ;  /* 0x00000040161d7836 */ /* 0x000fe20000000000 */
[----:B------:R-:W-:Y:S01]  /*1a670*/  SHF.R.S32.HI R31, RZ, 0x1f, R31 ;  /* 0x0000001fff1f7819 */ /* 0x000fe2000001141f */
[----:B------:R1:W-:Y:S01]  /*1a680*/  @!P3 ST.E.64 desc[UR38][R12.64], R100 ;  /* 0x000000640c00b985 */ /* 0x0003e2000c101b26 */
[----:B------:R-:W-:Y:S01]  /*1a690*/  ISETP.GE.AND P3, PT, R30, UR4, PT ;  /* 0x000000041e007c0c */ /* 0x000fe2000bf66270 */
[----:B--2---:R-:W-:Y:S01]  /*1a6a0*/  VIADD R9, R22, 0x48 ;  /* 0x0000004816097836 */ /* 0x004fe20000000000 */
[----:B------:R-:W-:Y:S01]  /*1a6b0*/  @!P2 LEA.HI.X R5, R28, R3, R31, 0x2, P5 ;  /* 0x000000031c05a211 */ /* 0x000fe200028f141f */
[C---:B------:R-:W-:Y:S01]  /*1a6c0*/  VIADD R28, R22.reuse, 0x30 ;  /* 0x00000030161c7836 */ /* 0x040fe20000000000 */
[----:B------:R-:W-:Y:S01]  /*1a6d0*/  @!P0 ST.E.64 desc[UR38][R24.64], R104 ;  /* 0x0000006818008985 */ /* 0x000fe2000c101b26 */
[----:B------:R-:W-:Y:S01]  /*1a6e0*/  @!P1 LEA R6, P4, R15, R14, 0x2 ;  /* 0x0000000e0f069211 */ /* 0x000fe200078810ff */
[----:B------:R-:W-:Y:S01]  /*1a6f0*/  VIADD R31, R22, 0x38 ;  /* 0x00000038161f7836 */ /* 0x000fe20000000000 */
[----:B------:R-:W-:Y:S01]  /*1a700*/  ISETP.GE.AND P0, PT, R29, UR4, PT ;  /* 0x000000041d007c0c */ /* 0x000fe2000bf06270 */
[----:B------:R2:W-:Y:S01]  /*1a710*/  @!P2 ST.E.64 desc[UR38][R4.64], R108 ;  /* 0x0000006c0400a985 */ /* 0x0005e2000c101b26 */
[----:B------:R-:W-:-:S02]  /*1a720*/  SHF.R.S32.HI R28, RZ, 0x1f, R28 ;  /* 0x0000001fff1c7819 */ /* 0x000fc4000001141c */
[----:B------:R-:W-:Y:S02]  /*1a730*/  ISETP.GE.AND P2, PT, R9, UR4, PT ;  /* 0x0000000409007c0c */ /* 0x000fe4000bf46270 */
[----:B------:R-:W-:Y:S01]  /*1a740*/  @!P1 LEA.HI.X R7, R15, R3, R28, 0x2, P4 ;  /* 0x000000030f079211 */ /* 0x000fe200020f141c */
[----:B------:R-:W-:Y:S01]  /*1a750*/  VIADD R15, R22, 0x50 ;  /* 0x00000050160f7836 */ /* 0x000fe20000000000 */
[----:B-1----:R-:W-:Y:S01]  /*1a760*/  @!P3 LEA R12, P5, R30, R14, 0x2 ;  /* 0x0000000e1e0cb211 */ /* 0x002fe200078a10ff */
[----:B------:R-:W-:Y:S01]  /*1a770*/  VIADD R28, R22, 0x58 ;  /* 0x00000058161c7836 */ /* 0x000fe20000000000 */
[----:B------:R-:W-:Y:S01]  /*1a780*/  SHF.R.S32.HI R31, RZ, 0x1f, R31 ;  /* 0x0000001fff1f7819 */ /* 0x000fe2000001141f */
[----:B------:R1:W-:Y:S01]  /*1a790*/  @!P1 ST.E.64 desc[UR38][R6.64], R20 ;  /* 0x0000001406009985 */ /* 0x0003e2000c101b26 */
[----:B------:R-:W-:Y:S02]  /*1a7a0*/  ISETP.GE.AND P1, PT, R15, UR4, PT ;  /* 0x000000040f007c0c */ /* 0x000fe4000bf26270 */
[----:B------:R-:W-:-:S02]  /*1a7b0*/  SHF.R.S32.HI R8, RZ, 0x1f, R29 ;  /* 0x0000001fff087819 */ /* 0x000fc4000001141d */
[CC--:B------:R-:W-:Y:S02]  /*1a7c0*/  @!P0 LEA R10, P4, R29.reuse, R14.reuse, 0x2 ;  /* 0x0000000e1d0a8211 */ /* 0x0c0fe400078810ff */
[-C--:B------:R-:W-:Y:S02]  /*1a7d0*/  @!P3 LEA.HI.X R13, R30, R3.reuse, R31, 0x2, P5 ;  /* 0x000000031e0db211 */ /* 0x080fe400028f141f */
[----:B------:R-:W-:Y:S02]  /*1a7e0*/  ISETP.GE.AND P5, PT, R28, UR4, PT ;  /* 0x000000041c007c0c */ /* 0x000fe4000bfa6270 */
[----:B------:R-:W-:Y:S01]  /*1a7f0*/  @!P0 LEA.HI.X R11, R29, R3, R8, 0x2, P4 ;  /* 0x000000031d0b8211 */ /* 0x000fe200020f1408 */
[----:B------:R3:W-:Y:S01]  /*1a800*/  @!P3 ST.E.64 desc[UR38][R12.64], R116 ;  /* 0x000000740c00b985 */ /* 0x0007e2000c101b26 */
[----:B--2---:R-:W-:Y:S02]  /*1a810*/  SHF.R.S32.HI R4, RZ, 0x1f, R9 ;  /* 0x0000001fff047819 */ /* 0x004fe40000011409 */
[----:B------:R-:W-:Y:S01]  /*1a820*/  @!P2 LEA R8, P4, R9, R14, 0x2 ;  /* 0x0000000e0908a211 */ /* 0x000fe200078810ff */
[----:B------:R3:W-:Y:S01]  /*1a830*/  @!P0 ST.E.64 desc[UR38][R10.64], R120 ;  /* 0x000000780a008985 */ /* 0x0007e2000c101b26 */
[----:B-1----:R-:W-:-:S02]  /*1a840*/  SHF.R.S32.HI R6, RZ, 0x1f, R15 ;  /* 0x0000001fff067819 */ /* 0x002fc4000001140f */
[----:B------:R-:W-:Y:S02]  /*1a850*/  @!P2 LEA.HI.X R9, R9, R3, R4, 0x2, P4 ;  /* 0x000000030909a211 */ /* 0x000fe400020f1404 */
[----:B------:R-:W-:-:S03]  /*1a860*/  @!P1 LEA R4, P4, R15, R14, 0x2 ;  /* 0x0000000e0f049211 */ /* 0x000fc600078810ff */
[----:B------:R3:W-:Y:S01]  /*1a870*/  @!P2 ST.E.64 desc[UR38][R8.64], R124 ;  /* 0x0000007c0800a985 */ /* 0x0007e2000c101b26 */
[-C--:B------:R-:W-:Y:S02]  /*1a880*/  @!P1 LEA.HI.X R5, R15, R3.reuse, R6, 0x2, P4 ;  /* 0x000000030f059211 */ /* 0x080fe400020f1406 */
[----:B------:R-:W-:Y:S02]  /*1a890*/  SHF.R.S32.HI R6, RZ, 0x1f, R28 ;  /* 0x0000001fff067819 */ /* 0x000fe4000001141c */
[C---:B------:R-:W-:Y:S01]  /*1a8a0*/  @!P5 LEA R14, P4, R28.reuse, R14, 0x2 ;  /* 0x0000000e1c0ed211 */ /* 0x040fe200078810ff */
[----:B------:R3:W-:Y:S03]  /*1a8b0*/  @!P1 ST.E.64 desc[UR38][R4.64], R128 ;  /* 0x0000008004009985 */ /* 0x0007e6000c101b26 */
[----:B------:R-:W-:-:S05]  /*1a8c0*/  @!P5 LEA.HI.X R15, R28, R3, R6, 0x2, P4 ;  /* 0x000000031c0fd211 */ /* 0x000fca00020f1406 */
[----:B------:R3:W-:Y:S04]  /*1a8d0*/  @!P5 ST.E.64 desc[UR38][R14.64], R132 ;  /* 0x000000840e00d985 */ /* 0x0007e8000c101b26 */
.L_x_1587:
[----:B------:R-:W-:Y:S05]  /*1a8e0*/  BSYNC B1 ;  /* 0x0000000000017941 */ /* 0x000fea0003800000 */
.L_x_1586:
[----:B------:R-:W-:-:S03]  /*1a8f0*/  UMOV UR4, 0xffffffff ;  /* 0xffffffff00047882 */ /* 0x000fc60000000000 */
[----:B------:R-:W-:Y:S05]  /*1a900*/  BRA.DIV UR4, `(.L_x_1588) ;  /* 0x000000aa04e07947 */ /* 0x000fea000b800000 */
[----:B-1----:R1:W4:Y:S04]  /*1a910*/  SHFL.IDX PT, R3, R26, 0x1, 0x1c1f ;  /* 0x003c1f001a037f89 */ /* 0x00232800000e0000 */
[----:B--23--:R1:W2:Y:S02]  /*1a920*/  SHFL.IDX PT, R14, R0, 0x1, 0x1c1f ;  /* 0x003c1f00000e7f89 */ /* 0x00c2a400000e0000 */
.L_x_1815:
[----:B------:R-:W-:-:S13]  /*1a930*/  ISETP.GE.AND P0, PT, R27, R46, PT ;  /* 0x0000002e1b00720c */ /* 0x000fda0003f06270 */
[----:B------:R-:W-:Y:S05]  /*1a940*/  @P0 BRA `(.L_x_1584) ;  /* 0x00000010001c0947 */ /* 0x000fea0003800000 */
[C---:B------:R-:W-:Y:S01]  /*1a950*/  VIADD R11, R22.reuse, 0x8 ;  /* 0x00000008160b7836 */ /* 0x040fe20000000000 */
[----:B------:R-:W-:Y:S01]  /*1a960*/  ULDC UR4, c[0x0][0xac8] ;  /* 0x0002b20000047ab9 */ /* 0x000fe20000000800 */
[C---:B------:R-:W-:Y:S01]  /*1a970*/  VIADD R10, R22.reuse, 0x10 ;  /* 0x00000010160a7836 */ /* 0x040fe20000000000 */
[C---:B------:R-:W-:Y:S01]  /*1a980*/  ISETP.GE.AND P5, PT, R22.reuse, UR4, PT ;  /* 0x0000000416007c0c */ /* 0x040fe2000bfa6270 */
[C---:B------:R-:W-:Y:S01]  /*1a990*/  VIADD R13, R22.reuse, 0x8 ;  /* 0x00000008160d7836 */ /* 0x040fe20000000000 */
[----:B------:R-:W-:Y:S01]  /*1a9a0*/  ISETP.GE.AND P3, PT, R11, UR4, PT ;  /* 0x000000040b007c0c */ /* 0x000fe2000bf66270 */
[----:B------:R-:W-:Y:S01]  /*1a9b0*/  VIADD R12, R22, 0x18 ;  /* 0x00000018160c7836 */ /* 0x000fe20000000000 */
[----:B------:R-:W-:Y:S01]  /*1a9c0*/  ISETP.GE.AND P4, PT, R10, UR4, PT ;  /* 0x000000040a007c0c */ /* 0x000fe2000bf86270 */
[C---:B------:R-:W-:Y:S01]  /*1a9d0*/  VIADD R20, R22.reuse, 0x20 ;  /* 0x0000002016147836 */ /* 0x040fe20000000000 */
[----:B01----:R-:W-:Y:S01]  /*1a9e0*/  SHF.R.S32.HI R0, RZ, 0x1f, R22 ;  /* 0x0000001fff007819 */ /* 0x003fe20000011416 */
[C---:B------:R-:W-:Y:S01]  /*1a9f0*/  VIADD R26, R22.reuse, 0x30 ;  /* 0x00000030161a7836 */ /* 0x040fe20000000000 */
[----:B------:R-:W-:Y:S01]  /*1aa00*/  SHF.R.S32.HI R13, RZ, 0x1f, R13 ;  /* 0x0000001fff0d7819 */ /* 0x000fe2000001140d */
[----:B------:R-:W-:Y:S01]  /*1aa10*/  VIADD R24, R22, 0x38 ;  /* 0x0000003816187836 */ /* 0x000fe20000000000 */
[----:B------:R-:W-:Y:S01]  /*1aa20*/  ISETP.GE.AND P2, PT, R12, UR4, PT ;  /* 0x000000040c007c0c */ /* 0x000fe2000bf46270 */
[----:B------:R-:W-:-:S02]  /*1aa30*/  VIADD R15, R22, 0x28 ;  /* 0x00000028160f7836 */ /* 0x000fc40000000000 */
[CC--:B--2---:R-:W-:Y:S01]  /*1aa40*/  @!P5 LEA R4, P0, R22.reuse, R14.reuse, 0x2 ;  /* 0x0000000e1604d211 */ /* 0x0c4fe200078010ff */
[C---:B------:R-:W-:Y:S01]  /*1aa50*/  VIADD R25, R22.reuse, 0x20 ;  /* 0x0000002016197836 */ /* 0x040fe20000000000 */
[CC--:B------:R-:W-:Y:S01]  /*1aa60*/  @!P3 LEA R6, P1, R11.reuse, R14.reuse, 0x2 ;  /* 0x0000000e0b06b211 */ /* 0x0c0fe200078210ff */
[C---:B------:R-:W-:Y:S01]  /*1aa70*/  VIADD R21, R22.reuse, 0x40 ;  /* 0x0000004016157836 */ /* 0x040fe20000000000 */
[CC--:B----4-:R-:W-:Y:S01]  /*1aa80*/  @!P5 LEA.HI.X R5, R22.reuse, R3.reuse, R0, 0x2, P0 ;  /* 0x000000031605d211 */ /* 0x0d0fe200000f1400 */
[C---:B------:R-:W-:Y:S01]  /*1aa90*/  VIADD R0, R22.reuse, 0x28 ;  /* 0x0000002816007836 */ /* 0x040fe20000000000 */
[-C--:B------:R-:W-:Y:S01]  /*1aaa0*/  @!P3 LEA.HI.X R7, R11, R3.reuse, R13, 0x2, P1 ;  /* 0x000000030b07b211 */ /* 0x080fe200008f140d */
[----:B------:R-:W-:Y:S01]  /*1aab0*/  VIADD R11, R22, 0x10 ;  /* 0x00000010160b7836 */ /* 0x000fe20000000000 */
[----:B------:R-:W-:Y:S01]  /*1aac0*/  ISETP.GE.AND P0, PT, R20, UR4, PT ;  /* 0x0000000414007c0c */ /* 0x000fe2000bf06270 */
[----:B------:R0:W-:Y:S01]  /*1aad0*/  @!P5 ST.E.64 desc[UR38][R4.64], R90 ;  /* 0x0000005a0400d985 */ /* 0x0001e2000c101b26 */
[----:B------:R-:W-:Y:S01]  /*1aae0*/  @!P4 LEA R8, P5, R10, R14, 0x2 ;  /* 0x0000000e0a08c211 */ /* 0x000fe200078a10ff */
[----:B------:R-:W-:Y:S01]  /*1aaf0*/  VIADD R13, R22, 0x18 ;  /* 0x00000018160d7836 */ /* 0x000fe20000000000 */
[----:B------:R-:W-:Y:S01]  /*1ab00*/  SHF.R.S32.HI R11, RZ, 0x1f, R11 ;  /* 0x0000001fff0b7819 */ /* 0x000fe2000001140b */
[----:B------:R1:W-:Y:S01]  /*1ab10*/  @!P3 ST.E.64 desc[UR38][R6.64], R94 ;  /* 0x0000005e0600b985 */ /* 0x0003e2000c101b26 */
[----:B------:R-:W-:Y:S01]  /*1ab20*/  ISETP.GE.AND P1, PT, R0, UR4, PT ;  /* 0x0000000400007c0c */ /* 0x000fe2000bf26270 */
[----:B------:R-:W-:Y:S01]  /*1ab30*/  VIADD R28, R22, 0x30 ;  /* 0x00000030161c7836 */ /* 0x000fe20000000000 */
[----:B------:R-:W-:-:S02]  /*1ab40*/  @!P4 LEA.HI.X R9, R10, R3, R11, 0x2, P5 ;  /* 0x000000030a09c211 */ /* 0x000fc400028f140b */
[----:B------:R-:W-:Y:S02]  /*1ab50*/  SHF.R.S32.HI R13, RZ, 0x1f, R13 ;  /* 0x0000001fff0d7819 */ /* 0x000fe4000001140d */
[CC--:B------:R-:W-:Y:S01]  /*1ab60*/  @!P2 LEA R10, P5, R12.reuse, R14.reuse, 0x2 ;  /* 0x0000000e0c0aa211 */ /* 0x0c0fe200078a10ff */
[----:B------:R2:W-:Y:S01]  /*1ab70*/  @!P4 ST.E.64 desc[UR38][R8.64], R98 ;  /* 0x000000620800c985 */ /* 0x0005e2000c101b26 */
[----:B------:R-:W-:Y:S02]  /*1ab80*/  SHF.R.S32.HI R25, RZ, 0x1f, R25 ;  /* 0x0000001fff197819 */ /* 0x000fe40000011419 */
[----:B------:R-:W-:Y:S02]  /*1ab90*/  @!P2 LEA.HI.X R11, R12, R3, R13, 0x2, P5 ;  /* 0x000000030c0ba211 */ /* 0x000fe400028f140d */
[-C--:B------:R-:W-:Y:S02]  /*1aba0*/  @!P0 LEA R12, P4, R20, R14.reuse, 0x2 ;  /* 0x0000000e140c8211 */ /* 0x080fe400078810ff */
[----:B0-----:R-:W-:Y:S01]  /*1abb0*/  @!P1 LEA R4, P5, R0, R14, 0x2 ;  /* 0x0000000e00049211 */ /* 0x001fe200078a10ff */
[----:B------:R0:W-:Y:S01]  /*1abc0*/  @!P2 ST.E.64 desc[UR38][R10.64], R102 ;  /* 0x000000660a00a985 */ /* 0x0001e2000c101b26 */
[----:B------:R-:W-:-:S02]  /*1abd0*/  ISETP.GE.AND P2, PT, R26, UR4, PT ;  /* 0x000000041a007c0c */ /* 0x000fc4000bf46270 */
[----:B------:R-:W-:Y:S02]  /*1abe0*/  SHF.R.S32.HI R15, RZ, 0x1f, R15 ;  /* 0x0000001fff0f7819 */ /* 0x000fe4000001140f */
[----:B------:R-:W-:Y:S02]  /*1abf0*/  ISETP.GE.AND P3, PT, R24, UR4, PT ;  /* 0x0000000418007c0c */ /* 0x000fe4000bf66270 */
[-C--:B------:R-:W-:Y:S01]  /*1ac00*/  @!P0 LEA.HI.X R13, R20, R3.reuse, R25, 0x2, P4 ;  /* 0x00000003140d8211 */ /* 0x080fe200020f1419 */
[----:B------:R-:W-:Y:S01]  /*1ac10*/  VIADD R25, R22, 0x38 ;  /* 0x0000003816197836 */ /* 0x000fe20000000000 */
[----:B------:R-:W-:Y:S01]  /*1ac20*/  @!P1 LEA.HI.X R5, R0, R3, R15, 0x2, P5 ;  /* 0x0000000300059211 */ /* 0x000fe200028f140f */
[C---:B------:R-:W-:Y:S01]  /*1ac30*/  VIADD R15, R22.reuse, 0x48 ;  /* 0x00000048160f7836 */ /* 0x040fe20000000000 */
[----:B------:R-:W-:Y:S01]  /*1ac40*/  ISETP.GE.AND P4, PT, R21, UR4, PT ;  /* 0x0000000415007c0c */ /* 0x000fe2000bf86270 */
[----:B------:R3:W-:Y:S01]  /*1ac50*/  @!P0 ST.E.64 desc[UR38][R12.64], R32 ;  /* 0x000000200c008985 */ /* 0x0007e2000c101b26 */
[----:B------:R-:W-:Y:S01]  /*1ac60*/  VIADD R20, R22, 0x50 ;  /* 0x0000005016147836 */ /* 0x000fe20000000000 */
[----:B-1----:R-:W-:-:S02]  /*1ac70*/  @!P2 LEA R6, P5, R26, R14, 0x2 ;  /* 0x0000000e1a06a211 */ /* 0x002fc400078a10ff */
[----:B------:R-:W-:Y:S01]  /*1ac80*/  ISETP.GE.AND P0, PT, R15, UR4, PT ;  /* 0x000000040f007c0c */ /* 0x000fe2000bf06270 */
[----:B------:R1:W-:Y:S01]  /*1ac90*/  @!P1 ST.E.64 desc[UR38][R4.64], R110 ;  /* 0x0000006e04009985 */ /* 0x0003e2000c101b26 */
[----:B------:R-:W-:Y:S02]  /*1aca0*/  SHF.R.S32.HI R28, RZ, 0x1f, R28 ;  /* 0x0000001fff1c7819 */ /* 0x000fe4000001141c */
[----:B--2---:R-:W-:Y:S02]  /*1acb0*/  @!P3 LEA R8, P1, R24, R14, 0x2 ;  /* 0x0000000e1808b211 */ /* 0x004fe400078210ff */
[----:B------:R-:W-:Y:S02]  /*1acc0*/  SHF.R.S32.HI R25, RZ, 0x1f, R25 ;  /* 0x0000001fff197819 */ /* 0x000fe40000011419 */
[----:B------:R-:W-:Y:S02]  /*1acd0*/  @!P2 LEA.HI.X R7, R26, R3, R28, 0x2, P5 ;  /* 0x000000031a07a211 */ /* 0x000fe400028f141c */
[----:B------:R-:W-:-:S02]  /*1ace0*/  ISETP.GE.AND P5, PT, R20, UR4, PT ;  /* 0x0000000414007c0c */ /* 0x000fc4000bfa6270 */
[-C--:B------:R-:W-:Y:S01]  /*1acf0*/  @!P3 LEA.HI.X R9, R24, R3.reuse, R25, 0x2, P1 ;  /* 0x000000031809b211 */ /* 0x080fe200008f1419 */
[----:B------:R2:W-:Y:S01]  /*1ad00*/  @!P2 ST.E.64 desc[UR38][R6.64], R114 ;  /* 0x000000720600a985 */ /* 0x0005e2000c101b26 */
[----:B------:R-:W-:Y:S02]  /*1ad10*/  SHF.R.S32.HI R0, RZ, 0x1f, R21 ;  /* 0x0000001fff007819 */ /* 0x000fe40000011415 */
[CC--:B0-----:R-:W-:Y:S01]  /*1ad20*/  @!P4 LEA R10, P1, R21.reuse, R14.reuse, 0x2 ;  /* 0x0000000e150ac211 */ /* 0x0c1fe200078210ff */
[----:B------:R2:W-:Y:S01]  /*1ad30*/  @!P3 ST.E.64 desc[UR38][R8.64], R118 ;  /* 0x000000760800b985 */ /* 0x0005e2000c101b26 */
[----:B---3--:R-:W-:Y:S02]  /*1ad40*/  SHF.R.S32.HI R12, RZ, 0x1f, R15 ;  /* 0x0000001fff0c7819 */ /* 0x008fe4000001140f */
[----:B------:R-:W-:Y:S02]  /*1ad50*/  @!P4 LEA.HI.X R11, R21, R3, R0, 0x2, P1 ;  /* 0x00000003150bc211 */ /* 0x000fe400008f1400 */
[----:B-1----:R-:W-:-:S02]  /*1ad60*/  @!P0 LEA R4, P1, R15, R14, 0x2 ;  /* 0x0000000e0f048211 */ /* 0x002fc400078210ff */
[----:B------:R-:W-:Y:S01]  /*1ad70*/  SHF.R.S32.HI R0, RZ, 0x1f, R20 ;  /* 0x0000001fff007819 */ /* 0x000fe20000011414 */
[----:B------:R2:W-:Y:S01]  /*1ad80*/  @!P4 ST.E.64 desc[UR38][R10.64], R122 ;  /* 0x0000007a0a00c985 */ /* 0x0005e2000c101b26 */
[----:B------:R-:W-:Y:S02]  /*1ad90*/  @!P0 LEA.HI.X R5, R15, R3, R12, 0x2, P1 ;  /* 0x000000030f058211 */ /* 0x000fe400008f140c */
[----:B------:R-:W-:-:S03]  /*1ada0*/  @!P5 LEA R12, P1, R20, R14, 0x2 ;  /* 0x0000000e140cd211 */ /* 0x000fc600078210ff */
[----:B------:R2:W-:Y:S01]  /*1adb0*/  @!P0 ST.E.64 desc[UR38][R4.64], R126 ;  /* 0x0000007e04008985 */ /* 0x0005e2000c101b26 */
[----:B------:R-:W-:Y:S01]  /*1adc0*/  @!P5 LEA.HI.X R13, R20, R3, R0, 0x2, P1 ;  /* 0x00000003140dd211 */ /* 0x000fe200008f1400 */
[----:B------:R-:W-:-:S04]  /*1add0*/  VIADD R0, R22, 0x58 ;  /* 0x0000005816007836 */ /* 0x000fc80000000000 */
[----:B------:R2:W-:Y:S01]  /*1ade0*/  @!P5 ST.E.64 desc[UR38][R12.64], R130 ;  /* 0x000000820c00d985 */ /* 0x0005e2000c101b26 */
[----:B------:R-:W-:-:S13]  /*1adf0*/  ISETP.GE.AND P0, PT, R0, UR4, PT ;  /* 0x0000000400007c0c */ /* 0x000fda000bf06270 */
[----:B--2---:R-:W-:Y:S05]  /*1ae00*/  @P0 BRA `(.L_x_1584) ;  /* 0x0000000800ec0947 */ /* 0x004fea0003800000 */
[----:B------:R-:W-:Y:S02]  /*1ae10*/  LEA R14, P0, R0, R14, 0x2 ;  /* 0x0000000e000e7211 */ /* 0x000fe400078010ff */
[----:B------:R-:W-:-:S04]  /*1ae20*/  SHF.R.S32.HI R4, RZ, 0x1f, R0 ;  /* 0x0000001fff047819 */ /* 0x000fc80000011400 */
[----:B------:R-:W-:-:S05]  /*1ae30*/  LEA.HI.X R15, R0, R3, R4, 0x2, P0 ;  /* 0x00000003000f7211 */ /* 0x000fca00000f1404 */
[----:B------:R0:W-:Y:S01]  /*1ae40*/  ST.E.64 desc[UR38][R14.64], R134 ;  /* 0x000000860e007985 */ /* 0x0001e2000c101b26 */
[----:B------:R-:W-:Y:S05]  /*1ae50*/  BRA `(.L_x_1584) ;  /* 0x0000000800d87947 */ /* 0x000fea0003800000 */
.L_x_1577:
[----:B------:R-:W2:Y:S01]  /*1ae60*/  LDL R0, [R1+0x58] ;  /* 0x0000580001007983 */ /* 0x000ea20000100800 */
[----:B------:R-:W-:Y:S01]  /*1ae70*/  ULDC.64 UR4, c[0x0][0xc08] ;  /* 0x0003020000047ab9 */ /* 0x000fe20000000a00 */
[----:B------:R-:W2:Y:S01]  /*1ae80*/  LDC.64 R4, c[0x0][0xc00] ;  /* 0x00030000ff047b82 */ /* 0x000ea20000000a00 */
[----:B------:R-:W-:Y:S01]  /*1ae90*/  ISETP.NE.U32.AND P0, PT, RZ, UR4, PT ;  /* 0x00000004ff007c0c */ /* 0x000fe2000bf05070 */
[----:B------:R-:W3:Y:S01]  /*1aea0*/  LDL R8, [R1+0x54] ;  /* 0x0000540001087983 */ /* 0x000ee20000100800 */
[----:B------:R-:W-:Y:S02]  /*1aeb0*/  IMAD.MOV.U32 R3, RZ, RZ, RZ ;  /* 0x000000ffff037224 */ /* 0x000fe400078e00ff */
[----:B------:R-:W-:Y:S01]  /*1aec0*/  ISETP.NE.AND.EX P1, PT, RZ, UR5, PT, P0 ;  /* 0x00000005ff007c0c */ /* 0x000fe2000bf25300 */
[----:B------:R-:W-:Y:S02]  /*1aed0*/  ULDC.64 UR4, c[0x0][0xc00] ;  /* 0x0003000000047ab9 */ /* 0x000fe40000000a00 */
[----:B------:R-:W-:-:S04]  /*1aee0*/  ISETP.NE.U32.AND P0, PT, RZ, UR4, PT ;  /* 0x00000004ff007c0c */ /* 0x000fc8000bf05070 */
[----:B------:R-:W-:-:S06]  /*1aef0*/  ISETP.NE.AND.EX P0, PT, RZ, UR5, PT, P0 ;  /* 0x00000005ff007c0c */ /* 0x000fcc000bf05300 */
[----:B------:R-:W4:Y:S01]  /*1af00*/  @P1 LDC.64 R6, c[0x0][0xc08] ;  /* 0x00030200ff061b82 */ /* 0x000f220000000a00 */
[----:B------:R-:W-:Y:S02]  /*1af10*/  ULDC UR4, c[0x0][0xa88] ;  /* 0x0002a20000047ab9 */ /* 0x000fe40000000800 */
[----:B------:R-:W-:Y:S01]  /*1af20*/  IMAD.U32 R10, RZ, RZ, UR4 ;  /* 0x00000004ff0a7e24 */ /* 0x000fe2000f8e00ff */
[----:B------:R-:W0:Y:S01]  /*1af30*/  S2R R9, SR_TID.X ;  /* 0x0000000000097919 */ /* 0x000e220000002100 */
[----:B--2---:R-:W-:-:S04]  /*1af40*/  IMAD.WIDE R4, R0, 0x4, R4 ;  /* 0x0000000400047825 */ /* 0x004fc800078e0204 */
[----:B----4-:R-:W-:Y:S01]  /*1af50*/  @P1 IMAD.WIDE R6, R0, 0x4, R6 ;  /* 0x0000000400061825 */ /* 0x010fe200078e0206 */
[----:B------:R2:W5:Y:S04]  /*1af60*/  @P0 LDG.E R3, desc[UR38][R4.64] ;  /* 0x0000002604030981 */ /* 0x000568000c1e1900 */
[----:B------:R2:W5:Y:S01]  /*1af70*/  @P1 LDG.E R10, desc[UR38][R6.64] ;  /* 0x00000026060a1981 */ /* 0x000562000c1e1900 */
[----:B---3--:R-:W-:Y:S01]  /*1af80*/  ISETP.NE.AND P2, PT, R8, RZ, PT ;  /* 0x000000ff0800720c */ /* 0x008fe20003f45270 */
[----:B0-----:R-:W-:Y:S01]  /*1af90*/  VIADD R30, R9, 0xffffff80 ;  /* 0xffffff80091e7836 */ /* 0x001fe20000000000 */
[----:B------:R-:W-:-:S04]  /*1afa0*/  SHF.R.S32.HI R28, RZ, 0x1f, R0 ;  /* 0x0000001fff1c7819 */ /* 0x000fc80000011400 */
[----:B------:R-:W-:-:S07]  /*1afb0*/  ISETP.GT.AND P3, PT, R30, 0xbf, PT ;  /* 0x000000bf1e00780c */ /* 0x000fce0003f64270 */
[----:B------:R-:W0:Y:S02]  /*1afc0*/  @!P2 LDC R8, c[0x0][0xad4] ;  /* 0x0002b500ff08ab82 */ /* 0x000e240000000800 */
[----:B0-----:R2:W-:Y:S01]  /*1afd0*/  @!P2 STL [R1+0x54], R8 ;  /* 0x000054080100a387 */ /* 0x0015e20000100800 */
[----:B------:R-:W-:Y:S01]  /*1afe0*/  ISETP.GT.AND P2, PT, R8, 0x1, PT ;  /* 0x000000010800780c */ /* 0x000fe20003f44270 */
[----:B------:R-:W-:-:S12]  /*1aff0*/  @P1 BRA `(.L_x_1589) ;  /* 0x0000000000101947 */ /* 0x000fd80003800000 */
[----:B------:R-:W-:Y:S05]  /*1b000*/  @!P0 BRA `(.L_x_1589) ;  /* 0x00000000000c8947 */ /* 0x000fea0003800000 */
[----:B--2---:R-:W2:Y:S04]  /*1b010*/  LDG.E R7, desc[UR38][R4.64] ;  /* 0x0000002604077981 */ /* 0x004ea8000c1e1900 */
[----:B-----5:R-:W2:Y:S02]  /*1b020*/  LDG.E R10, desc[UR38][R4.64+0x4] ;  /* 0x00000426040a7981 */ /* 0x020ea4000c1e1900 */
[----:B--2---:R-:W-:-:S07]  /*1b030*/  IMAD.IADD R10, R10, 0x1, -R7 ;  /* 0x000000010a0a7824 */ /* 0x004fce00078e0a07 */
.L_x_1589:
[----:B------:R-:W-:Y:S01]  /*1b040*/  BSSY B1, `(.L_x_1590) ;  /* 0x0000038000017945 */ /* 0x000fe20003800000 */
[----:B------:R-:W-:Y:S02]  /*1b050*/  SEL R29, R0, RZ, !P0 ;  /* 0x000000ff001d7207 */ /* 0x000fe40004000000 */
[----:B------:R-:W-:Y:S02]  /*1b060*/  SEL R28, R28, RZ, !P0 ;  /* 0x000000ff1c1c7207 */ /* 0x000fe40004000000 */
[----:B-----5:R-:W-:Y:S01]  /*1b070*/  SHF.R.S32.HI R26, RZ, 0x1f, R3 ;  /* 0x0000001fff1a7819 */ /* 0x020fe20000011403 */
[----:B------:R-:W-:Y:S06]  /*1b080*/  @P3 BRA `(.L_x_1591) ;  /* 0x0000000000cc3947 */ /* 0x000fec0003800000 */
[----:B--2---:R-:W2:Y:S01]  /*1b090*/  LDL R4, [R1+0x1c] ;  /* 0x00001c0001047983 */ /* 0x004ea20000100800 */
[----:B------:R-:W0:Y:S02]  /*1b0a0*/  LDC R33, c[0x0][0xbe8] ;  /* 0x0002fa00ff217b82 */ /* 0x000e240000000800 */
[----:B0-----:R-:W-:Y:S01]  /*1b0b0*/  IMAD R0, R10, R33, RZ ;  /* 0x000000210a007224 */ /* 0x001fe200078e02ff */
[----:B--2---:R-:W-:-:S04]  /*1b0c0*/  IADD3 R31, R4, -0x80, R9 ;  /* 0xffffff80041f7810 */ /* 0x004fc80007ffe009 */
[----:B------:R-:W-:-:S13]  /*1b0d0*/  ISETP.GE.AND P0, PT, R31, R0, PT ;  /* 0x000000001f00720c */ /* 0x000fda0003f06270 */
[----:B------:R-:W-:Y:S05]  /*1b0e0*/  @P0 BRA `(.L_x_1591) ;  /* 0x0000000000b40947 */ /* 0x000fea0003800000 */
[----:B------:R-:W2:Y:S01]  /*1b0f0*/  LDL R20, [R1+0x50] ;  /* 0x0000500001147983 */ /* 0x000ea20000100800 */
[----:B------:R-:W-:Y:S01]  /*1b100*/  IMAD.MOV.U32 R24, RZ, RZ, 0x9b8 ;  /* 0x000009b8ff187424 */ /* 0x000fe200078e00ff */
[----:B------:R-:W-:Y:S01]  /*1b110*/  ISETP.GT.AND P0, PT, R8, 0x1, PT ;  /* 0x000000010800780c */ /* 0x000fe20003f04270 */
[----:B------:R-:W0:Y:S01]  /*1b120*/  LDC.64 R4, c[0x0][0xba8] ;  /* 0x0002ea00ff047b82 */ /* 0x000e220000000a00 */
[----:B------:R-:W3:Y:S01]  /*1b130*/  LDL.LU R32, [R1+0x60] ;  /* 0x0000600001207983 */ /* 0x000ee20000300800 */
[----:B------:R-:W-:Y:S01]  /*1b140*/  ISETP.NE.AND P1, PT, R33, 0x1, PT ;  /* 0x000000012100780c */ /* 0x000fe20003f25270 */
[----:B------:R-:W-:Y:S01]  /*1b150*/  IMAD.MOV.U32 R25, RZ, RZ, R31 ;  /* 0x000000ffff197224 */ /* 0x000fe200078e001f */
[----:B------:R-:W-:-:S04]  /*1b160*/  SEL R24, R24, 0x978, P0 ;  /* 0x0000097818187807 */ /* 0x000fc80000000000 */
[----:B------:R-:W4:Y:S08]  /*1b170*/  LDC.64 R14, c[0x0][R24+0x220] ;  /* 0x00008800180e7b82 */ /* 0x000f300000000a00 */
[----:B------:R-:W2:Y:S08]  /*1b180*/  LDC.64 R12, c[0x0][R24+0x218] ;  /* 0x00008600180c7b82 */ /* 0x000eb00000000a00 */
[----:B------:R-:W5:Y:S08]  /*1b190*/  LDC.64 R8, c[0x0][R24+0x228] ;  /* 0x00008a0018087b82 */ /* 0x000f700000000a00 */
[----:B------:R-:W1:Y:S08]  /*1b1a0*/  LDC.64 R6, c[0x0][R24+0x210] ;  /* 0x0000840018067b82 */ /* 0x000e700000000a00 */
[----:B------:R-:W5:Y:S08]  /*1b1b0*/  @P1 LDC R0, c[0x0][0xbec] ;  /* 0x0002fb00ff001b82 */ /* 0x000f700000000800 */
[----:B------:R-:W1:Y:S01]  /*1b1c0*/  @P1 LDC R35, c[0x0][0xbf0] ;  /* 0x0002fc00ff231b82 */ /* 0x000e620000000800 */
[----:B----4-:R-:W-:-:S07]  /*1b1d0*/  IMAD R11, R15, R29, RZ ;  /* 0x0000001d0f0b7224 */ /* 0x010fce00078e02ff */
[----:B0-----:R-:W0:Y:S01]  /*1b1e0*/  @!P0 LDC R4, c[0x0][0xb50] ;  /* 0x0002d400ff048b82 */ /* 0x001e220000000800 */
[----:B------:R-:W-:Y:S02]  /*1b1f0*/  IMAD R15, R14, R28, R11 ;  /* 0x0000001c0e0f7224 */ /* 0x000fe400078e020b */
[----:B-----5:R-:W-:-:S05]  /*1b200*/  @P1 IMAD.HI.U32 R0, R31, R0, RZ ;  /* 0x000000001f001227 */ /* 0x020fca00078e00ff */
[----:B------:R-:W4:Y:S01]  /*1b210*/  @!P0 LDC R5, c[0x0][0xb54] ;  /* 0x0002d500ff058b82 */ /* 0x000f220000000800 */
[----:B-1----:R-:W-:-:S05]  /*1b220*/  @P1 SHF.R.U32.HI R25, RZ, R35, R0 ;  /* 0x00000023ff191219 */ /* 0x002fca0000011600 */
[----:B------:R-:W-:Y:S02]  /*1b230*/  IMAD.MOV R0, RZ, RZ, -R25 ;  /* 0x000000ffff007224 */ /* 0x000fe400078e0a19 */
[-C--:B--2---:R-:W-:Y:S02]  /*1b240*/  IMAD R27, R13, R20.reuse, RZ ;  /* 0x000000140d1b7224 */ /* 0x084fe400078e02ff */
[----:B------:R-:W-:Y:S01]  /*1b250*/  IMAD.WIDE.U32 R12, R12, R20, RZ ;  /* 0x000000140c0c7225 */ /* 0x000fe200078e00ff */
[----:B---3--:R-:W-:-:S03]  /*1b260*/  SEL R11, R32, RZ, P0 ;  /* 0x000000ff200b7207 */ /* 0x008fc60000000000 */
[----:B------:R-:W-:-:S04]  /*1b270*/  IMAD.WIDE.U32 R20, R14, R29, RZ ;  /* 0x0000001d0e147225 */ /* 0x000fc800078e00ff */
[----:B------:R-:W-:Y:S01]  /*1b280*/  IMAD.IADD R27, R13, 0x1, R27 ;  /* 0x000000010d1b7824 */ /* 0x000fe200078e021b */
[----:B------:R-:W-:Y:S01]  /*1b290*/  IADD3 R12, P1, P3, R20, R12, R3 ;  /* 0x0000000c140c7210 */ /* 0x000fe20007b3e003 */
[----:B------:R-:W-:Y:S02]  /*1b2a0*/  IMAD.IADD R15, R21, 0x1, R15 ;  /* 0x00000001150f7824 */ /* 0x000fe400078e020f */
[-C--:B------:R-:W-:Y:S02]  /*1b2b0*/  IMAD R13, R9, R11.reuse, RZ ;  /* 0x0000000b090d7224 */ /* 0x080fe400078e02ff */
[----:B------:R-:W-:-:S04]  /*1b2c0*/  IMAD.WIDE.U32 R8, R8, R11, RZ ;  /* 0x0000000b08087225 */ /* 0x000fc800078e00ff */
[----:B------:R-:W-:Y:S01]  /*1b2d0*/  IMAD R11, R33, R0, R31 ;  /* 0x00000000210b7224 */ /* 0x000fe200078e021f */
[----:B------:R-:W-:Y:S01]  /*1b2e0*/  IADD3.X R0, R15, R27, R26, P1, P3 ;  /* 0x0000001b0f007210 */ /* 0x000fe20000fe641a */
[----:B------:R-:W-:Y:S01]  /*1b2f0*/  IMAD.IADD R13, R9, 0x1, R13 ;  /* 0x00000001090d7824 */ /* 0x000fe200078e020d */
[----:B------:R-:W-:Y:S02]  /*1b300*/  IADD3 R8, P0, P1, R25, R12, R8 ;  /* 0x0000000c19087210 */ /* 0x000fe4000791e008 */
[----:B------:R-:W-:-:S04]  /*1b310*/  SHF.R.S32.HI R25, RZ, 0x1f, R25 ;  /* 0x0000001fff197819 */ /* 0x000fc80000011419 */
[----:B------:R-:W-:Y:S01]  /*1b320*/  IADD3.X R9, R25, R0, R13, P0, P1 ;  /* 0x0000000019097210 */ /* 0x000fe200007e240d */
[----:B------:R-:W-:Y:S01]  /*1b330*/  IMAD R0, R7, R11, RZ ;  /* 0x0000000b07007224 */ /* 0x000fe200078e02ff */
[----:B------:R-:W-:-:S05]  /*1b340*/  SHF.R.S32.HI R13, RZ, 0x1f, R11 ;  /* 0x0000001fff0d7819 */ /* 0x000fca000001140b */
[C---:B------:R-:W-:Y:S02]  /*1b350*/  IMAD R13, R6.reuse, R13, R0 ;  /* 0x0000000d060d7224 */ /* 0x040fe400078e0200 */
[----:B------:R-:W-:-:S04]  /*1b360*/  IMAD.WIDE.U32 R6, R6, R11, R8 ;  /* 0x0000000b06067225 */ /* 0x000fc800078e0008 */
[----:B------:R-:W-:Y:S01]  /*1b370*/  IMAD.IADD R0, R7, 0x1, R13 ;  /* 0x0000000107007824 */ /* 0x000fe200078e020d */
[----:B0-----:R-:W-:Y:S01]  /*1b380*/  LEA R4, P0, R6, R4, 0x2 ;  /* 0x0000000406047211 */ /* 0x001fe200078010ff */
[----:B------:R-:W-:-:S03]  /*1b390*/  IMAD.MOV.U32 R7, RZ, RZ, -0x800000 ;  /* 0xff800000ff077424 */ /* 0x000fc600078e00ff */
[----:B----4-:R-:W-:-:S05]  /*1b3a0*/  LEA.HI.X R5, R6, R5, R0, 0x2, P0 ;  /* 0x0000000506057211 */ /* 0x010fca00000f1400 */
[----:B------:R0:W-:Y:S04]  /*1b3b0*/  STG.E desc[UR38][R4.64], R7 ;  /* 0x0000000704007986 */ /* 0x0001e8000c101926 */
.L_x_1591:
[----:B------:R-:W-:Y:S05]  /*1b3c0*/  BSYNC B1 ;  /* 0x0000000000017941 */ /* 0x000fea0003800000 */
.L_x_1590:
[----:B------:R-:W-:Y:S05]  /*1b3d0*/  @P2 BRA `(.L_x_1584) ;  /* 0x0000000400782947 */ /* 0x000fea0003800000 */
[----:B------:R-:W3:Y:S01]  /*1b3e0*/  LDL.LU R12, [R1+0x50] ;  /* 0x00005000010c7983 */ /* 0x000ee20000300800 */
[----:B------:R-:W4:Y:S01]  /*1b3f0*/  LDC R21, c[0x0][0xbe8] ;  /* 0x0002fa00ff157b82 */ /* 0x000f220000000800 */
[----:B0-2---:R-:W-:Y:S01]  /*1b400*/  SHF.R.S32.HI R5, RZ, 0x1f, R30 ;  /* 0x0000001fff057819 */ /* 0x005fe2000001141e */
[----:B------:R-:W-:Y:S01]  /*1b410*/  ULDC.64 UR4, c[0x0][0xaa0] ;  /* 0x0002a80000047ab9 */ /* 0x000fe20000000a00 */
[----:B------:R-:W2:Y:S01]  /*1b420*/  LDL R27, [R1+0x1c] ;  /* 0x00001c00011b7983 */ /* 0x000ea20000100800 */
        /* <DEDUP_REMOVED lines=13> */
[----:B----4-:R-:W-:-:S13]  /*1b500*/  ISETP.NE.AND P0, PT, R21, 0x1, PT ;  /* 0x000000011500780c */ /* 0x010fda0003f05270 */
[----:B------:R-:W0:Y:S08]  /*1b510*/  @P0 LDC R8, c[0x0][0xbec] ;  /* 0x0002fb00ff080b82 */ /* 0x000e300000000800 */
[----:B------:R-:W4:Y:S01]  /*1b520*/  @P0 LDC R11, c[0x0][0xbf0] ;  /* 0x0002fc00ff0b0b82 */ /* 0x000f220000000800 */
[----:B---3--:R-:W-:-:S04]  /*1b530*/  IMAD.WIDE.U32 R4, R12, UR4, R4 ;  /* 0x000000040c047c25 */ /* 0x008fc8000f8e0004 */
[----:B--2---:R-:W-:Y:S02]  /*1b540*/  IMAD.IADD R9, R27, 0x1, R0 ;  /* 0x000000011b097824 */ /* 0x004fe400078e0200 */
[----:B------:R-:W-:Y:S01]  /*1b550*/  IMAD R5, R12, UR5, R5 ;  /* 0x000000050c057c24 */ /* 0x000fe2000f8e0205 */
[----:B------:R-:W-:Y:S01]  /*1b560*/  ULDC.64 UR4, c[0x0][0xae0] ;  /* 0x0002b80000047ab9 */ /* 0x000fe20000000a00 */
[----:B0-----:R-:W-:-:S04]  /*1b570*/  @P0 IMAD.HI.U32 R0, R9, R8, RZ ;  /* 0x0000000809000227 */ /* 0x001fc800078e00ff */
[----:B------:R-:W-:Y:S01]  /*1b580*/  IMAD.MOV.U32 R3, RZ, RZ, R9 ;  /* 0x000000ffff037224 */ /* 0x000fe200078e0009 */
[----:B----4-:R-:W-:Y:S01]  /*1b590*/  @P0 SHF.R.U32.HI R3, RZ, R11, R0 ;  /* 0x0000000bff030219 */ /* 0x010fe20000011600 */
        /* <DEDUP_REMOVED lines=27> */
.L_x_1818:
[----:B------:R-:W-:Y:S01]  /*1b750*/  IMAD R21, R10, R21, RZ ;  /* 0x000000150a157224 */ /* 0x000fe200078e02ff */
[----:B------:R-:W-:Y:S01]  /*1b760*/  BSSY B1, `(.L_x_1593) ;  /* 0x0000011000017945 */ /* 0x000fe20003800000 */
[----:B------:R-:W-:-:S05]  /*1b770*/  IMAD.IADD R6, R25, 0x1, R27 ;  /* 0x0000000119067824 */ /* 0x000fca00078e021b */
[----:B------:R-:W-:-:S13]  /*1b780*/  ISETP.GE.AND P0, PT, R6, R21, PT ;  /* 0x000000150600720c */ /* 0x000fda0003f06270 */
[----:B------:R-:W-:Y:S05]  /*1b790*/  @P0 BRA `(.L_x_1594) ;  /* 0x0000000000340947 */ /* 0x000fea0003800000 */
[----:B------:R-:W-:Y:S02]  /*1b7a0*/  ULDC UR4, c[0x0][0xac8] ;  /* 0x0002b20000047ab9 */ /* 0x000fe40000000800 */
[----:B------:R-:W-:Y:S02]  /*1b7b0*/  ISETP.GE.AND P2, PT, R9, UR4, PT ;  /* 0x0000000409007c0c */ /* 0x000fe4000bf46270 */
[----:B------:R-:W-:Y:S02]  /*1b7c0*/  ISETP.GE.AND P3, PT, R7, UR4, PT ;  /* 0x0000000407007c0c */ /* 0x000fe4000bf66270 */
[----:B------:R-:W-:-:S09]  /*1b7d0*/  ISETP.GE.AND P4, PT, R20, UR4, PT ;  /* 0x0000000414007c0c */ /* 0x000fd2000bf86270 */
[----:B--2---:R-:W-:Y:S02]  /*1b7e0*/  @!P2 IMAD.MOV.U32 R15, RZ, RZ, R3 ;  /* 0x000000ffff0fa224 */ /* 0x004fe400078e0003 */
[-C--:B---3--:R-:W-:Y:S02]  /*1b7f0*/  @!P3 LEA R12, P0, R7, R14.reuse, 0x1 ;  /* 0x0000000e070cb211 */ /* 0x088fe400078008ff */
[C---:B------:R-:W-:Y:S01]  /*1b800*/  @!P4 LEA R26, P1, R20.reuse, R14, 0x1 ;  /* 0x0000000e141ac211 */ /* 0x040fe200078208ff */
[----:B------:R-:W-:Y:S01]  /*1b810*/  @!P2 IMAD.WIDE R10, R9, 0x2, R14 ;  /* 0x00000002090aa825 */ /* 0x000fe200078e020e */
[-C--:B------:R-:W-:Y:S02]  /*1b820*/  @!P3 LEA.HI.X R13, R7, R3.reuse, R8, 0x1, P0 ;  /* 0x00000003070db211 */ /* 0x080fe400000f0c08 */
[----:B------:R-:W-:Y:S02]  /*1b830*/  @!P4 LEA.HI.X R27, R20, R3, R24, 0x1, P1 ;  /* 0x00000003141bc211 */ /* 0x000fe400008f0c18 */
[----:B------:R4:W-:Y:S04]  /*1b840*/  @!P2 ST.E.128 desc[UR38][R10.64], RZ ;  /* 0x000000ff0a00a985 */ /* 0x0009e8000c101d26 */
[----:B------:R4:W-:Y:S04]  /*1b850*/  @!P3 ST.E.128 desc[UR38][R12.64], RZ ;  /* 0x000000ff0c00b985 */ /* 0x0009e8000c101d26 */
[----:B------:R4:W-:Y:S02]  /*1b860*/  @!P4 ST.E.128 desc[UR38][R26.64], RZ ;  /* 0x000000ff1a00c985 */ /* 0x0009e4000c101d26 */
.L_x_1594:
[----:B------:R-:W-:Y:S05]  /*1b870*/  BSYNC B1 ;  /* 0x0000000000017941 */ /* 0x000fea0003800000 */
.L_x_1593:
[----:B------:R-:W-:-:S03]  /*1b880*/  UMOV UR4, 0xffffffff ;  /* 0xffffffff00047882 */ /* 0x000fc60000000000 */
[----:B------:R-:W-:Y:S05]  /*1b890*/  BRA.DIV UR4, `(.L_x_1595) ;  /* 0x0000009e04787947 */ /* 0x000fea000b800000 */
[----:B--2---:R2:W0:Y:S04]  /*1b8a0*/  SHFL.IDX PT, R3, R4, 0x1, 0x1c1f ;  /* 0x003c1f0004037f89 */ /* 0x00442800000e0000 */
[----:B---3--:R2:W3:Y:S02]  /*1b8b0*/  SHFL.IDX PT, R14, R0, 0x1, 0x1c1f ;  /* 0x003c1f00000e7f89 */ /* 0x0084e400000e0000 */
.L_x_1822:
[----:B0-2---:R-:W-:-:S05]  /*1b8c0*/  VIADD R0, R6, 0x60 ;  /* 0x0000006006007836 */ /* 0x005fca0000000000 */
[----:B------:R-:W-:-:S13]  /*1b8d0*/  ISETP.GE.AND P0, PT, R0, R21, PT ;  /* 0x000000150000720c */ /* 0x000fda0003f06270 */
[----:B------:R-:W-:Y:S05]  /*1b8e0*/  @P0 BRA `(.L_x_1584) ;  /* 0x0000000000340947 */ /* 0x000fea0003800000 */
[----:B------:R-:W-:Y:S02]  /*1b8f0*/  ULDC UR4, c[0x0][0xac8] ;  /* 0x0002b20000047ab9 */ /* 0x000fe40000000800 */
[----:B------:R-:W-:Y:S02]  /*1b900*/  ISETP.GE.AND P2, PT, R9, UR4, PT ;  /* 0x0000000409007c0c */ /* 0x000fe4000bf46270 */
[----:B------:R-:W-:Y:S02]  /*1b910*/  ISETP.GE.AND P3, PT, R7, UR4, PT ;  /* 0x0000000407007c0c */ /* 0x000fe4000bf66270 */
[----:B------:R-:W-:-:S09]  /*1b920*/  ISETP.GE.AND P4, PT, R20, UR4, PT ;  /* 0x0000000414007c0c */ /* 0x000fd2000bf86270 */
[----:B------:R-:W-:Y:S02]  /*1b930*/  @!P2 IMAD.MOV.U32 R15, RZ, RZ, R3 ;  /* 0x000000ffff0fa224 */ /* 0x000fe400078e0003 */
[-C--:B---3--:R-:W-:Y:S02]  /*1b940*/  @!P3 LEA R6, P0, R7, R14.reuse, 0x1 ;  /* 0x0000000e0706b211 */ /* 0x088fe400078008ff */
[C---:B----4-:R-:W-:Y:S01]  /*1b950*/  @!P4 LEA R10, P1, R20.reuse, R14, 0x1 ;  /* 0x0000000e140ac211 */ /* 0x050fe200078208ff */
[----:B------:R-:W-:Y:S01]  /*1b960*/  @!P2 IMAD.WIDE R4, R9, 0x2, R14 ;  /* 0x000000020904a825 */ /* 0x000fe200078e020e */
[-C--:B------:R-:W-:Y:S02]  /*1b970*/  @!P3 LEA.HI.X R7, R7, R3.reuse, R8, 0x1, P0 ;  /* 0x000000030707b211 */ /* 0x080fe400000f0c08 */
[----:B------:R-:W-:Y:S02]  /*1b980*/  @!P4 LEA.HI.X R11, R20, R3, R24, 0x1, P1 ;  /* 0x00000003140bc211 */ /* 0x000fe400008f0c18 */
[----:B------:R0:W-:Y:S04]  /*1b990*/  @!P2 ST.E.128 desc[UR38][R4.64], RZ ;  /* 0x000000ff0400a985 */ /* 0x0001e8000c101d26 */
[----:B------:R0:W-:Y:S04]  /*1b9a0*/  @!P3 ST.E.128 desc[UR38][R6.64], RZ ;  /* 0x000000ff0600b985 */ /* 0x0001e8000c101d26 */
[----:B------:R0:W-:Y:S02]  /*1b9b0*/  @!P4 ST.E.128 desc[UR38][R10.64], RZ ;  /* 0x000000ff0a00c985 */ /* 0x0001e4000c101d26 */
.L_x_1584:
[----:B------:R-:W-:Y:S05]  /*1b9c0*/  BSYNC B0 ;  /* 0x0000000000007941 */ /* 0x000fea0003800000 */
.L_x_1576:
[----:B------:R-:W-:Y:S02]  /*1b9d0*/  ULDC UR4, c[0x0][0xc3c] ;  /* 0x00030f0000047ab9 */ /* 0x000fe40000000800 */
[----:B-1----:R-:W-:-:S13]  /*1b9e0*/  ISETP.GE.AND P0, PT, R75, UR4, PT ;  /* 0x000000044b007c0c */ /* 0x002fda000bf06270 */
[----:B------:R-:W-:Y:S05]  /*1b9f0*/  @!P0 BRA `(.L_x_1596) ;  /* 0xfffffe5800608947 */ /* 0x000fea000383ffff */
[----:B------:R-:W-:Y:S05]  /*1ba00*/  BRA `(.L_x_1380) ;  /* 0x0000008c00c87947 */ /* 0x000fea0003800000 */
.L_x_1378:
[----:B------:R-:W-:-:S08]  /*1ba10*/  NOP ;  /* 0x0000000000007918 */ /* 0x000fd00000000000 */
[----:B------:R-:W0:-:S00]  /*1ba20*/  USETMAXREG.DEALLOC.CTAPOOL 0x20 ;  /* 0x00000020000079c8 */ /* 0x000e0000080e0500 */
        /* <DEDUP_REMOVED lines=14> */
.L_x_1597:
[----:B------:R-:W0:Y:S01]  /*1bb10*/  S2R R0, SR_TID.X ;  /* 0x0000000000007919 */ /* 0x000e220000002100 */
[----:B------:R-:W-:Y:S01]  /*1bb20*/  ULDC UR4, c[0x0][0xc3c] ;  /* 0x00030f0000047ab9 */ /* 0x000fe20000000800 */
[----:B------:R-:W-:Y:S01]  /*1bb30*/  IMAD.MOV.U32 R6, RZ, RZ, RZ ;  /* 0x000000ffff067224 */ /* 0x000fe200078e00ff */
[----:B------:R-:W1:Y:S01]  /*1bb40*/  S2UR UR6, SR_CTAID.X ;  /* 0x00000000000679c3 */ /* 0x000e620000002500 */
[----:B------:R-:W-:Y:S01]  /*1bb50*/  ULDC UR5, c[0x0][0xc38] ;  /* 0x00030e0000057ab9 */ /* 0x000fe20000000800 */
[----:B0-----:R-:W-:-:S04]  /*1bb60*/  LOP3.LUT R0, R0, 0x1f, RZ, 0xc0, !PT ;  /* 0x0000001f00007812 */ /* 0x001fc800078ec0ff */
[----:B------:R-:W-:-:S04]  /*1bb70*/  ISETP.NE.AND P0, PT, R0, 0x1f, PT ;  /* 0x0000001f0000780c */ /* 0x000fc80003f05270 */
[----:B------:R-:W-:-:S13]  /*1bb80*/  ISETP.GE.OR P1, PT, R0, UR4, !P0 ;  /* 0x0000000400007c0c */ /* 0x000fda000c726670 */
[----:B------:R-:W0:Y:S08]  /*1bb90*/  @!P1 LDC.64 R4, c[0x0][0xc80] ;  /* 0x00032000ff049b82 */ /* 0x000e300000000a00 */
[----:B------:R-:W2:Y:S01]  /*1bba0*/  @!P1 LDC.64 R2, c[0x0][0xc78] ;  /* 0x00031e00ff029b82 */ /* 0x000ea20000000a00 */
[----:B0-----:R-:W-:-:S05]  /*1bbb0*/  @!P1 IMAD.WIDE.U32 R4, R0, 0x4, R4 ;  /* 0x0000000400049825 */ /* 0x001fca00078e0004 */
[----:B------:R-:W3:Y:S01]  /*1bbc0*/  @!P1 LDG.E R25, desc[UR38][R4.64] ;  /* 0x0000002604199981 */ /* 0x000ee2000c1e1900 */
[----:B--2---:R-:W-:-:S05]  /*1bbd0*/  @!P1 IMAD.WIDE.U32 R2, R0, 0x4, R2 ;  /* 0x0000000400029825 */ /* 0x004fca00078e0002 */
        /* <DEDUP_REMOVED lines=25> */
[----:B-1----:R-:W-:Y:S01]  /*1bd70*/  ISETP.GT.AND P6, PT, R7, UR6, PT ;  /* 0x0000000607007c0c */ /* 0x002fe2000bfc4270 */
[----:B------:R-:W-:-:S12]  /*1bd80*/  IMAD.MOV.U32 R4, RZ, RZ, R7 ;  /* 0x000000ffff047224 */ /* 0x000fd800078e0007 */
[----:B------:R-:W-:Y:S05]  /*1bd90*/  @P6 BRA `(.L_x_1599) ;  /* 0x0000000000a06947 */ /* 0x000fea0003800000 */
[----:B------:R-:W-:Y:S01]  /*1bda0*/  IMAD.MOV.U32 R7, RZ, RZ, R4 ;  /* 0x000000ffff077224 */ /* 0x000fe200078e0004 */
[----:B------:R-:W-:Y:S01]  /*1bdb0*/  UMOV UR4, URZ ;  /* 0x0000003f00047c82 */ /* 0x000fe20008000000 */
[----:B------:R-:W-:-:S05]  /*1bdc0*/  ULDC UR5, c[0x0][0xc38] ;  /* 0x00030e0000057ab9 */ /* 0x000fca0000000800 */
.L_x_1601:
        /* <DEDUP_REMOVED lines=37> */
.L_x_1599:
        /* <DEDUP_REMOVED lines=13> */
.L_x_1602:
        /* <DEDUP_REMOVED lines=62> */
.L_x_1603:
        /* <DEDUP_REMOVED lines=62> */
.L_x_1604:
[----:B------:R-:W-:-:S05]  /*1c8b0*/  LOP3.LUT R2, RZ, R2, RZ, 0x33, !PT ;  /* 0x00000002ff027212 */ /* 0x000fca00078e33ff */
[----:B------:R-:W-:Y:S01]  /*1c8c0*/  IMAD.IADD R25, R25, 0x1, R2 ;  /* 0x0000000119197824 */ /* 0x000fe200078e0202 */
[----:B------:R-:W-:Y:S06]  /*1c8d0*/  BRA `(.L_x_1605) ;  /* 0x00000000000c7947 */ /* 0x000fec0003800000 */
.L_x_1600:
[----:B------:R-:W-:Y:S02]  /*1c8e0*/  IMAD.MOV.U32 R25, RZ, RZ, RZ ;  /* 0x000000ffff197224 */ /* 0x000fe400078e00ff */
[----:B------:R-:W-:Y:S02]  /*1c8f0*/  IMAD.U32 R24, RZ, RZ, UR6 ;  /* 0x00000006ff187e24 */ /* 0x000fe4000f8e00ff */
[----:B------:R-:W-:-:S07]  /*1c900*/  IMAD.MOV.U32 R26, RZ, RZ, RZ ;  /* 0x000000ffff1a7224 */ /* 0x000fce00078e00ff */
.L_x_1605:
[----:B------:R-:W-:-:S13]  /*1c910*/  ISETP.NE.AND P0, PT, R0, RZ, PT ;  /* 0x000000ff0000720c */ /* 0x000fda0003f05270 */
[----:B------:R-:W0:Y:S01]  /*1c920*/  @!P0 S2R R3, SR_CgaCtaId ;  /* 0x0000000000038919 */ /* 0x000e220000008800 */
[----:B------:R-:W-:-:S04]  /*1c930*/  @!P0 MOV R0, 0x400 ;  /* 0x0000040000008802 */ /* 0x000fc80000000f00 */
[----:B0-----:R-:W-:-:S05]  /*1c940*/  @!P0 LEA R0, R3, R0, 0x18 ;  /* 0x0000000003008211 */ /* 0x001fca00078ec0ff */
[----:B------:R1:W-:Y:S01]  /*1c950*/  @!P0 STS.128 [R0+0x2d8d0], R24 ;  /* 0x02d8d01800008388 */ /* 0x0003e20000000c00 */
[----:B------:R-:W-:Y:S06]  /*1c960*/  BAR.ARV 0x5, 0x200 ;  /* 0x0148000000007b1d */ /* 0x000fec0000002000 */
.L_x_1598:
        /* <DEDUP_REMOVED lines=11> */
[----:B------:R-:W-:Y:S01]  /*1ca20*/  IMAD.MOV.U32 R29, RZ, RZ, RZ ;  /* 0x000000ffff1d7224 */ /* 0x000fe200078e00ff */
[----:B------:R-:W-:Y:S01]  /*1ca30*/  ULDC.64 UR40, c[0x0][0x198] ;  /* 0x0000660000287ab9 */ /* 0x000fe20000000a00 */
[----:B------:R-:W-:Y:S01]  /*1ca40*/  IMAD.MOV.U32 R18, RZ, RZ, RZ ;  /* 0x000000ffff127224 */ /* 0x000fe200078e00ff */
[----:B------:R-:W-:Y:S01]  /*1ca50*/  ULDC UR37, c[0x0][0xc] ;  /* 0x0000030000257ab9 */ /* 0x000fe20000000800 */
[----:B------:R-:W-:Y:S01]  /*1ca60*/  IMAD.MOV.U32 R28, RZ, RZ, 0x1 ;  /* 0x00000001ff1c7424 */ /* 0x000fe200078e00ff */
        /* <DEDUP_REMOVED lines=12> */
[----:B------:R-:W-:Y:S01]  /*1cb30*/  SHF.R.U32.HI R3, RZ, 0x2, R5 ;  /* 0x00000002ff037819 */ /* 0x000fe20000011605 */
[----:B------:R-:W-:-:S03]  /*1cb40*/  IMAD.MOV.U32 R5, RZ, RZ, 0x1 ;  /* 0x00000001ff057424 */ /* 0x000fc600078e00ff */
[----:B------:R-:W-:Y:S01]  /*1cb50*/  LOP3.LUT R2, R3, 0x60, R2, 0xf8, !PT ;  /* 0x0000006003027812 */ /* 0x000fe200078ef802 */
[----:B------:R-:W-:Y:S01]  /*1cb60*/  IMAD R3, R4, 0x2, R17 ;  /* 0x0000000204037824 */ /* 0x000fe200078e0211 */
[----:B------:R3:W-:Y:S01]  /*1cb70*/  STL [R1], R5 ;  /* 0x0000000501007387 */ /* 0x0007e20000100800 */
[C---:B------:R-:W-:Y:S02]  /*1cb80*/  LOP3.LUT R2, R0.reuse, 0x20, RZ, 0xfc, !PT ;  /* 0x0000002000027812 */ /* 0x040fe400078efcff */
[----:B------:R-:W-:Y:S01]  /*1cb90*/  LOP3.LUT R0, R0, 0x40, RZ, 0xfc, !PT ;  /* 0x0000004000007812 */ /* 0x000fe200078efcff */
[----:B------:R3:W-:Y:S06]  /*1cba0*/  STL [R1+0xc], R3 ;  /* 0x00000c0301007387 */ /* 0x0007ec0000100800 */
.L_x_1770:
[----:B------:R-:W-:Y:S05]  /*1cbb0*/  YIELD ;  /* 0x0000000000007946 */ /* 0x000fea0003800000 */
[----:B------:R-:W-:Y:S01]  /*1cbc0*/  ULDC.64 UR4, c[0x0][0xa28] ;  /* 0x00028a0000047ab9 */ /* 0x000fe20000000a00 */
[----:B------:R-:W-:Y:S02]  /*1cbd0*/  CS2R R6, SRZ ;  /* 0x0000000000067805 */ /* 0x000fe4000001ff00 */
[----:B------:R-:W-:Y:S01]  /*1cbe0*/  ISETP.NE.U32.AND P0, PT, RZ, UR4, PT ;  /* 0x00000004ff007c0c */ /* 0x000fe2000bf05070 */
[----:B0-----:R-:W0:Y:S01]  /*1cbf0*/  LDC.64 R10, c[0x0][0xa00] ;  /* 0x00028000ff0a7b82 */ /* 0x001e220000000a00 */
[----:B------:R-:W-:Y:S01]  /*1cc00*/  IMAD.MOV.U32 R0, RZ, RZ, RZ ;  /* 0x000000ffff007224 */ /* 0x000fe200078e00ff */
[----:B------:R-:W-:Y:S01]  /*1cc10*/  ULDC.64 UR6, c[0x0][0xa08] ;  /* 0x0002820000067ab9 */ /* 0x000fe20000000a00 */
[----:B------:R-:W-:Y:S01]  /*1cc20*/  ISETP.NE.AND.EX P0, PT, RZ, UR5, PT, P0 ;  /* 0x00000005ff007c0c */ /* 0x000fe2000bf05300 */
[----:B------:R-:W-:Y:S01]  /*1cc30*/  ULDC.64 UR4, c[0x0][0xa18] ;  /* 0x0002860000047ab9 */ /* 0x000fe20000000a00 */
[----:B------:R-:W-:-:S03]  /*1cc40*/  ULDC.64 UR8, c[0x0][0xa10] ;  /* 0x0002840000087ab9 */ /* 0x000fc60000000a00 */
[----:B-1-3--:R-:W1:Y:S08]  /*1cc50*/  LDC.64 R4, c[0x0][0xa08] ;  /* 0x00028200ff047b82 */ /* 0x00ae700000000a00 */
[----:B--2---:R-:W2:Y:S02]  /*1cc60*/  @P0 LDC.64 R2, c[0x0][0xa28] ;  /* 0x00028a00ff020b82 */ /* 0x004ea40000000a00 */
[----:B--2---:R-:W-:-:S05]  /*1cc70*/  @P0 IMAD.WIDE R2, R27, 0x4, R2 ;  /* 0x000000041b020825 */ /* 0x004fca00078e0202 */
[----:B------:R2:W5:Y:S01]  /*1cc80*/  @P0 LDG.E R7, desc[UR38][R2.64] ;  /* 0x0000002602070981 */ /* 0x000562000c1e1900 */
[----:B------:R-:W-:Y:S01]  /*1cc90*/  ISETP.NE.U32.AND P0, PT, RZ, UR4, PT ;  /* 0x00000004ff007c0c */ /* 0x000fe2000bf05070 */
[C---:B0-----:R-:W-:Y:S01]  /*1cca0*/  IMAD.WIDE R10, R27.reuse, 0x4, R10 ;  /* 0x000000041b0a7825 */ /* 0x041fe200078e020a */
[----:B------:R-:W-:Y:S02]  /*1ccb0*/  ISETP.NE.U32.AND P2, PT, RZ, UR6, PT ;  /* 0x00000006ff007c0c */ /* 0x000fe4000bf45070 */
[----:B------:R-:W-:Y:S01]  /*1ccc0*/  ISETP.NE.AND.EX P0, PT, RZ, UR5, PT, P0 ;  /* 0x00000005ff007c0c */ /* 0x000fe2000bf05300 */
[----:B------:R-:W-:Y:S01]  /*1ccd0*/  ULDC.64 UR4, c[0x0][0xa00] ;  /* 0x0002800000047ab9 */ /* 0x000fe20000000a00 */
[----:B------:R-:W-:Y:S01]  /*1cce0*/  ISETP.NE.U32.AND P4, PT, RZ, UR8, PT ;  /* 0x00000008ff007c0c */ /* 0x000fe2000bf85070 */
[----:B------:R-:W-:Y:S01]  /*1ccf0*/  IMAD.MOV.U32 R12, RZ, RZ, RZ ;  /* 0x000000ffff0c7224 */ /* 0x000fe200078e00ff */
[----:B------:R-:W-:Y:S01]  /*1cd00*/  ISETP.NE.U32.AND P1, PT, RZ, UR4, PT ;  /* 0x00000004ff007c0c */ /* 0x000fe2000bf25070 */
[----:B--2---:R-:W0:Y:S01]  /*1cd10*/  LDC.64 R2, c[0x0][0xa10] ;  /* 0x00028400ff027b82 */ /* 0x004e220000000a00 */
[----:B-1----:R-:W-:-:S02]  /*1cd20*/  IMAD.WIDE R4, R27, 0x4, R4 ;  /* 0x000000041b047825 */ /* 0x002fc400078e0204 */
[----:B------:R-:W-:-:S05]  /*1cd30*/  ISETP.NE.AND.EX P3, PT, RZ, UR5, PT, P1 ;  /* 0x00000005ff007c0c */ /* 0x000fca000bf65310 */
[----:B------:R-:W1:Y:S01]  /*1cd40*/  @P0 LDC.64 R8, c[0x0][0xa18] ;  /* 0x00028600ff080b82 */ /* 0x000e620000000a00 */
[----:B------:R-:W-:Y:S01]  /*1cd50*/  ULDC UR4, c[0x0][0x288] ;  /* 0x0000a20000047ab9 */ /* 0x000fe20000000800 */
[----:B------:R-:W-:Y:S02]  /*1cd60*/  ISETP.NE.AND.EX P1, PT, RZ, UR7, PT, P2 ;  /* 0x00000007ff007c0c */ /* 0x000fe4000bf25320 */
[----:B------:R-:W-:-:S04]  /*1cd70*/  ISETP.NE.AND.EX P2, PT, RZ, UR9, PT, P4 ;  /* 0x00000009ff007c0c */ /* 0x000fc8000bf45340 */
[----:B------:R-:W2:Y:S07]  /*1cd80*/  @P3 LDG.E R0, desc[UR38][R10.64] ;  /* 0x000000260a003981 */ /* 0x000eae000c1e1900 */
[----:B------:R-:W5:Y:S01]  /*1cd90*/  @P1 LDG.E R12, desc[UR38][R4.64] ;  /* 0x00000026040c1981 */ /* 0x000f62000c1e1900 */
        /* <DEDUP_REMOVED lines=13> */
[----:B------:R-:W-:Y:S02]  /*1ce70*/  ULDC UR5, c[0x0][0x348] ;  /* 0x0000d20000057ab9 */ /* 0x000fe40000000800 */
[----:B0-----:R-:W-:Y:S02]  /*1ce80*/  IMAD.U32 R8, RZ, RZ, UR5 ;  /* 0x00000005ff087e24 */ /* 0x001fe4000f8e00ff */
[----:B------:R-:W-:Y:S01]  /*1ce90*/  IMAD.U32 R9, RZ, RZ, UR4 ;  /* 0x00000004ff097e24 */ /* 0x000fe2000f8e00ff */
[----:B--2---:R0:W-:Y:S01]  /*1cea0*/  STL [R1+0x18], R0 ;  /* 0x0000180001007387 */ /* 0x0041e20000100800 */
[----:B------:R-:W-:Y:S01]  /*1ceb0*/  IMAD.MOV.U32 R13, RZ, RZ, R0 ;  /* 0x000000ffff0d7224 */ /* 0x000fe200078e0000 */
[----:B------:R-:W-:Y:S06]  /*1cec0*/  @P0 BRA `(.L_x_1607) ;  /* 0x0000000000140947 */ /* 0x000fec0003800000 */
[----:B------:R-:W-:Y:S05]  /*1ced0*/  @!P3 BRA `(.L_x_1607) ;  /* 0x000000000010b947 */ /* 0x000fea0003800000 */
[----:B0-----:R-:W2:Y:S04]  /*1cee0*/  LDG.E R0, desc[UR38][R10.64] ;  /* 0x000000260a007981 */ /* 0x001ea8000c1e1900 */
[----:B------:R-:W2:Y:S02]  /*1cef0*/  LDG.E R10, desc[UR38][R10.64+0x4] ;  /* 0x000004260a0a7981 */ /* 0x000ea4000c1e1900 */
[----:B--2---:R-:W-:-:S05]  /*1cf00*/  IMAD.IADD R13, R10, 0x1, -R0 ;  /* 0x000000010a0d7824 */ /* 0x004fca00078e0a00 */
[----:B------:R1:W-:Y:S02]  /*1cf10*/  STL [R1+0x18], R13 ;  /* 0x0000180d01007387 */ /* 0x0003e40000100800 */
.L_x_1607:
        /* <DEDUP_REMOVED lines=14> */
.L_x_1608:
[----:B------:R-:W-:Y:S05]  /*1d000*/  @!P1 BRA `(.L_x_1609) ;  /* 0x00000000000c9947 */ /* 0x000fea0003800000 */
[----:B------:R-:W2:Y:S04]  /*1d010*/  LDG.E R9, desc[UR38][R4.64] ;  /* 0x0000002604097981 */ /* 0x000ea8000c1e1900 */
[----:B------:R-:W2:Y:S02]  /*1d020*/  LDG.E R4, desc[UR38][R4.64+0x4] ;  /* 0x0000042604047981 */ /* 0x000ea4000c1e1900 */
[----:B--2---:R-:W-:-:S07]  /*1d030*/  IMAD.IADD R9, R4, 0x1, -R9 ;  /* 0x0000000104097824 */ /* 0x004fce00078e0a09 */
.L_x_1609:
[----:B0-----:R-:W2:Y:S04]  /*1d040*/  @P2 LDG.E R4, desc[UR38][R2.64] ;  /* 0x0000002602042981 */ /* 0x001ea8000c1e1900 */
[----:B------:R0:W2:Y:S01]  /*1d050*/  @P2 LDG.E R5, desc[UR38][R2.64+0x4] ;  /* 0x0000042602052981 */ /* 0x0000a2000c1e1900 */
[----:B------:R-:W-:Y:S02]  /*1d060*/  IMAD R14, R25, 0xc0, RZ ;  /* 0x000000c0190e7824 */ /* 0x000fe400078e02ff */
[----:B-----5:R-:W-:Y:S02]  /*1d070*/  IMAD.IADD R7, R9, 0x1, -R7 ;  /* 0x0000000109077824 */ /* 0x020fe400078e0a07 */
[----:B------:R-:W-:Y:S01]  /*1d080*/  VIADD R10, R14, 0xbf ;  /* 0x000000bf0e0a7836 */ /* 0x000fe20000000000 */
[----:B------:R3:W-:Y:S01]  /*1d090*/  STL [R1+0x10], R14 ;  /* 0x0000100e01007387 */ /* 0x0007e20000100800 */
[----:B0-----:R-:W0:Y:S02]  /*1d0a0*/  LDC R2, c[0x0][0x448] ;  /* 0x00011200ff027b82 */ /* 0x001e240000000800 */
[----:B0-----:R-:W-:-:S13]  /*1d0b0*/  ISETP.NE.AND P1, PT, R2, 0x1, PT ;  /* 0x000000010200780c */ /* 0x001fda0003f25270 */
[----:B------:R-:W0:Y:S08]  /*1d0c0*/  @P1 LDC R3, c[0x0][0x44c] ;  /* 0x00011300ff031b82 */ /* 0x000e300000000800 */
[----:B------:R-:W4:Y:S01]  /*1d0d0*/  @P1 LDC R2, c[0x0][0x450] ;  /* 0x00011400ff021b82 */ /* 0x000f220000000800 */
[----:B0-----:R-:W-:-:S05]  /*1d0e0*/  @P1 IMAD.HI.U32 R3, R10, R3, RZ ;  /* 0x000000030a031227 */ /* 0x001fca00078e00ff */
[----:B----4-:R-:W-:Y:S01]  /*1d0f0*/  @P1 SHF.R.U32.HI R10, RZ, R2, R3 ;  /* 0x00000002ff0a1219 */ /* 0x010fe20000011603 */
[----:B--2---:R-:W-:-:S04]  /*1d100*/  @P2 IMAD.IADD R8, R5, 0x1, -R4 ;  /* 0x0000000105082824 */ /* 0x004fc800078e0a04 */
[----:B------:R-:W-:-:S04]  /*1d110*/  IMAD.IADD R19, R7, 0x1, R8 ;  /* 0x0000000107137824 */ /* 0x000fc800078e0208 */
[C---:B------:R-:W-:Y:S01]  /*1d120*/  VIADD R4, R19.reuse, 0x7f ;  /* 0x0000007f13047836 */ /* 0x040fe20000000000 */
[----:B------:R-:W-:-:S04]  /*1d130*/  IADD3 R9, R19, 0x1, -R13 ;  /* 0x0000000113097810 */ /* 0x000fc80007ffe80d */
[----:B------:R-:W-:Y:S01]  /*1d140*/  SHF.R.S32.HI R2, RZ, 0x1f, R4 ;  /* 0x0000001fff027819 */ /* 0x000fe20000011404 */
[----:B------:R-:W-:-:S03]  /*1d150*/  IMAD.IADD R10, R9, 0x1, R10 ;  /* 0x00000001090a7824 */ /* 0x000fc600078e020a */
[----:B------:R-:W-:Y:S02]  /*1d160*/  LEA.HI R4, R2, R4, RZ, 0x7 ;  /* 0x0000000402047211 */ /* 0x000fe400078f38ff */
[----:B------:R-:W0:Y:S02]  /*1d170*/  LDC.64 R2, c[0x0][0x9e0] ;  /* 0x00027800ff027b82 */ /* 0x000e240000000a00 */
[----:B------:R-:W-:-:S05]  /*1d180*/  SHF.R.S32.HI R12, RZ, 0x7, R4 ;  /* 0x00000007ff0c7819 */ /* 0x000fca0000011404 */
[----:B------:R3:W-:Y:S01]  /*1d190*/  STL [R1+0x44], R12 ;  /* 0x0000440c01007387 */ /* 0x0007e20000100800 */
[----:B0-----:R-:W-:Y:S01]  /*1d1a0*/  ISETP.GE.AND P3, PT, R3, 0x1, PT ;  /* 0x000000010300780c */ /* 0x001fe20003f66270 */
[----:B------:R-:W-:-:S12]  /*1d1b0*/  IMAD.IADD R2, R10, 0x1, R2 ;  /* 0x000000010a027824 */ /* 0x000fd800078e0202 */
[----:B---3--:R-:W-:Y:S05]  /*1d1c0*/  @!P3 BRA `(.L_x_1610) ;  /* 0x000000000048b947 */ /* 0x008fea0003800000 */
        /* <DEDUP_REMOVED lines=11> */
.L_x_1612:
[----:B------:R-:W-:-:S13]  /*1d280*/  ISETP.NE.AND P0, PT, R3, 0x1, PT ;  /* 0x000000010300780c */ /* 0x000fda0003f05270 */
[----:B------:R-:W0:Y:S02]  /*1d290*/  @P0 LDC.64 R4, c[0x0][0x9e8] ;  /* 0x00027a00ff040b82 */ /* 0x000e240000000a00 */
[----:B0-----:R-:W-:-:S05]  /*1d2a0*/  @P0 IMAD.HI.U32 R4, R11, R4, RZ ;  /* 0x000000040b040227 */ /* 0x001fca00078e00ff */
[----:B------:R-:W-:-:S07]  /*1d2b0*/  @P0 SHF.R.U32.HI R11, RZ, R5, R4 ;  /* 0x00000005ff0b0219 */ /* 0x000fce0000011604 */
.L_x_1613:
[----:B------:R-:W-:Y:S05]  /*1d2c0*/  BSYNC B0 ;  /* 0x0000000000007941 */ /* 0x000fea0003800000 */
.L_x_1611:
[----:B------:R-:W-:-:S05]  /*1d2d0*/  IMAD R11, R11, R3, R3 ;  /* 0x000000030b0b7224 */ /* 0x000fca00078e0203 */
[----:B------:R-:W-:-:S07]  /*1d2e0*/  VIMNMX R2, R2, R11, PT ;  /* 0x0000000b02027248 */ /* 0x000fce0003fe0100 */
.L_x_1610:
[----:B------:R-:W0:Y:S01]  /*1d2f0*/  @P1 LDC R10, c[0x0][0x44c] ;  /* 0x00011300ff0a1b82 */ /* 0x000e220000000800 */
[----:B------:R-:W-:Y:S01]  /*1d300*/  VIADD R2, R2, 0x7f ;  /* 0x0000007f02027836 */ /* 0x000fe20000000000 */
[----:B------:R-:W-:Y:S01]  /*1d310*/  ULDC UR4, c[0x0][0x9dc] ;  /* 0x0002770000047ab9 */ /* 0x000fe20000000800 */
[----:B------:R-:W-:Y:S02]  /*1d320*/  IMAD.MOV.U32 R4, RZ, RZ, R14 ;  /* 0x000000ffff047224 */ /* 0x000fe400078e000e */
[----:B------:R-:W-:-:S03]  /*1d330*/  IMAD.IADD R19, R19, 0x1, -R13 ;  /* 0x0000000113137824 */ /* 0x000fc600078e0a0d */
[----:B------:R-:W2:Y:S01]  /*1d340*/  @P1 LDC R5, c[0x0][0x450] ;  /* 0x00011400ff051b82 */ /* 0x000ea20000000800 */
[----:B0-----:R-:W-:-:S05]  /*1d350*/  @P1 IMAD.HI.U32 R10, R14, R10, RZ ;  /* 0x0000000a0e0a1227 */ /* 0x001fca00078e00ff */
[----:B--2---:R-:W-:Y:S02]  /*1d360*/  @P1 SHF.R.U32.HI R4, RZ, R5, R10 ;  /* 0x00000005ff041219 */ /* 0x004fe4000001160a */
[----:B------:R-:W-:-:S03]  /*1d370*/  SHF.R.S32.HI R5, RZ, 0x1f, R2 ;  /* 0x0000001fff057819 */ /* 0x000fc60000011402 */
[----:B------:R-:W-:Y:S01]  /*1d380*/  IMAD.IADD R11, R19, 0x1, R4 ;  /* 0x00000001130b7824 */ /* 0x000fe200078e0204 */
[----:B------:R-:W-:-:S03]  /*1d390*/  LEA.HI R5, R5, R2, RZ, 0x7 ;  /* 0x0000000205057211 */ /* 0x000fc600078f38ff */
[----:B------:R-:W-:Y:S01]  /*1d3a0*/  VIADD R2, R11, -UR4 ;  /* 0x800000040b027c36 */ /* 0x000fe20008000000 */
[----:B------:R-:W-:-:S04]  /*1d3b0*/  SHF.R.S32.HI R5, RZ, 0x7, R5 ;  /* 0x00000007ff057819 */ /* 0x000fc80000011405 */
[----:B------:R-:W-:Y:S01]  /*1d3c0*/  VIMNMX R10, R12, R5, PT ;  /* 0x000000050c0a7248 */ /* 0x000fe20003fe0100 */
        /* <DEDUP_REMOVED lines=11> */
.L_x_1616:
[----:B------:R-:W-:-:S13]  /*1d480*/  ISETP.NE.AND P0, PT, R3, 0x1, PT ;  /* 0x000000010300780c */ /* 0x000fda0003f05270 */
[----:B------:R-:W0:Y:S02]  /*1d490*/  @P0 LDC.64 R4, c[0x0][0x9e8] ;  /* 0x00027a00ff040b82 */ /* 0x000e240000000a00 */
[----:B0-----:R-:W-:-:S05]  /*1d4a0*/  @P0 IMAD.HI.U32 R4, R11, R4, RZ ;  /* 0x000000040b040227 */ /* 0x001fca00078e00ff */
[----:B------:R-:W-:-:S07]  /*1d4b0*/  @P0 SHF.R.U32.HI R11, RZ, R5, R4 ;  /* 0x00000005ff0b0219 */ /* 0x000fce0000011604 */
.L_x_1617:
[----:B------:R-:W-:Y:S05]  /*1d4c0*/  BSYNC B0 ;  /* 0x0000000000007941 */ /* 0x000fea0003800000 */
.L_x_1615:
[----:B------:R-:W-:-:S05]  /*1d4d0*/  IMAD R3, R11, R3, RZ ;  /* 0x000000030b037224 */ /* 0x000fca00078e02ff */
[----:B------:R-:W-:-:S07]  /*1d4e0*/  VIMNMX R2, R2, R3, !PT ;  /* 0x0000000302027248 */ /* 0x000fce0007fe0100 */
.L_x_1614:
[----:B------:R-:W-:Y:S01]  /*1d4f0*/  SHF.R.S32.HI R3, RZ, 0x1f, R2 ;  /* 0x0000001fff037819 */ /* 0x000fe20000011402 */
[----:B------:R-:W-:Y:S01]  /*1d500*/  BSSY B0, `(.L_x_1618) ;  /* 0x0000027000007945 */ /* 0x000fe20003800000 */
[----:B------:R-:W-:Y:S01]  /*1d510*/  LOP3.LUT R14, R0, 0xff, RZ, 0xc0, !PT ;  /* 0x000000ff000e7812 */ /* 0x000fe200078ec0ff */
[----:B-1----:R-:W-:Y:S01]  /*1d520*/  IMAD.MOV.U32 R13, RZ, RZ, RZ ;  /* 0x000000ffff0d7224 */ /* 0x002fe200078e00ff */
[----:B------:R-:W-:Y:S02]  /*1d530*/  LEA.HI R3, R3, R2, RZ, 0x7 ;  /* 0x0000000203037211 */ /* 0x000fe400078f38ff */
[----:B------:R-:W-:Y:S01]  /*1d540*/  SHF.R.U32.HI R0, RZ, 0x10, R0 ;  /* 0x00000010ff007819 */ /* 0x000fe20000011600 */
[----:B------:R0:W-:Y:S01]  /*1d550*/  STL [R1+0x38], R14 ;  /* 0x0000380e01007387 */ /* 0x0001e20000100800 */
[----:B------:R-:W-:-:S04]  /*1d560*/  SHF.R.S32.HI R3, RZ, 0x7, R3 ;  /* 0x00000007ff037819 */ /* 0x000fc80000011403 */
[----:B------:R-:W-:-:S04]  /*1d570*/  VIMNMX R4, RZ, R3, !PT ;  /* 0x00000003ff047248 */ /* 0x000fc80007fe0100 */
[----:B------:R-:W-:-:S13]  /*1d580*/  ISETP.GT.AND P0, PT, R10, R4, PT ;  /* 0x000000040a00720c */ /* 0x000fda0003f04270 */
[----:B0-----:R-:W-:Y:S05]  /*1d590*/  @!P0 BRA `(.L_x_1619) ;  /* 0x0000000000748947 */ /* 0x001fea0003800000 */
[----:B------:R-:W-:Y:S01]  /*1d5a0*/  ISETP.NE.AND P0, PT, R0, RZ, PT ;  /* 0x000000ff0000720c */ /* 0x000fe20003f05270 */
[----:B------:R-:W-:-:S03]  /*1d5b0*/  ULDC UR4, c[0x0][0x9f0] ;  /* 0x00027c0000047ab9 */ /* 0x000fc60000000800 */
[----:B------:R-:W-:-:S04]  /*1d5c0*/  SEL R5, R0, UR4, P0 ;  /* 0x0000000400057c07 */ /* 0x000fc80008000000 */
[----:B------:R-:W-:Y:S02]  /*1d5d0*/  IABS R12, R5 ;  /* 0x00000005000c7213 */ /* 0x000fe40000000000 */
[----:B------:R-:W-:Y:S02]  /*1d5e0*/  IADD3 R11, R5, -0x1, R10 ;  /* 0xffffffff050b7810 */ /* 0x000fe40007ffe00a */
[----:B------:R-:W0:Y:S03]  /*1d5f0*/  I2F.RP R2, R12 ;  /* 0x0000000c00027306 */ /* 0x000e260000209400 */
[----:B------:R-:W-:-:S05]  /*1d600*/  IMAD.IADD R11, R11, 0x1, -R4 ;  /* 0x000000010b0b7824 */ /* 0x000fca00078e0a04 */
[----:B0-----:R-:W0:Y:S02]  /*1d610*/  MUFU.RCP R2, R2 ;  /* 0x0000000200027308 */ /* 0x001e240000001000 */
[----:B0-----:R-:W-:-:S06]  /*1d620*/  VIADD R2, R2, 0xffffffe ;  /* 0x0ffffffe02027836 */ /* 0x001fcc0000000000 */
[----:B------:R0:W1:Y:S02]  /*1d630*/  F2I.FTZ.U32.TRUNC.NTZ R3, R2 ;  /* 0x0000000200037305 */ /* 0x000064000021f000 */
[----:B0-----:R-:W-:-:S04]  /*1d640*/  LOP3.LUT R2, R11, R5, RZ, 0x3c, !PT ;  /* 0x000000050b027212 */ /* 0x001fc800078e3cff */
[----:B------:R-:W-:Y:S01]  /*1d650*/  ISETP.GE.AND P3, PT, R2, RZ, PT ;  /* 0x000000ff0200720c */ /* 0x000fe20003f66270 */
[----:B-1----:R-:W-:-:S04]  /*1d660*/  IMAD.MOV R2, RZ, RZ, -R3 ;  /* 0x000000ffff027224 */ /* 0x002fc800078e0a03 */
[----:B------:R-:W-:Y:S02]  /*1d670*/  IMAD R13, R2, R12, RZ ;  /* 0x0000000c020d7224 */ /* 0x000fe400078e02ff */
[----:B------:R-:W-:-:S04]  /*1d680*/  IMAD.MOV.U32 R2, RZ, RZ, RZ ;  /* 0x000000ffff027224 */ /* 0x000fc800078e00ff */
[----:B------:R-:W-:Y:S01]  /*1d690*/  IMAD.HI.U32 R13, R3, R13, R2 ;  /* 0x0000000d030d7227 */ /* 0x000fe200078e0002 */
[----:B------:R-:W-:Y:S02]  /*1d6a0*/  IABS R2, R11 ;  /* 0x0000000b00027213 */ /* 0x000fe40000000000 */
[----:B------:R-:W-:-:S03]  /*1d6b0*/  IABS R3, R5 ;  /* 0x0000000500037213 */ /* 0x000fc60000000000 */
[----:B------:R-:W-:-:S04]  /*1d6c0*/  IMAD.HI.U32 R13, R13, R2, RZ ;  /* 0x000000020d0d7227 */ /* 0x000fc800078e00ff */
[----:B------:R-:W-:-:S04]  /*1d6d0*/  IMAD.MOV R3, RZ, RZ, -R3 ;  /* 0x000000ffff037224 */ /* 0x000fc800078e0a03 */
        /* <DEDUP_REMOVED lines=9> */
.L_x_1619:
[----:B------:R-:W-:Y:S05]  /*1d770*/  BSYNC B0 ;  /* 0x0000000000007941 */ /* 0x000fea0003800000 */
.L_x_1618:
[-C--:B------:R-:W-:Y:S01]  /*1d780*/  IMAD R4, R14, R13.reuse, R4 ;  /* 0x0000000d0e047224 */ /* 0x080fe200078e0204 */
[----:B------:R-:W-:Y:S04]  /*1d790*/  BSSY B0, `(.L_x_1620) ;  /* 0x0000156000007945 */ /* 0x000fe80003800000 */
[C---:B------:R-:W-:Y:S01]  /*1d7a0*/  VIADDMNMX R10, R4.reuse, R13, R10, PT ;  /* 0x0000000d040a7246 */ /* 0x040fe2000380010a */
[----:B------:R-:W-:-:S04]  /*1d7b0*/  IMAD R4, R4, 0x80, -R7 ;  /* 0x0000008004047824 */ /* 0x000fc800078e0a07 */
[----:B------:R-:W-:Y:S01]  /*1d7c0*/  IMAD R10, R10, 0x80, -R7 ;  /* 0x000000800a0a7824 */ /* 0x000fe200078e0a07 */
[----:B------:R-:W-:-:S04]  /*1d7d0*/  VIMNMX R4, RZ, R4, !PT ;  /* 0x00000004ff047248 */ /* 0x000fc80007fe0100 */
[----:B------:R-:W-:-:S04]  /*1d7e0*/  VIMNMX R10, R10, R8, PT ;  /* 0x000000080a0a7248 */ /* 0x000fc80003fe0100 */
[----:B------:R-:W-:Y:S02]  /*1d7f0*/  ISETP.GT.AND P0, PT, R10, R4, PT ;  /* 0x000000040a00720c */ /* 0x000fe40003f04270 */
[----:B------:R-:W-:-:S11]  /*1d800*/  SHF.R.U32.HI R4, RZ, 0x7, R4 ;  /* 0x00000007ff047819 */ /* 0x000fd60000011604 */
[----:B------:R-:W-:-:S05]  /*1d810*/  @P0 VIADD R2, R10, 0x7f ;  /* 0x0000007f0a020836 */ /* 0x000fca0000000000 */
[----:B------:R-:W-:-:S04]  /*1d820*/  @P0 SHF.R.S32.HI R3, RZ, 0x1f, R2 ;  /* 0x0000001fff030819 */ /* 0x000fc80000011402 */
[----:B------:R-:W-:Y:S01]  /*1d830*/  @P0 LEA.HI R2, R3, R2, RZ, 0x7 ;  /* 0x0000000203020211 */ /* 0x000fe200078f38ff */
[----:B------:R-:W-:-:S03]  /*1d840*/  IMAD.MOV.U32 R3, RZ, RZ, R4 ;  /* 0x000000ffff037224 */ /* 0x000fc600078e0004 */
[----:B------:R-:W-:Y:S02]  /*1d850*/  @P0 SHF.R.S32.HI R3, RZ, 0x7, R2 ;  /* 0x00000007ff030819 */ /* 0x000fe40000011402 */
[----:B------:R-:W-:Y:S02]  /*1d860*/  PLOP3.LUT P0, PT, PT, PT, PT, 0x80, 0x0 ;  /* 0x000000000000781c */ /* 0x000fe40003f0f070 */
[----:B------:R-:W-:-:S13]  /*1d870*/  ISETP.GT.AND P1, PT, R3, R4, PT ;  /* 0x000000040300720c */ /* 0x000fda0003f24270 */
[----:B------:R-:W-:Y:S05]  /*1d880*/  @!P1 BRA `(.L_x_1621) ;  /* 0x0000001400189947 */ /* 0x000fea0003800000 */
[----:B------:R-:W-:Y:S01]  /*1d890*/  UMOV UR4, 0xffffffff ;  /* 0xffffffff00047882 */ /* 0x000fe20000000000 */
[----:B------:R-:W-:Y:S02]  /*1d8a0*/  SEL R2, R27, RZ, !P2 ;  /* 0x000000ff1b027207 */ /* 0x000fe40005000000 */
[----:B------:R-:W-:Y:S05]  /*1d8b0*/  BRA.DIV UR4, `(.L_x_1622) ;  /* 0x0000007e04b87947 */ /* 0x000fea000b800000 */
[----:B------:R-:W0:Y:S02]  /*1d8c0*/  S2R R5, SR_TID.X ;  /* 0x0000000000057919 */ /* 0x000e240000002100 */
[----:B0-----:R-:W-:-:S04]  /*1d8d0*/  SHF.R.U32.HI R5, RZ, 0x5, R5 ;  /* 0x00000005ff057819 */ /* 0x001fc80000011605 */
[----:B------:R-:W-:-:S05]  /*1d8e0*/  LOP3.LUT R5, R5, 0x3, RZ, 0xc0, !PT ;  /* 0x0000000305057812 */ /* 0x000fca00078ec0ff */
[----:B------:R0:W1:Y:S02]  /*1d8f0*/  SHFL.IDX PT, R14, R5, RZ, 0x1f ;  /* 0x00001fff050e7589 */ /* 0x00006400000e0000 */
.L_x_1825:
[----:B-1----:R-:W-:Y:S02]  /*1d900*/  ISETP.NE.AND P0, PT, R14, RZ, PT ;  /* 0x000000ff0e00720c */ /* 0x002fe40003f05270 */
[----:B------:R-:W-:-:S11]  /*1d910*/  PLOP3.LUT P6, PT, PT, PT, PT, 0x8, 0x0 ;  /* 0x000000000000781c */ /* 0x000fd60003fce170 */
[----:B------:R-:W-:Y:S05]  /*1d920*/  @P0 BRA `(.L_x_1623) ;  /* 0x00000000000c0947 */ /* 0x000fea0003800000 */
[----:B------:R-:W-:-:S03]  /*1d930*/  UMOV UR4, 0xffffffff ;  /* 0xffffffff00047882 */ /* 0x000fc60000000000 */
[----:B------:R-:W-:Y:S05]  /*1d940*/  BRA.DIV UR4, `(.L_x_1624) ;  /* 0x0000007e04c87947 */ /* 0x000fea000b800000 */
[----:B------:R-:W-:-:S13]  /*1d950*/  ELECT P6, URZ, PT ;  /* 0x00000000003f782f */ /* 0x000fda00038c0000 */
.L_x_1623:
[----:B0-----:R-:W2:Y:S01]  /*1d960*/  LDL R5, [R1+0x2c] ;  /* 0x00002c0001057983 */ /* 0x001ea20000100800 */
[----:B------:R-:W-:Y:S01]  /*1d970*/  BSSY B1, `(.L_x_1625) ;  /* 0x0000008000017945 */ /* 0x000fe20003800000 */
[----:B--2---:R-:W-:-:S05]  /*1d980*/  VIADD R5, R5, 0x1 ;  /* 0x0000000105057836 */ /* 0x004fca0000000000 */
[----:B------:R-:W-:-:S04]  /*1d990*/  LEA.HI R7, R5, R5, RZ, 0x1 ;  /* 0x0000000505077211 */ /* 0x000fc800078f08ff */
[----:B------:R-:W-:-:S05]  /*1d9a0*/  LOP3.LUT R7, R7, 0xfffffffe, RZ, 0xc0, !PT ;  /* 0xfffffffe07077812 */ /* 0x000fca00078ec0ff */
[----:B------:R-:W-:-:S05]  /*1d9b0*/  IMAD.IADD R5, R5, 0x1, -R7 ;  /* 0x0000000105057824 */ /* 0x000fca00078e0a07 */
[----:B------:R-:W-:-:S04]  /*1d9c0*/  SHF.L.U32 R5, R5, 0x1f, RZ ;  /* 0x0000001f05057819 */ /* 0x000fc800000006ff */
[----:B------:R-:W0:Y:S02]  /*1d9d0*/  SYNCS.PHASECHK.TRANS64.TRYWAIT P0, [R17+URZ+0x2d820], R5 ;  /* 0x02d82005110075a7 */ /* 0x000e24000800017f */
[----:B0-----:R-:W-:Y:S05]  /*1d9e0*/  @!P0 BRA `(.L_x_1626) ;  /* 0x0000007c00c08947 */ /* 0x001fea0003800000 */
.L_x_1828:
[----:B------:R-:W-:Y:S05]  /*1d9f0*/  BSYNC B1 ;  /* 0x0000000000017941 */ /* 0x000fea0003800000 */
.L_x_1625:
[----:B------:R-:W-:Y:S04]  /*1da00*/  BSSY B1, `(.L_x_1627) ;  /* 0x000008c000017945 */ /* 0x000fe80003800000 */
[----:B------:R-:W-:Y:S05]  /*1da10*/  @!P6 BRA `(.L_x_1628) ;  /* 0x000000080028e947 */ /* 0x000fea0003800000 */
[----:B------:R-:W2:Y:S01]  /*1da20*/  LDL R8, [R1] ;  /* 0x0000000001087983 */ /* 0x000ea20000100800 */
        /* <DEDUP_REMOVED lines=8> */
.L_x_1829:
[----:B------:R-:W-:Y:S05]  /*1dab0*/  BSYNC B2 ;  /* 0x0000000000027941 */ /* 0x000fea0003800000 */
.L_x_1629:
[----:B------:R-:W-:Y:S04]  /*1dac0*/  BSSY B2, `(.L_x_1631) ;  /* 0x0000009000027945 */ /* 0x000fe80003800000 */
[----:B------:R-:W-:Y:S05]  /*1dad0*/  @P1 BRA `(.L_x_1632) ;  /* 0x00000000001c1947 */ /* 0x000fea0003800000 */
[----:B0-----:R-:W0:Y:S02]  /*1dae0*/  S2R R5, SR_TID.X ;  /* 0x0000000000057919 */ /* 0x001e240000002100 */
[----:B0-----:R-:W-:Y:S01]  /*1daf0*/  LOP3.LUT R7, R5, 0x1f, RZ, 0xc0, !PT ;  /* 0x0000001f05077812 */ /* 0x001fe200078ec0ff */
[----:B------:R-:W-:-:S03]  /*1db00*/  IMAD.MOV.U32 R5, RZ, RZ, 0x6000 ;  /* 0x00006000ff057424 */ /* 0x000fc600078e00ff */
[----:B------:R-:W-:Y:S01]  /*1db10*/  ISETP.NE.AND P0, PT, R7, RZ, PT ;  /* 0x000000ff0700720c */ /* 0x000fe20003f05270 */
[----:B------:R2:W-:-:S12]  /*1db20*/  SYNCS.ARRIVE.TRANS64 RZ, [R11+URZ+0x2d890], R5 ;  /* 0x02d890050bff79a7 */ /* 0x0005d8000800003f */
[----:B--2---:R-:W-:Y:S05]  /*1db30*/  @!P0 BRA `(.L_x_1632) ;  /* 0x0000000000048947 */ /* 0x004fea0003800000 */
[----:B------:R-:W-:Y:S01]  /*1db40*/  BPT.TRAP 0x1 ;  /* 0x000000040000795c */ /* 0x000fe20000300000 */
.L_x_1632:
[----:B------:R-:W-:Y:S05]  /*1db50*/  BSYNC B2 ;  /* 0x0000000000027941 */ /* 0x000fea0003800000 */
.L_x_1631:
        /* <DEDUP_REMOVED lines=8> */
[----:B0-----:R-:W-:Y:S01]  /*1dbe0*/  VIADD R5, R11, 0x2d890 ;  /* 0x0002d8900b057836 */ /* 0x001fe20000000000 */
[----:B------:R-:W-:Y:S01]  /*1dbf0*/  UMOV UR6, 0x0 ;  /* 0x0000000000067882 */ /* 0x000fe20000000000 */
[----:B------:R-:W-:Y:S01]  /*1dc00*/  VIADD R12, R8, 0x15400 ;  /* 0x00015400080c7836 */ /* 0x000fe20000000000 */
[----:B------:R-:W-:-:S09]  /*1dc10*/  UMOV UR7, 0x12f00000 ;  /* 0x12f0000000077882 */ /* 0x000fd20000000000 */
.L_x_1633:
        /* <DEDUP_REMOVED lines=16> */
.L_x_1634:
        /* <DEDUP_REMOVED lines=16> */
.L_x_1635:
        /* <DEDUP_REMOVED lines=13> */
.L_x_1830:
[----:B------:R-:W-:Y:S05]  /*1def0*/  BSYNC B2 ;  /* 0x0000000000027941 */ /* 0x000fea0003800000 */
.L_x_1636:
[----:B------:R-:W-:Y:S01]  /*1df00*/  BSSY B2, `(.L_x_1638) ;  /* 0x000000b000027945 */ /* 0x000fe20003800000 */
[----:B------:R-:W-:Y:S02]  /*1df10*/  IMAD.MOV.U32 R12, RZ, RZ, 0x0 ;  /* 0x00000000ff0c7424 */ /* 0x000fe400078e00ff */
[----:B------:R-:W-:Y:S01]  /*1df20*/  IMAD.MOV.U32 R13, RZ, RZ, 0x12f00000 ;  /* 0x12f00000ff0d7424 */ /* 0x000fe200078e00ff */
[----:B------:R-:W-:Y:S06]  /*1df30*/  @P1 BRA `(.L_x_1639) ;  /* 0x00000000001c1947 */ /* 0x000fec0003800000 */
[----:B------:R-:W2:Y:S02]  /*1df40*/  S2R R5, SR_TID.X ;  /* 0x0000000000057919 */ /* 0x000ea40000002100 */
[----:B--2---:R-:W-:Y:S01]  /*1df50*/  LOP3.LUT R21, R5, 0x1f, RZ, 0xc0, !PT ;  /* 0x0000001f05157812 */ /* 0x004fe200078ec0ff */
[----:B------:R-:W-:-:S03]  /*1df60*/  IMAD.MOV.U32 R5, RZ, RZ, 0x6000 ;  /* 0x00006000ff057424 */ /* 0x000fc600078e00ff */
[----:B------:R-:W-:Y:S01]  /*1df70*/  ISETP.NE.AND P0, PT, R21, RZ, PT ;  /* 0x000000ff1500720c */ /* 0x000fe20003f05270 */
[----:B------:R2:W-:-:S12]  /*1df80*/  SYNCS.ARRIVE.TRANS64 RZ, [R11+URZ+0x2d8b0], R5 ;  /* 0x02d8b0050bff79a7 */ /* 0x0005d8000800003f */
[----:B--2---:R-:W-:Y:S05]  /*1df90*/  @!P0 BRA `(.L_x_1639) ;  /* 0x0000000000048947 */ /* 0x004fea0003800000 */
[----:B------:R-:W-:Y:S01]  /*1dfa0*/  BPT.TRAP 0x1 ;  /* 0x000000040000795c */ /* 0x000fe20000300000 */
.L_x_1639:
[----:B------:R-:W-:Y:S05]  /*1dfb0*/  BSYNC B2 ;  /* 0x0000000000027941 */ /* 0x000fea0003800000 */
.L_x_1638:
[----:B------:R-:W-:Y:S01]  /*1dfc0*/  R2UR UR10, R20 ;  /* 0x00000000140a72ca */ /* 0x000fe200000e0000 */
[----:B------:R-:W-:Y:S01]  /*1dfd0*/  UIADD3 UR4, UP0, UR40, 0x670, URZ ;  /* 0x0000067028047890 */ /* 0x000fe2000ff1e03f */
[----:B------:R-:W-:Y:S01]  /*1dfe0*/  R2UR UR6, R12 ;  /* 0x000000000c0672ca */ /* 0x000fe200000e0000 */
[----:B01----:R-:W-:Y:S01]  /*1dff0*/  VIADD R11, R11, 0x2d8b0 ;  /* 0x0002d8b00b0b7836 */ /* 0x003fe20000000000 */
[----:B------:R-:W-:Y:S01]  /*1e000*/  R2UR UR7, R13 ;  /* 0x000000000d0772ca */ /* 0x000fe200000e0000 */
[----:B------:R-:W-:Y:S01]  /*1e010*/  VIADD R5, R8, 0x400 ;  /* 0x0000040008057836 */ /* 0x000fe20000000000 */
[----:B------:R-:W-:Y:S01]  /*1e020*/  PLOP3.LUT P0, PT, PT, PT, PT, 0x80, 0x0 ;  /* 0x000000000000781c */ /* 0x000fe20003f0f070 */
[----:B------:R-:W-:-:S12]  /*1e030*/  UIADD3.X UR5, URZ, UR41, URZ, UP0, !UPT ;  /* 0x000000293f057290 */ /* 0x000fd800087fe43f */
.L_x_1640:
        /* <DEDUP_REMOVED lines=15> */
.L_x_1641:
        /* <DEDUP_REMOVED lines=15> */
.L_x_1642:
        /* <DEDUP_REMOVED lines=10> */
.L_x_1628:
[----:B------:R-:W-:Y:S05]  /*1e2c0*/  BSYNC B1 ;  /* 0x0000000000017941 */ /* 0x000fea0003800000 */
.L_x_1627:
[----:B0-----:R-:W2:Y:S01]  /*1e2d0*/  LDL.LU R5, [R1] ;  /* 0x0000000001057983 */ /* 0x001ea20000300800 */
[----:B------:R-:W-:Y:S01]  /*1e2e0*/  VIADD R29, R29, 0x1 ;  /* 0x000000011d1d7836 */ /* 0x000fe20000000000 */
[----:B------:R-:W-:Y:S01]  /*1e2f0*/  PLOP3.LUT P0, PT, PT, PT, PT, 0x8, 0x0 ;  /* 0x000000000000781c */ /* 0x000fe20003f0e170 */
[----:B------:R-:W-:-:S03]  /*1e300*/  VIADD R11, R3, 0xfffffffe ;  /* 0xfffffffe030b7836 */ /* 0x000fc60000000000 */
[----:B------:R-:W-:Y:S02]  /*1e310*/  ISETP.NE.AND P1, PT, R29, 0x2, PT ;  /* 0x000000021d00780c */ /* 0x000fe40003f25270 */
[----:B------:R-:W-:Y:S02]  /*1e320*/  ISETP.GE.AND P2, PT, R11, R4, PT ;  /* 0x000000040b00720c */ /* 0x000fe40003f46270 */
[----:B------:R-:W-:Y:S02]  /*1e330*/  SEL R3, RZ, 0x1, P1 ;  /* 0x00000001ff037807 */ /* 0x000fe40000800000 */
[----:B------:R-:W-:Y:S02]  /*1e340*/  SEL R29, R29, RZ, P1 ;  /* 0x000000ff1d1d7207 */ /* 0x000fe40000800000 */
[----:B--2---:R-:W-:-:S05]  /*1e350*/  LOP3.LUT R5, R5, R3, RZ, 0x3c, !PT ;  /* 0x0000000305057212 */ /* 0x004fca00078e3cff */
[----:B------:R0:W-:Y:S02]  /*1e360*/  STL [R1], R5 ;  /* 0x0000000501007387 */ /* 0x0001e40000100800 */
[----:B------:R-:W-:Y:S05]  /*1e370*/  @!P2 BRA `(.L_x_1621) ;  /* 0x00000008005ca947 */ /* 0x000fea0003800000 */
.L_x_1659:
[----:B------:R-:W-:Y:S05]  /*1e380*/  YIELD ;  /* 0x0000000000007946 */ /* 0x000fea0003800000 */
[----:B------:R-:W-:Y:S04]  /*1e390*/  BSSY B1, `(.L_x_1643) ;  /* 0x000008b000017945 */ /* 0x000fe80003800000 */
[----:B-1----:R-:W-:Y:S05]  /*1e3a0*/  @!P6 BRA `(.L_x_1644) ;  /* 0x000000080024e947 */ /* 0x002fea0003800000 */
[----:B0-----:R-:W2:Y:S01]  /*1e3b0*/  LDL R5, [R1] ;  /* 0x0000000001057983 */ /* 0x001ea20000100800 */
[----:B------:R-:W-:Y:S01]  /*1e3c0*/  IMAD R10, R29, 0x8, R17 ;  /* 0x000000081d0a7824 */ /* 0x000fe200078e0211 */
[----:B------:R-:W0:Y:S01]  /*1e3d0*/  S2R R3, SR_TID.X ;  /* 0x0000000000037919 */ /* 0x000e220000002100 */
[----:B------:R-:W-:Y:S01]  /*1e3e0*/  BSSY B2, `(.L_x_1645) ;  /* 0x0000006000027945 */ /* 0x000fe20003800000 */
[----:B0-----:R-:W-:-:S04]  /*1e3f0*/  LOP3.LUT R3, R3, 0x7f, RZ, 0xc0, !PT ;  /* 0x0000007f03037812 */ /* 0x001fc800078ec0ff */
[----:B------:R-:W-:Y:S02]  /*1e400*/  ISETP.NE.AND P2, PT, R3, RZ, PT ;  /* 0x000000ff0300720c */ /* 0x000fe40003f45270 */
[----:B--2---:R-:W-:-:S04]  /*1e410*/  SHF.L.U32 R8, R5, 0x1f, RZ ;  /* 0x0000001f05087819 */ /* 0x004fc800000006ff */
[----:B------:R-:W0:Y:S02]  /*1e420*/  SYNCS.PHASECHK.TRANS64.TRYWAIT P1, [R10+URZ+0x2d8a0], R8 ;  /* 0x02d8a0080a0075a7 */ /* 0x000e24000802017f */
[----:B0-----:R-:W-:Y:S05]  /*1e430*/  @!P1 BRA `(.L_x_1646) ;  /* 0x0000007400689947 */ /* 0x001fea0003800000 */
.L_x_1831:
[----:B------:R-:W-:Y:S05]  /*1e440*/  BSYNC B2 ;  /* 0x0000000000027941 */ /* 0x000fea0003800000 */
.L_x_1645:
[----:B------:R-:W-:Y:S04]  /*1e450*/  BSSY B2, `(.L_x_1647) ;  /* 0x0000009000027945 */ /* 0x000fe80003800000 */
[----:B------:R-:W-:Y:S05]  /*1e460*/  @P2 BRA `(.L_x_1648) ;  /* 0x00000000001c2947 */ /* 0x000fea0003800000 */
[----:B------:R-:W1:Y:S02]  /*1e470*/  S2R R3, SR_TID.X ;  /* 0x0000000000037919 */ /* 0x000e640000002100 */
[----:B-1----:R-:W-:Y:S01]  /*1e480*/  LOP3.LUT R5, R3, 0x1f, RZ, 0xc0, !PT ;  /* 0x0000001f03057812 */ /* 0x002fe200078ec0ff */
[----:B------:R-:W-:-:S03]  /*1e490*/  IMAD.MOV.U32 R3, RZ, RZ, 0x6000 ;  /* 0x00006000ff037424 */ /* 0x000fc600078e00ff */
[----:B------:R-:W-:Y:S01]  /*1e4a0*/  ISETP.NE.AND P1, PT, R5, RZ, PT ;  /* 0x000000ff0500720c */ /* 0x000fe20003f25270 */
[----:B------:R1:W-:-:S12]  /*1e4b0*/  SYNCS.ARRIVE.TRANS64 RZ, [R10+URZ+0x2d890], R3 ;  /* 0x02d890030aff79a7 */ /* 0x0003d8000800003f */
[----:B-1----:R-:W-:Y:S05]  /*1e4c0*/  @!P1 BRA `(.L_x_1648) ;  /* 0x0000000000049947 */ /* 0x002fea0003800000 */
[----:B------:R-:W-:Y:S01]  /*1e4d0*/  BPT.TRAP 0x1 ;  /* 0x000000040000795c */ /* 0x000fe20000300000 */
.L_x_1648:
[----:B------:R-:W-:Y:S05]  /*1e4e0*/  BSYNC B2 ;  /* 0x0000000000027941 */ /* 0x000fea0003800000 */
.L_x_1647:
        /* <DEDUP_REMOVED lines=11> */
.L_x_1649:
        /* <DEDUP_REMOVED lines=10> */
[----:B------:R-:W-:Y:S01]  /*1e640*/  IMAD.MOV.U32 R20, RZ, RZ, 0x20 ;  /* 0x00000020ff147424 */ /* 0x000fe200078e00ff */
[----:B------:R-:W-:Y:S01]  /*1e650*/  PLOP3.LUT P1, PT, PT, PT, PT, 0x80, 0x0 ;  /* 0x000000000000781c */ /* 0x000fe20003f2f070 */
[----:B------:R-:W-:Y:S01]  /*1e660*/  VIADD R12, R7, 0x17400 ;  /* 0x00017400070c7836 */ /* 0x000fe20000000000 */
[----:B------:R-:W-:Y:S01]  /*1e670*/  UMOV UR6, 0x0 ;  /* 0x0000000000067882 */ /* 0x000fe20000000000 */
[----:B------:R-:W-:Y:S01]  /*1e680*/  UMOV UR7, 0x12f00000 ;  /* 0x12f0000000077882 */ /* 0x000fe20000000000 */
[----:B------:R-:W-:-:S15]  /*1e690*/  R2UR UR10, R20 ;  /* 0x00000000140a72ca */ /* 0x000fde00000e0000 */
.L_x_1650:
        /* <DEDUP_REMOVED lines=16> */
.L_x_1651:
        /* <DEDUP_REMOVED lines=10> */
[----:B------:R-:W1:Y:S01]  /*1e840*/  SYNCS.PHASECHK.TRANS64.TRYWAIT P1, [R10+URZ+0x2d8c0], R8 ;  /* 0x02d8c0080a0075a7 */ /* 0x000e62000802017f */
[----:B------:R-:W-:Y:S04]  /*1e850*/  BSSY B2, `(.L_x_1652) ;  /* 0x0000002000027945 */ /* 0x000fe80003800000 */
[----:B-1----:R-:W-:Y:S05]  /*1e860*/  @!P1 BRA `(.L_x_1653) ;  /* 0x0000007000709947 */ /* 0x002fea0003800000 */
.L_x_1832:
[----:B------:R-:W-:Y:S05]  /*1e870*/  BSYNC B2 ;  /* 0x0000000000027941 */ /* 0x000fea0003800000 */
.L_x_1652:
        /* <DEDUP_REMOVED lines=11> */
.L_x_1655:
[----:B------:R-:W-:Y:S05]  /*1e930*/  BSYNC B2 ;  /* 0x0000000000027941 */ /* 0x000fea0003800000 */
.L_x_1654:
        /* <DEDUP_REMOVED lines=8> */
.L_x_1656:
        /* <DEDUP_REMOVED lines=15> */
.L_x_1657:
        /* <DEDUP_REMOVED lines=15> */
.L_x_1658:
        /* <DEDUP_REMOVED lines=10> */
.L_x_1644:
[----:B------:R-:W-:Y:S05]  /*1ec40*/  BSYNC B1 ;  /* 0x0000000000017941 */ /* 0x000fea0003800000 */
.L_x_1643:
        /* <DEDUP_REMOVED lines=10> */
.L_x_1621:
[----:B------:R-:W-:Y:S05]  /*1ecf0*/  BSYNC B0 ;  /* 0x0000000000007941 */ /* 0x000fea0003800000 */
.L_x_1620:
[----:B------:R-:W2:Y:S01]  /*1ed00*/  LDL R7, [R1+0x10] ;  /* 0x0000100001077983 */ /* 0x000ea20000100800 */
[----:B------:R-:W3:Y:S01]  /*1ed10*/  LDC R2, c[0x0][0x448] ;  /* 0x00011200ff027b82 */ /* 0x000ee20000000800 */
[----:B------:R-:W-:Y:S07]  /*1ed20*/  @!P0 WARPSYNC.ALL ;  /* 0x0000000000008948 */ /* 0x000fee0003800000 */
[----:B------:R-:W-:Y:S01]  /*1ed30*/  @!P0 BAR.SYNC.DEFER_BLOCKING 0xc, 0x200 ;  /* 0x0308000000008b1d */ /* 0x000fe20000010000 */
[----:B---3--:R-:W-:-:S13]  /*1ed40*/  ISETP.NE.AND P1, PT, R2, 0x1, PT ;  /* 0x000000010200780c */ /* 0x008fda0003f25270 */
[----:B------:R-:W3:Y:S08]  /*1ed50*/  @P1 LDC R4, c[0x0][0x44c] ;  /* 0x00011300ff041b82 */ /* 0x000ef00000000800 */
[----:B------:R-:W4:Y:S01]  /*1ed60*/  @P1 LDC R2, c[0x0][0x450] ;  /* 0x00011400ff021b82 */ /* 0x000f220000000800 */
[----:B--2---:R-:W-:-:S04]  /*1ed70*/  VIADD R3, R7, 0xbf ;  /* 0x000000bf07037836 */ /* 0x004fc80000000000 */
[----:B---3--:R-:W-:-:S05]  /*1ed80*/  @P1 IMAD.HI.U32 R4, R3, R4, RZ ;  /* 0x0000000403041227 */ /* 0x008fca00078e00ff */
[----:B----4-:R-:W-:-:S05]  /*1ed90*/  @P1 SHF.R.U32.HI R3, RZ, R2, R4 ;  /* 0x00000002ff031219 */ /* 0x010fca0000011604 */
[----:B------:R-:W-:Y:S02]  /*1eda0*/  IMAD.IADD R9, R9, 0x1, R3 ;  /* 0x0000000109097824 */ /* 0x000fe400078e0203 */
[----:B------:R-:W2:Y:S02]  /*1edb0*/  LDC.64 R2, c[0x0][0x9e0] ;  /* 0x00027800ff027b82 */ /* 0x000ea40000000a00 */
[----:B--2---:R-:W-:Y:S01]  /*1edc0*/  ISETP.GE.AND P2, PT, R3, 0x1, PT ;  /* 0x000000010300780c */ /* 0x004fe20003f46270 */
[----:B------:R-:W-:-:S12]  /*1edd0*/  IMAD.IADD R2, R9, 0x1, R2 ;  /* 0x0000000109027824 */ /* 0x000fd800078e0202 */
[----:B------:R-:W-:Y:S05]  /*1ede0*/  @!P2 BRA `(.L_x_1660) ;  /* 0x000000000048a947 */ /* 0x000fea0003800000 */
[C---:B------:R-:W-:Y:S01]  /*1edf0*/  ISETP.GT.AND P0, PT, R9.reuse, RZ, PT ;  /* 0x000000ff0900720c */ /* 0x040fe20003f04270 */
[----:B------:R-:W-:Y:S01]  /*1ee00*/  BSSY B0, `(.L_x_1661) ;  /* 0x000000e000007945 */ /* 0x000fe20003800000 */
[----:B------:R-:W-:-:S11]  /*1ee10*/  VIADD R6, R9, 0xffffffff ;  /* 0xffffffff09067836 */ /* 0x000fd60000000000 */
[----:B------:R-:W-:Y:S05]  /*1ee20*/  @P0 BRA `(.L_x_1662) ;  /* 0x00000000001c0947 */ /* 0x000fea0003800000 */
[----:B------:R-:W-:Y:S01]  /*1ee30*/  ISETP.NE.AND P0, PT, R3, 0x1, PT ;  /* 0x000000010300780c */ /* 0x000fe20003f05270 */
[----:B------:R-:W-:-:S12]  /*1ee40*/  IMAD.MOV R6, RZ, RZ, -R9 ;  /* 0x000000ffff067224 */ /* 0x000fd800078e0a09 */
[----:B0-----:R-:W0:Y:S02]  /*1ee50*/  @P0 LDC.64 R4, c[0x0][0x9e8] ;  /* 0x00027a00ff040b82 */ /* 0x001e240000000a00 */
[----:B0-----:R-:W-:-:S05]  /*1ee60*/  @P0 IMAD.HI.U32 R4, R6, R4, RZ ;  /* 0x0000000406040227 */ /* 0x001fca00078e00ff */
[----:B------:R-:W-:-:S04]  /*1ee70*/  @P0 SHF.R.U32.HI R6, RZ, R5, R4 ;  /* 0x00000005ff060219 */ /* 0x000fc80000011604 */
[----:B------:R-:W-:Y:S01]  /*1ee80*/  LOP3.LUT R6, RZ, R6, RZ, 0x33, !PT ;  /* 0x00000006ff067212 */ /* 0x000fe200078e33ff */
[----:B------:R-:W-:Y:S06]  /*1ee90*/  BRA `(.L_x_1663) ;  /* 0x0000000000107947 */ /* 0x000fec0003800000 */
.L_x_1662:
[----:B------:R-:W-:-:S13]  /*1eea0*/  ISETP.NE.AND P0, PT, R3, 0x1, PT ;  /* 0x000000010300780c */ /* 0x000fda0003f05270 */
[----:B0-----:R-:W0:Y:S02]  /*1eeb0*/  @P0 LDC.64 R4, c[0x0][0x9e8] ;  /* 0x00027a00ff040b82 */ /* 0x001e240000000a00 */
[----:B0-----:R-:W-:-:S05]  /*1eec0*/  @P0 IMAD.HI.U32 R4, R6, R4, RZ ;  /* 0x0000000406040227 */ /* 0x001fca00078e00ff */
[----:B------:R-:W-:-:S07]  /*1eed0*/  @P0 SHF.R.U32.HI R6, RZ, R5, R4 ;  /* 0x00000005ff060219 */ /* 0x000fce0000011604 */
.L_x_1663:
[----:B------:R-:W-:Y:S05]  /*1eee0*/  BSYNC B0 ;  /* 0x0000000000007941 */ /* 0x000fea0003800000 */
.L_x_1661:
[----:B------:R-:W-:-:S05]  /*1eef0*/  IMAD R6, R6, R3, R3 ;  /* 0x0000000306067224 */ /* 0x000fca00078e0203 */
[----:B------:R-:W-:-:S07]  /*1ef00*/  VIMNMX R2, R2, R6, PT ;  /* 0x0000000602027248 */ /* 0x000fce0003fe0100 */
.L_x_1660:
[----:B-1----:R-:W2:Y:S01]  /*1ef10*/  LDL R8, [R1+0x44] ;  /* 0x0000440001087983 */ /* 0x002ea20000100800 */
[----:B0-----:R-:W0:Y:S01]  /*1ef20*/  @P1 LDC R5, c[0x0][0x44c] ;  /* 0x00011300ff051b82 */ /* 0x001e220000000800 */
[----:B------:R-:W-:Y:S01]  /*1ef30*/  VIADD R2, R2, 0x7f ;  /* 0x0000007f02027836 */ /* 0x000fe20000000000 */
[----:B------:R-:W-:Y:S01]  /*1ef40*/  ULDC UR4, c[0x0][0x9dc] ;  /* 0x0002770000047ab9 */ /* 0x000fe20000000800 */
[----:B------:R-:W-:-:S05]  /*1ef50*/  IMAD.MOV.U32 R6, RZ, RZ, R7 ;  /* 0x000000ffff067224 */ /* 0x000fca00078e0007 */
[----:B------:R-:W1:Y:S01]  /*1ef60*/  @P1 LDC R4, c[0x0][0x450] ;  /* 0x00011400ff041b82 */ /* 0x000e620000000800 */
[----:B0-----:R-:W-:-:S05]  /*1ef70*/  @P1 IMAD.HI.U32 R5, R7, R5, RZ ;  /* 0x0000000507051227 */ /* 0x001fca00078e00ff */
[----:B-1----:R-:W-:Y:S02]  /*1ef80*/  @P1 SHF.R.U32.HI R6, RZ, R4, R5 ;  /* 0x00000004ff061219 */ /* 0x002fe40000011605 */
[----:B------:R-:W-:-:S03]  /*1ef90*/  SHF.R.S32.HI R4, RZ, 0x1f, R2 ;  /* 0x0000001fff047819 */ /* 0x000fc60000011402 */
[----:B------:R-:W-:Y:S01]  /*1efa0*/  IMAD.IADD R7, R19, 0x1, R6 ;  /* 0x0000000113077824 */ /* 0x000fe200078e0206 */
[----:B------:R-:W-:-:S03]  /*1efb0*/  LEA.HI R4, R4, R2, RZ, 0x7 ;  /* 0x0000000204047211 */ /* 0x000fc600078f38ff */
[----:B------:R-:W-:Y:S01]  /*1efc0*/  VIADD R2, R7, -UR4 ;  /* 0x8000000407027c36 */ /* 0x000fe20008000000 */
[----:B------:R-:W-:-:S05]  /*1efd0*/  SHF.R.S32.HI R9, RZ, 0x7, R4 ;  /* 0x00000007ff097819 */ /* 0x000fca0000011404 */
[----:B------:R0:W-:Y:S01]  /*1efe0*/  STL [R1+0x48], R9 ;  /* 0x0000480901007387 */ /* 0x0001e20000100800 */
[----:B--2---:R-:W-:Y:S01]  /*1eff0*/  VIMNMX R6, R8, R9, PT ;  /* 0x0000000908067248 */ /* 0x004fe20003fe0100 */
[----:B0-----:R-:W-:Y:S06]  /*1f000*/  @!P2 BRA `(.L_x_1664) ;  /* 0x000000000044a947 */ /* 0x001fec0003800000 */
        /* <DEDUP_REMOVED lines=10> */
.L_x_1666:
[----:B------:R-:W-:-:S13]  /*1f0b0*/  ISETP.NE.AND P0, PT, R3, 0x1, PT ;  /* 0x000000010300780c */ /* 0x000fda0003f05270 */
[----:B------:R-:W0:Y:S02]  /*1f0c0*/  @P0 LDC.64 R4, c[0x0][0x9e8] ;  /* 0x00027a00ff040b82 */ /* 0x000e240000000a00 */
[----:B0-----:R-:W-:-:S05]  /*1f0d0*/  @P0 IMAD.HI.U32 R4, R7, R4, RZ ;  /* 0x0000000407040227 */ /* 0x001fca00078e00ff */
[----:B------:R-:W-:-:S07]  /*1f0e0*/  @P0 SHF.R.U32.HI R7, RZ, R5, R4 ;  /* 0x00000005ff070219 */ /* 0x000fce0000011604 */
.L_x_1667:
[----:B------:R-:W-:Y:S05]  /*1f0f0*/  BSYNC B0 ;  /* 0x0000000000007941 */ /* 0x000fea0003800000 */
.L_x_1665:
[----:B------:R-:W-:-:S05]  /*1f100*/  IMAD R3, R7, R3, RZ ;  /* 0x0000000307037224 */ /* 0x000fca00078e02ff */
[----:B------:R-:W-:-:S07]  /*1f110*/  VIMNMX R2, R2, R3, !PT ;  /* 0x0000000302027248 */ /* 0x000fce0007fe0100 */
.L_x_1664:
[----:B------:R-:W-:Y:S01]  /*1f120*/  SHF.R.S32.HI R3, RZ, 0x1f, R2 ;  /* 0x0000001fff037819 */ /* 0x000fe20000011402 */
[----:B------:R-:W-:Y:S01]  /*1f130*/  BSSY B0, `(.L_x_1668) ;  /* 0x0000025000007945 */ /* 0x000fe20003800000 */
[----:B------:R-:W-:Y:S02]  /*1f140*/  ISETP.NE.AND P1, PT, R0, RZ, PT ;  /* 0x000000ff0000720c */ /* 0x000fe40003f25270 */
[----:B------:R-:W-:-:S04]  /*1f150*/  LEA.HI R3, R3, R2, RZ, 0x7 ;  /* 0x0000000203037211 */ /* 0x000fc800078f38ff */
[----:B------:R-:W-:-:S04]  /*1f160*/  SHF.R.S32.HI R3, RZ, 0x7, R3 ;  /* 0x00000007ff037819 */ /* 0x000fc80000011403 */
[----:B------:R-:W-:-:S03]  /*1f170*/  VIMNMX R8, RZ, R3, !PT ;  /* 0x00000003ff087248 */ /* 0x000fc60007fe0100 */
[----:B------:R-:W0:Y:S01]  /*1f180*/  @!P1 LDC R0, c[0x0][0x9f0] ;  /* 0x00027c00ff009b82 */ /* 0x000e220000000800 */
[----:B------:R-:W-:Y:S01]  /*1f190*/  ISETP.GT.AND P0, PT, R6, R8, PT ;  /* 0x000000080600720c */ /* 0x000fe20003f04270 */
[----:B------:R1:W-:Y:S04]  /*1f1a0*/  STL [R1+0x24], R8 ;  /* 0x0000240801007387 */ /* 0x0003e80000100800 */
[----:B------:R1:W-:Y:S08]  /*1f1b0*/  STL [R1+0x28], RZ ;  /* 0x000028ff01007387 */ /* 0x0003f00000100800 */
[----:B-1----:R-:W-:Y:S05]  /*1f1c0*/  @!P0 BRA `(.L_x_1669) ;  /* 0x00000000006c8947 */ /* 0x002fea0003800000 */
[-C--:B0-----:R-:W-:Y:S02]  /*1f1d0*/  IABS R4, R0.reuse ;  /* 0x0000000000047213 */ /* 0x081fe40000000000 */
[----:B------:R-:W-:Y:S02]  /*1f1e0*/  IABS R7, R0 ;  /* 0x0000000000077213 */ /* 0x000fe40000000000 */
[----:B------:R-:W0:Y:S03]  /*1f1f0*/  I2F.RP R2, R4 ;  /* 0x0000000400027306 */ /* 0x000e260000209400 */
[----:B------:R-:W-:-:S05]  /*1f200*/  IMAD.MOV R7, RZ, RZ, -R7 ;  /* 0x000000ffff077224 */ /* 0x000fca00078e0a07 */
[----:B0-----:R-:W0:Y:S02]  /*1f210*/  MUFU.RCP R2, R2 ;  /* 0x0000000200027308 */ /* 0x001e240000001000 */
[----:B0-----:R-:W-:-:S06]  /*1f220*/  VIADD R2, R2, 0xffffffe ;  /* 0x0ffffffe02027836 */ /* 0x001fcc0000000000 */
[----:B------:R-:W0:Y:S02]  /*1f230*/  F2I.FTZ.U32.TRUNC.NTZ R3, R2 ;  /* 0x0000000200037305 */ /* 0x000e24000021f000 */
[----:B0-----:R-:W-:-:S04]  /*1f240*/  IMAD.MOV R2, RZ, RZ, -R3 ;  /* 0x000000ffff027224 */ /* 0x001fc800078e0a03 */
[----:B------:R-:W-:Y:S02]  /*1f250*/  IMAD R5, R2, R4, RZ ;  /* 0x0000000402057224 */ /* 0x000fe400078e02ff */
        /* <DEDUP_REMOVED lines=18> */
.L_x_1669:
[----:B------:R-:W-:Y:S05]  /*1f380*/  BSYNC B0 ;  /* 0x0000000000007941 */ /* 0x000fea0003800000 */
.L_x_1668:
[----:B------:R-:W2:Y:S04]  /*1f390*/  LDL R2, [R1+0x28] ;  /* 0x0000280001027983 */ /* 0x000ea80000100800 */
[----:B0-----:R-:W2:Y:S01]  /*1f3a0*/  LDL R0, [R1+0x38] ;  /* 0x0000380001007983 */ /* 0x001ea20000100800 */
[----:B------:R-:W-:Y:S01]  /*1f3b0*/  BSSY B7, `(.L_x_1670) ;  /* 0x000041b000077945 */ /* 0x000fe20003800000 */
[----:B--2---:R-:W-:-:S05]  /*1f3c0*/  IMAD R0, R0, R2, R8 ;  /* 0x0000000200007224 */ /* 0x004fca00078e0208 */
[----:B------:R-:W-:Y:S01]  /*1f3d0*/  VIADDMNMX R22, R0, R2, R6, PT ;  /* 0x0000000200167246 */ /* 0x000fe20003800106 */
[----:B------:R0:W-:Y:S03]  /*1f3e0*/  STL [R1+0x8], R0 ;  /* 0x0000080001007387 */ /* 0x0001e60000100800 */
[----:B------:R-:W-:Y:S01]  /*1f3f0*/  ISETP.GT.AND P0, PT, R22, R0, PT ;  /* 0x000000001600720c */ /* 0x000fe20003f04270 */
[----:B------:R0:W-:-:S12]  /*1f400*/  STL [R1+0x1c], R22 ;  /* 0x00001c1601007387 */ /* 0x0001d80000100800 */
[----:B0-----:R-:W-:Y:S05]  /*1f410*/  @P0 BRA `(.L_x_1671) ;  /* 0x0000000000440947 */ /* 0x001fea0003800000 */
[----:B------:R-:W0:Y:S02]  /*1f420*/  S2R R0, SR_TID.X ;  /* 0x0000000000007919 */ /* 0x000e240000002100 */
[----:B0-----:R-:W-:-:S04]  /*1f430*/  LOP3.LUT R0, R0, 0x7f, RZ, 0xc0, !PT ;  /* 0x0000007f00007812 */ /* 0x001fc800078ec0ff */
[----:B------:R-:W-:-:S13]  /*1f440*/  ISETP.NE.AND P0, PT, R0, RZ, PT ;  /* 0x000000ff0000720c */ /* 0x000fda0003f05270 */
[----:B------:R-:W-:Y:S05]  /*1f450*/  @P0 BRA `(.L_x_1672) ;  /* 0x0000004000400947 */ /* 0x000fea0003800000 */
[----:B-1----:R-:W0:Y:S01]  /*1f460*/  S2R R5, SR_LANEID ;  /* 0x0000000000057919 */ /* 0x002e220000000000 */
        /* <DEDUP_REMOVED lines=10> */
[----:B0-----:R-:W-:Y:S01]  /*1f510*/  IADD3 R24, R0, UR37, R7 ;  /* 0x0000002500187c10 */ /* 0x001fe2000fffe007 */
[----:B------:R-:W-:Y:S06]  /*1f520*/  BRA `(.L_x_1672) ;  /* 0x00000040000c7947 */ /* 0x000fec0003800000 */
.L_x_1671:
        /* <DEDUP_REMOVED lines=9> */
[----:B------:R-:W0:Y:S01]  /*1f5c0*/  LDC.64 R2, c[0x4][R2] ;  /* 0x0100000002027b82 */ /* 0x000e220000000a00 */
[----:B-1----:R-:W-:Y:S02]  /*1f5d0*/  IMAD.U32 R5, RZ, RZ, UR7 ;  /* 0x00000007ff057e24 */ /* 0x002fe4000f8e00ff */
        /* <DEDUP_REMOVED lines=9> */
.L_x_1674:
[----:B------:R-:W-:Y:S05]  /*1f670*/  BSYNC B6 ;  /* 0x0000000000067941 */ /* 0x000fea0003800000 */
.L_x_1673:
        /* <DEDUP_REMOVED lines=8> */
[----:B------:R0:W2:Y:S01]  /*1f700*/  LDC.64 R2, c[0x4][R19] ;  /* 0x0100000013027b82 */ /* 0x0000a20000000a00 */
[----:B------:R-:W-:Y:S02]  /*1f710*/  IMAD.U32 R4, RZ, RZ, UR6 ;  /* 0x00000006ff047e24 */ /* 0x000fe4000f8e00ff */
[----:B-1----:R-:W-:Y:S02]  /*1f720*/  IMAD.U32 R5, RZ, RZ, UR7 ;  /* 0x00000007ff057e24 */ /* 0x002fe4000f8e00ff */
        /* <DEDUP_REMOVED lines=8> */
[----:B--2---:R-:W-:Y:S05]  /*1f7b0*/  CALL.ABS.NOINC R2 ;  /* 0x0000000002007343 */ /* 0x004fea0003c00000 */
.L_x_1677:
        /* <DEDUP_REMOVED lines=15> */
.L_x_1676:
[----:B------:R-:W-:Y:S05]  /*1f8b0*/  BSYNC B6 ;  /* 0x0000000000067941 */ /* 0x000fea0003800000 */
.L_x_1675:
[----:B------:R-:W-:Y:S01]  /*1f8c0*/  ULDC.64 UR4, c[0x0][0x9f8] ;  /* 0x00027e0000047ab9 */ /* 0x000fe20000000a00 */
[----:B------:R-:W-:Y:S01]  /*1f8d0*/  IMAD.MOV.U32 R25, RZ, RZ, R27 ;  /* 0x000000ffff197224 */ /* 0x000fe200078e001b */
[----:B------:R-:W-:-:S04]  /*1f8e0*/  ISETP.NE.U32.AND P0, PT, RZ, UR4, PT ;  /* 0x00000004ff007c0c */ /* 0x000fc8000bf05070 */
[----:B------:R-:W-:Y:S01]  /*1f8f0*/  ISETP.NE.AND.EX P0, PT, RZ, UR5, PT, P0 ;  /* 0x00000005ff007c0c */ /* 0x000fe2000bf05300 */
[----:B------:R-:W-:-:S12]  /*1f900*/  ULDC.64 UR4, c[0x0][0xa08] ;  /* 0x0002820000047ab9 */ /* 0x000fd80000000a00 */
[----:B------:R-:W0:Y:S02]  /*1f910*/  @P0 LDC.64 R2, c[0x0][0x9f8] ;  /* 0x00027e00ff020b82 */ /* 0x000e240000000a00 */
[----:B0-----:R-:W-:-:S05]  /*1f920*/  @P0 IMAD.WIDE R2, R27, 0x4, R2 ;  /* 0x000000041b020825 */ /* 0x001fca00078e0202 */
[----:B------:R0:W2:Y:S01]  /*1f930*/  @P0 LDG.E R25, desc[UR38][R2.64] ;  /* 0x0000002602190981 */ /* 0x0000a2000c1e1900 */
[----:B------:R-:W-:Y:S01]  /*1f940*/  VIADD R22, R22, 0xffffffff ;  /* 0xffffffff16167836 */ /* 0x000fe20000000000 */
[----:B0-----:R-:W0:Y:S02]  /*1f950*/  LDC.64 R2, c[0x0][0x418] ;  /* 0x00010600ff027b82 */ /* 0x001e240000000a00 */
[----:B0-----:R-:W-:Y:S01]  /*1f960*/  LOP3.LUT P0, RZ, R2, UR4, RZ, 0xfc, !PT ;  /* 0x0000000402ff7c12 */ /* 0x001fe2000f80fcff */
[----:B------:R-:W-:-:S03]  /*1f970*/  UMOV UR4, 0xffffffff ;  /* 0xffffffff00047882 */ /* 0x000fc60000000000 */
[----:B------:R-:W-:Y:S02]  /*1f980*/  LOP3.LUT P0, RZ, R3, UR5, RZ, 0xfc, P0 ;  /* 0x0000000503ff7c12 */ /* 0x000fe4000800fcff */
[----:B--2---:R-:W-:Y:S02]  /*1f990*/  SHF.R.S32.HI R7, RZ, 0x1f, R25 ;  /* 0x0000001fff077819 */ /* 0x004fe40000011419 */
[----:B------:R-:W-:-:S03]  /*1f9a0*/  SEL R19, R25, RZ, !P0 ;  /* 0x000000ff19137207 */ /* 0x000fc60004000000 */
[----:B------:R0:W-:Y:S01]  /*1f9b0*/  STL [R1+0x4], R7 ;  /* 0x0000040701007387 */ /* 0x0001e20000100800 */
[----:B------:R-:W-:Y:S05]  /*1f9c0*/  BRA.DIV UR4, `(.L_x_1678) ;  /* 0x00000062042c7947 */ /* 0x000fea000b800000 */
[----:B------:R-:W2:Y:S02]  /*1f9d0*/  S2R R0, SR_TID.X ;  /* 0x0000000000007919 */ /* 0x000ea40000002100 */
[----:B--2---:R-:W-:-:S04]  /*1f9e0*/  SHF.R.U32.HI R0, RZ, 0x5, R0 ;  /* 0x00000005ff007819 */ /* 0x004fc80000011600 */
[----:B------:R-:W-:-:S05]  /*1f9f0*/  LOP3.LUT R0, R0, 0x3, RZ, 0xc0, !PT ;  /* 0x0000000300007812 */ /* 0x000fca00078ec0ff */
[----:B------:R2:W3:Y:S02]  /*1fa00*/  SHFL.IDX PT, R14, R0, RZ, 0x1f ;  /* 0x00001fff000e7589 */ /* 0x0004e400000e0000 */
.L_x_1835:
        /* <DEDUP_REMOVED lines=8> */
.L_x_1838:
[----:B------:R-:W-:Y:S05]  /*1fa90*/  @!P6 BRA `(.L_x_1679) ;  /* 0x00000004000ce947 */ /* 0x000fea0003800000 */
[----:B------:R-:W-:-:S04]  /*1faa0*/  ISETP.NE.U32.AND P0, PT, R2, RZ, PT ;  /* 0x000000ff0200720c */ /* 0x000fc80003f05070 */
[----:B------:R-:W-:-:S13]  /*1fab0*/  ISETP.NE.AND.EX P0, PT, R3, RZ, PT, P0 ;  /* 0x000000ff0300720c */ /* 0x000fda0003f05300 */
[----:B------:R-:W-:Y:S05]  /*1fac0*/  @!P0 BRA `(.L_x_1681) ;  /* 0x0000000000488947 */ /* 0x000fea0003800000 */
[----:B------:R-:W3:Y:S01]  /*1fad0*/  LDC R6, c[0x0][0x43c] ;  /* 0x00010f00ff067b82 */ /* 0x000ee20000000800 */
[----:B--2---:R-:W-:Y:S01]  /*1fae0*/  IMAD.MOV.U32 R0, RZ, RZ, R22 ;  /* 0x000000ffff007224 */ /* 0x004fe200078e0016 */
[----:B------:R-:W-:Y:S01]  /*1faf0*/  ULDC.64 UR4, c[0x0][0x428] ;  /* 0x00010a0000047ab9 */ /* 0x000fe20000000a00 */
[----:B---3--:R-:W-:-:S13]  /*1fb00*/  ISETP.NE.AND P0, PT, R6, 0x1, PT ;  /* 0x000000010600780c */ /* 0x008fda0003f05270 */
[----:B-1----:R-:W1:Y:S02]  /*1fb10*/  @P0 LDC.64 R4, c[0x0][0x440] ;  /* 0x00011000ff040b82 */ /* 0x002e640000000a00 */
[----:B-1----:R-:W-:-:S05]  /*1fb20*/  @P0 IMAD.HI.U32 R4, R22, R4, RZ ;  /* 0x0000000416040227 */ /* 0x002fca00078e00ff */
        /* <DEDUP_REMOVED lines=12> */
.L_x_1681:
[----:B--2---:R-:W-:Y:S01]  /*1fbf0*/  IMAD R0, R18, 0x8, R17 ;  /* 0x0000000812007824 */ /* 0x004fe200078e0211 */
[----:B---3--:R-:W-:-:S04]  /*1fc00*/  SHF.L.U32 R2, R28, 0x1f, RZ ;  /* 0x0000001f1c027819 */ /* 0x008fc800000006ff */
[----:B------:R-:W2:Y:S02]  /*1fc10*/  SYNCS.PHASECHK.TRANS64.TRYWAIT P0, [R0+URZ+0x2d840], R2 ;  /* 0x02d84002000075a7 */ /* 0x000ea4000800017f */
[----:B--2---:R-:W-:Y:S05]  /*1fc20*/  @!P0 BRA `(.L_x_1682) ;  /* 0x0000005c00e88947 */ /* 0x004fea0003800000 */
.L_x_1839:
        /* <DEDUP_REMOVED lines=11> */
.L_x_1683:
        /* <DEDUP_REMOVED lines=15> */
[----:B------:R-:W-:Y:S02]  /*1fdd0*/  ULEA UR11, UR11, UR5, 0x7 ;  /* 0x000000050b0b7291 */ /* 0x000fe4000f8e383f */
        /* <DEDUP_REMOVED lines=15> */
.L_x_1679:
[----:B------:R-:W3:Y:S01]  /*1fed0*/  LDL.LU R3, [R1+0x20] ;  /* 0x0000200001037983 */ /* 0x000ee20000300800 */
[----:B------:R-:W-:Y:S05]  /*1fee0*/  WARPSYNC.ALL ;  /* 0x0000000000007948 */ /* 0x000fea0003800000 */
[----:B------:R-:W-:Y:S01]  /*1fef0*/  ULDC.64 UR4, c[0x0][0x298] ;  /* 0x0000a60000047ab9 */ /* 0x000fe20000000a00 */
[----:B--2---:R-:W-:Y:S01]  /*1ff00*/  VIADD R0, R17, 0xc400 ;  /* 0x0000c40011007836 */ /* 0x004fe20000000000 */
[----:B------:R-:W-:Y:S01]  /*1ff10*/  ULDC.64 UR6, c[0x0][0xa00] ;  /* 0x0002800000067ab9 */ /* 0x000fe20000000a00 */
[----:B------:R-:W-:Y:S01]  /*1ff20*/  BSSY B6, `(.L_x_1684) ;  /* 0x0000022000067945 */ /* 0x000fe20003800000 */
[----:B------:R-:W-:Y:S01]  /*1ff30*/  BAR.SYNC.DEFER_BLOCKING 0x8, 0x200 ;  /* 0x0208000000007b1d */ /* 0x000fe20000010000 */
[----:B------:R-:W-:-:S02]  /*1ff40*/  ISETP.NE.U32.AND P0, PT, RZ, UR6, PT ;  /* 0x00000006ff007c0c */ /* 0x000fc4000bf05070 */
[----:B------:R-:W-:Y:S02]  /*1ff50*/  LOP3.LUT P1, RZ, R0, 0x1bf, RZ, 0xc0, !PT ;  /* 0x000001bf00ff7812 */ /* 0x000fe4000782c0ff */
[----:B------:R-:W-:Y:S02]  /*1ff60*/  ISETP.NE.AND.EX P0, PT, RZ, UR7, PT, P0 ;  /* 0x00000007ff007c0c */ /* 0x000fe4000bf05300 */
[----:B---3--:R-:W-:Y:S01]  /*1ff70*/  SHF.R.S32.HI R2, RZ, 0x1f, R3 ;  /* 0x0000001fff027819 */ /* 0x008fe20000011403 */
[----:B-1----:R-:W-:-:S04]  /*1ff80*/  IMAD.WIDE.U32 R4, R3, UR4, RZ ;  /* 0x0000000403047c25 */ /* 0x002fc8000f8e00ff */
        /* <DEDUP_REMOVED lines=11> */
[----:B-1----:R-:W-:Y:S01]  /*20040*/  MOV R2, 0x0 ;  /* 0x0000000000027802 */ /* 0x002fe20000000f00 */
[----:B------:R-:W-:Y:S01]  /*20050*/  ULDC.64 UR4, c[0x4][0xa8] ;  /* 0x01002a0000047ab9 */ /* 0x000fe20000000a00 */
[----:B------:R-:W-:Y:S01]  /*20060*/  ULDC.64 UR6, c[0x4][0xb0] ;  /* 0x01002c0000067ab9 */ /* 0x000fe20000000a00 */
[----:B------:R-:W-:Y:S01]  /*20070*/  ULDC.64 UR8, c[0x4][0x20] ;  /* 0x0100080000087ab9 */ /* 0x000fe20000000a00 */
[----:B------:R-:W-:Y:S02]  /*20080*/  IMAD.U32 R4, RZ, RZ, UR4 ;  /* 0x00000004ff047e24 */ /* 0x000fe4000f8e00ff */
[----:B------:R-:W1:Y:S01]  /*20090*/  LDC.64 R2, c[0x4][R2] ;  /* 0x0100000002027b82 */ /* 0x000e620000000a00 */
[----:B------:R-:W-:Y:S02]  /*200a0*/  IMAD.U32 R5, RZ, RZ, UR5 ;  /* 0x00000005ff057e24 */ /* 0x000fe4000f8e00ff */
[----:B------:R-:W-:Y:S02]  /*200b0*/  IMAD.U32 R6, RZ, RZ, UR6 ;  /* 0x00000006ff067e24 */ /* 0x000fe4000f8e00ff */
[----:B0-----:R-:W-:-:S02]  /*200c0*/  IMAD.U32 R7, RZ, RZ, UR7 ;  /* 0x00000007ff077e24 */ /* 0x001fc4000f8e00ff */
[----:B------:R-:W-:Y:S02]  /*200d0*/  IMAD.U32 R10, RZ, RZ, UR8 ;  /* 0x00000008ff0a7e24 */ /* 0x000fe4000f8e00ff */
[----:B------:R-:W-:Y:S02]  /*200e0*/  IMAD.U32 R11, RZ, RZ, UR9 ;  /* 0x00000009ff0b7e24 */ /* 0x000fe4000f8e00ff */
[----:B------:R-:W-:Y:S02]  /*200f0*/  IMAD.MOV.U32 R8, RZ, RZ, 0x70 ;  /* 0x00000070ff087424 */ /* 0x000fe400078e00ff */
[----:B------:R-:W-:Y:S02]  /*20100*/  IMAD.MOV.U32 R12, RZ, RZ, 0x1 ;  /* 0x00000001ff0c7424 */ /* 0x000fe400078e00ff */
[----:B------:R-:W-:-:S07]  /*20110*/  IMAD.MOV.U32 R13, RZ, RZ, RZ ;  /* 0x000000ffff0d7224 */ /* 0x000fce00078e00ff */
[----:B------:R-:W-:-:S07]  /*20120*/  LEPC R20, `(.L_x_1685) ;  /* 0x000000001014794e */ /* 0x000fce0000000000 */
[----:B-1----:R-:W-:Y:S05]  /*20130*/  CALL.ABS.NOINC R2 ;  /* 0x0000000002007343 */ /* 0x002fea0003c00000 */
.L_x_1685:
[----:B------:R-:W-:Y:S05]  /*20140*/  BSYNC B6 ;  /* 0x0000000000067941 */ /* 0x000fea0003800000 */
.L_x_1684:
[----:B------:R-:W2:Y:S01]  /*20150*/  LDL.LU R20, [R1+0x3c] ;  /* 0x00003c0001147983 */ /* 0x000ea20000300800 */
[----:B------:R-:W3:Y:S01]  /*20160*/  LDC R9, c[0x0][0x448] ;  /* 0x00011200ff097b82 */ /* 0x000ee20000000800 */
[----:B------:R-:W-:Y:S01]  /*20170*/  ULDC.64 UR6, c[0x0][0x2e0] ;  /* 0x0000b80000067ab9 */ /* 0x000fe20000000a00 */
[----:B------:R-:W-:Y:S01]  /*20180*/  ULDC.64 UR4, c[0x0][0x2d8] ;  /* 0x0000b60000047ab9 */ /* 0x000fe20000000a00 */
[----:B-1----:R-:W2:Y:S01]  /*20190*/  LDL.LU.64 R2, [R1+0x30] ;  /* 0x0000300001027983 */ /* 0x002ea20000300a00 */
[----:B------:R-:W-:-:S03]  /*201a0*/  ULDC.64 UR8, c[0x0][0x280] ;  /* 0x0000a00000087ab9 */ /* 0x000fc60000000a00 */
[----:B------:R-:W4:Y:S04]  /*201b0*/  LDL.LU R21, [R1+0x40] ;  /* 0x0000400001157983 */ /* 0x000f280000300800 */
[----:B------:R-:W4:Y:S04]  /*201c0*/  LDL.LU R4, [R1+0x20] ;  /* 0x0000200001047983 */ /* 0x000f280000300800 */
[----:B------:R-:W4:Y:S01]  /*201d0*/  LDL R12, [R1+0x10] ;  /* 0x00001000010c7983 */ /* 0x000f220000100800 */
[----:B------:R-:W1:Y:S01]  /*201e0*/  S2R R10, SR_TID.X ;  /* 0x00000000000a7919 */ /* 0x000e620000002100 */
[----:B------:R-:W0:Y:S01]  /*201f0*/  S2R R11, SR_TID.X ;  /* 0x00000000000b7919 */ /* 0x000e220000002100 */
[----:B---3--:R-:W-:-:S13]  /*20200*/  ISETP.NE.AND P1, PT, R9, 0x1, PT ;  /* 0x000000010900780c */ /* 0x008fda0003f25270 */
[----:B------:R-:W3:Y:S08]  /*20210*/  @P1 LDC R5, c[0x0][0x44c] ;  /* 0x00011300ff051b82 */ /* 0x000ef00000000800 */
[----:B------:R-:W3:Y:S08]  /*20220*/  @P1 LDC R6, c[0x0][0x450] ;  /* 0x00011400ff061b82 */ /* 0x000ef00000000800 */
[----:B------:R-:W3:Y:S01]  /*20230*/  @P1 LDC R8, c[0x0][0x450] ;  /* 0x00011400ff081b82 */ /* 0x000ee20000000800 */
[----:B--2---:R-:W-:-:S02]  /*20240*/  IMAD.MOV.U32 R3, RZ, RZ, R20 ;  /* 0x000000ffff037224 */ /* 0x004fc400078e0014 */
[----:B------:R-:W2:Y:S01]  /*20250*/  S2R R20, SR_TID.X ;  /* 0x0000000000147919 */ /* 0x000ea20000002100 */
[----:B----4-:R-:W-:Y:S02]  /*20260*/  IMAD R0, R21, UR6, RZ ;  /* 0x0000000615007c24 */ /* 0x010fe4000f8e02ff */
[----:B------:R-:W-:-:S04]  /*20270*/  IMAD.WIDE.U32 R2, R16, UR4, R2 ;  /* 0x0000000410027c25 */ /* 0x000fc8000f8e0002 */
[----:B------:R-:W-:Y:S01]  /*20280*/  IMAD R3, R16, UR5, R3 ;  /* 0x0000000510037c24 */ /* 0x000fe2000f8e0203 */
[----:B------:R-:W-:Y:S01]  /*20290*/  ULDC.64 UR4, c[0x0][0x2d0] ;  /* 0x0000b40000047ab9 */ /* 0x000fe20000000a00 */
[C---:B------:R-:W-:Y:S02]  /*202a0*/  IMAD R0, R4.reuse, UR7, R0 ;  /* 0x0000000704007c24 */ /* 0x040fe4000f8e0200 */
[----:B------:R-:W-:Y:S01]  /*202b0*/  IMAD.WIDE.U32 R2, R4, UR6, R2 ;  /* 0x0000000604027c25 */ /* 0x000fe2000f8e0002 */
[----:B------:R-:W-:-:S03]  /*202c0*/  ULDC.64 UR6, c[0x0][0x2c8] ;  /* 0x0000b20000067ab9 */ /* 0x000fc60000000a00 */
[----:B------:R-:W-:Y:S01]  /*202d0*/  IMAD.IADD R3, R3, 0x1, R0 ;  /* 0x0000000103037824 */ /* 0x000fe200078e0200 */
[C---:B--2---:R-:W-:Y:S01]  /*202e0*/  LOP3.LUT R21, R20.reuse, 0x7f, RZ, 0xc0, !PT ;  /* 0x0000007f14157812 */ /* 0x044fe200078ec0ff */
[----:B------:R-:W-:-:S03]  /*202f0*/  IMAD.SHL.U32 R20, R20, 0x20, RZ ;  /* 0x0000002014147824 */ /* 0x000fc600078e00ff */
[----:B------:R-:W-:-:S04]  /*20300*/  SHF.R.U32.HI R21, RZ, 0x2, R21 ;  /* 0x00000002ff157819 */ /* 0x000fc80000011615 */
[----:B------:R-:W-:Y:S01]  /*20310*/  LOP3.LUT R20, R21, 0x60, R20, 0xf8, !PT ;  /* 0x0000006015147812 */ /* 0x000fe200078ef814 */
[----:B-1----:R-:W-:-:S04]  /*20320*/  IMAD.SHL.U32 R21, R10, 0x8, RZ ;  /* 0x000000080a157824 */ /* 0x002fc800078e00ff */
[----:B------:R-:W-:Y:S01]  /*20330*/  IMAD.IADD R0, R20, 0x1, R12 ;  /* 0x0000000114007824 */ /* 0x000fe200078e020c */
[----:B------:R-:W-:Y:S01]  /*20340*/  LOP3.LUT R21, R21, 0x18, RZ, 0xc0, !PT ;  /* 0x0000001815157812 */ /* 0x000fe200078ec0ff */
[----:B0-----:R-:W-:Y:S02]  /*20350*/  IMAD.SHL.U32 R20, R11, 0x8, RZ ;  /* 0x000000080b147824 */ /* 0x001fe400078e00ff */
[----:B---3--:R-:W-:Y:S01]  /*20360*/  @P1 IMAD.HI.U32 R5, R0, R5, RZ ;  /* 0x0000000500051227 */ /* 0x008fe200078e00ff */
[C---:B------:R-:W-:Y:S02]  /*20370*/  LOP3.LUT R10, R21.reuse, 0x40, RZ, 0xfc, !PT ;  /* 0x00000040150a7812 */ /* 0x040fe400078efcff */
[----:B------:R-:W-:Y:S01]  /*20380*/  LOP3.LUT R20, R20, 0x18, RZ, 0xc0, !PT ;  /* 0x0000001814147812 */ /* 0x000fe200078ec0ff */
[----:B------:R-:W-:Y:S01]  /*20390*/  IMAD.MOV.U32 R4, RZ, RZ, R0 ;  /* 0x000000ffff047224 */ /* 0x000fe200078e0000 */
[----:B------:R-:W-:Y:S02]  /*203a0*/  @P1 SHF.R.U32.HI R4, RZ, R6, R5 ;  /* 0x00000006ff041219 */ /* 0x000fe40000011605 */
        /* <DEDUP_REMOVED lines=8> */
[----:B------:R-:W-:Y:S02]  /*20430*/  VIADD R0, R0, 0x80 ;  /* 0x0000008000007836 */ /* 0x000fe40000000000 */
[----:B------:R-:W-:Y:S01]  /*20440*/  IMAD.WIDE.U32 R4, R6, UR6, R4 ;  /* 0x0000000606047c25 */ /* 0x000fe2000f8e0004 */
[----:B------:R-:W-:-:S05]  /*20450*/  SHF.R.S32.HI R7, RZ, 0x1f, R6 ;  /* 0x0000001fff077819 */ /* 0x000fca0000011406 */
[----:B------:R-:W-:-:S04]  /*20460*/  IMAD R7, R7, UR6, RZ ;  /* 0x0000000607077c24 */ /* 0x000fc8000f8e02ff */
[----:B------:R-:W-:Y:S02]  /*20470*/  IMAD R6, R6, UR7, R7 ;  /* 0x0000000706067c24 */ /* 0x000fe4000f8e0207 */
[----:B------:R-:W0:Y:S02]  /*20480*/  @P1 LDC R7, c[0x0][0x44c] ;  /* 0x00011300ff071b82 */ /* 0x000e240000000800 */
[----:B------:R-:W-:Y:S01]  /*20490*/  IMAD.IADD R6, R5, 0x1, R6 ;  /* 0x0000000105067824 */ /* 0x000fe200078e0206 */
[----:B------:R-:W-:-:S04]  /*204a0*/  LEA R5, P0, R4, UR8, 0x1 ;  /* 0x0000000804057c11 */ /* 0x000fc8000f8008ff */
[----:B------:R-:W-:Y:S01]  /*204b0*/  LEA.HI.X R6, R4, UR9, R6, 0x1, P0 ;  /* 0x0000000904067c11 */ /* 0x000fe200080f0c06 */
        /* <DEDUP_REMOVED lines=26> */
[----:B------:R-:W2:Y:S04]  /*20660*/  LDL.LU R3, [R1+0x18] ;  /* 0x0000180001037983 */ /* 0x000ea80000300800 */
[----:B------:R-:W3:Y:S04]  /*20670*/  LDL.LU R11, [R1+0x10] ;  /* 0x00001000010b7983 */ /* 0x000ee80000300800 */
[----:B------:R-:W0:Y:S01]  /*20680*/  SHFL.IDX PT, R2, R5, RZ, 0x1c1f ;  /* 0x001c1fff05027589 */ /* 0x000e2200000e0000 */
[----:B--2---:R-:W-:-:S03]  /*20690*/  IMAD R4, R3, R9, RZ ;  /* 0x0000000903047224 */ /* 0x004fc600078e02ff */
[----:B------:R-:W1:Y:S01]  /*206a0*/  SHFL.IDX PT, R3, R6, RZ, 0x1c1f ;  /* 0x001c1fff06037589 */ /* 0x000e6200000e0000 */
[----:B---3--:R-:W-:-:S05]  /*206b0*/  IMAD.IADD R0, R21, 0x1, R11 ;  /* 0x0000000115007824 */ /* 0x008fca00078e020b */
        /* <DEDUP_REMOVED lines=34> */
[----:B------:R-:W1:Y:S02]  /*208e0*/  SHFL.IDX PT, R5, R8, RZ, 0x1c1f ;  /* 0x001c1fff08057589 */ /* 0x000e6400000e0000 */
[----:B------:R-:W-:Y:S01]  /*208f0*/  ISETP.GE.AND P3, PT, R3, R4, PT ;  /* 0x000000040300720c */ /* 0x000fe20003f66270 */
[----:B------:R-:W-:-:S05]  /*20900*/  VIADD R3, R0, 0x60 ;  /* 0x0000006000037836 */ /* 0x000fca0000000000 */
[----:B------:R-:W-:-:S13]  /*20910*/  ISETP.GE.AND P4, PT, R3, R4, PT ;  /* 0x000000040300720c */ /* 0x000fda0003f86270 */
[----:B0-----:R-:W-:-:S05]  /*20920*/  @!P4 LEA R2, P5, R20, R2, 0x1 ;  /* 0x000000021402c211 */ /* 0x001fca00078a08ff */
[----:B------:R-:W-:Y:S01]  /*20930*/  @!P4 IMAD.X R3, RZ, RZ, R6, P5 ;  /* 0x000000ffff03c224 */ /* 0x000fe200028e0606 */
[----:B-1----:R-:W-:Y:S01]  /*20940*/  @!P3 LEA R5, P5, R20, R5, 0x1 ;  /* 0x000000051405b211 */ /* 0x002fe200078a08ff */
[----:B------:R-:W0:Y:S04]  /*20950*/  SHFL.IDX PT, R6, R7, RZ, 0x1c1f ;  /* 0x001c1fff07067589 */ /* 0x000e2800000e0000 */
[----:B------:R-:W-:Y:S04]  /*20960*/  @!P4 LDGSTS.E.BYPASS.LTC128B.128 [R10+0xdc00], desc[UR38][R2.64], !P2 ;  /* 0x0dc00000020acfae */ /* 0x000fe8000d101d66 */
[----:B------:R-:W-:Y:S04]  /*20970*/  @!P4 LDGSTS.E.BYPASS.LTC128B.128 [R10+0x10c00], desc[UR38][R2.64+0x40], !P1 ;  /* 0x10c00040020acfae */ /* 0x000fe8000c901d66 */
[----:B------:R1:W-:Y:S04]  /*20980*/  @!P4 LDGSTS.E.BYPASS.LTC128B.128 [R10+0x13c00], desc[UR38][R2.64+0x80], !P0 ;  /* 0x13c00080020acfae */ /* 0x0003e8000c101d66 */
[----:B------:R-:W2:Y:S01]  /*20990*/  SHFL.IDX PT, R7, R7, 0x1, 0x1c1f ;  /* 0x003c1f0007077f89 */ /* 0x000ea200000e0000 */
[----:B0-----:R-:W-:-:S02]  /*209a0*/  @!P3 IMAD.X R6, RZ, RZ, R6, P5 ;  /* 0x000000ffff06b224 */ /* 0x001fc400028e0606 */
[----:B-1----:R-:W-:Y:S02]  /*209b0*/  @!P3 IMAD.MOV.U32 R2, RZ, RZ, R5 ;  /* 0x000000ffff02b224 */ /* 0x002fe400078e0005 */
[----:B------:R-:W-:-:S05]  /*209c0*/  @!P3 IMAD.MOV.U32 R3, RZ, RZ, R6 ;  /* 0x000000ffff03b224 */ /* 0x000fca00078e0006 */
[----:B------:R-:W-:Y:S04]  /*209d0*/  @!P3 LDGSTS.E.BYPASS.LTC128B.128 [R10+0xe400], desc[UR38][R2.64], !P2 ;  /* 0x0e400000020abfae */ /* 0x000fe8000d101d66 */
[----:B------:R-:W-:Y:S04]  /*209e0*/  @!P3 LDGSTS.E.BYPASS.LTC128B.128 [R10+0x11400], desc[UR38][R2.64+0x40], !P1 ;  /* 0x11400040020abfae */ /* 0x000fe8000c901d66 */
[----:B------:R0:W-:Y:S04]  /*209f0*/  @!P3 LDGSTS.E.BYPASS.LTC128B.128 [R10+0x14400], desc[UR38][R2.64+0x80], !P0 ;  /* 0x14400080020abfae */ /* 0x0001e8000c101d66 */
[----:B0-2---:R0:W1:Y:S02]  /*20a00*/  SHFL.IDX PT, R2, R8, 0x1, 0x1c1f ;  /* 0x003c1f0008027f89 */ /* 0x00506400000e0000 */
.L_x_1852:
        /* <DEDUP_REMOVED lines=13> */
.L_x_1687:
        /* <DEDUP_REMOVED lines=18> */
.L_x_1853:
[----:B------:R-:W-:Y:S05]  /*20c00*/  BSYNC B0 ;  /* 0x0000000000007941 */ /* 0x000fea0003800000 */
.L_x_1688:
[----:B------:R-:W0:Y:S04]  /*20c10*/  LDL R2, [R1+0x1c] ;  /* 0x00001c0001027983 */ /* 0x000e280000100800 */
[----:B------:R-:W2:Y:S01]  /*20c20*/  LDL R5, [R1+0x8] ;  /* 0x0000080001057983 */ /* 0x000ea20000100800 */
[----:B------:R-:W-:Y:S01]  /*20c30*/  BSSY B0, `(.L_x_1690) ;  /* 0x0000234000007945 */ /* 0x000fe20003800000 */
[----:B0-----:R-:W-:-:S05]  /*20c40*/  VIADD R0, R2, 0xfffffffe ;  /* 0xfffffffe02007836 */ /* 0x001fca0000000000 */
[----:B--2---:R-:W-:-:S13]  /*20c50*/  ISETP.GE.AND P0, PT, R0, R5, PT ;  /* 0x000000050000720c */ /* 0x004fda0003f06270 */
[----:B------:R-:W-:Y:S05]  /*20c60*/  @!P0 BRA `(.L_x_1691) ;  /* 0x0000002000c08947 */ /* 0x000fea0003800000 */
[----:B------:R-:W2:Y:S04]  /*20c70*/  LDL.LU R2, [R1+0x38] ;  /* 0x0000380001027983 */ /* 0x000ea80000300800 */
[----:B------:R-:W3:Y:S04]  /*20c80*/  LDL.LU R7, [R1+0x28] ;  /* 0x0000280001077983 */ /* 0x000ee80000300800 */
[----:B------:R-:W4:Y:S04]  /*20c90*/  LDL.LU R3, [R1+0x48] ;  /* 0x0000480001037983 */ /* 0x000f280000300800 */
[----:B------:R-:W5:Y:S04]  /*20ca0*/  LDL.LU R6, [R1+0x24] ;  /* 0x0000240001067983 */ /* 0x000f680000300800 */
[----:B------:R-:W5:Y:S01]  /*20cb0*/  LDL.LU R4, [R1+0x44] ;  /* 0x0000440001047983 */ /* 0x000f620000300800 */
[----:B------:R-:W-:Y:S01]  /*20cc0*/  LOP3.LUT R10, RZ, R5, RZ, 0x33, !PT ;  /* 0x00000005ff0a7212 */ /* 0x000fe200078e33ff */
[----:B------:R-:W-:Y:S01]  /*20cd0*/  BSSY B2, `(.L_x_1692) ;  /* 0x00000c2000027945 */ /* 0x000fe20003800000 */
[----:B--2---:R-:W-:-:S04]  /*20ce0*/  VIADD R2, R2, 0x1 ;  /* 0x0000000102027836 */ /* 0x004fc80000000000 */
[----:B---3--:R-:W-:Y:S01]  /*20cf0*/  IMAD R2, R2, R7, RZ ;  /* 0x0000000702027224 */ /* 0x008fe200078e02ff */
[----:B----4-:R-:W-:-:S04]  /*20d00*/  LOP3.LUT R3, RZ, R3, RZ, 0x33, !PT ;  /* 0x00000003ff037212 */ /* 0x010fc800078e33ff */
[----:B------:R-:W-:-:S04]  /*20d10*/  LOP3.LUT R2, RZ, R2, RZ, 0x33, !PT ;  /* 0x00000002ff027212 */ /* 0x000fc800078e33ff */
[----:B-----5:R-:W-:Y:S02]  /*20d20*/  VIADDMNMX R2, R2, -R6, R3, !PT ;  /* 0x8000000602027246 */ /* 0x020fe40007800103 */
[----:B------:R-:W-:-:S04]  /*20d30*/  LOP3.LUT R4, RZ, R4, RZ, 0x33, !PT ;  /* 0x00000004ff047212 */ /* 0x000fc800078e33ff */
[----:B------:R-:W-:-:S04]  /*20d40*/  VIMNMX R4, R2, R4, !PT ;  /* 0x0000000402047248 */ /* 0x000fc80007fe0100 */
[----:B------:R-:W-:Y:S02]  /*20d50*/  VIADDMNMX R10, R4, 0x2, R10, !PT ;  /* 0x00000002040a7846 */ /* 0x000fe4000780010a */
[----:B------:R-:W-:-:S05]  /*20d60*/  LOP3.LUT R2, RZ, R4, RZ, 0x33, !PT ;  /* 0x00000004ff027212 */ /* 0x000fca00078e33ff */
        /* <DEDUP_REMOVED lines=35> */
.L_x_1696:
[----:B------:R-:W-:Y:S01]  /*20fa0*/  IMAD R3, R5, 0x8, R17 ;  /* 0x0000000805037824 */ /* 0x000fe200078e0211 */
[----:B------:R-:W-:Y:S01]  /*20fb0*/  SHF.L.U32 R2, R9, 0x1f, RZ ;  /* 0x0000001f09027819 */ /* 0x000fe200000006ff */
[----:B------:R-:W-:Y:S03]  /*20fc0*/  BSSY B3, `(.L_x_1697) ;  /* 0x0000003000037945 */ /* 0x000fe60003800000 */
[----:B------:R-:W1:Y:S02]  /*20fd0*/  SYNCS.PHASECHK.TRANS64.TRYWAIT P0, [R3+URZ+0x2d840], R2 ;  /* 0x02d84002030075a7 */ /* 0x000e64000800017f */
[----:B-1----:R-:W-:Y:S05]  /*20fe0*/  @!P0 BRA `(.L_x_1698) ;  /* 0x0000005400288947 */ /* 0x002fea0003800000 */
.L_x_1854:
[----:B------:R-:W-:Y:S05]  /*20ff0*/  BSYNC B3 ;  /* 0x0000000000037941 */ /* 0x000fea0003800000 */
.L_x_1697:
        /* <DEDUP_REMOVED lines=12> */
.L_x_1700:
[----:B------:R-:W-:Y:S05]  /*210c0*/  BSYNC B3 ;  /* 0x0000000000037941 */ /* 0x000fea0003800000 */
.L_x_1699:
        /* <DEDUP_REMOVED lines=11> */
.L_x_1701:
        /* <DEDUP_REMOVED lines=16> */
.L_x_1702:
        /* <DEDUP_REMOVED lines=16> */
.L_x_1703:
        /* <DEDUP_REMOVED lines=15> */
.L_x_1855:
[----:B------:R-:W-:Y:S05]  /*21470*/  BSYNC B3 ;  /* 0x0000000000037941 */ /* 0x000fea0003800000 */
.L_x_1704:
        /* <DEDUP_REMOVED lines=12> */
.L_x_1707:
[----:B------:R-:W-:Y:S05]  /*21540*/  BSYNC B3 ;  /* 0x0000000000037941 */ /* 0x000fea0003800000 */
.L_x_1706:
        /* <DEDUP_REMOVED lines=11> */
.L_x_1708:
        /* <DEDUP_REMOVED lines=15> */
.L_x_1709:
        /* <DEDUP_REMOVED lines=15> */
.L_x_1710:
        /* <DEDUP_REMOVED lines=12> */
.L_x_1695:
[----:B------:R-:W-:Y:S05]  /*218a0*/  BSYNC B1 ;  /* 0x0000000000017941 */ /* 0x000fea0003800000 */
.L_x_1694:
[----:B------:R-:W2:Y:S01]  /*218b0*/  LDL.LU R0, [R1+0x1c] ;  /* 0x00001c0001007983 */ /* 0x000ea20000300800 */
[----:B------:R-:W-:Y:S02]  /*218c0*/  IMAD.MOV.U32 R18, RZ, RZ, R5 ;  /* 0x000000ffff127224 */ /* 0x000fe400078e0005 */
[----:B------:R-:W-:Y:S02]  /*218d0*/  IMAD.MOV.U32 R28, RZ, RZ, R9 ;  /* 0x000000ffff1c7224 */ /* 0x000fe400078e0009 */
[----:B--2---:R-:W-:-:S07]  /*218e0*/  VIADD R0, R0, 0xfffffffd ;  /* 0xfffffffd00007836 */ /* 0x004fce0000000000 */
.L_x_1693:
[----:B------:R-:W-:Y:S05]  /*218f0*/  BSYNC B2 ;  /* 0x0000000000027941 */ /* 0x000fea0003800000 */
.L_x_1692:
[----:B------:R-:W-:-:S05]  /*21900*/  VIADD R3, R10, 0xfffffffe ;  /* 0xfffffffe0a037836 */ /* 0x000fca0000000000 */
[----:B------:R-:W-:-:S13]  /*21910*/  ISETP.NE.AND P0, PT, R3, R4, PT ;  /* 0x000000040300720c */ /* 0x000fda0003f05270 */
[----:B------:R-:W-:Y:S05]  /*21920*/  @!P0 BRA `(.L_x_1691) ;  /* 0x0000001400908947 */ /* 0x000fea0003800000 */
[----:B------:R-:W-:-:S07]  /*21930*/  IMAD.MOV.U32 R4, RZ, RZ, R19 ;  /* 0x000000ffff047224 */ /* 0x000fce00078e0013 */
.L_x_1745:
        /* <DEDUP_REMOVED lines=32> */
.L_x_1713:
[----:B------:R-:W-:Y:S01]  /*21b40*/  IMAD R3, R6, 0x8, R17 ;  /* 0x0000000806037824 */ /* 0x000fe200078e0211 */
[----:B------:R-:W-:Y:S01]  /*21b50*/  SHF.L.U32 R2, R7, 0x1f, RZ ;  /* 0x0000001f07027819 */ /* 0x000fe200000006ff */
[----:B------:R-:W-:Y:S03]  /*21b60*/  BSSY B2, `(.L_x_1714) ;  /* 0x0000003000027945 */ /* 0x000fe60003800000 */
[----:B------:R-:W1:Y:S02]  /*21b70*/  SYNCS.PHASECHK.TRANS64.TRYWAIT P0, [R3+URZ+0x2d840], R2 ;  /* 0x02d84002030075a7 */ /* 0x000e64000800017f */
[----:B-1----:R-:W-:Y:S05]  /*21b80*/  @!P0 BRA `(.L_x_1715) ;  /* 0x0000004800688947 */ /* 0x002fea0003800000 */
.L_x_1856:
[----:B------:R-:W-:Y:S05]  /*21b90*/  BSYNC B2 ;  /* 0x0000000000027941 */ /* 0x000fea0003800000 */
.L_x_1714:
        /* <DEDUP_REMOVED lines=12> */
.L_x_1717:
[----:B------:R-:W-:Y:S05]  /*21c60*/  BSYNC B2 ;  /* 0x0000000000027941 */ /* 0x000fea0003800000 */
.L_x_1716:
        /* <DEDUP_REMOVED lines=11> */
.L_x_1718:
        /* <DEDUP_REMOVED lines=16> */
.L_x_1719:
        /* <DEDUP_REMOVED lines=16> */
.L_x_1720:
        /* <DEDUP_REMOVED lines=15> */
.L_x_1857:
[----:B------:R-:W-:Y:S05]  /*22010*/  BSYNC B2 ;  /* 0x0000000000027941 */ /* 0x000fea0003800000 */
.L_x_1721:
        /* <DEDUP_REMOVED lines=11> */
.L_x_1724:
[----:B------:R-:W-:Y:S05]  /*220d0*/  BSYNC B2 ;  /* 0x0000000000027941 */ /* 0x000fea0003800000 */
.L_x_1723:
        /* <DEDUP_REMOVED lines=10> */
.L_x_1725:
        /* <DEDUP_REMOVED lines=15> */
.L_x_1726:
        /* <DEDUP_REMOVED lines=15> */
.L_x_1727:
        /* <DEDUP_REMOVED lines=12> */
.L_x_1712:
[----:B------:R-:W-:Y:S05]  /*22420*/  BSYNC B1 ;  /* 0x0000000000017941 */ /* 0x000fea0003800000 */
.L_x_1711:
        /* <DEDUP_REMOVED lines=32> */
.L_x_1730:
[----:B------:R-:W-:Y:S01]  /*22630*/  IMAD R2, R18, 0x8, R17 ;  /* 0x0000000812027824 */ /* 0x000fe200078e0211 */
[----:B------:R-:W-:Y:S01]  /*22640*/  SHF.L.U32 R3, R28, 0x1f, RZ ;  /* 0x0000001f1c037819 */ /* 0x000fe200000006ff */
[----:B------:R-:W-:Y:S03]  /*22650*/  BSSY B2, `(.L_x_1731) ;  /* 0x0000003000027945 */ /* 0x000fe60003800000 */
[----:B------:R-:W1:Y:S02]  /*22660*/  SYNCS.PHASECHK.TRANS64.TRYWAIT P0, [R2+URZ+0x2d840], R3 ;  /* 0x02d84003020075a7 */ /* 0x000e64000800017f */
[----:B-1----:R-:W-:Y:S05]  /*22670*/  @!P0 BRA `(.L_x_1732) ;  /* 0x0000003c00d48947 */ /* 0x002fea0003800000 */
.L_x_1858:
[----:B------:R-:W-:Y:S05]  /*22680*/  BSYNC B2 ;  /* 0x0000000000027941 */ /* 0x000fea0003800000 */
.L_x_1731:
        /* <DEDUP_REMOVED lines=12> */
.L_x_1734:
[----:B------:R-:W-:Y:S05]  /*22750*/  BSYNC B2 ;  /* 0x0000000000027941 */ /* 0x000fea0003800000 */
.L_x_1733:
        /* <DEDUP_REMOVED lines=12> */
.L_x_1735:
        /* <DEDUP_REMOVED lines=16> */
.L_x_1736:
        /* <DEDUP_REMOVED lines=16> */
.L_x_1737:
        /* <DEDUP_REMOVED lines=15> */
.L_x_1859:
[----:B------:R-:W-:Y:S05]  /*22b10*/  BSYNC B2 ;  /* 0x0000000000027941 */ /* 0x000fea0003800000 */
.L_x_1738:
        /* <DEDUP_REMOVED lines=11> */
.L_x_1741:
[----:B------:R-:W-:Y:S05]  /*22bd0*/  BSYNC B2 ;  /* 0x0000000000027941 */ /* 0x000fea0003800000 */
.L_x_1740:
        /* <DEDUP_REMOVED lines=10> */
.L_x_1742:
        /* <DEDUP_REMOVED lines=15> */
.L_x_1743:
        /* <DEDUP_REMOVED lines=15> */
.L_x_1744:
        /* <DEDUP_REMOVED lines=12> */
.L_x_1729:
[----:B------:R-:W-:Y:S05]  /*22f20*/  BSYNC B1 ;  /* 0x0000000000017941 */ /* 0x000fea0003800000 */
.L_x_1728:
[----:B------:R-:W2:Y:S01]  /*22f30*/  LDL R2, [R1+0x8] ;  /* 0x0000080001027983 */ /* 0x000ea20000100800 */
[----:B------:R-:W-:Y:S01]  /*22f40*/  VIADD R0, R0, 0xfffffffe ;  /* 0xfffffffe00007836 */ /* 0x000fe20000000000 */
[----:B--2---:R-:W-:-:S13]  /*22f50*/  ISETP.GT.AND P0, PT, R9, R2, PT ;  /* 0x000000020900720c */ /* 0x004fda0003f04270 */
[----:B------:R-:W-:Y:S05]  /*22f60*/  @P0 BRA `(.L_x_1745) ;  /* 0xffffffe800740947 */ /* 0x000fea000383ffff */
.L_x_1691:
[----:B------:R-:W-:Y:S05]  /*22f70*/  BSYNC B0 ;  /* 0x0000000000007941 */ /* 0x000fea0003800000 */
.L_x_1690:
        /* <DEDUP_REMOVED lines=17> */
.L_x_1747:
[----:B------:R-:W-:Y:S05]  /*23090*/  BSYNC B0 ;  /* 0x0000000000007941 */ /* 0x000fea0003800000 */
.L_x_1746:
[----:B------:R-:W-:Y:S01]  /*230a0*/  LOP3.LUT P0, RZ, R23, 0x1, RZ, 0xc0, !PT ;  /* 0x0000000117ff7812 */ /* 0x000fe2000780c0ff */
[----:B------:R-:W-:-:S12]  /*230b0*/  BSSY B0, `(.L_x_1748) ;  /* 0x0000045000007945 */ /* 0x000fd80003800000 */
[----:B------:R-:W-:Y:S05]  /*230c0*/  @!P0 BRA `(.L_x_1749) ;  /* 0x00000004000c8947 */ /* 0x000fea0003800000 */
[----:B------:R-:W-:Y:S01]  /*230d0*/  IMAD R3, R18, 0x8, R17 ;  /* 0x0000000812037824 */ /* 0x000fe200078e0211 */
[----:B------:R-:W-:Y:S01]  /*230e0*/  SHF.L.U32 R0, R28, 0x1f, RZ ;  /* 0x0000001f1c007819 */ /* 0x000fe200000006ff */
[----:B------:R-:W-:Y:S01]  /*230f0*/  BSSY B1, `(.L_x_1750) ;  /* 0x0000004000017945 */ /* 0x000fe20003800000 */
[----:B------:R-:W-:Y:S02]  /*23100*/  ISETP.NE.AND P1, PT, R6, RZ, PT ;  /* 0x000000ff0600720c */ /* 0x000fe40003f25270 */
[----:B------:R-:W0:Y:S02]  /*23110*/  SYNCS.PHASECHK.TRANS64.TRYWAIT P0, [R3+URZ+0x2d860], R0 ;  /* 0x02d86000030075a7 */ /* 0x000e24000800017f */
[----:B0-----:R-:W-:Y:S09]  /*23120*/  @!P0 BRA `(.L_x_1751) ;  /* 0x0000003400508947 */ /* 0x001ff20003800000 */
.L_x_1860:
[----:B------:R-:W-:Y:S05]  /*23130*/  BSYNC B1 ;  /* 0x0000000000017941 */ /* 0x000fea0003800000 */
.L_x_1750:
        /* <DEDUP_REMOVED lines=9> */
.L_x_1753:
[----:B------:R-:W-:Y:S05]  /*231d0*/  BSYNC B1 ;  /* 0x0000000000017941 */ /* 0x000fea0003800000 */
.L_x_1752:
        /* <DEDUP_REMOVED lines=10> */
.L_x_1754:
        /* <DEDUP_REMOVED lines=15> */
.L_x_1755:
        /* <DEDUP_REMOVED lines=15> */
.L_x_1756:
        /* <DEDUP_REMOVED lines=10> */
.L_x_1749:
[----:B------:R-:W-:Y:S05]  /*23500*/  BSYNC B0 ;  /* 0x0000000000007941 */ /* 0x000fea0003800000 */
.L_x_1748:
[----:B------:R-:W-:-:S05]  /*23510*/  VIADD R18, R18, 0x1 ;  /* 0x0000000112127836 */ /* 0x000fca0000000000 */
[----:B------:R-:W-:-:S04]  /*23520*/  ISETP.NE.AND P0, PT, R18, 0x2, PT ;  /* 0x000000021200780c */ /* 0x000fc80003f05270 */
[----:B------:R-:W-:Y:S02]  /*23530*/  SEL R3, RZ, 0x1, P0 ;  /* 0x00000001ff037807 */ /* 0x000fe40000000000 */
[----:B------:R-:W-:Y:S02]  /*23540*/  SEL R18, R18, RZ, P0 ;  /* 0x000000ff12127207 */ /* 0x000fe40000000000 */
[----:B------:R-:W-:-:S07]  /*23550*/  LOP3.LUT R28, R28, R3, RZ, 0x3c, !PT ;  /* 0x000000031c1c7212 */ /* 0x000fce00078e3cff */
.L_x_1672:
[----:B------:R-:W-:Y:S05]  /*23560*/  BSYNC B7 ;  /* 0x0000000000077941 */ /* 0x000fea0003800000 */
.L_x_1670:
[----:B------:R-:W-:-:S13]  /*23570*/  LOP3.LUT P0, RZ, R23, 0x2, RZ, 0xc0, !PT ;  /* 0x0000000217ff7812 */ /* 0x000fda000780c0ff */
[----:B------:R-:W-:Y:S05]  /*23580*/  @!P0 BRA `(.L_x_1757) ;  /* 0x0000000000248947 */ /* 0x000fea0003800000 */
[----:B------:R-:W-:Y:S05]  /*23590*/  WARPSYNC.ALL ;  /* 0x0000000000007948 */ /* 0x000fea0003800000 */
[----:B------:R-:W0:Y:S08]  /*235a0*/  S2UR UR5, SR_CgaCtaId ;  /* 0x00000000000579c3 */ /* 0x000e300000008800 */
[----:B------:R-:W-:Y:S06]  /*235b0*/  BAR.SYNC.DEFER_BLOCKING 0x5, 0x200 ;  /* 0x0148000000007b1d */ /* 0x000fec0000010000 */
[----:B------:R-:W-:-:S02]  /*235c0*/  UMOV UR4, 0x400 ;  /* 0x0000040000047882 */ /* 0x000fc40000000000 */
[----:B0-----:R-:W-:-:S06]  /*235d0*/  ULEA UR4, UR5, UR4, 0x18 ;  /* 0x0000000405047291 */ /* 0x001fcc000f8ec03f */
[----:B------:R-:W-:-:S05]  /*235e0*/  IMAD.U32 R17, RZ, RZ, UR4 ;  /* 0x00000004ff117e24 */ /* 0x000fca000f8e00ff */
[----:B------:R2:W3:Y:S01]  /*235f0*/  LDS.128 R24, [R17+0x2d8d0] ;  /* 0x02d8d00011187984 */ /* 0x0004e20000000c00 */
[----:B------:R-:W-:Y:S06]  /*23600*/  BAR.ARV 0x4, 0x200 ;  /* 0x0108000000007b1d */ /* 0x000fec0000002000 */
[----:B------:R-:W-:Y:S05]  /*23610*/  BRA `(.L_x_1758) ;  /* 0x0000000c00d87947 */ /* 0x000fea0003800000 */
.L_x_1757:
[----:B------:R-:W0:Y:S01]  /*23620*/  S2R R0, SR_TID.X ;  /* 0x0000000000007919 */ /* 0x000e220000002100 */
[----:B------:R-:W-:Y:S01]  /*23630*/  UMOV UR4, 0xffffffff ;  /* 0xffffffff00047882 */ /* 0x000fe20000000000 */
[----:B0-----:R-:W-:-:S04]  /*23640*/  LOP3.LUT R8, R0, 0x1f, RZ, 0xc0, !PT ;  /* 0x0000001f00087812 */ /* 0x001fc800078ec0ff */
[----:B------:R-:W-:Y:S01]  /*23650*/  ISETP.NE.AND P0, PT, R8, 0x1f, PT ;  /* 0x0000001f0800780c */ /* 0x000fe20003f05270 */
[----:B------:R-:W-:-:S12]  /*23660*/  BRA.DIV UR4, `(.L_x_1759) ;  /* 0x0000003204147947 */ /* 0x000fd8000b800000 */
[----:B------:R-:W-:Y:S01]  /*23670*/  IMAD.IADD R9, R27, 0x1, R8 ;  /* 0x000000011b097824 */ /* 0x000fe200078e0208 */
[----:B------:R-:W-:-:S04]  /*23680*/  ULDC UR4, c[0x0][0xc3c] ;  /* 0x00030f0000047ab9 */ /* 0x000fc80000000800 */
[----:B------:R-:W-:-:S13]  /*23690*/  ISETP.GE.OR P1, PT, R9, UR4, !P0 ;  /* 0x0000000409007c0c */ /* 0x000fda000c726670 */
[----:B------:R-:W0:Y:S08]  /*236a0*/  @!P1 LDC.64 R2, c[0x0][0xc80] ;  /* 0x00032000ff029b82 */ /* 0x000e300000000a00 */
[----:B-1----:R-:W1:Y:S01]  /*236b0*/  @!P1 LDC.64 R4, c[0x0][0xc78] ;  /* 0x00031e00ff049b82 */ /* 0x002e620000000a00 */
        /* <DEDUP_REMOVED lines=33> */
.L_x_1870:
[----:B------:R-:W-:Y:S02]  /*238d0*/  ULDC UR4, c[0x0][0xc38] ;  /* 0x00030e0000047ab9 */ /* 0x000fe40000000800 */
[----:B------:R-:W-:-:S04]  /*238e0*/  IMAD.U32 R4, RZ, RZ, UR4 ;  /* 0x00000004ff047e24 */ /* 0x000fc8000f8e00ff */
[----:B-1----:R-:W-:-:S04]  /*238f0*/  IMAD R3, R14, R4, RZ ;  /* 0x000000040e037224 */ /* 0x002fc800078e02ff */
[----:B------:R-:W-:-:S05]  /*23900*/  IMAD.IADD R6, R6, 0x1, R3 ;  /* 0x0000000106067824 */ /* 0x000fca00078e0203 */
[----:B------:R-:W-:-:S13]  /*23910*/  ISETP.GT.AND P6, PT, R6, R0, PT ;  /* 0x000000000600720c */ /* 0x000fda0003fc4270 */
[----:B------:R-:W-:Y:S05]  /*23920*/  @P6 BRA `(.L_x_1760) ;  /* 0x0000000000a46947 */ /* 0x000fea0003800000 */
.L_x_1763:
        /* <DEDUP_REMOVED lines=35> */
.L_x_1878:
[----:B------:R-:W-:Y:S02]  /*23b60*/  ULDC UR4, c[0x0][0xc38] ;  /* 0x00030e0000047ab9 */ /* 0x000fe40000000800 */
[----:B------:R-:W-:-:S04]  /*23b70*/  IMAD.U32 R4, RZ, RZ, UR4 ;  /* 0x00000004ff047e24 */ /* 0x000fc8000f8e00ff */
[----:B-1----:R-:W-:-:S04]  /*23b80*/  IMAD R3, R14, R4, RZ ;  /* 0x000000040e037224 */ /* 0x002fc800078e02ff */
[----:B------:R-:W-:-:S05]  /*23b90*/  IMAD.IADD R6, R3, 0x1, R6 ;  /* 0x0000000103067824 */ /* 0x000fca00078e0206 */
[----:B------:R-:W-:-:S13]  /*23ba0*/  ISETP.GT.AND P6, PT, R6, R0, PT ;  /* 0x000000000600720c */ /* 0x000fda0003fc4270 */
[----:B------:R-:W-:Y:S05]  /*23bb0*/  @!P6 BRA `(.L_x_1763) ;  /* 0xfffffffc005ce947 */ /* 0x000fea000383ffff */
.L_x_1760:
[----:B------:R-:W-:Y:S01]  /*23bc0*/  IMAD.IADD R6, R6, 0x1, -R3 ;  /* 0x0000000106067824 */ /* 0x000fe200078e0a03 */
[----:B------:R-:W-:-:S03]  /*23bd0*/  UMOV UR4, 0xffffffff ;  /* 0xffffffff00047882 */ /* 0x000fc60000000000 */
[----:B------:R-:W-:-:S05]  /*23be0*/  IMAD R3, R2, R4, R6 ;  /* 0x0000000402037224 */ /* 0x000fca00078e0206 */
[----:B------:R-:W-:Y:S01]  /*23bf0*/  ISETP.GT.AND P6, PT, R3, R0, PT ;  /* 0x000000000300720c */ /* 0x000fe20003fc4270 */
[----:B------:R-:W-:-:S12]  /*23c00*/  BRA.DIV UR4, `(.L_x_1764) ;  /* 0x00000032049c7947 */ /* 0x000fd8000b800000 */
[----:B------:R-:W-:-:S04]  /*23c10*/  VOTE.ANY R3, PT, !P6 ;  /* 0x0000000000037806 */ /* 0x000fc800070e0100 */
[----:B------:R-:W1:Y:S02]  /*23c20*/  POPC R7, R3 ;  /* 0x0000000300077309 */ /* 0x000e640000000000 */
[----:B-1----:R1:W2:Y:S01]  /*23c30*/  SHFL.IDX PT, R25, R25, R7, 0x1f ;  /* 0x00001f0719197589 */ /* 0x0022a200000e0000 */
[----:B------:R-:W-:-:S03]  /*23c40*/  IMAD.IADD R27, R7, 0x1, R27 ;  /* 0x00000001071b7824 */ /* 0x000fc600078e021b */
[----:B------:R1:W3:Y:S04]  /*23c50*/  SHFL.IDX PT, R5, R5, R7, 0x1f ;  /* 0x00001f0705057589 */ /* 0x0002e800000e0000 */
.L_x_1883:
[----:B------:R-:W-:-:S13]  /*23c60*/  ISETP.NE.AND P0, PT, R3, RZ, PT ;  /* 0x000000ff0300720c */ /* 0x000fda0003f05270 */
[----:B------:R-:W-:Y:S05]  /*23c70*/  @!P0 BRA `(.L_x_1765) ;  /* 0x0000000000108947 */ /* 0x000fea0003800000 */
[----:B------:R-:W-:Y:S01]  /*23c80*/  UMOV UR4, 0xffffffff ;  /* 0xffffffff00047882 */ /* 0x000fe20000000000 */
[----:B------:R-:W-:Y:S02]  /*23c90*/  VIADD R12, R7, 0xffffffff ;  /* 0xffffffff070c7836 */ /* 0x000fe40000000000 */
[----:B------:R-:W-:Y:S05]  /*23ca0*/  BRA.DIV UR4, `(.L_x_1766) ;  /* 0x0000003204d47947 */ /* 0x000fea000b800000 */
[----:B------:R4:W0:Y:S02]  /*23cb0*/  SHFL.IDX PT, R24, R2, R12, 0x1f ;  /* 0x00001f0c02187589 */ /* 0x00082400000e0000 */
.L_x_1765:
[----:B---3--:R-:W-:Y:S01]  /*23cc0*/  ISETP.NE.AND P0, PT, R5, 0x1, PT ;  /* 0x000000010500780c */ /* 0x008fe20003f05270 */
[----:B0-----:R-:W-:-:S04]  /*23cd0*/  IMAD R24, R24, R4, R6 ;  /* 0x0000000418187224 */ /* 0x001fc800078e0206 */
[----:B------:R-:W-:-:S08]  /*23ce0*/  IMAD.IADD R0, R0, 0x1, -R24 ;  /* 0x0000000100007824 */ /* 0x000fd000078e0a18 */
[----:B------:R-:W-:Y:S05]  /*23cf0*/  @!P0 BRA `(.L_x_1767) ;  /* 0x0000000000dc8947 */ /* 0x000fea0003800000 */
[----:B--2---:R-:W-:Y:S01]  /*23d00*/  IABS R4, R25 ;  /* 0x0000001900047213 */ /* 0x004fe20000000000 */
[----:B----4-:R-:W-:Y:S01]  /*23d10*/  IMAD.MOV.U32 R2, RZ, RZ, RZ ;  /* 0x000000ffff027224 */ /* 0x010fe200078e00ff */
[----:B------:R-:W-:Y:S02]  /*23d20*/  IABS R6, R5 ;  /* 0x0000000500067213 */ /* 0x000fe40000000000 */
[----:B-1----:R-:W0:Y:S08]  /*23d30*/  I2F.RP R7, R4 ;  /* 0x0000000400077306 */ /* 0x002e300000209400 */
[----:B------:R-:W-:Y:S08]  /*23d40*/  I2F.RP R10, R6 ;  /* 0x00000006000a7306 */ /* 0x000ff00000209400 */
[----:B0-----:R-:W0:Y:S02]  /*23d50*/  MUFU.RCP R7, R7 ;  /* 0x0000000700077308 */ /* 0x001e240000001000 */
[----:B0-----:R-:W-:Y:S01]  /*23d60*/  VIADD R8, R7, 0xffffffe ;  /* 0x0ffffffe07087836 */ /* 0x001fe20000000000 */
[----:B------:R-:W-:-:S05]  /*23d70*/  IABS R7, R25 ;  /* 0x0000001900077213 */ /* 0x000fca0000000000 */
[----:B------:R0:W1:Y:S02]  /*23d80*/  F2I.FTZ.U32.TRUNC.NTZ R3, R8 ;  /* 0x0000000800037305 */ /* 0x000064000021f000 */
[----:B0-----:R-:W-:Y:S01]  /*23d90*/  IABS R8, R0 ;  /* 0x0000000000087213 */ /* 0x001fe20000000000 */
[----:B-1----:R-:W-:-:S04]  /*23da0*/  IMAD.MOV R9, RZ, RZ, -R3 ;  /* 0x000000ffff097224 */ /* 0x002fc800078e0a03 */
[----:B------:R-:W-:-:S04]  /*23db0*/  IMAD R9, R9, R4, RZ ;  /* 0x0000000409097224 */ /* 0x000fc800078e02ff */
[----:B------:R-:W-:Y:S02]  /*23dc0*/  IMAD.HI.U32 R3, R3, R9, R2 ;  /* 0x0000000903037227 */ /* 0x000fe400078e0002 */
[----:B------:R-:W0:Y:S02]  /*23dd0*/  MUFU.RCP R2, R10 ;  /* 0x0000000a00027308 */ /* 0x000e240000001000 */
[----:B------:R-:W-:Y:S02]  /*23de0*/  IMAD.MOV R9, RZ, RZ, -R7 ;  /* 0x000000ffff097224 */ /* 0x000fe400078e0a07 */
[----:B------:R-:W-:-:S04]  /*23df0*/  IMAD.HI.U32 R7, R3, R8, RZ ;  /* 0x0000000803077227 */ /* 0x000fc800078e00ff */
[----:B------:R-:W-:-:S05]  /*23e00*/  IMAD R9, R7, R9, R8 ;  /* 0x0000000907097224 */ /* 0x000fca00078e0208 */
[----:B------:R-:W-:Y:S01]  /*23e10*/  ISETP.GT.U32.AND P1, PT, R4, R9, PT ;  /* 0x000000090400720c */ /* 0x000fe20003f24070 */
[----:B0-----:R-:W-:Y:S02]  /*23e20*/  VIADD R8, R2, 0xffffffe ;  /* 0x0ffffffe02087836 */ /* 0x001fe40000000000 */
[----:B------:R-:W-:Y:S02]  /*23e30*/  IMAD.MOV.U32 R2, RZ, RZ, RZ ;  /* 0x000000ffff027224 */ /* 0x000fe400078e00ff */
[----:B------:R-:W0:Y:S08]  /*23e40*/  F2I.FTZ.U32.TRUNC.NTZ R3, R8 ;  /* 0x0000000800037305 */ /* 0x000e30000021f000 */
[----:B------:R-:W-:-:S02]  /*23e50*/  @!P1 IMAD.IADD R9, R9, 0x1, -R4 ;  /* 0x0000000109099824 */ /* 0x000fc400078e0a04 */
[----:B------:R-:W-:Y:S01]  /*23e60*/  @!P1 VIADD R7, R7, 0x1 ;  /* 0x0000000107079836 */ /* 0x000fe20000000000 */
[----:B------:R-:W-:Y:S02]  /*23e70*/  ISETP.NE.AND P1, PT, R25, RZ, PT ;  /* 0x000000ff1900720c */ /* 0x000fe40003f25270 */
[----:B------:R-:W-:Y:S02]  /*23e80*/  ISETP.GE.U32.AND P0, PT, R9, R4, PT ;  /* 0x000000040900720c */ /* 0x000fe40003f06070 */
[----:B------:R-:W-:Y:S01]  /*23e90*/  IABS R4, R5 ;  /* 0x0000000500047213 */ /* 0x000fe20000000000 */
[----:B0-----:R-:W-:-:S04]  /*23ea0*/  IMAD.MOV R9, RZ, RZ, -R3 ;  /* 0x000000ffff097224 */ /* 0x001fc800078e0a03 */
[----:B------:R-:W-:Y:S02]  /*23eb0*/  IMAD.MOV R4, RZ, RZ, -R4 ;  /* 0x000000ffff047224 */ /* 0x000fe400078e0a04 */
[----:B------:R-:W-:-:S04]  /*23ec0*/  IMAD R9, R9, R6, RZ ;  /* 0x0000000609097224 */ /* 0x000fc800078e02ff */
[----:B------:R-:W-:Y:S01]  /*23ed0*/  IMAD.HI.U32 R2, R3, R9, R2 ;  /* 0x0000000903027227 */ /* 0x000fe200078e0002 */
[----:B------:R-:W-:-:S03]  /*23ee0*/  LOP3.LUT R3, R0, R25, RZ, 0x3c, !PT ;  /* 0x0000001900037212 */ /* 0x000fc600078e3cff */
[----:B------:R-:W-:Y:S01]  /*23ef0*/  @P0 VIADD R7, R7, 0x1 ;  /* 0x0000000107070836 */ /* 0x000fe20000000000 */
[----:B------:R-:W-:-:S13]  /*23f00*/  ISETP.GE.AND P2, PT, R3, RZ, PT ;  /* 0x000000ff0300720c */ /* 0x000fda0003f46270 */
[----:B------:R-:W-:Y:S01]  /*23f10*/  @!P2 IMAD.MOV R7, RZ, RZ, -R7 ;  /* 0x000000ffff07a224 */ /* 0x000fe200078e0a07 */
[----:B------:R-:W-:-:S04]  /*23f20*/  @!P1 LOP3.LUT R7, RZ, R25, RZ, 0x33, !PT ;  /* 0x00000019ff079212 */ /* 0x000fc800078e33ff */
[----:B------:R-:W-:-:S05]  /*23f30*/  IABS R3, R7 ;  /* 0x0000000700037213 */ /* 0x000fca0000000000 */
        /* <DEDUP_REMOVED lines=14> */
[--C-:B------:R-:W-:Y:S02]  /*24020*/  IMAD R5, R5, R4, R7.reuse ;  /* 0x0000000405057224 */ /* 0x100fe400078e0207 */
[----:B------:R-:W-:Y:S02]  /*24030*/  IMAD.MOV R2, RZ, RZ, -R7 ;  /* 0x000000ffff027224 */ /* 0x000fe400078e0a07 */
[----:B------:R-:W-:Y:S02]  /*24040*/  IMAD R26, R5, 0x10000, R26 ;  /* 0x00010000051a7824 */ /* 0x000fe400078e021a */
[----:B------:R-:W-:Y:S01]  /*24050*/  IMAD R2, R25, R2, R0 ;  /* 0x0000000219027224 */ /* 0x000fe200078e0200 */
[----:B------:R-:W-:Y:S06]  /*24060*/  BRA `(.L_x_1768) ;  /* 0x0000000000f47947 */ /* 0x000fec0003800000 */
.L_x_1767:
[----:B----4-:R-:W0:Y:S02]  /*24070*/  LDC.64 R2, c[0x0][0xc90] ;  /* 0x00032400ff027b82 */ /* 0x010e240000000a00 */
[----:B0-----:R-:W-:-:S05]  /*24080*/  IMAD.WIDE R2, R27, 0x4, R2 ;  /* 0x000000041b027825 */ /* 0x001fca00078e0202 */
[----:B-1----:R0:W2:Y:S02]  /*24090*/  LDG.E R7, desc[UR38][R2.64] ;  /* 0x0000002602077981 */ /* 0x0020a4000c1e1900 */
[----:B0-----:R-:W-:Y:S02]  /*240a0*/  IMAD.MOV.U32 R2, RZ, RZ, RZ ;  /* 0x000000ffff027224 */ /* 0x001fe400078e00ff */
[----:B--2---:R-:W-:-:S05]  /*240b0*/  IMAD R5, R25, R7, RZ ;  /* 0x0000000719057224 */ /* 0x004fca00078e02ff */
[-C--:B------:R-:W-:Y:S02]  /*240c0*/  IABS R6, R5.reuse ;  /* 0x0000000500067213 */ /* 0x080fe40000000000 */
[----:B------:R-:W-:Y:S02]  /*240d0*/  IABS R10, R5 ;  /* 0x00000005000a7213 */ /* 0x000fe40000000000 */
[----:B------:R-:W0:Y:S08]  /*240e0*/  I2F.RP R8, R6 ;  /* 0x0000000600087306 */ /* 0x000e300000209400 */
[----:B0-----:R-:W0:Y:S02]  /*240f0*/  MUFU.RCP R8, R8 ;  /* 0x0000000800087308 */ /* 0x001e240000001000 */
[----:B0-----:R-:W-:-:S02]  /*24100*/  VIADD R9, R8, 0xffffffe ;  /* 0x0ffffffe08097836 */ /* 0x001fc40000000000 */
[----:B------:R-:W-:-:S04]  /*24110*/  IMAD.MOV R8, RZ, RZ, -R10 ;  /* 0x000000ffff087224 */ /* 0x000fc800078e0a0a */
[----:B------:R-:W0:Y:S02]  /*24120*/  F2I.FTZ.U32.TRUNC.NTZ R3, R9 ;  /* 0x0000000900037305 */ /* 0x000e24000021f000 */
[----:B0-----:R-:W-:-:S04]  /*24130*/  IMAD.MOV R11, RZ, RZ, -R3 ;  /* 0x000000ffff0b7224 */ /* 0x001fc800078e0a03 */
[----:B------:R-:W-:-:S04]  /*24140*/  IMAD R11, R11, R6, RZ ;  /* 0x000000060b0b7224 */ /* 0x000fc800078e02ff */
[----:B------:R-:W-:Y:S01]  /*24150*/  IMAD.HI.U32 R3, R3, R11, R2 ;  /* 0x0000000b03037227 */ /* 0x000fe200078e0002 */
        /* <DEDUP_REMOVED lines=9> */
[----:B------:R-:W-:-:S13]  /*241f0*/  ISETP.GE.U32.AND P0, PT, R9, R6, PT ;  /* 0x000000060900720c */ /* 0x000fda0003f06070 */
[----:B------:R-:W-:-:S04]  /*24200*/  @P0 VIADD R3, R3, 0x1 ;  /* 0x0000000103030836 */ /* 0x000fc80000000000 */
[----:B------:R-:W-:-:S04]  /*24210*/  IMAD.MOV.U32 R2, RZ, RZ, R3 ;  /* 0x000000ffff027224 */ /* 0x000fc800078e0003 */
[----:B------:R-:W-:Y:S01]  /*24220*/  @!P2 IMAD.MOV R2, RZ, RZ, -R2 ;  /* 0x000000ffff02a224 */ /* 0x000fe200078e0a02 */
[----:B------:R-:W-:-:S05]  /*24230*/  @!P1 LOP3.LUT R2, RZ, R5, RZ, 0x33, !PT ;  /* 0x00000005ff029212 */ /* 0x000fca00078e33ff */
[----:B------:R-:W-:Y:S02]  /*24240*/  IMAD R6, R7, R2, RZ ;  /* 0x0000000207067224 */ /* 0x000fe400078e02ff */
[----:B------:R-:W-:Y:S02]  /*24250*/  IMAD.MOV R2, RZ, RZ, -R2 ;  /* 0x000000ffff027224 */ /* 0x000fe400078e0a02 */
[----:B------:R-:W-:Y:S02]  /*24260*/  IMAD.MOV R3, RZ, RZ, -R6 ;  /* 0x000000ffff037224 */ /* 0x000fe400078e0a06 */
[----:B------:R-:W-:Y:S02]  /*24270*/  IMAD R5, R5, R2, R0 ;  /* 0x0000000205057224 */ /* 0x000fe400078e0200 */
[----:B------:R-:W-:Y:S01]  /*24280*/  IMAD.MOV.U32 R2, RZ, RZ, RZ ;  /* 0x000000ffff027224 */ /* 0x000fe200078e00ff */
[----:B------:R-:W-:-:S04]  /*24290*/  VIADDMNMX R4, R3, R4, R7, PT ;  /* 0x0000000403047246 */ /* 0x000fc80003800107 */
[----:B------:R-:W-:-:S04]  /*242a0*/  IABS R7, R4 ;  /* 0x0000000400077213 */ /* 0x000fc80000000000 */
        /* <DEDUP_REMOVED lines=17> */
[----:B------:R-:W-:Y:S02]  /*243c0*/  LOP3.LUT R0, R5, R4, RZ, 0x3c, !PT ;  /* 0x0000000405007212 */ /* 0x000fe400078e3cff */
[----:B------:R-:W-:Y:S02]  /*243d0*/  IADD3 R5, R6, 0x1000000, R5 ;  /* 0x0100000006057810 */ /* 0x000fe40007ffe005 */
[----:B------:R-:W-:-:S07]  /*243e0*/  ISETP.GE.AND P2, PT, R0, RZ, PT ;  /* 0x000000ff0000720c */ /* 0x000fce0003f46270 */
[----:B------:R-:W-:-:S06]  /*243f0*/  @P0 VIADD R2, R2, 0x1 ;  /* 0x0000000102020836 */ /* 0x000fcc0000000000 */
[----:B------:R-:W-:Y:S01]  /*24400*/  @!P2 IMAD.MOV R2, RZ, RZ, -R2 ;  /* 0x000000ffff02a224 */ /* 0x000fe200078e0a02 */
[----:B------:R-:W-:Y:S01]  /*24410*/  @!P1 LOP3.LUT R2, RZ, R4, RZ, 0x33, !PT ;  /* 0x00000004ff029212 */ /* 0x000fe200078e33ff */
[----:B------:R-:W-:-:S04]  /*24420*/  IMAD.MOV R4, RZ, RZ, -R4 ;  /* 0x000000ffff047224 */ /* 0x000fc800078e0a04 */
[----:B------:R-:W-:-:S07]  /*24430*/  IMAD R26, R2, R4, R5 ;  /* 0x00000004021a7224 */ /* 0x000fce00078e0205 */
.L_x_1768:
[----:B------:R-:W-:-:S05]  /*24440*/  LOP3.LUT R2, RZ, R2, RZ, 0x33, !PT ;  /* 0x00000002ff027212 */ /* 0x000fca00078e33ff */
[----:B------:R-:W-:Y:S01]  /*24450*/  IMAD.IADD R25, R25, 0x1, R2 ;  /* 0x0000000119197824 */ /* 0x000fe200078e0202 */
[----:B------:R-:W-:Y:S06]  /*24460*/  BRA `(.L_x_1769) ;  /* 0x00000000001c7947 */ /* 0x000fec0003800000 */
.L_x_1761:
[----:B------:R-:W-:Y:S01]  /*24470*/  UMOV UR4, URZ ;  /* 0x0000003f00047c82 */ /* 0x000fe20008000000 */
[----:B------:R-:W-:Y:S01]  /*24480*/  UMOV UR5, URZ ;  /* 0x0000003f00057c82 */ /* 0x000fe20008000000 */
[----:B------:R-:W-:Y:S01]  /*24490*/  ULDC UR6, c[0x0][0xc3c] ;  /* 0x00030f0000067ab9 */ /* 0x000fe20000000800 */
[----:B------:R-:W-:Y:S02]  /*244a0*/  IMAD.MOV.U32 R24, RZ, RZ, R0 ;  /* 0x000000ffff187224 */ /* 0x000fe400078e0000 */
[----:B------:R-:W-:Y:S02]  /*244b0*/  IMAD.U32 R25, RZ, RZ, UR4 ;  /* 0x00000004ff197e24 */ /* 0x000fe4000f8e00ff */
[----:B------:R-:W-:Y:S02]  /*244c0*/  IMAD.U32 R26, RZ, RZ, UR5 ;  /* 0x00000005ff1a7e24 */ /* 0x000fe4000f8e00ff */
[----:B------:R-:W-:-:S07]  /*244d0*/  IMAD.U32 R27, RZ, RZ, UR6 ;  /* 0x00000006ff1b7e24 */ /* 0x000fce000f8e00ff */
.L_x_1769:
        /* <DEDUP_REMOVED lines=10> */
.L_x_1758:
[----:B------:R-:W-:Y:S02]  /*24580*/  ULDC UR4, c[0x0][0xc3c] ;  /* 0x00030f0000047ab9 */ /* 0x000fe40000000800 */
[----:B---3--:R-:W-:-:S13]  /*24590*/  ISETP.GE.AND P0, PT, R27, UR4, PT ;  /* 0x000000041b007c0c */ /* 0x008fda000bf06270 */
[----:B------:R-:W-:Y:S05]  /*245a0*/  @!P0 BRA `(.L_x_1770) ;  /* 0xffffff8400808947 */ /* 0x000fea000383ffff */
[----:B------:R-:W-:Y:S05]  /*245b0*/  BSYNC B8 ;  /* 0x0000000000087941 */ /* 0x000fea0003800000 */
.L_x_1606:
[----:B-1----:R-:W3:Y:S01]  /*245c0*/  LDL.LU R0, [R1+0x2c] ;  /* 0x00002c0001007983 */ /* 0x002ee20000300800 */
[----:B------:R-:W-:Y:S01]  /*245d0*/  BSSY B0, `(.L_x_1771) ;  /* 0x000000b000007945 */ /* 0x000fe20003800000 */
[----:B------:R-:W1:Y:S01]  /*245e0*/  S2R R5, SR_CgaCtaId ;  /* 0x0000000000057919 */ /* 0x000e620000008800 */
[----:B---3--:R-:W-:-:S05]  /*245f0*/  VIADD R0, R0, 0x1 ;  /* 0x0000000100007836 */ /* 0x008fca0000000000 */
        /* <DEDUP_REMOVED lines=8> */
.L_x_1886:
[----:B------:R-:W-:Y:S05]  /*24680*/  BSYNC B0 ;  /* 0x0000000000007941 */ /* 0x000fea0003800000 */
.L_x_1771:
[----:B------:R-:W-:-:S03]  /*24690*/  UMOV UR4, 0xffffffff ;  /* 0xffffffff00047882 */ /* 0x000fc60000000000 */
[----:B------:R-:W-:Y:S05]  /*246a0*/  BRA.DIV UR4, `(.L_x_1773) ;  /* 0x0000002a04907947 */ /* 0x000fea000b800000 */
[----:B-1----:R-:W1:Y:S02]  /*246b0*/  S2R R0, SR_TID.X ;  /* 0x0000000000007919 */ /* 0x002e640000002100 */
[----:B-1----:R-:W-:-:S04]  /*246c0*/  SHF.R.U32.HI R0, RZ, 0x5, R0 ;  /* 0x00000005ff007819 */ /* 0x002fc80000011600 */
[----:B------:R-:W-:-:S05]  /*246d0*/  LOP3.LUT R0, R0, 0x3, RZ, 0xc0, !PT ;  /* 0x0000000300007812 */ /* 0x000fca00078ec0ff */
[----:B------:R1:W3:Y:S02]  /*246e0*/  SHFL.IDX PT, R14, R0, RZ, 0x1f ;  /* 0x00001fff000e7589 */ /* 0x0002e400000e0000 */
.L_x_1889:
[----:B---3--:R-:W-:-:S13]  /*246f0*/  ISETP.NE.AND P0, PT, R14, RZ, PT ;  /* 0x000000ff0e00720c */ /* 0x008fda0003f05270 */
[----:B------:R-:W-:Y:S05]  /*24700*/  @P0 BRA `(.L_x_1380) ;  /* 0x0000000000880947 */ /* 0x000fea0003800000 */
[----:B------:R-:W-:-:S03]  /*24710*/  UMOV UR4, 0xffffffff ;  /* 0xffffffff00047882 */ /* 0x000fc60000000000 */
[----:B------:R-:W-:Y:S05]  /*24720*/  BRA.DIV UR4, `(.L_x_1774) ;  /* 0x0000002a04a47947 */ /* 0x000fea000b800000 */
[----:B------:R-:W-:-:S13]  /*24730*/  ELECT P6, URZ, PT ;  /* 0x00000000003f782f */ /* 0x000fda00038c0000 */
.L_x_1892:
[----:B------:R-:W-:Y:S05]  /*24740*/  @!P6 BRA `(.L_x_1380) ;  /* 0x000000000078e947 */ /* 0x000fea0003800000 */
[----:B------:R-:W-:-:S06]  /*24750*/  ULOP3.LUT UR4, UR36, 0x2, URZ, 0xfc, !UPT ;  /* 0x0000000224047892 */ /* 0x000fcc000f8efc3f */
[----:B-1----:R-:W-:-:S05]  /*24760*/  IMAD.U32 R0, RZ, RZ, UR4 ;  /* 0x00000004ff007e24 */ /* 0x002fca000f8e00ff */
[----:B------:R-:W-:-:S13]  /*24770*/  ISETP.NE.AND P2, PT, R0, 0x3, PT ;  /* 0x000000030000780c */ /* 0x000fda0003f45270 */
[----:B------:R-:W-:Y:S05]  /*24780*/  @!P2 BRA `(.L_x_1775) ;  /* 0x000000000004a947 */ /* 0x000fea0003800000 */
[----:B------:R-:W-:Y:S01]  /*24790*/  BPT.TRAP 0x1 ;  /* 0x000000040000795c */ /* 0x000fe20000300000 */
.L_x_1775:
[----:B------:R-:W-:Y:S01]  /*247a0*/  VIADD R3, R9, 0x2d840 ;  /* 0x0002d84009037836 */ /* 0x000fe20000000000 */
[----:B------:R-:W-:Y:S01]  /*247b0*/  SHF.L.U32 R2, R28, 0x1f, RZ ;  /* 0x0000001f1c027819 */ /* 0x000fe200000006ff */
[C---:B------:R-:W-:Y:S02]  /*247c0*/  VIADD R0, R18.reuse, 0x1 ;  /* 0x0000000112007836 */ /* 0x040fe40000000000 */
[----:B------:R-:W-:-:S03]  /*247d0*/  IMAD R7, R18, 0x8, R3 ;  /* 0x0000000812077824 */ /* 0x000fc600078e0203 */
[C---:B------:R-:W-:Y:S01]  /*247e0*/  ISETP.NE.AND P1, PT, R0.reuse, 0x2, PT ;  /* 0x000000020000780c */ /* 0x040fe20003f25270 */
[----:B------:R-:W1:Y:S03]  /*247f0*/  SYNCS.PHASECHK.TRANS64.TRYWAIT P0, [R7+URZ], R2 ;  /* 0x00000002070075a7 */ /* 0x000e66000800017f */
[----:B------:R-:W-:Y:S02]  /*24800*/  SEL R5, RZ, 0x1, P1 ;  /* 0x00000001ff057807 */ /* 0x000fe40000800000 */
[----:B------:R-:W-:Y:S02]  /*24810*/  SEL R4, R0, RZ, P1 ;  /* 0x000000ff00047207 */ /* 0x000fe40000800000 */
[----:B------:R-:W-:-:S03]  /*24820*/  LOP3.LUT R0, R28, R5, RZ, 0x3c, !PT ;  /* 0x000000051c007212 */ /* 0x000fc600078e3cff */
[----:B------:R-:W-:Y:S01]  /*24830*/  IMAD R3, R4, 0x8, R3 ;  /* 0x0000000804037824 */ /* 0x000fe200078e0203 */
[----:B------:R-:W-:Y:S01]  /*24840*/  SHF.L.U32 R0, R0, 0x1f, RZ ;  /* 0x0000001f00007819 */ /* 0x000fe200000006ff */
[----:B-1----:R-:W-:Y:S06]  /*24850*/  @!P0 BRA `(.L_x_1776) ;  /* 0x0000002800788947 */ /* 0x002fec0003800000 */
.L_x_1893:
[----:B------:R-:W3:Y:S02]  /*24860*/  SYNCS.PHASECHK.TRANS64.TRYWAIT P0, [R3+URZ], R0 ;  /* 0x00000000030075a7 */ /* 0x000ee4000800017f */
[----:B---3--:R-:W-:Y:S05]  /*24870*/  @!P0 BRA `(.L_x_1777) ;  /* 0x0000002800848947 */ /* 0x008fea0003800000 */
.L_x_1894:
[----:B------:R-:W-:Y:S05]  /*24880*/  @!P2 BRA `(.L_x_1778) ;  /* 0x000000000004a947 */ /* 0x000fea0003800000 */
[----:B------:R-:W-:Y:S01]  /*24890*/  BPT.TRAP 0x1 ;  /* 0x000000040000795c */ /* 0x000fe20000300000 */
.L_x_1778:
[----:B---3--:R-:W-:-:S04]  /*248a0*/  VIADD R3, R9, 0x2d860 ;  /* 0x0002d86009037836 */ /* 0x008fc80000000000 */
[----:B------:R-:W-:-:S04]  /*248b0*/  IMAD R5, R18, 0x8, R3 ;  /* 0x0000000812057824 */ /* 0x000fc800078e0203 */
[----:B------:R-:W3:Y:S02]  /*248c0*/  SYNCS.PHASECHK.TRANS64.TRYWAIT P0, [R5+URZ], R2 ;  /* 0x00000002050075a7 */ /* 0x000ee4000800017f */
[----:B---3--:R-:W-:Y:S05]  /*248d0*/  @!P0 BRA `(.L_x_1779) ;  /* 0x0000002800808947 */ /* 0x008fea0003800000 */
.L_x_1895:
[----:B------:R-:W-:-:S07]  /*248e0*/  IMAD R3, R4, 0x8, R3 ;  /* 0x0000000804037824 */ /* 0x000fce00078e0203 */
.L_x_1780:
[----:B----4-:R4:W0:Y:S02]  /*248f0*/  SYNCS.PHASECHK.TRANS64.TRYWAIT P0, [R3+URZ], R0 ;  /* 0x00000000030075a7 */ /* 0x010824000800017f */
[----:B0-----:R-:W-:Y:S05]  /*24900*/  @!P0 NANOSLEEP.SYNCS 0x989680 ;  /* 0x009896800000895d */ /* 0x001fea0003900000 */
[----:B------:R-:W0:Y:S02]  /*24910*/  @!P0 SYNCS.PHASECHK.TRANS64 P0, [R3+URZ], R0 ;  /* 0x00000000030085a7 */ /* 0x000e24000800007f */
[----:B0-----:R-:W-:Y:S05]  /*24920*/  @!P0 BRA `(.L_x_1780) ;  /* 0xfffffffc00f08947 */ /* 0x001fea000383ffff */
.L_x_1380:
[----:B------:R-:W-:Y:S05]  /*24930*/  BSYNC B9 ;  /* 0x0000000000097941 */ /* 0x000fea0003800000 */
.L_x_1377:
[----:B------:R-:W-:Y:S05]  /*24940*/  EXIT ;  /* 0x000000000000794d */ /* 0x000fea0003800000 */
.L_x_1406:
[----:B0-----:R0:W1:Y:S02]  /*24950*/  SYNCS.PHASECHK.TRANS64.TRYWAIT P5, [R14+URZ+0x2d890], R85 ;  /* 0x02d890550e0075a7 */ /* 0x00106400080a017f */
[----:B-1----:R-:W-:Y:S05]  /*24960*/  @!P5 NANOSLEEP.SYNCS 0x989680 ;  /* 0x009896800000d95d */ /* 0x002fea0003900000 */
[----:B------:R-:W1:Y:S02]  /*24970*/  @!P5 SYNCS.PHASECHK.TRANS64 P5, [R14+URZ+0x2d890], R85 ;  /* 0x02d890550e00d5a7 */ /* 0x000e6400080a007f */
[----:B-1----:R-:W-:Y:S05]  /*24980*/  @!P5 BRA `(.L_x_1406) ;  /* 0xfffffffc00f0d947 */ /* 0x002fea000383ffff */
[----:B------:R-:W-:Y:S05]  /*24990*/  BRA `(.L_x_1781) ;  /* 0xfffffdec006c7947 */ /* 0x000fea000383ffff */
.L_x_1434:
[----:B0-----:R0:W1:Y:S02]  /*249a0*/  SYNCS.PHASECHK.TRANS64.TRYWAIT P5, [R14+URZ+0x2d890], R85 ;  /* 0x02d890550e0075a7 */ /* 0x00106400080a017f */
[----:B-1----:R-:W-:Y:S05]  /*249b0*/  @!P5 NANOSLEEP.SYNCS 0x989680 ;  /* 0x009896800000d95d */ /* 0x002fea0003900000 */
[----:B------:R-:W1:Y:S02]  /*249c0*/  @!P5 SYNCS.PHASECHK.TRANS64 P5, [R14+URZ+0x2d890], R85 ;  /* 0x02d890550e00d5a7 */ /* 0x000e6400080a007f */
[----:B-1----:R-:W-:Y:S05]  /*249d0*/  @!P5 BRA `(.L_x_1434) ;  /* 0xfffffffc00f0d947 */ /* 0x002fea000383ffff */
[----:B------:R-:W-:Y:S05]  /*249e0*/  BRA `(.L_x_1782) ;  /* 0xfffffe0400e07947 */ /* 0x000fea000383ffff */
.L_x_1447:
[----:B0-----:R0:W1:Y:S02]  /*249f0*/  SYNCS.PHASECHK.TRANS64.TRYWAIT P4, [R14+URZ+0x2d890], R85 ;  /* 0x02d890550e0075a7 */ /* 0x001064000808017f */
[----:B-1----:R-:W-:Y:S05]  /*24a00*/  @!P4 NANOSLEEP.SYNCS 0x989680 ;  /* 0x009896800000c95d */ /* 0x002fea0003900000 */
[----:B------:R-:W1:Y:S02]  /*24a10*/  @!P4 SYNCS.PHASECHK.TRANS64 P4, [R14+URZ+0x2d890], R85 ;  /* 0x02d890550e00c5a7 */ /* 0x000e64000808007f */
[----:B-1----:R-:W-:Y:S05]  /*24a20*/  @!P4 BRA `(.L_x_1447) ;  /* 0xfffffffc00f0c947 */ /* 0x002fea000383ffff */
[----:B------:R-:W-:Y:S05]  /*24a30*/  BRA `(.L_x_1783) ;  /* 0xfffffe2000507947 */ /* 0x000fea000383ffff */
.L_x_1451:
[----:B--2---:R2:W3:Y:S02]  /*24a40*/  SYNCS.PHASECHK.TRANS64.TRYWAIT P3, [R14+URZ+0x2d8b0], R85 ;  /* 0x02d8b0550e0075a7 */ /* 0x0044e4000806017f */
[----:B---3--:R-:W-:Y:S05]  /*24a50*/  @!P3 NANOSLEEP.SYNCS 0x989680 ;  /* 0x009896800000b95d */ /* 0x008fea0003900000 */
[----:B------:R-:W3:Y:S02]  /*24a60*/  @!P3 SYNCS.PHASECHK.TRANS64 P3, [R14+URZ+0x2d8b0], R85 ;  /* 0x02d8b0550e00b5a7 */ /* 0x000ee4000806007f */
[----:B---3--:R-:W-:Y:S05]  /*24a70*/  @!P3 BRA `(.L_x_1451) ;  /* 0xfffffffc00f0b947 */ /* 0x008fea000383ffff */
[----:B------:R-:W-:Y:S05]  /*24a80*/  BRA `(.L_x_1784) ;  /* 0xfffffe2000e87947 */ /* 0x000fea000383ffff */
.L_x_1467:
[----:B------:R-:W-:Y:S01]  /*24a90*/  BSSY B0, `(.L_x_1785) ;  /* 0x0000007000007945 */ /* 0x000fe20003800000 */
[----:B------:R-:W-:Y:S02]  /*24aa0*/  IMAD.MOV.U32 R12, RZ, RZ, RZ ;  /* 0x000000ffff0c7224 */ /* 0x000fe400078e00ff */
[----:B------:R-:W-:Y:S02]  /*24ab0*/  IMAD.MOV.U32 R11, RZ, RZ, 0x1f ;  /* 0x0000001fff0b7424 */ /* 0x000fe400078e00ff */
[----:B------:R-:W-:-:S07]  /*24ac0*/  IMAD.MOV.U32 R15, RZ, RZ, -0x1 ;  /* 0xffffffffff0f7424 */ /* 0x000fce00078e00ff */
[----:B-----5:R-:W-:Y:S05]  /*24ad0*/  WARPSYNC.COLLECTIVE R15, `(.L_x_1786) ;  /* 0x000000000f087348 */ /* 0x020fea0003c00000 */
[----:B------:R0:W1:Y:S02]  /*24ae0*/  SHFL.IDX P6, R14, R13, R12, R11 ;  /* 0x0000000c0d0e7389 */ /* 0x00006400000c000b */
[----:B01---5:R-:W-:Y:S01]  /*24af0*/  ENDCOLLECTIVE ;  /* 0x000000000000791b */ /* 0x023fe20003800000 */
.L_x_1786:
[----:B------:R-:W-:Y:S05]  /*24b00*/  BSYNC B0 ;  /* 0x0000000000007941 */ /* 0x000fea0003800000 */
.L_x_1785:
[----:B------:R-:W-:Y:S01]  /*24b10*/  IMAD.MOV.U32 R157, RZ, RZ, R14 ;  /* 0x000000ffff9d7224 */ /* 0x000fe200078e000e */
[----:B------:R-:W-:Y:S06]  /*24b20*/  BRA `(.L_x_1787) ;  /* 0xfffffe2c00f47947 */ /* 0x000fec000383ffff */
.L_x_1478:
[----:B------:R-:W-:Y:S01]  /*24b30*/  BSSY B1, `(.L_x_1788) ;  /* 0x0000007000017945 */ /* 0x000fe20003800000 */
[----:B------:R-:W-:Y:S02]  /*24b40*/  IMAD.MOV.U32 R12, RZ, RZ, RZ ;  /* 0x000000ffff0c7224 */ /* 0x000fe400078e00ff */
[----:B------:R-:W-:Y:S02]  /*24b50*/  IMAD.MOV.U32 R11, RZ, RZ, 0x1e1f ;  /* 0x00001e1fff0b7424 */ /* 0x000fe400078e00ff */
[----:B------:R-:W-:-:S07]  /*24b60*/  IMAD.MOV.U32 R15, RZ, RZ, -0x1 ;  /* 0xffffffffff0f7424 */ /* 0x000fce00078e00ff */
[----:B------:R-:W-:Y:S05]  /*24b70*/  WARPSYNC.COLLECTIVE R15, `(.L_x_1789) ;  /* 0x000000000f087348 */ /* 0x000fea0003c00000 */
[----:B------:R0:W1:Y:S02]  /*24b80*/  SHFL.IDX P6, R14, R13, R12, R11 ;  /* 0x0000000c0d0e7389 */ /* 0x00006400000c000b */
[----:B01----:R-:W-:Y:S01]  /*24b90*/  ENDCOLLECTIVE ;  /* 0x000000000000791b */ /* 0x003fe20003800000 */
.L_x_1789:
[----:B------:R-:W-:Y:S05]  /*24ba0*/  BSYNC B1 ;  /* 0x0000000000017941 */ /* 0x000fea0003800000 */
.L_x_1788:
        /* <DEDUP_REMOVED lines=8> */
.L_x_1790:
[----:B------:R-:W-:Y:S02]  /*24c30*/  IMAD.MOV.U32 R13, RZ, RZ, R0 ;  /* 0x000000ffff0d7224 */ /* 0x000fe400078e0000 */
[----:B------:R-:W-:-:S07]  /*24c40*/  IMAD.MOV.U32 R6, RZ, RZ, R14 ;  /* 0x000000ffff067224 */ /* 0x000fce00078e000e */
[----:B------:R-:W-:Y:S05]  /*24c50*/  WARPSYNC.COLLECTIVE R15, `(.L_x_1791) ;  /* 0x000000000f087348 */ /* 0x000fea0003c00000 */
[----:B------:R0:W1:Y:S02]  /*24c60*/  SHFL.IDX P6, R14, R13, R12, R11 ;  /* 0x0000000c0d0e7389 */ /* 0x00006400000c000b */
[----:B01----:R-:W-:Y:S01]  /*24c70*/  ENDCOLLECTIVE ;  /* 0x000000000000791b */ /* 0x003fe20003800000 */
.L_x_1791:
[----:B------:R-:W-:Y:S02]  /*24c80*/  IMAD.MOV.U32 R13, RZ, RZ, R39 ;  /* 0x000000ffff0d7224 */ /* 0x000fe400078e0027 */
[----:B------:R-:W-:-:S07]  /*24c90*/  IMAD.MOV.U32 R0, RZ, RZ, R14 ;  /* 0x000000ffff007224 */ /* 0x000fce00078e000e */
[----:B------:R-:W-:Y:S05]  /*24ca0*/  WARPSYNC.COLLECTIVE R15, `(.L_x_1792) ;  /* 0x000000000f087348 */ /* 0x000fea0003c00000 */
[----:B------:R0:W1:Y:S02]  /*24cb0*/  SHFL.IDX P6, R14, R13, R12, R11 ;  /* 0x0000000c0d0e7389 */ /* 0x00006400000c000b */
[----:B01----:R-:W-:Y:S01]  /*24cc0*/  ENDCOLLECTIVE ;  /* 0x000000000000791b */ /* 0x003fe20003800000 */
.L_x_1792:
[----:B------:R-:W-:Y:S01]  /*24cd0*/  IMAD.MOV.U32 R39, RZ, RZ, R14 ;  /* 0x000000ffff277224 */ /* 0x000fe200078e000e */
[----:B------:R-:W-:Y:S06]  /*24ce0*/  BRA `(.L_x_1793) ;  /* 0xfffffe34006c7947 */ /* 0x000fec000383ffff */
.L_x_1482:
[----:B0-----:R0:W1:Y:S02]  /*24cf0*/  SYNCS.PHASECHK.TRANS64.TRYWAIT P1, [R2+URZ+0x2d800], R3 ;  /* 0x02d80003020075a7 */ /* 0x001064000802017f */
[----:B-1----:R-:W-:Y:S05]  /*24d00*/  @!P1 NANOSLEEP.SYNCS 0x989680 ;  /* 0x009896800000995d */ /* 0x002fea0003900000 */
[----:B------:R-:W1:Y:S02]  /*24d10*/  @!P1 SYNCS.PHASECHK.TRANS64 P1, [R2+URZ+0x2d800], R3 ;  /* 0x02d80003020095a7 */ /* 0x000e64000802007f */
[----:B-1----:R-:W-:Y:S05]  /*24d20*/  @!P1 BRA `(.L_x_1482) ;  /* 0xfffffffc00f09947 */ /* 0x002fea000383ffff */
[----:B------:R-:W-:Y:S05]  /*24d30*/  BRA `(.L_x_1794) ;  /* 0xfffffe3c009c7947 */ /* 0x000fea000383ffff */
.L_x_1494:
[----:B------:R-:W-:Y:S01]  /*24d40*/  BSSY B1, `(.L_x_1795) ;  /* 0x0000007000017945 */ /* 0x000fe20003800000 */
[----:B------:R-:W-:Y:S02]  /*24d50*/  IMAD.MOV.U32 R12, RZ, RZ, RZ ;  /* 0x000000ffff0c7224 */ /* 0x000fe400078e00ff */
[----:B------:R-:W-:Y:S02]  /*24d60*/  IMAD.MOV.U32 R11, RZ, RZ, 0x1e1f ;  /* 0x00001e1fff0b7424 */ /* 0x000fe400078e00ff */
[----:B------:R-:W-:-:S07]  /*24d70*/  IMAD.MOV.U32 R15, RZ, RZ, -0x1 ;  /* 0xffffffffff0f7424 */ /* 0x000fce00078e00ff */
[----:B------:R-:W-:Y:S05]  /*24d80*/  WARPSYNC.COLLECTIVE R15, `(.L_x_1796) ;  /* 0x000000000f087348 */ /* 0x000fea0003c00000 */
[----:B------:R0:W1:Y:S02]  /*24d90*/  SHFL.IDX P6, R14, R13, R12, R11 ;  /* 0x0000000c0d0e7389 */ /* 0x00006400000c000b */
[----:B01----:R-:W-:Y:S01]  /*24da0*/  ENDCOLLECTIVE ;  /* 0x000000000000791b */ /* 0x003fe20003800000 */
.L_x_1796:
[----:B------:R-:W-:Y:S05]  /*24db0*/  BSYNC B1 ;  /* 0x0000000000017941 */ /* 0x000fea0003800000 */
.L_x_1795:
        /* <DEDUP_REMOVED lines=8> */
.L_x_1797:
[----:B------:R-:W-:Y:S02]  /*24e40*/  IMAD.MOV.U32 R13, RZ, RZ, R43 ;  /* 0x000000ffff0d7224 */ /* 0x000fe400078e002b */
[----:B------:R-:W-:-:S07]  /*24e50*/  IMAD.MOV.U32 R36, RZ, RZ, R14 ;  /* 0x000000ffff247224 */ /* 0x000fce00078e000e */
[----:B------:R-:W-:Y:S05]  /*24e60*/  WARPSYNC.COLLECTIVE R15, `(.L_x_1798) ;  /* 0x000000000f087348 */ /* 0x000fea0003c00000 */
[----:B------:R0:W1:Y:S02]  /*24e70*/  SHFL.IDX P6, R14, R13, R12, R11 ;  /* 0x0000000c0d0e7389 */ /* 0x00006400000c000b */
[----:B01----:R-:W-:Y:S01]  /*24e80*/  ENDCOLLECTIVE ;  /* 0x000000000000791b */ /* 0x003fe20003800000 */
.L_x_1798:
[----:B------:R-:W-:Y:S02]  /*24e90*/  IMAD.MOV.U32 R13, RZ, RZ, R42 ;  /* 0x000000ffff0d7224 */ /* 0x000fe400078e002a */
[----:B------:R-:W-:-:S07]  /*24ea0*/  IMAD.MOV.U32 R43, RZ, RZ, R14 ;  /* 0x000000ffff2b7224 */ /* 0x000fce00078e000e */
[----:B------:R-:W-:Y:S05]  /*24eb0*/  WARPSYNC.COLLECTIVE R15, `(.L_x_1799) ;  /* 0x000000000f087348 */ /* 0x000fea0003c00000 */
[----:B------:R0:W1:Y:S02]  /*24ec0*/  SHFL.IDX P6, R14, R13, R12, R11 ;  /* 0x0000000c0d0e7389 */ /* 0x00006400000c000b */
[----:B01----:R-:W-:Y:S01]  /*24ed0*/  ENDCOLLECTIVE ;  /* 0x000000000000791b */ /* 0x003fe20003800000 */
.L_x_1799:
[----:B------:R-:W-:Y:S01]  /*24ee0*/  IMAD.MOV.U32 R42, RZ, RZ, R14 ;  /* 0x000000ffff2a7224 */ /* 0x000fe200078e000e */
[----:B------:R-:W-:Y:S06]  /*24ef0*/  BRA `(.L_x_1800) ;  /* 0xfffffe5000547947 */ /* 0x000fec000383ffff */
.L_x_1498:
[----:B0-----:R0:W1:Y:S02]  /*24f00*/  SYNCS.PHASECHK.TRANS64.TRYWAIT P1, [R2+URZ+0x2d800], R3 ;  /* 0x02d80003020075a7 */ /* 0x001064000802017f */
[----:B-1----:R-:W-:Y:S05]  /*24f10*/  @!P1 NANOSLEEP.SYNCS 0x989680 ;  /* 0x009896800000995d */ /* 0x002fea0003900000 */
[----:B------:R-:W1:Y:S02]  /*24f20*/  @!P1 SYNCS.PHASECHK.TRANS64 P1, [R2+URZ+0x2d800], R3 ;  /* 0x02d80003020095a7 */ /* 0x000e64000802007f */
[----:B-1----:R-:W-:Y:S05]  /*24f30*/  @!P1 BRA `(.L_x_1498) ;  /* 0xfffffffc00f09947 */ /* 0x002fea000383ffff */
[----:B------:R-:W-:Y:S05]  /*24f40*/  BRA `(.L_x_1801) ;  /* 0xfffffe5800007947 */ /* 0x000fea000383ffff */
.L_x_1506:
[----:B-1----:R1:W2:Y:S02]  /*24f50*/  SYNCS.PHASECHK.TRANS64.TRYWAIT P2, [R0+URZ+0x2d830], R3 ;  /* 0x02d83003000075a7 */ /* 0x0022a4000804017f */
[----:B--2---:R-:W-:Y:S05]  /*24f60*/  @!P2 NANOSLEEP.SYNCS 0x989680 ;  /* 0x009896800000a95d */ /* 0x004fea0003900000 */
[----:B------:R-:W2:Y:S02]  /*24f70*/  @!P2 SYNCS.PHASECHK.TRANS64 P2, [R0+URZ+0x2d830], R3 ;  /* 0x02d830030000a5a7 */ /* 0x000ea4000804007f */
[----:B--2---:R-:W-:Y:S05]  /*24f80*/  @!P2 BRA `(.L_x_1506) ;  /* 0xfffffffc00f0a947 */ /* 0x004fea000383ffff */
[----:B------:R-:W-:Y:S05]  /*24f90*/  BRA `(.L_x_1505) ;  /* 0xfffffe6c00847947 */ /* 0x000fea000383ffff */
.L_x_1524:
[----:B-1----:R1:W2:Y:S02]  /*24fa0*/  SYNCS.PHASECHK.TRANS64.TRYWAIT P4, [R9+URZ+0x2d830], R8 ;  /* 0x02d83008090075a7 */ /* 0x0022a4000808017f */
[----:B--2---:R-:W-:Y:S05]  /*24fb0*/  @!P4 NANOSLEEP.SYNCS 0x989680 ;  /* 0x009896800000c95d */ /* 0x004fea0003900000 */
[----:B------:R-:W2:Y:S02]  /*24fc0*/  @!P4 SYNCS.PHASECHK.TRANS64 P4, [R9+URZ+0x2d830], R8 ;  /* 0x02d830080900c5a7 */ /* 0x000ea4000808007f */
[----:B--2---:R-:W-:Y:S05]  /*24fd0*/  @!P4 BRA `(.L_x_1524) ;  /* 0xfffffffc00f0c947 */ /* 0x004fea000383ffff */
[----:B------:R-:W-:Y:S05]  /*24fe0*/  BRA `(.L_x_1523) ;  /* 0xfffffea400007947 */ /* 0x000fea000383ffff */
.L_x_1528:
[----:B-1----:R1:W2:Y:S02]  /*24ff0*/  SYNCS.PHASECHK.TRANS64.TRYWAIT P3, [R9+URZ+0x2d850], R8 ;  /* 0x02d85008090075a7 */ /* 0x0022a4000806017f */
[----:B--2---:R-:W-:Y:S05]  /*25000*/  @!P3 NANOSLEEP.SYNCS 0x989680 ;  /* 0x009896800000b95d */ /* 0x004fea0003900000 */
[----:B------:R-:W2:Y:S02]  /*25010*/  @!P3 SYNCS.PHASECHK.TRANS64 P3, [R9+URZ+0x2d850], R8 ;  /* 0x02d850080900b5a7 */ /* 0x000ea4000806007f */
[----:B--2---:R-:W-:Y:S05]  /*25020*/  @!P3 BRA `(.L_x_1528) ;  /* 0xfffffffc00f0b947 */ /* 0x004fea000383ffff */
[----:B------:R-:W-:Y:S05]  /*25030*/  BRA `(.L_x_1525) ;  /* 0xfffffea800047947 */ /* 0x000fea000383ffff */
.L_x_1547:
[----:B-1----:R1:W2:Y:S02]  /*25040*/  SYNCS.PHASECHK.TRANS64.TRYWAIT P3, [R0+URZ+0x2d830], R11 ;  /* 0x02d8300b000075a7 */ /* 0x0022a4000806017f */
[----:B--2---:R-:W-:Y:S05]  /*25050*/  @!P3 NANOSLEEP.SYNCS 0x989680 ;  /* 0x009896800000b95d */ /* 0x004fea0003900000 */
[----:B------:R-:W2:Y:S02]  /*25060*/  @!P3 SYNCS.PHASECHK.TRANS64 P3, [R0+URZ+0x2d830], R11 ;  /* 0x02d8300b0000b5a7 */ /* 0x000ea4000806007f */
[----:B--2---:R-:W-:Y:S05]  /*25070*/  @!P3 BRA `(.L_x_1547) ;  /* 0xfffffffc00f0b947 */ /* 0x004fea000383ffff */
[----:B------:R-:W-:Y:S05]  /*25080*/  BRA `(.L_x_1546) ;  /* 0xfffffed800847947 */ /* 0x000fea000383ffff */
.L_x_1551:
[----:B-1----:R1:W2:Y:S02]  /*25090*/  SYNCS.PHASECHK.TRANS64.TRYWAIT P2, [R6+URZ+0x2d850], R0 ;  /* 0x02d85000060075a7 */ /* 0x0022a4000804017f */
[----:B--2---:R-:W-:Y:S05]  /*250a0*/  @!P2 NANOSLEEP.SYNCS 0x989680 ;  /* 0x009896800000a95d */ /* 0x004fea0003900000 */
[----:B------:R-:W2:Y:S02]  /*250b0*/  @!P2 SYNCS.PHASECHK.TRANS64 P2, [R6+URZ+0x2d850], R0 ;  /* 0x02d850000600a5a7 */ /* 0x000ea4000804007f */
[----:B--2---:R-:W-:Y:S05]  /*250c0*/  @!P2 BRA `(.L_x_1551) ;  /* 0xfffffffc00f0a947 */ /* 0x004fea000383ffff */
[----:B------:R-:W-:Y:S05]  /*250d0*/  BRA `(.L_x_1548) ;  /* 0xfffffedc00887947 */ /* 0x000fea000383ffff */
.L_x_1558:
[----:B-1----:R1:W2:Y:S02]  /*250e0*/  SYNCS.PHASECHK.TRANS64.TRYWAIT P3, [R0+URZ+0x2d830], R11 ;  /* 0x02d8300b000075a7 */ /* 0x0022a4000806017f */
[----:B--2---:R-:W-:Y:S05]  /*250f0*/  @!P3 NANOSLEEP.SYNCS 0x989680 ;  /* 0x009896800000b95d */ /* 0x004fea0003900000 */
[----:B------:R-:W2:Y:S02]  /*25100*/  @!P3 SYNCS.PHASECHK.TRANS64 P3, [R0+URZ+0x2d830], R11 ;  /* 0x02d8300b0000b5a7 */ /* 0x000ea4000806007f */
[----:B--2---:R-:W-:Y:S05]  /*25110*/  @!P3 BRA `(.L_x_1558) ;  /* 0xfffffffc00f0b947 */ /* 0x004fea000383ffff */
[----:B------:R-:W-:Y:S05]  /*25120*/  BRA `(.L_x_1557) ;  /* 0xfffffefc00587947 */ /* 0x000fea000383ffff */
.L_x_1562:
[----:B-1----:R1:W2:Y:S02]  /*25130*/  SYNCS.PHASECHK.TRANS64.TRYWAIT P2, [R6+URZ+0x2d850], R0 ;  /* 0x02d85000060075a7 */ /* 0x0022a4000804017f */
[----:B--2---:R-:W-:Y:S05]  /*25140*/  @!P2 NANOSLEEP.SYNCS 0x989680 ;  /* 0x009896800000a95d */ /* 0x004fea0003900000 */
[----:B------:R-:W2:Y:S02]  /*25150*/  @!P2 SYNCS.PHASECHK.TRANS64 P2, [R6+URZ+0x2d850], R0 ;  /* 0x02d850000600a5a7 */ /* 0x000ea4000804007f */
[----:B--2---:R-:W-:Y:S05]  /*25160*/  @!P2 BRA `(.L_x_1562) ;  /* 0xfffffffc00f0a947 */ /* 0x004fea000383ffff */
[----:B------:R-:W-:Y:S05]  /*25170*/  BRA `(.L_x_1559) ;  /* 0xffffff00005c7947 */ /* 0x000fea000383ffff */
.L_x_1575:
[----:B-1----:R1:W2:Y:S02]  /*25180*/  SYNCS.PHASECHK.TRANS64.TRYWAIT P0, [R7+URZ+0x2d850], R10 ;  /* 0x02d8500a070075a7 */ /* 0x0022a4000800017f */
[----:B--2---:R-:W-:Y:S05]  /*25190*/  @!P0 NANOSLEEP.SYNCS 0x989680 ;  /* 0x009896800000895d */ /* 0x004fea0003900000 */
[----:B------:R-:W2:Y:S02]  /*251a0*/  @!P0 SYNCS.PHASECHK.TRANS64 P0, [R7+URZ+0x2d850], R10 ;  /* 0x02d8500a070085a7 */ /* 0x000ea4000800007f */
[----:B--2---:R-:W-:Y:S05]  /*251b0*/  @!P0 BRA `(.L_x_1575) ;  /* 0xfffffffc00f08947 */ /* 0x004fea000383ffff */
[----:B------:R-:W-:Y:S05]  /*251c0*/  BRA `(.L_x_1574) ;  /* 0xffffff3000247947 */ /* 0x000fea000383ffff */
.L_x_1580:
[----:B------:R-:W-:Y:S02]  /*251d0*/  IMAD.MOV.U32 R13, RZ, RZ, R8 ;  /* 0x000000ffff0d7224 */ /* 0x000fe400078e0008 */
[----:B------:R-:W-:Y:S02]  /*251e0*/  IMAD.MOV.U32 R12, RZ, RZ, RZ ;  /* 0x000000ffff0c7224 */ /* 0x000fe400078e00ff */
[----:B------:R-:W-:Y:S02]  /*251f0*/  IMAD.MOV.U32 R11, RZ, RZ, 0x1c1f ;  /* 0x00001c1fff0b7424 */ /* 0x000fe400078e00ff */
[----:B------:R-:W-:-:S07]  /*25200*/  IMAD.MOV.U32 R15, RZ, RZ, -0x1 ;  /* 0xffffffffff0f7424 */ /* 0x000fce00078e00ff */
[----:B-----5:R-:W-:Y:S05]  /*25210*/  WARPSYNC.COLLECTIVE R15, `(.L_x_1802) ;  /* 0x000000000f087348 */ /* 0x020fea0003c00000 */
[----:B------:R0:W1:Y:S02]  /*25220*/  SHFL.IDX P6, R14, R13, R12, R11 ;  /* 0x0000000c0d0e7389 */ /* 0x00006400000c000b */
[----:B01---5:R-:W-:Y:S01]  /*25230*/  ENDCOLLECTIVE ;  /* 0x000000000000791b */ /* 0x023fe20003800000 */
.L_x_1802:
[----:B------:R-:W-:Y:S02]  /*25240*/  IMAD.MOV.U32 R13, RZ, RZ, R0 ;  /* 0x000000ffff0d7224 */ /* 0x000fe400078e0000 */
[----:B------:R-:W-:-:S07]  /*25250*/  IMAD.MOV.U32 R3, RZ, RZ, R14 ;  /* 0x000000ffff037224 */ /* 0x000fce00078e000e */
[----:B------:R-:W-:Y:S05]  /*25260*/  WARPSYNC.COLLECTIVE R15, `(.L_x_1803) ;  /* 0x000000000f087348 */ /* 0x000fea0003c00000 */
[----:B------:R0:W1:Y:S02]  /*25270*/  SHFL.IDX P6, R14, R13, R12, R11 ;  /* 0x0000000c0d0e7389 */ /* 0x00006400000c000b */
[----:B01----:R-:W-:Y:S01]  /*25280*/  ENDCOLLECTIVE ;  /* 0x000000000000791b */ /* 0x003fe20003800000 */
.L_x_1803:
[----:B------:R-:W-:Y:S05]  /*25290*/  BRA `(.L_x_1804) ;  /* 0xffffff4800f07947 */ /* 0x000fea000383ffff */
.L_x_1583:
        /* <DEDUP_REMOVED lines=8> */
.L_x_1806:
[----:B------:R-:W-:Y:S05]  /*25320*/  BSYNC B1 ;  /* 0x0000000000017941 */ /* 0x000fea0003800000 */
.L_x_1805:
        /* <DEDUP_REMOVED lines=8> */
.L_x_1807:
[----:B------:R-:W-:Y:S05]  /*253b0*/  BRA `(.L_x_1808) ;  /* 0xffffff4c00007947 */ /* 0x000fea000383ffff */
.L_x_1585:
[----:B------:R-:W-:Y:S02]  /*253c0*/  IMAD.MOV.U32 R13, RZ, RZ, R26 ;  /* 0x000000ffff0d7224 */ /* 0x000fe400078e001a */
[----:B------:R-:W-:Y:S02]  /*253d0*/  IMAD.MOV.U32 R12, RZ, RZ, RZ ;  /* 0x000000ffff0c7224 */ /* 0x000fe400078e00ff */
[----:B------:R-:W-:Y:S02]  /*253e0*/  IMAD.MOV.U32 R11, RZ, RZ, 0x1c1f ;  /* 0x00001c1fff0b7424 */ /* 0x000fe400078e00ff */
[----:B------:R-:W-:-:S07]  /*253f0*/  IMAD.MOV.U32 R15, RZ, RZ, -0x1 ;  /* 0xffffffffff0f7424 */ /* 0x000fce00078e00ff */
[----:B------:R-:W-:Y:S05]  /*25400*/  WARPSYNC.COLLECTIVE R15, `(.L_x_1809) ;  /* 0x000000000f087348 */ /* 0x000fea0003c00000 */
[----:B------:R0:W1:Y:S02]  /*25410*/  SHFL.IDX P6, R14, R13, R12, R11 ;  /* 0x0000000c0d0e7389 */ /* 0x00006400000c000b */
[----:B01----:R-:W-:Y:S01]  /*25420*/  ENDCOLLECTIVE ;  /* 0x000000000000791b */ /* 0x003fe20003800000 */
.L_x_1809:
[----:B------:R-:W-:Y:S02]  /*25430*/  IMAD.MOV.U32 R13, RZ, RZ, R0 ;  /* 0x000000ffff0d7224 */ /* 0x000fe400078e0000 */
[----:B------:R-:W-:-:S07]  /*25440*/  IMAD.MOV.U32 R3, RZ, RZ, R14 ;  /* 0x000000ffff037224 */ /* 0x000fce00078e000e */
[----:B------:R-:W-:Y:S05]  /*25450*/  WARPSYNC.COLLECTIVE R15, `(.L_x_1810) ;  /* 0x000000000f087348 */ /* 0x000fea0003c00000 */
[----:B------:R0:W1:Y:S02]  /*25460*/  SHFL.IDX P6, R14, R13, R12, R11 ;  /* 0x0000000c0d0e7389 */ /* 0x00006400000c000b */
[----:B01----:R-:W-:Y:S01]  /*25470*/  ENDCOLLECTIVE ;  /* 0x000000000000791b */ /* 0x003fe20003800000 */
.L_x_1810:
[----:B------:R-:W-:Y:S05]  /*25480*/  BRA `(.L_x_1811) ;  /* 0xffffff4c00cc7947 */ /* 0x000fea000383ffff */
.L_x_1588:
[----:B------:R-:W-:Y:S01]  /*25490*/  BSSY B1, `(.L_x_1812) ;  /* 0x0000008000017945 */ /* 0x000fe20003800000 */
[----:B---3--:R-:W-:Y:S02]  /*254a0*/  IMAD.MOV.U32 R13, RZ, RZ, R26 ;  /* 0x000000ffff0d7224 */ /* 0x008fe400078e001a */
[----:B------:R-:W-:Y:S02]  /*254b0*/  IMAD.MOV.U32 R12, RZ, RZ, 0x1 ;  /* 0x00000001ff0c7424 */ /* 0x000fe400078e00ff */
[----:B------:R-:W-:Y:S02]  /*254c0*/  IMAD.MOV.U32 R11, RZ, RZ, 0x1c1f ;  /* 0x00001c1fff0b7424 */ /* 0x000fe400078e00ff */
[----:B------:R-:W-:-:S07]  /*254d0*/  IMAD.MOV.U32 R15, RZ, RZ, -0x1 ;  /* 0xffffffffff0f7424 */ /* 0x000fce00078e00ff */
[----:B012---:R-:W-:Y:S05]  /*254e0*/  WARPSYNC.COLLECTIVE R15, `(.L_x_1813) ;  /* 0x000000000f087348 */ /* 0x007fea0003c00000 */
[----:B--2---:R2:W3:Y:S02]  /*254f0*/  SHFL.IDX P6, R14, R13, R12, R11 ;  /* 0x0000000c0d0e7389 */ /* 0x0044e400000c000b */
[----:B0123--:R-:W-:Y:S01]  /*25500*/  ENDCOLLECTIVE ;  /* 0x000000000000791b */ /* 0x00ffe20003800000 */
.L_x_1813:
[----:B------:R-:W-:Y:S05]  /*25510*/  BSYNC B1 ;  /* 0x0000000000017941 */ /* 0x000fea0003800000 */
.L_x_1812:
        /* <DEDUP_REMOVED lines=8> */
.L_x_1814:
[----:B------:R-:W-:Y:S05]  /*255a0*/  BRA `(.L_x_1815) ;  /* 0xffffff5000e07947 */ /* 0x000fea000383ffff */
.L_x_1592:
[----:B------:R-:W-:Y:S02]  /*255b0*/  IMAD.MOV.U32 R13, RZ, RZ, R4 ;  /* 0x000000ffff0d7224 */ /* 0x000fe400078e0004 */
[----:B------:R-:W-:Y:S02]  /*255c0*/  IMAD.MOV.U32 R12, RZ, RZ, RZ ;  /* 0x000000ffff0c7224 */ /* 0x000fe400078e00ff */
[----:B------:R-:W-:Y:S02]  /*255d0*/  IMAD.MOV.U32 R11, RZ, RZ, 0x1c1f ;  /* 0x00001c1fff0b7424 */ /* 0x000fe400078e00ff */
[----:B------:R-:W-:-:S07]  /*255e0*/  IMAD.MOV.U32 R15, RZ, RZ, -0x1 ;  /* 0xffffffffff0f7424 */ /* 0x000fce00078e00ff */
[----:B-1----:R-:W-:Y:S05]  /*255f0*/  WARPSYNC.COLLECTIVE R15, `(.L_x_1816) ;  /* 0x000000000f087348 */ /* 0x002fea0003c00000 */
[----:B------:R0:W2:Y:S02]  /*25600*/  SHFL.IDX P6, R14, R13, R12, R11 ;  /* 0x0000000c0d0e7389 */ /* 0x0000a400000c000b */
[----:B012---:R-:W-:Y:S01]  /*25610*/  ENDCOLLECTIVE ;  /* 0x000000000000791b */ /* 0x007fe20003800000 */
.L_x_1816:
[----:B------:R-:W-:Y:S02]  /*25620*/  IMAD.MOV.U32 R13, RZ, RZ, R0 ;  /* 0x000000ffff0d7224 */ /* 0x000fe400078e0000 */
[----:B------:R-:W-:-:S07]  /*25630*/  IMAD.MOV.U32 R3, RZ, RZ, R14 ;  /* 0x000000ffff037224 */ /* 0x000fce00078e000e */
[----:B------:R-:W-:Y:S05]  /*25640*/  WARPSYNC.COLLECTIVE R15, `(.L_x_1817) ;  /* 0x000000000f087348 */ /* 0x000fea0003c00000 */
[----:B------:R0:W1:Y:S02]  /*25650*/  SHFL.IDX P6, R14, R13, R12, R11 ;  /* 0x0000000c0d0e7389 */ /* 0x00006400000c000b */
[----:B01----:R-:W-:Y:S01]  /*25660*/  ENDCOLLECTIVE ;  /* 0x000000000000791b */ /* 0x003fe20003800000 */
.L_x_1817:
[----:B------:R-:W-:Y:S05]  /*25670*/  BRA `(.L_x_1818) ;  /* 0xffffff6000347947 */ /* 0x000fea000383ffff */
.L_x_1595:
        /* <DEDUP_REMOVED lines=8> */
.L_x_1820:
[----:B------:R-:W-:Y:S05]  /*25700*/  BSYNC B1 ;  /* 0x0000000000017941 */ /* 0x000fea0003800000 */
.L_x_1819:
        /* <DEDUP_REMOVED lines=8> */
.L_x_1821:
[----:B------:R-:W-:Y:S05]  /*25790*/  BRA `(.L_x_1822) ;  /* 0xffffff6000487947 */ /* 0x000fea000383ffff */
.L_x_1622:
[----:B------:R-:W0:Y:S01]  /*257a0*/  S2R R5, SR_TID.X ;  /* 0x0000000000057919 */ /* 0x000e220000002100 */
[----:B------:R-:W-:Y:S01]  /*257b0*/  BSSY B1, `(.L_x_1823) ;  /* 0x000000a000017945 */ /* 0x000fe20003800000 */
[----:B------:R-:W-:Y:S02]  /*257c0*/  IMAD.MOV.U32 R12, RZ, RZ, RZ ;  /* 0x000000ffff0c7224 */ /* 0x000fe400078e00ff */
[----:B------:R-:W-:Y:S02]  /*257d0*/  IMAD.MOV.U32 R11, RZ, RZ, 0x1f ;  /* 0x0000001fff0b7424 */ /* 0x000fe400078e00ff */
[----:B------:R-:W-:Y:S01]  /*257e0*/  IMAD.MOV.U32 R15, RZ, RZ, -0x1 ;  /* 0xffffffffff0f7424 */ /* 0x000fe200078e00ff */
[----:B0-----:R-:W-:-:S04]  /*257f0*/  SHF.R.U32.HI R5, RZ, 0x5, R5 ;  /* 0x00000005ff057819 */ /* 0x001fc80000011605 */
[----:B------:R-:W-:-:S05]  /*25800*/  LOP3.LUT R5, R5, 0x3, RZ, 0xc0, !PT ;  /* 0x0000000305057812 */ /* 0x000fca00078ec0ff */
[----:B------:R-:W-:-:S07]  /*25810*/  IMAD.MOV.U32 R13, RZ, RZ, R5 ;  /* 0x000000ffff0d7224 */ /* 0x000fce00078e0005 */
[----:B------:R-:W-:Y:S05]  /*25820*/  WARPSYNC.COLLECTIVE R15, `(.L_x_1824) ;  /* 0x000000000f087348 */ /* 0x000fea0003c00000 */
[----:B------:R0:W1:Y:S02]  /*25830*/  SHFL.IDX P6, R14, R13, R12, R11 ;  /* 0x0000000c0d0e7389 */ /* 0x00006400000c000b */
[----:B01----:R-:W-:Y:S01]  /*25840*/  ENDCOLLECTIVE ;  /* 0x000000000000791b */ /* 0x003fe20003800000 */
.L_x_1824:
[----:B------:R-:W-:Y:S05]  /*25850*/  BSYNC B1 ;  /* 0x0000000000017941 */ /* 0x000fea0003800000 */
.L_x_1823:
[----:B------:R-:W-:Y:S05]  /*25860*/  BRA `(.L_x_1825) ;  /* 0xffffff8000247947 */ /* 0x000fea000383ffff */
.L_x_1624:
[----:B------:R-:W-:Y:S01]  /*25870*/  BSSY B1, `(.L_x_1826) ;  /* 0x0000006000017945 */ /* 0x000fe20003800000 */
[----:B------:R-:W-:-:S07]  /*25880*/  IMAD.MOV.U32 R15, RZ, RZ, -0x1 ;  /* 0xffffffffff0f7424 */ /* 0x000fce00078e00ff */
[----:B0-----:R-:W-:Y:S05]  /*25890*/  WARPSYNC.COLLECTIVE R15, `(.L_x_1827) ;  /* 0x000000000f0c7348 */ /* 0x001fea0003c00000 */
[----:B------:R-:W-:Y:S02]  /*258a0*/  ELECT P6, UR62, PT ;  /* 0x00000000003e782f */ /* 0x000fe400038c0000 */
[----:B------:R-:W-:Y:S01]  /*258b0*/  MOV R14, UR62 ;  /* 0x0000003e000e7c02 */ /* 0x000fe20008000f00 */
[----:B0-----:R-:W-:Y:S10]  /*258c0*/  ENDCOLLECTIVE ;  /* 0x000000000000791b */ /* 0x001ff40003800000 */
.L_x_1827:
[----:B------:R-:W-:Y:S05]  /*258d0*/  BSYNC B1 ;  /* 0x0000000000017941 */ /* 0x000fea0003800000 */
.L_x_1826:
[----:B------:R-:W-:Y:S05]  /*258e0*/  BRA `(.L_x_1623) ;  /* 0xffffff80001c7947 */ /* 0x000fea000383ffff */
.L_x_1626:
[----:B0-----:R0:W1:Y:S02]  /*258f0*/  SYNCS.PHASECHK.TRANS64.TRYWAIT P0, [R17+URZ+0x2d820], R5 ;  /* 0x02d82005110075a7 */ /* 0x001064000800017f */
[----:B-1----:R-:W-:Y:S05]  /*25900*/  @!P0 NANOSLEEP.SYNCS 0x989680 ;  /* 0x009896800000895d */ /* 0x002fea0003900000 */
[----:B------:R-:W1:Y:S02]  /*25910*/  @!P0 SYNCS.PHASECHK.TRANS64 P0, [R17+URZ+0x2d820], R5 ;  /* 0x02d82005110085a7 */ /* 0x000e64000800007f */
[----:B-1----:R-:W-:Y:S05]  /*25920*/  @!P0 BRA `(.L_x_1626) ;  /* 0xfffffffc00f08947 */ /* 0x002fea000383ffff */
[----:B------:R-:W-:Y:S05]  /*25930*/  BRA `(.L_x_1828) ;  /* 0xffffff80002c7947 */ /* 0x000fea000383ffff */
.L_x_1630:
[----:B-1----:R1:W2:Y:S02]  /*25940*/  SYNCS.PHASECHK.TRANS64.TRYWAIT P0, [R11+URZ+0x2d8a0], R10 ;  /* 0x02d8a00a0b0075a7 */ /* 0x0022a4000800017f */
[----:B--2---:R-:W-:Y:S05]  /*25950*/  @!P0 NANOSLEEP.SYNCS 0x989680 ;  /* 0x009896800000895d */ /* 0x004fea0003900000 */
[----:B------:R-:W2:Y:S02]  /*25960*/  @!P0 SYNCS.PHASECHK.TRANS64 P0, [R11+URZ+0x2d8a0], R10 ;  /* 0x02d8a00a0b0085a7 */ /* 0x000ea4000800007f */
[----:B--2---:R-:W-:Y:S05]  /*25970*/  @!P0 BRA `(.L_x_1630) ;  /* 0xfffffffc00f08947 */ /* 0x004fea000383ffff */
[----:B------:R-:W-:Y:S05]  /*25980*/  BRA `(.L_x_1829) ;  /* 0xffffff8000487947 */ /* 0x000fea000383ffff */
.L_x_1637:
[----:B0-----:R0:W2:Y:S02]  /*25990*/  SYNCS.PHASECHK.TRANS64.TRYWAIT P0, [R11+URZ+0x2d8c0], R10 ;  /* 0x02d8c00a0b0075a7 */ /* 0x0010a4000800017f */
[----:B--2---:R-:W-:Y:S05]  /*259a0*/  @!P0 NANOSLEEP.SYNCS 0x989680 ;  /* 0x009896800000895d */ /* 0x004fea0003900000 */
[----:B------:R-:W2:Y:S02]  /*259b0*/  @!P0 SYNCS.PHASECHK.TRANS64 P0, [R11+URZ+0x2d8c0], R10 ;  /* 0x02d8c00a0b0085a7 */ /* 0x000ea4000800007f */
[----:B--2---:R-:W-:Y:S05]  /*259c0*/  @!P0 BRA `(.L_x_1637) ;  /* 0xfffffffc00f08947 */ /* 0x004fea000383ffff */
[----:B------:R-:W-:Y:S05]  /*259d0*/  BRA `(.L_x_1830) ;  /* 0xffffff8400447947 */ /* 0x000fea000383ffff */
.L_x_1646:
[----:B0-----:R0:W1:Y:S02]  /*259e0*/  SYNCS.PHASECHK.TRANS64.TRYWAIT P1, [R10+URZ+0x2d8a0], R8 ;  /* 0x02d8a0080a0075a7 */ /* 0x001064000802017f */
[----:B-1----:R-:W-:Y:S05]  /*259f0*/  @!P1 NANOSLEEP.SYNCS 0x989680 ;  /* 0x009896800000995d */ /* 0x002fea0003900000 */
[----:B------:R-:W1:Y:S02]  /*25a00*/  @!P1 SYNCS.PHASECHK.TRANS64 P1, [R10+URZ+0x2d8a0], R8 ;  /* 0x02d8a0080a0095a7 */ /* 0x000e64000802007f */
[----:B-1----:R-:W-:Y:S05]  /*25a10*/  @!P1 BRA `(.L_x_1646) ;  /* 0xfffffffc00f09947 */ /* 0x002fea000383ffff */
[----:B------:R-:W-:Y:S05]  /*25a20*/  BRA `(.L_x_1831) ;  /* 0xffffff8800847947 */ /* 0x000fea000383ffff */
.L_x_1653:
[----:B-1----:R1:W2:Y:S02]  /*25a30*/  SYNCS.PHASECHK.TRANS64.TRYWAIT P1, [R10+URZ+0x2d8c0], R8 ;  /* 0x02d8c0080a0075a7 */ /* 0x0022a4000802017f */
[----:B--2---:R-:W-:Y:S05]  /*25a40*/  @!P1 NANOSLEEP.SYNCS 0x989680 ;  /* 0x009896800000995d */ /* 0x004fea0003900000 */
[----:B------:R-:W2:Y:S02]  /*25a50*/  @!P1 SYNCS.PHASECHK.TRANS64 P1, [R10+URZ+0x2d8c0], R8 ;  /* 0x02d8c0080a0095a7 */ /* 0x000ea4000802007f */
[----:B--2---:R-:W-:Y:S05]  /*25a60*/  @!P1 BRA `(.L_x_1653) ;  /* 0xfffffffc00f09947 */ /* 0x004fea000383ffff */
[----:B------:R-:W-:Y:S05]  /*25a70*/  BRA `(.L_x_1832) ;  /* 0xffffff8c007c7947 */ /* 0x000fea000383ffff */
.L_x_1678:
        /* <DEDUP_REMOVED lines=11> */
.L_x_1834:
[----:B------:R-:W-:Y:S05]  /*25b30*/  BSYNC B0 ;  /* 0x0000000000007941 */ /* 0x000fea0003800000 */
.L_x_1833:
[----:B------:R-:W-:Y:S05]  /*25b40*/  BRA `(.L_x_1835) ;  /* 0xffffff9c00b07947 */ /* 0x000fea000383ffff */
.L_x_1680:
[----:B------:R-:W-:Y:S01]  /*25b50*/  BSSY B0, `(.L_x_1836) ;  /* 0x0000006000007945 */ /* 0x000fe20003800000 */
[----:B------:R-:W-:-:S07]  /*25b60*/  IMAD.MOV.U32 R15, RZ, RZ, -0x1 ;  /* 0xffffffffff0f7424 */ /* 0x000fce00078e00ff */
[----:B012---:R-:W-:Y:S05]  /*25b70*/  WARPSYNC.COLLECTIVE R15, `(.L_x_1837) ;  /* 0x000000000f0c7348 */ /* 0x007fea0003c00000 */
[----:B------:R-:W-:Y:S02]  /*25b80*/  ELECT P6, UR62, PT ;  /* 0x00000000003e782f */ /* 0x000fe400038c0000 */
[----:B------:R-:W-:Y:S01]  /*25b90*/  MOV R14, UR62 ;  /* 0x0000003e000e7c02 */ /* 0x000fe20008000f00 */
[----:B012---:R-:W-:Y:S10]  /*25ba0*/  ENDCOLLECTIVE ;  /* 0x000000000000791b */ /* 0x007ff40003800000 */
.L_x_1837:
[----:B------:R-:W-:Y:S05]  /*25bb0*/  BSYNC B0 ;  /* 0x0000000000007941 */ /* 0x000fea0003800000 */
.L_x_1836:
[----:B------:R-:W-:Y:S05]  /*25bc0*/  BRA `(.L_x_1838) ;  /* 0xffffff9c00b07947 */ /* 0x000fea000383ffff */
.L_x_1682:
[----:B--2---:R2:W3:Y:S02]  /*25bd0*/  SYNCS.PHASECHK.TRANS64.TRYWAIT P0, [R0+URZ+0x2d840], R2 ;  /* 0x02d84002000075a7 */ /* 0x0044e4000800017f */
[----:B---3--:R-:W-:Y:S05]  /*25be0*/  @!P0 NANOSLEEP.SYNCS 0x989680 ;  /* 0x009896800000895d */ /* 0x008fea0003900000 */
[----:B------:R-:W3:Y:S02]  /*25bf0*/  @!P0 SYNCS.PHASECHK.TRANS64 P0, [R0+URZ+0x2d840], R2 ;  /* 0x02d84002000085a7 */ /* 0x000ee4000800007f */
[----:B---3--:R-:W-:Y:S05]  /*25c00*/  @!P0 BRA `(.L_x_1682) ;  /* 0xfffffffc00f08947 */ /* 0x008fea000383ffff */
[----:B------:R-:W-:Y:S05]  /*25c10*/  BRA `(.L_x_1839) ;  /* 0xffffffa000047947 */ /* 0x000fea000383ffff */
.L_x_1686:
[----:B------:R-:W2:Y:S01]  /*25c20*/  LDL.LU R11, [R1+0x18] ;  /* 0x00001800010b7983 */ /* 0x000ea20000300800 */
[----:B------:R-:W-:Y:S02]  /*25c30*/  IMAD.MOV.U32 R0, RZ, RZ, R12 ;  /* 0x000000ffff007224 */ /* 0x000fe400078e000c */
[----:B------:R-:W-:Y:S02]  /*25c40*/  IMAD.MOV.U32 R13, RZ, RZ, R6 ;  /* 0x000000ffff0d7224 */ /* 0x000fe400078e0006 */
[----:B------:R-:W-:Y:S02]  /*25c50*/  IMAD.MOV.U32 R12, RZ, RZ, RZ ;  /* 0x000000ffff0c7224 */ /* 0x000fe400078e00ff */
[----:B------:R-:W-:Y:S02]  /*25c60*/  IMAD.MOV.U32 R15, RZ, RZ, -0x1 ;  /* 0xffffffffff0f7424 */ /* 0x000fe400078e00ff */
[----:B------:R-:W-:Y:S02]  /*25c70*/  IMAD.IADD R0, R21, 0x1, R0 ;  /* 0x0000000115007824 */ /* 0x000fe400078e0200 */
[----:B--2---:R-:W-:-:S02]  /*25c80*/  IMAD R4, R11, R9, RZ ;  /* 0x000000090b047224 */ /* 0x004fc400078e02ff */
[----:B------:R-:W-:Y:S02]  /*25c90*/  IMAD.MOV.U32 R11, RZ, RZ, 0x1c1f ;  /* 0x00001c1fff0b7424 */ /* 0x000fe400078e00ff */
[C---:B------:R-:W-:Y:S01]  /*25ca0*/  VIADD R9, R0.reuse, 0x20 ;  /* 0x0000002000097836 */ /* 0x040fe20000000000 */
[----:B------:R-:W-:-:S13]  /*25cb0*/  ISETP.GE.AND P4, PT, R0, R4, PT ;  /* 0x000000040000720c */ /* 0x000fda0003f86270 */
[----:B-----5:R-:W-:Y:S05]  /*25cc0*/  WARPSYNC.COLLECTIVE R15, `(.L_x_1840) ;  /* 0x000000000f087348 */ /* 0x020fea0003c00000 */
[----:B------:R0:W1:Y:S02]  /*25cd0*/  SHFL.IDX P6, R14, R13, R12, R11 ;  /* 0x0000000c0d0e7389 */ /* 0x00006400000c000b */
[----:B01---5:R-:W-:Y:S01]  /*25ce0*/  ENDCOLLECTIVE ;  /* 0x000000000000791b */ /* 0x023fe20003800000 */
.L_x_1840:
[----:B------:R-:W-:Y:S02]  /*25cf0*/  IMAD.MOV.U32 R13, RZ, RZ, R5 ;  /* 0x000000ffff0d7224 */ /* 0x000fe400078e0005 */
[----:B------:R-:W-:-:S07]  /*25d00*/  IMAD.MOV.U32 R3, RZ, RZ, R14 ;  /* 0x000000ffff037224 */ /* 0x000fce00078e000e */
[----:B------:R-:W-:Y:S05]  /*25d10*/  WARPSYNC.COLLECTIVE R15, `(.L_x_1841) ;  /* 0x000000000f087348 */ /* 0x000fea0003c00000 */
[----:B------:R0:W1:Y:S02]  /*25d20*/  SHFL.IDX P6, R14, R13, R12, R11 ;  /* 0x0000000c0d0e7389 */ /* 0x00006400000c000b */
[----:B01----:R-:W-:Y:S01]  /*25d30*/  ENDCOLLECTIVE ;  /* 0x000000000000791b */ /* 0x003fe20003800000 */
.L_x_1841:
[----:B------:R-:W-:Y:S02]  /*25d40*/  IMAD.MOV.U32 R13, RZ, RZ, R6 ;  /* 0x000000ffff0d7224 */ /* 0x000fe400078e0006 */
[----:B------:R-:W-:Y:S02]  /*25d50*/  IMAD.MOV.U32 R12, RZ, RZ, 0x1 ;  /* 0x00000001ff0c7424 */ /* 0x000fe400078e00ff */
[----:B------:R-:W-:-:S07]  /*25d60*/  IMAD.MOV.U32 R2, RZ, RZ, R14 ;  /* 0x000000ffff027224 */ /* 0x000fce00078e000e */
[----:B------:R-:W-:Y:S05]  /*25d70*/  WARPSYNC.COLLECTIVE R15, `(.L_x_1842) ;  /* 0x000000000f087348 */ /* 0x000fea0003c00000 */
[----:B------:R0:W1:Y:S02]  /*25d80*/  SHFL.IDX P6, R14, R13, R12, R11 ;  /* 0x0000000c0d0e7389 */ /* 0x00006400000c000b */
[----:B01----:R-:W-:Y:S01]  /*25d90*/  ENDCOLLECTIVE ;  /* 0x000000000000791b */ /* 0x003fe20003800000 */
.L_x_1842:
        /* <DEDUP_REMOVED lines=14> */
.L_x_1843:
[----:B------:R-:W-:Y:S02]  /*25e80*/  IMAD.MOV.U32 R13, RZ, RZ, R6 ;  /* 0x000000ffff0d7224 */ /* 0x000fe400078e0006 */
[----:B------:R-:W-:Y:S02]  /*25e90*/  IMAD.MOV.U32 R12, RZ, RZ, 0x2 ;  /* 0x00000002ff0c7424 */ /* 0x000fe400078e00ff */
[----:B------:R-:W-:-:S07]  /*25ea0*/  IMAD.MOV.U32 R3, RZ, RZ, R14 ;  /* 0x000000ffff037224 */ /* 0x000fce00078e000e */
[----:B------:R-:W-:Y:S05]  /*25eb0*/  WARPSYNC.COLLECTIVE R15, `(.L_x_1844) ;  /* 0x000000000f087348 */ /* 0x000fea0003c00000 */
[----:B------:R0:W1:Y:S02]  /*25ec0*/  SHFL.IDX P6, R14, R13, R12, R11 ;  /* 0x0000000c0d0e7389 */ /* 0x00006400000c000b */
[----:B01----:R-:W-:Y:S01]  /*25ed0*/  ENDCOLLECTIVE ;  /* 0x000000000000791b */ /* 0x003fe20003800000 */
.L_x_1844:
        /* <DEDUP_REMOVED lines=18> */
.L_x_1845:
[----:B------:R-:W-:Y:S02]  /*26000*/  IMAD.MOV.U32 R13, RZ, RZ, R6 ;  /* 0x000000ffff0d7224 */ /* 0x000fe400078e0006 */
[----:B------:R-:W-:Y:S02]  /*26010*/  IMAD.MOV.U32 R12, RZ, RZ, 0x3 ;  /* 0x00000003ff0c7424 */ /* 0x000fe400078e00ff */
[----:B------:R-:W-:-:S07]  /*26020*/  IMAD.MOV.U32 R3, RZ, RZ, R14 ;  /* 0x000000ffff037224 */ /* 0x000fce00078e000e */
[----:B------:R-:W-:Y:S05]  /*26030*/  WARPSYNC.COLLECTIVE R15, `(.L_x_1846) ;  /* 0x000000000f087348 */ /* 0x000fea0003c00000 */
[----:B------:R0:W1:Y:S02]  /*26040*/  SHFL.IDX P6, R14, R13, R12, R11 ;  /* 0x0000000c0d0e7389 */ /* 0x00006400000c000b */
[----:B01----:R-:W-:Y:S01]  /*26050*/  ENDCOLLECTIVE ;  /* 0x000000000000791b */ /* 0x003fe20003800000 */
.L_x_1846:
        /* <DEDUP_REMOVED lines=10> */
.L_x_1847:
        /* <DEDUP_REMOVED lines=8> */
[----:B0-----:R-:W-:Y:S02]  /*26180*/  IMAD.MOV.U32 R2, RZ, RZ, R14 ;  /* 0x000000ffff027224 */ /* 0x001fe400078e000e */
[----:B------:R-:W-:-:S07]  /*26190*/  VIADD R3, R0, 0x60 ;  /* 0x0000006000037836 */ /* 0x000fce0000000000 */
[----:B------:R-:W-:Y:S05]  /*261a0*/  WARPSYNC.COLLECTIVE R15, `(.L_x_1848) ;  /* 0x000000000f087348 */ /* 0x000fea0003c00000 */
[----:B------:R0:W1:Y:S02]  /*261b0*/  SHFL.IDX P6, R14, R13, R12, R11 ;  /* 0x0000000c0d0e7389 */ /* 0x00006400000c000b */
[----:B01----:R-:W-:Y:S01]  /*261c0*/  ENDCOLLECTIVE ;  /* 0x000000000000791b */ /* 0x003fe20003800000 */
.L_x_1848:
[----:B------:R-:W-:Y:S01]  /*261d0*/  ISETP.GE.AND P3, PT, R3, R4, PT ;  /* 0x000000040300720c */ /* 0x000fe20003f66270 */
[----:B------:R-:W-:-:S12]  /*261e0*/  IMAD.MOV.U32 R13, RZ, RZ, R8 ;  /* 0x000000ffff0d7224 */ /* 0x000fd800078e0008 */
[----:B------:R-:W-:-:S05]  /*261f0*/  @!P3 LEA R2, P5, R20, R2, 0x1 ;  /* 0x000000021402b211 */ /* 0x000fca00078a08ff */
[----:B------:R-:W-:Y:S02]  /*26200*/  @!P3 IMAD.X R3, RZ, RZ, R6, P5 ;  /* 0x000000ffff03b224 */ /* 0x000fe400028e0606 */
[----:B------:R-:W-:-:S07]  /*26210*/  IMAD.MOV.U32 R6, RZ, RZ, R14 ;  /* 0x000000ffff067224 */ /* 0x000fce00078e000e */
[----:B------:R-:W-:Y:S05]  /*26220*/  WARPSYNC.COLLECTIVE R15, `(.L_x_1849) ;  /* 0x000000000f087348 */ /* 0x000fea0003c00000 */
[----:B------:R0:W1:Y:S02]  /*26230*/  SHFL.IDX P6, R14, R13, R12, R11 ;  /* 0x0000000c0d0e7389 */ /* 0x00006400000c000b */
[----:B01----:R-:W-:Y:S01]  /*26240*/  ENDCOLLECTIVE ;  /* 0x000000000000791b */ /* 0x003fe20003800000 */
.L_x_1849:
[----:B------:R-:W-:Y:S01]  /*26250*/  @!PT LDS RZ, [RZ] ;  /* 0x00000000fffff984 */ /* 0x000fe20000000800 */
[----:B------:R-:W-:Y:S01]  /*26260*/  @!PT LDS RZ, [RZ] ;  /* 0x00000000fffff984 */ /* 0x000fe20000000800 */
[----:B------:R-:W-:Y:S01]  /*26270*/  @!PT LDS RZ, [RZ] ;  /* 0x00000000fffff984 */ /* 0x000fe20000000800 */
[----:B------:R0:W-:Y:S04]  /*26280*/  @!P3 LDGSTS.E.BYPASS.LTC128B.128 [R10+0xdc00], desc[UR38][R2.64], !P2 ;  /* 0x0dc00000020abfae */ /* 0x0001e8000d101d66 */
[----:B------:R0:W-:Y:S04]  /*26290*/  @!P3 LDGSTS.E.BYPASS.LTC128B.128 [R10+0x10c00], desc[UR38][R2.64+0x40], !P1 ;  /* 0x10c00040020abfae */ /* 0x0001e8000c901d66 */
[----:B------:R0:W-:Y:S01]  /*262a0*/  @!P3 LDGSTS.E.BYPASS.LTC128B.128 [R10+0x13c00], desc[UR38][R2.64+0x80], !P0 ;  /* 0x13c00080020abfae */ /* 0x0001e2000c101d66 */
[----:B------:R-:W-:Y:S02]  /*262b0*/  IMAD.MOV.U32 R13, RZ, RZ, R7 ;  /* 0x000000ffff0d7224 */ /* 0x000fe400078e0007 */
[----:B------:R-:W-:-:S02]  /*262c0*/  IMAD.MOV.U32 R12, RZ, RZ, 0x1 ;  /* 0x00000001ff0c7424 */ /* 0x000fc400078e00ff */
[----:B------:R-:W-:-:S07]  /*262d0*/  IMAD.MOV.U32 R5, RZ, RZ, R14 ;  /* 0x000000ffff057224 */ /* 0x000fce00078e000e */
[----:B0-----:R-:W-:Y:S05]  /*262e0*/  WARPSYNC.COLLECTIVE R15, `(.L_x_1850) ;  /* 0x000000000f087348 */ /* 0x001fea0003c00000 */
[----:B------:R1:W2:Y:S02]  /*262f0*/  SHFL.IDX P6, R14, R13, R12, R11 ;  /* 0x0000000c0d0e7389 */ /* 0x0002a400000c000b */
[----:B012---:R-:W-:Y:S01]  /*26300*/  ENDCOLLECTIVE ;  /* 0x000000000000791b */ /* 0x007fe20003800000 */
.L_x_1850:
        /* <DEDUP_REMOVED lines=8> */
.L_x_1851:
        /* <DEDUP_REMOVED lines=11> */
.L_x_1689:
[----:B0-----:R0:W1:Y:S02]  /*26440*/  SYNCS.PHASECHK.TRANS64.TRYWAIT P0, [R17+URZ+0x2d820], R0 ;  /* 0x02d82000110075a7 */ /* 0x001064000800017f */
[----:B-1----:R-:W-:Y:S05]  /*26450*/  @!P0 NANOSLEEP.SYNCS 0x989680 ;  /* 0x009896800000895d */ /* 0x002fea0003900000 */
[----:B------:R-:W1:Y:S02]  /*26460*/  @!P0 SYNCS.PHASECHK.TRANS64 P0, [R17+URZ+0x2d820], R0 ;  /* 0x02d82000110085a7 */ /* 0x000e64000800007f */
[----:B-1----:R-:W-:Y:S05]  /*26470*/  @!P0 BRA `(.L_x_1689) ;  /* 0xfffffffc00f08947 */ /* 0x002fea000383ffff */
[----:B------:R-:W-:Y:S05]  /*26480*/  BRA `(.L_x_1853) ;  /* 0xffffffa400dc7947 */ /* 0x000fea000383ffff */
.L_x_1698:
[----:B-1----:R1:W2:Y:S02]  /*26490*/  SYNCS.PHASECHK.TRANS64.TRYWAIT P0, [R3+URZ+0x2d840], R2 ;  /* 0x02d84002030075a7 */ /* 0x0022a4000800017f */
[----:B--2---:R-:W-:Y:S05]  /*264a0*/  @!P0 NANOSLEEP.SYNCS 0x989680 ;  /* 0x009896800000895d */ /* 0x004fea0003900000 */
[----:B------:R-:W2:Y:S02]  /*264b0*/  @!P0 SYNCS.PHASECHK.TRANS64 P0, [R3+URZ+0x2d840], R2 ;  /* 0x02d84002030085a7 */ /* 0x000ea4000800007f */
[----:B--2---:R-:W-:Y:S05]  /*264c0*/  @!P0 BRA `(.L_x_1698) ;  /* 0xfffffffc00f08947 */ /* 0x004fea000383ffff */
[----:B------:R-:W-:Y:S05]  /*264d0*/  BRA `(.L_x_1854) ;  /* 0xffffffa800c47947 */ /* 0x000fea000383ffff */
.L_x_1705:
[----:B0-----:R0:W1:Y:S02]  /*264e0*/  SYNCS.PHASECHK.TRANS64.TRYWAIT P0, [R3+URZ+0x60], R2 ;  /* 0x00006002030075a7 */ /* 0x001064000800017f */
[----:B-1----:R-:W-:Y:S05]  /*264f0*/  @!P0 NANOSLEEP.SYNCS 0x989680 ;  /* 0x009896800000895d */ /* 0x002fea0003900000 */
[----:B------:R-:W1:Y:S02]  /*26500*/  @!P0 SYNCS.PHASECHK.TRANS64 P0, [R3+URZ+0x60], R2 ;  /* 0x00006002030085a7 */ /* 0x000e64000800007f */
[----:B-1----:R-:W-:Y:S05]  /*26510*/  @!P0 BRA `(.L_x_1705) ;  /* 0xfffffffc00f08947 */ /* 0x002fea000383ffff */
[----:B------:R-:W-:Y:S05]  /*26520*/  BRA `(.L_x_1855) ;  /* 0xffffffac00d07947 */ /* 0x000fea000383ffff */
.L_x_1715:
[----:B-1----:R1:W2:Y:S02]  /*26530*/  SYNCS.PHASECHK.TRANS64.TRYWAIT P0, [R3+URZ+0x2d840], R2 ;  /* 0x02d84002030075a7 */ /* 0x0022a4000800017f */
[----:B--2---:R-:W-:Y:S05]  /*26540*/  @!P0 NANOSLEEP.SYNCS 0x989680 ;  /* 0x009896800000895d */ /* 0x004fea0003900000 */
[----:B------:R-:W2:Y:S02]  /*26550*/  @!P0 SYNCS.PHASECHK.TRANS64 P0, [R3+URZ+0x2d840], R2 ;  /* 0x02d84002030085a7 */ /* 0x000ea4000800007f */
[----:B--2---:R-:W-:Y:S05]  /*26560*/  @!P0 BRA `(.L_x_1715) ;  /* 0xfffffffc00f08947 */ /* 0x004fea000383ffff */
[----:B------:R-:W-:Y:S05]  /*26570*/  BRA `(.L_x_1856) ;  /* 0xffffffb400847947 */ /* 0x000fea000383ffff */
.L_x_1722:
[----:B0-----:R0:W1:Y:S02]  /*26580*/  SYNCS.PHASECHK.TRANS64.TRYWAIT P0, [R11+URZ+0x60], R28 ;  /* 0x0000601c0b0075a7 */ /* 0x001064000800017f */
[----:B-1----:R-:W-:Y:S05]  /*26590*/  @!P0 NANOSLEEP.SYNCS 0x989680 ;  /* 0x009896800000895d */ /* 0x002fea0003900000 */
[----:B------:R-:W1:Y:S02]  /*265a0*/  @!P0 SYNCS.PHASECHK.TRANS64 P0, [R11+URZ+0x60], R28 ;  /* 0x0000601c0b0085a7 */ /* 0x000e64000800007f */
[----:B-1----:R-:W-:Y:S05]  /*265b0*/  @!P0 BRA `(.L_x_1722) ;  /* 0xfffffffc00f08947 */ /* 0x002fea000383ffff */
[----:B------:R-:W-:Y:S05]  /*265c0*/  BRA `(.L_x_1857) ;  /* 0xffffffb800907947 */ /* 0x000fea000383ffff */
.L_x_1732:
[----:B-1----:R1:W2:Y:S02]  /*265d0*/  SYNCS.PHASECHK.TRANS64.TRYWAIT P0, [R2+URZ+0x2d840], R3 ;  /* 0x02d84003020075a7 */ /* 0x0022a4000800017f */
[----:B--2---:R-:W-:Y:S05]  /*265e0*/  @!P0 NANOSLEEP.SYNCS 0x989680 ;  /* 0x009896800000895d */ /* 0x004fea0003900000 */
[----:B------:R-:W2:Y:S02]  /*265f0*/  @!P0 SYNCS.PHASECHK.TRANS64 P0, [R2+URZ+0x2d840], R3 ;  /* 0x02d84003020085a7 */ /* 0x000ea4000800007f */
[----:B--2---:R-:W-:Y:S05]  /*26600*/  @!P0 BRA `(.L_x_1732) ;  /* 0xfffffffc00f08947 */ /* 0x004fea000383ffff */
[----:B------:R-:W-:Y:S05]  /*26610*/  BRA `(.L_x_1858) ;  /* 0xffffffc000187947 */ /* 0x000fea000383ffff */
.L_x_1739:
[----:B0-----:R0:W1:Y:S02]  /*26620*/  SYNCS.PHASECHK.TRANS64.TRYWAIT P0, [R7+URZ+0x60], R2 ;  /* 0x00006002070075a7 */ /* 0x001064000800017f */
[----:B-1----:R-:W-:Y:S05]  /*26630*/  @!P0 NANOSLEEP.SYNCS 0x989680 ;  /* 0x009896800000895d */ /* 0x002fea0003900000 */
[----:B------:R-:W1:Y:S02]  /*26640*/  @!P0 SYNCS.PHASECHK.TRANS64 P0, [R7+URZ+0x60], R2 ;  /* 0x00006002070085a7 */ /* 0x000e64000800007f */
[----:B-1----:R-:W-:Y:S05]  /*26650*/  @!P0 BRA `(.L_x_1739) ;  /* 0xfffffffc00f08947 */ /* 0x002fea000383ffff */
[----:B------:R-:W-:Y:S05]  /*26660*/  BRA `(.L_x_1859) ;  /* 0xffffffc400287947 */ /* 0x000fea000383ffff */
.L_x_1751:
[----:B0-----:R0:W1:Y:S02]  /*26670*/  SYNCS.PHASECHK.TRANS64.TRYWAIT P0, [R3+URZ+0x2d860], R0 ;  /* 0x02d86000030075a7 */ /* 0x001064000800017f */
[----:B-1----:R-:W-:Y:S05]  /*26680*/  @!P0 NANOSLEEP.SYNCS 0x989680 ;  /* 0x009896800000895d */ /* 0x002fea0003900000 */
[----:B------:R-:W1:Y:S02]  /*26690*/  @!P0 SYNCS.PHASECHK.TRANS64 P0, [R3+URZ+0x2d860], R0 ;  /* 0x02d86000030085a7 */ /* 0x000e64000800007f */
[----:B-1----:R-:W-:Y:S05]  /*266a0*/  @!P0 BRA `(.L_x_1751) ;  /* 0xfffffffc00f08947 */ /* 0x002fea000383ffff */
[----:B------:R-:W-:Y:S05]  /*266b0*/  BRA `(.L_x_1860) ;  /* 0xffffffc8009c7947 */ /* 0x000fea000383ffff */
.L_x_1759:
[----:B------:R-:W-:Y:S01]  /*266c0*/  BSSY B0, `(.L_x_1861) ;  /* 0x0000008000007945 */ /* 0x000fe20003800000 */
[----:B------:R-:W-:Y:S02]  /*266d0*/  IMAD.MOV.U32 R13, RZ, RZ, R24 ;  /* 0x000000ffff0d7224 */ /* 0x000fe400078e0018 */
[----:B------:R-:W-:Y:S02]  /*266e0*/  IMAD.MOV.U32 R12, RZ, RZ, RZ ;  /* 0x000000ffff0c7224 */ /* 0x000fe400078e00ff */
[----:B------:R-:W-:Y:S02]  /*266f0*/  IMAD.MOV.U32 R11, RZ, RZ, 0x1f ;  /* 0x0000001fff0b7424 */ /* 0x000fe400078e00ff */
[----:B------:R-:W-:-:S07]  /*26700*/  IMAD.MOV.U32 R15, RZ, RZ, -0x1 ;  /* 0xffffffffff0f7424 */ /* 0x000fce00078e00ff */
[----:B-1----:R-:W-:Y:S05]  /*26710*/  WARPSYNC.COLLECTIVE R15, `(.L_x_1862) ;  /* 0x000000000f087348 */ /* 0x002fea0003c00000 */
[----:B------:R0:W2:Y:S02]  /*26720*/  SHFL.IDX P6, R14, R13, R12, R11 ;  /* 0x0000000c0d0e7389 */ /* 0x0000a400000c000b */
[----:B012---:R-:W-:Y:S01]  /*26730*/  ENDCOLLECTIVE ;  /* 0x000000000000791b */ /* 0x007fe20003800000 */
.L_x_1862:
[----:B------:R-:W-:Y:S05]  /*26740*/  BSYNC B0 ;  /* 0x0000000000007941 */ /* 0x000fea0003800000 */
.L_x_1861:
        /* <DEDUP_REMOVED lines=9> */
.L_x_1863:
        /* <DEDUP_REMOVED lines=23> */
.L_x_1864:
[----:B------:R-:W-:Y:S01]  /*26950*/  IMAD.MOV.U32 R12, RZ, RZ, 0x2 ;  /* 0x00000002ff0c7424 */ /* 0x000fe200078e00ff */
[----:B------:R-:W-:-:S05]  /*26960*/  SEL R4, R14, RZ, P1 ;  /* 0x000000ff0e047207 */ /* 0x000fca0000800000 */
[----:B------:R-:W-:-:S04]  /*26970*/  IMAD.IADD R4, R13, 0x1, R4 ;  /* 0x000000010d047824 */ /* 0x000fc800078e0204 */
[----:B------:R-:W-:-:S07]  /*26980*/  IMAD.MOV.U32 R13, RZ, RZ, R4 ;  /* 0x000000ffff0d7224 */ /* 0x000fce00078e0004 */
[----:B------:R-:W-:Y:S05]  /*26990*/  WARPSYNC.COLLECTIVE R15, `(.L_x_1865) ;  /* 0x000000000f087348 */ /* 0x000fea0003c00000 */
[----:B------:R0:W1:Y:S02]  /*269a0*/  SHFL.UP P6, R14, R13, R12, R11 ;  /* 0x0400000c0d0e7389 */ /* 0x00006400000c000b */
[----:B01----:R-:W-:Y:S01]  /*269b0*/  ENDCOLLECTIVE ;  /* 0x000000000000791b */ /* 0x003fe20003800000 */
.L_x_1865:
[----:B------:R-:W-:Y:S01]  /*269c0*/  IMAD.MOV.U32 R12, RZ, RZ, 0x4 ;  /* 0x00000004ff0c7424 */ /* 0x000fe200078e00ff */
[----:B------:R-:W-:-:S05]  /*269d0*/  SEL R3, R14, RZ, P2 ;  /* 0x000000ff0e037207 */ /* 0x000fca0001000000 */
[----:B------:R-:W-:-:S04]  /*269e0*/  IMAD.IADD R2, R4, 0x1, R3 ;  /* 0x0000000104027824 */ /* 0x000fc800078e0203 */
[----:B------:R-:W-:-:S07]  /*269f0*/  IMAD.MOV.U32 R13, RZ, RZ, R2 ;  /* 0x000000ffff0d7224 */ /* 0x000fce00078e0002 */
[----:B------:R-:W-:Y:S05]  /*26a00*/  WARPSYNC.COLLECTIVE R15, `(.L_x_1866) ;  /* 0x000000000f087348 */ /* 0x000fea0003c00000 */
[----:B------:R0:W1:Y:S02]  /*26a10*/  SHFL.UP P6, R14, R13, R12, R11 ;  /* 0x0400000c0d0e7389 */ /* 0x00006400000c000b */
[----:B01----:R-:W-:Y:S01]  /*26a20*/  ENDCOLLECTIVE ;  /* 0x000000000000791b */ /* 0x003fe20003800000 */
.L_x_1866:
[----:B------:R-:W-:Y:S01]  /*26a30*/  IMAD.MOV.U32 R12, RZ, RZ, 0x8 ;  /* 0x00000008ff0c7424 */ /* 0x000fe200078e00ff */
[----:B------:R-:W-:-:S05]  /*26a40*/  SEL R3, R14, RZ, P3 ;  /* 0x000000ff0e037207 */ /* 0x000fca0001800000 */
[----:B------:R-:W-:-:S04]  /*26a50*/  IMAD.IADD R3, R2, 0x1, R3 ;  /* 0x0000000102037824 */ /* 0x000fc800078e0203 */
[----:B------:R-:W-:-:S07]  /*26a60*/  IMAD.MOV.U32 R13, RZ, RZ, R3 ;  /* 0x000000ffff0d7224 */ /* 0x000fce00078e0003 */
[----:B------:R-:W-:Y:S05]  /*26a70*/  WARPSYNC.COLLECTIVE R15, `(.L_x_1867) ;  /* 0x000000000f087348 */ /* 0x000fea0003c00000 */
[----:B------:R0:W1:Y:S02]  /*26a80*/  SHFL.UP P6, R14, R13, R12, R11 ;  /* 0x0400000c0d0e7389 */ /* 0x00006400000c000b */
[----:B01----:R-:W-:Y:S01]  /*26a90*/  ENDCOLLECTIVE ;  /* 0x000000000000791b */ /* 0x003fe20003800000 */
.L_x_1867:
[----:B------:R-:W-:Y:S01]  /*26aa0*/  IMAD.MOV.U32 R12, RZ, RZ, 0x10 ;  /* 0x00000010ff0c7424 */ /* 0x000fe200078e00ff */
[----:B------:R-:W-:-:S05]  /*26ab0*/  SEL R4, R14, RZ, P4 ;  /* 0x000000ff0e047207 */ /* 0x000fca0002000000 */
[----:B------:R-:W-:-:S04]  /*26ac0*/  IMAD.IADD R4, R3, 0x1, R4 ;  /* 0x0000000103047824 */ /* 0x000fc800078e0204 */
[----:B------:R-:W-:-:S07]  /*26ad0*/  IMAD.MOV.U32 R13, RZ, RZ, R4 ;  /* 0x000000ffff0d7224 */ /* 0x000fce00078e0004 */
[----:B------:R-:W-:Y:S05]  /*26ae0*/  WARPSYNC.COLLECTIVE R15, `(.L_x_1868) ;  /* 0x000000000f087348 */ /* 0x000fea0003c00000 */
[----:B------:R0:W1:Y:S02]  /*26af0*/  SHFL.UP P6, R14, R13, R12, R11 ;  /* 0x0400000c0d0e7389 */ /* 0x00006400000c000b */
[----:B01----:R-:W-:Y:S01]  /*26b00*/  ENDCOLLECTIVE ;  /* 0x000000000000791b */ /* 0x003fe20003800000 */
.L_x_1868:
        /* <DEDUP_REMOVED lines=8> */
.L_x_1869:
[----:B------:R-:W-:Y:S05]  /*26b90*/  BRA `(.L_x_1870) ;  /* 0xffffffcc004c7947 */ /* 0x000fea000383ffff */
.L_x_1762:
[----:B------:R-:W-:Y:S01]  /*26ba0*/  BSSY B0, `(.L_x_1871) ;  /* 0x0000007000007945 */ /* 0x000fe20003800000 */
[----:B------:R-:W-:Y:S02]  /*26bb0*/  IMAD.MOV.U32 R12, RZ, RZ, 0x1 ;  /* 0x00000001ff0c7424 */ /* 0x000fe400078e00ff */
[----:B------:R-:W-:Y:S02]  /*26bc0*/  IMAD.MOV.U32 R11, RZ, RZ, RZ ;  /* 0x000000ffff0b7224 */ /* 0x000fe400078e00ff */
[----:B------:R-:W-:-:S07]  /*26bd0*/  IMAD.MOV.U32 R15, RZ, RZ, -0x1 ;  /* 0xffffffffff0f7424 */ /* 0x000fce00078e00ff */
[----:B------:R-:W-:Y:S05]  /*26be0*/  WARPSYNC.COLLECTIVE R15, `(.L_x_1872) ;  /* 0x000000000f087348 */ /* 0x000fea0003c00000 */
[----:B------:R0:W1:Y:S02]  /*26bf0*/  SHFL.UP P6, R14, R13, R12, R11 ;  /* 0x0400000c0d0e7389 */ /* 0x00006400000c000b */
[----:B01----:R-:W-:Y:S01]  /*26c00*/  ENDCOLLECTIVE ;  /* 0x000000000000791b */ /* 0x003fe20003800000 */
.L_x_1872:
[----:B------:R-:W-:Y:S05]  /*26c10*/  BSYNC B0 ;  /* 0x0000000000007941 */ /* 0x000fea0003800000 */
.L_x_1871:
        /* <DEDUP_REMOVED lines=8> */
.L_x_1873:
[----:B------:R-:W-:Y:S01]  /*26ca0*/  IMAD.MOV.U32 R12, RZ, RZ, 0x4 ;  /* 0x00000004ff0c7424 */ /* 0x000fe200078e00ff */
[----:B------:R-:W-:-:S05]  /*26cb0*/  SEL R2, R14, RZ, P2 ;  /* 0x000000ff0e027207 */ /* 0x000fca0001000000 */
[----:B------:R-:W-:-:S04]  /*26cc0*/  IMAD.IADD R2, R13, 0x1, R2 ;  /* 0x000000010d027824 */ /* 0x000fc800078e0202 */
[----:B------:R-:W-:-:S07]  /*26cd0*/  IMAD.MOV.U32 R13, RZ, RZ, R2 ;  /* 0x000000ffff0d7224 */ /* 0x000fce00078e0002 */
[----:B------:R-:W-:Y:S05]  /*26ce0*/  WARPSYNC.COLLECTIVE R15, `(.L_x_1874) ;  /* 0x000000000f087348 */ /* 0x000fea0003c00000 */
[----:B------:R0:W1:Y:S02]  /*26cf0*/  SHFL.UP P6, R14, R13, R12, R11 ;  /* 0x0400000c0d0e7389 */ /* 0x00006400000c000b */
[----:B01----:R-:W-:Y:S01]  /*26d00*/  ENDCOLLECTIVE ;  /* 0x000000000000791b */ /* 0x003fe20003800000 */
.L_x_1874:
[----:B------:R-:W-:Y:S01]  /*26d10*/  IMAD.MOV.U32 R12, RZ, RZ, 0x8 ;  /* 0x00000008ff0c7424 */ /* 0x000fe200078e00ff */
[----:B------:R-:W-:-:S05]  /*26d20*/  SEL R3, R14, RZ, P3 ;  /* 0x000000ff0e037207 */ /* 0x000fca0001800000 */
[----:B------:R-:W-:-:S04]  /*26d30*/  IMAD.IADD R3, R2, 0x1, R3 ;  /* 0x0000000102037824 */ /* 0x000fc800078e0203 */
[----:B------:R-:W-:-:S07]  /*26d40*/  IMAD.MOV.U32 R13, RZ, RZ, R3 ;  /* 0x000000ffff0d7224 */ /* 0x000fce00078e0003 */
[----:B------:R-:W-:Y:S05]  /*26d50*/  WARPSYNC.COLLECTIVE R15, `(.L_x_1875) ;  /* 0x000000000f087348 */ /* 0x000fea0003c00000 */
[----:B------:R0:W1:Y:S02]  /*26d60*/  SHFL.UP P6, R14, R13, R12, R11 ;  /* 0x0400000c0d0e7389 */ /* 0x00006400000c000b */
[----:B01----:R-:W-:Y:S01]  /*26d70*/  ENDCOLLECTIVE ;  /* 0x000000000000791b */ /* 0x003fe20003800000 */
.L_x_1875:
[----:B------:R-:W-:Y:S01]  /*26d80*/  IMAD.MOV.U32 R12, RZ, RZ, 0x10 ;  /* 0x00000010ff0c7424 */ /* 0x000fe200078e00ff */
[----:B------:R-:W-:-:S05]  /*26d90*/  SEL R4, R14, RZ, P4 ;  /* 0x000000ff0e047207 */ /* 0x000fca0002000000 */
[----:B------:R-:W-:-:S04]  /*26da0*/  IMAD.IADD R4, R3, 0x1, R4 ;  /* 0x0000000103047824 */ /* 0x000fc800078e0204 */
[----:B------:R-:W-:-:S07]  /*26db0*/  IMAD.MOV.U32 R13, RZ, RZ, R4 ;  /* 0x000000ffff0d7224 */ /* 0x000fce00078e0004 */
[----:B------:R-:W-:Y:S05]  /*26dc0*/  WARPSYNC.COLLECTIVE R15, `(.L_x_1876) ;  /* 0x000000000f087348 */ /* 0x000fea0003c00000 */
[----:B------:R0:W1:Y:S02]  /*26dd0*/  SHFL.UP P6, R14, R13, R12, R11 ;  /* 0x0400000c0d0e7389 */ /* 0x00006400000c000b */
[----:B01----:R-:W-:Y:S01]  /*26de0*/  ENDCOLLECTIVE ;  /* 0x000000000000791b */ /* 0x003fe20003800000 */
.L_x_1876:
        /* <DEDUP_REMOVED lines=8> */
.L_x_1877:
[----:B------:R-:W-:Y:S05]  /*26e70*/  BRA `(.L_x_1878) ;  /* 0xffffffcc00387947 */ /* 0x000fea000383ffff */
.L_x_1764:
[----:B------:R-:W-:Y:S01]  /*26e80*/  BSSY B0, `(.L_x_1879) ;  /* 0x0000006000007945 */ /* 0x000fe20003800000 */
[----:B------:R-:W-:Y:S01]  /*26e90*/  PLOP3.LUT P6, PT, P6, PT, PT, 0x8, 0x0 ;  /* 0x000000000000781c */ /* 0x000fe200037ce170 */
[----:B------:R-:W-:-:S12]  /*26ea0*/  IMAD.MOV.U32 R15, RZ, RZ, -0x1 ;  /* 0xffffffffff0f7424 */ /* 0x000fd800078e00ff */
[----:B0-----:R-:W-:Y:S05]  /*26eb0*/  WARPSYNC.COLLECTIVE R15, `(.L_x_1880) ;  /* 0x000000000f087348 */ /* 0x001fea0003c00000 */
[----:B------:R-:W-:Y:S01]  /*26ec0*/  VOTE.ANY R14, PT, P6 ;  /* 0x00000000000e7806 */ /* 0x000fe200030e0100 */
[----:B0-----:R-:W-:Y:S06]  /*26ed0*/  ENDCOLLECTIVE ;  /* 0x000000000000791b */ /* 0x001fec0003800000 */
.L_x_1880:
[----:B------:R-:W-:Y:S05]  /*26ee0*/  BSYNC B0 ;  /* 0x0000000000007941 */ /* 0x000fea0003800000 */
.L_x_1879:
        /* <DEDUP_REMOVED lines=10> */
.L_x_1881:
[----:B------:R-:W-:Y:S02]  /*26f90*/  IMAD.MOV.U32 R13, RZ, RZ, R5 ;  /* 0x000000ffff0d7224 */ /* 0x000fe400078e0005 */
[----:B------:R-:W-:-:S07]  /*26fa0*/  IMAD.MOV.U32 R25, RZ, RZ, R14 ;  /* 0x000000ffff197224 */ /* 0x000fce00078e000e */
[----:B------:R-:W-:Y:S05]  /*26fb0*/  WARPSYNC.COLLECTIVE R15, `(.L_x_1882) ;  /* 0x000000000f087348 */ /* 0x000fea0003c00000 */
[----:B------:R0:W1:Y:S02]  /*26fc0*/  SHFL.IDX P6, R14, R13, R12, R11 ;  /* 0x0000000c0d0e7389 */ /* 0x00006400000c000b */
[----:B01----:R-:W-:Y:S01]  /*26fd0*/  ENDCOLLECTIVE ;  /* 0x000000000000791b */ /* 0x003fe20003800000 */
.L_x_1882:
[----:B------:R-:W-:Y:S01]  /*26fe0*/  IMAD.MOV.U32 R5, RZ, RZ, R14 ;  /* 0x000000ffff057224 */ /* 0x000fe200078e000e */
[----:B------:R-:W-:Y:S06]  /*26ff0*/  BRA `(.L_x_1883) ;  /* 0xffffffcc00187947 */ /* 0x000fec000383ffff */
.L_x_1766:
[----:B------:R-:W-:Y:S01]  /*27000*/  BSSY B0, `(.L_x_1884) ;  /* 0x0000007000007945 */ /* 0x000fe20003800000 */
[----:B------:R-:W-:Y:S02]  /*27010*/  IMAD.MOV.U32 R13, RZ, RZ, R2 ;  /* 0x000000ffff0d7224 */ /* 0x000fe400078e0002 */
[----:B------:R-:W-:Y:S02]  /*27020*/  IMAD.MOV.U32 R11, RZ, RZ, 0x1f ;  /* 0x0000001fff0b7424 */ /* 0x000fe400078e00ff */
[----:B------:R-:W-:-:S07]  /*27030*/  IMAD.MOV.U32 R15, RZ, RZ, -0x1 ;  /* 0xffffffffff0f7424 */ /* 0x000fce00078e00ff */
[----:B0123--:R-:W-:Y:S05]  /*27040*/  WARPSYNC.COLLECTIVE R15, `(.L_x_1885) ;  /* 0x000000000f087348 */ /* 0x00ffea0003c00000 */
[----:B------:R4:W0:Y:S02]  /*27050*/  SHFL.IDX P6, R14, R13, R12, R11 ;  /* 0x0000000c0d0e7389 */ /* 0x00082400000c000b */
[----:B01234-:R-:W-:Y:S01]  /*27060*/  ENDCOLLECTIVE ;  /* 0x000000000000791b */ /* 0x01ffe20003800000 */
.L_x_1885:
[----:B------:R-:W-:Y:S05]  /*27070*/  BSYNC B0 ;  /* 0x0000000000007941 */ /* 0x000fea0003800000 */
.L_x_1884:
[----:B------:R-:W-:Y:S01]  /*27080*/  IMAD.MOV.U32 R24, RZ, RZ, R14 ;  /* 0x000000ffff187224 */ /* 0x000fe200078e000e */
[----:B------:R-:W-:Y:S06]  /*27090*/  BRA `(.L_x_1765) ;  /* 0xffffffcc00087947 */ /* 0x000fec000383ffff */
.L_x_1772:
[----:B-1----:R1:W3:Y:S02]  /*270a0*/  SYNCS.PHASECHK.TRANS64.TRYWAIT P0, [R9+URZ+0x2d820], R0 ;  /* 0x02d82000090075a7 */ /* 0x0022e4000800017f */
[----:B---3--:R-:W-:Y:S05]  /*270b0*/  @!P0 NANOSLEEP.SYNCS 0x989680 ;  /* 0x009896800000895d */ /* 0x008fea0003900000 */
[----:B------:R-:W3:Y:S02]  /*270c0*/  @!P0 SYNCS.PHASECHK.TRANS64 P0, [R9+URZ+0x2d820], R0 ;  /* 0x02d82000090085a7 */ /* 0x000ee4000800007f */
[----:B---3--:R-:W-:Y:S05]  /*270d0*/  @!P0 BRA `(.L_x_1772) ;  /* 0xfffffffc00f08947 */ /* 0x008fea000383ffff */
[----:B------:R-:W-:Y:S05]  /*270e0*/  BRA `(.L_x_1886) ;  /* 0xffffffd400647947 */ /* 0x000fea000383ffff */
.L_x_1773:
[----:B------:R-:W3:Y:S01]  /*270f0*/  S2R R2, SR_TID.X ;  /* 0x0000000000027919 */ /* 0x000ee20000002100 */
[----:B------:R-:W-:Y:S01]  /*27100*/  BSSY B0, `(.L_x_1887) ;  /* 0x000000a000007945 */ /* 0x000fe20003800000 */
[----:B------:R-:W-:Y:S02]  /*27110*/  IMAD.MOV.U32 R12, RZ, RZ, RZ ;  /* 0x000000ffff0c7224 */ /* 0x000fe400078e00ff */
[----:B------:R-:W-:Y:S02]  /*27120*/  IMAD.MOV.U32 R11, RZ, RZ, 0x1f ;  /* 0x0000001fff0b7424 */ /* 0x000fe400078e00ff */
[----:B------:R-:W-:Y:S01]  /*27130*/  IMAD.MOV.U32 R15, RZ, RZ, -0x1 ;  /* 0xffffffffff0f7424 */ /* 0x000fe200078e00ff */
[----:B---3--:R-:W-:-:S04]  /*27140*/  SHF.R.U32.HI R2, RZ, 0x5, R2 ;  /* 0x00000005ff027819 */ /* 0x008fc80000011602 */
[----:B------:R-:W-:-:S05]  /*27150*/  LOP3.LUT R2, R2, 0x3, RZ, 0xc0, !PT ;  /* 0x0000000302027812 */ /* 0x000fca00078ec0ff */
[----:B------:R-:W-:-:S07]  /*27160*/  IMAD.MOV.U32 R13, RZ, RZ, R2 ;  /* 0x000000ffff0d7224 */ /* 0x000fce00078e0002 */
[----:B012---:R-:W-:Y:S05]  /*27170*/  WARPSYNC.COLLECTIVE R15, `(.L_x_1888) ;  /* 0x000000000f087348 */ /* 0x007fea0003c00000 */
[----:B------:R3:W4:Y:S02]  /*27180*/  SHFL.IDX P6, R14, R13, R12, R11 ;  /* 0x0000000c0d0e7389 */ /* 0x00072400000c000b */
[----:B01234-:R-:W-:Y:S01]  /*27190*/  ENDCOLLECTIVE ;  /* 0x000000000000791b */ /* 0x01ffe20003800000 */
.L_x_1888:
[----:B------:R-:W-:Y:S05]  /*271a0*/  BSYNC B0 ;  /* 0x0000000000007941 */ /* 0x000fea0003800000 */
.L_x_1887:
[----:B------:R-:W-:Y:S05]  /*271b0*/  BRA `(.L_x_1889) ;  /* 0xffffffd4004c7947 */ /* 0x000fea000383ffff */
.L_x_1774:
[----:B------:R-:W-:Y:S01]  /*271c0*/  BSSY B0, `(.L_x_1890) ;  /* 0x0000006000007945 */ /* 0x000fe20003800000 */
[----:B------:R-:W-:-:S07]  /*271d0*/  IMAD.MOV.U32 R15, RZ, RZ, -0x1 ;  /* 0xffffffffff0f7424 */ /* 0x000fce00078e00ff */
[----:B012---:R-:W-:Y:S05]  /*271e0*/  WARPSYNC.COLLECTIVE R15, `(.L_x_1891) ;  /* 0x000000000f0c7348 */ /* 0x007fea0003c00000 */
[----:B------:R-:W-:Y:S02]  /*271f0*/  ELECT P6, UR62, PT ;  /* 0x00000000003e782f */ /* 0x000fe400038c0000 */
[----:B------:R-:W-:Y:S01]  /*27200*/  MOV R14, UR62 ;  /* 0x0000003e000e7c02 */ /* 0x000fe20008000f00 */
[----:B012---:R-:W-:Y:S10]  /*27210*/  ENDCOLLECTIVE ;  /* 0x000000000000791b */ /* 0x007ff40003800000 */
.L_x_1891:
[----:B------:R-:W-:Y:S05]  /*27220*/  BSYNC B0 ;  /* 0x0000000000007941 */ /* 0x000fea0003800000 */
.L_x_1890:
[----:B------:R-:W-:Y:S05]  /*27230*/  BRA `(.L_x_1892) ;  /* 0xffffffd400407947 */ /* 0x000fea000383ffff */
.L_x_1776:
[----:B-1----:R1:W3:Y:S02]  /*27240*/  SYNCS.PHASECHK.TRANS64.TRYWAIT P0, [R7+URZ], R2 ;  /* 0x00000002070075a7 */ /* 0x0022e4000800017f */
[----:B---3--:R-:W-:Y:S05]  /*27250*/  @!P0 NANOSLEEP.SYNCS 0x989680 ;  /* 0x009896800000895d */ /* 0x008fea0003900000 */
[----:B------:R-:W3:Y:S02]  /*27260*/  @!P0 SYNCS.PHASECHK.TRANS64 P0, [R7+URZ], R2 ;  /* 0x00000002070085a7 */ /* 0x000ee4000800007f */
[----:B---3--:R-:W-:Y:S05]  /*27270*/  @!P0 BRA `(.L_x_1776) ;  /* 0xfffffffc00f08947 */ /* 0x008fea000383ffff */
[----:B------:R-:W-:Y:S05]  /*27280*/  BRA `(.L_x_1893) ;  /* 0xffffffd400747947 */ /* 0x000fea000383ffff */
.L_x_1777:
[----:B---3--:R3:W4:Y:S02]  /*27290*/  SYNCS.PHASECHK.TRANS64.TRYWAIT P0, [R3+URZ], R0 ;  /* 0x00000000030075a7 */ /* 0x008724000800017f */
[----:B----4-:R-:W-:Y:S05]  /*272a0*/  @!P0 NANOSLEEP.SYNCS 0x989680 ;  /* 0x009896800000895d */ /* 0x010fea0003900000 */
[----:B------:R-:W4:Y:S02]  /*272b0*/  @!P0 SYNCS.PHASECHK.TRANS64 P0, [R3+URZ], R0 ;  /* 0x00000000030085a7 */ /* 0x000f24000800007f */
[----:B----4-:R-:W-:Y:S05]  /*272c0*/  @!P0 BRA `(.L_x_1777) ;  /* 0xfffffffc00f08947 */ /* 0x010fea000383ffff */
[----:B------:R-:W-:Y:S05]  /*272d0*/  BRA `(.L_x_1894) ;  /* 0xffffffd400687947 */ /* 0x000fea000383ffff */
.L_x_1779:
[----:B---3--:R3:W4:Y:S02]  /*272e0*/  SYNCS.PHASECHK.TRANS64.TRYWAIT P0, [R5+URZ], R2 ;  /* 0x00000002050075a7 */ /* 0x008724000800017f */
[----:B----4-:R-:W-:Y:S05]  /*272f0*/  @!P0 NANOSLEEP.SYNCS 0x989680 ;  /* 0x009896800000895d */ /* 0x010fea0003900000 */
[----:B------:R-:W4:Y:S02]  /*27300*/  @!P0 SYNCS.PHASECHK.TRANS64 P0, [R5+URZ], R2 ;  /* 0x00000002050085a7 */ /* 0x000f24000800007f */
[----:B----4-:R-:W-:Y:S05]  /*27310*/  @!P0 BRA `(.L_x_1779) ;  /* 0xfffffffc00f08947 */ /* 0x010fea000383ffff */
[----:B------:R-:W-:Y:S05]  /*27320*/  BRA `(.L_x_1895) ;  /* 0xffffffd4006c7947 */ /* 0x000fea000383ffff */
.L_x_1896:
        /* <DEDUP_REMOVED lines=13> */
.L_x_2781:


//--------------------- .text._ZN7cutlass13device_kernelIN5flash11enable_sm90INS1_16FlashAttnFwdSm90INS1_25CollectiveMainloopFwdSm90ILi2EN4cute5tupleIJNS5_1CILi1EEES8_S8_EEENS6_IJNS7_ILi192EEENS7_ILi144EEENS7_ILi96EEEEEELi96ENS_6half_tEfNS_4arch4Sm90ELb1ELb0ELb0ELb0ELb0ELb0ELb0ELb0ELb1ELb1ELb1ELb0EEENS1_21CollectiveEpilogueFwdINS6_IJSA_SC_SB_EEES9_SE_SG_Li384ELb0ELb1ELb1ELb0EEENS1_19SingleTileSchedulerILb0ELb1ELb1ELi192EEEEEEEEEvNT_6ParamsE --------------------------
	.section	.text._ZN7cutlass13device_kernelIN5flash11enable_sm90INS1_16FlashAttnFwdSm90INS1_25CollectiveMainloopFwdSm90ILi2EN4cute5tupleIJNS5_1CILi1EEES8_S8_EEENS6_IJNS7_ILi192EEENS7_ILi144EEENS7_ILi96EEEEEELi96ENS_6half_tEfNS_4arch4Sm90ELb1ELb0ELb0ELb0ELb0ELb0ELb0ELb0ELb1ELb1ELb1ELb0EEENS1_21CollectiveEpilogueFwdINS6_IJSA_SC_SB_EEES9_SE_SG_Li384ELb0ELb1ELb1ELb0EEENS1_19SingleTileSchedulerILb0ELb1ELb1ELi192EEEEEEEEEvNT_6ParamsE,"ax",@progbits
	.align	128
.text._ZN7cutlass13device_kernelIN5flash11enable_sm90INS1_16FlashAttnFwdSm90INS1_25CollectiveMainloopFwdSm90ILi2EN4cute5tupleIJNS5_1CILi1EEES8_S8_EEENS6_IJNS7_ILi192EEENS7_ILi144EEENS7_ILi96EEEEEELi96ENS_6half_tEfNS_4arch4Sm90ELb1ELb0ELb0ELb0ELb0ELb0ELb0ELb0ELb1ELb1ELb1ELb0EEENS1_21CollectiveEpilogueFwdINS6_IJSA_SC_SB_EEES9_SE_SG_Li384ELb0ELb1ELb1ELb0EEENS1_19SingleTileSchedulerILb0ELb1ELb1ELi192EEEEEEEEEvNT_6ParamsE:
        .type           _ZN7cutlass13device_kernelIN5flash11enable_sm90INS1_16FlashAttnFwdSm90INS1_25CollectiveMainloopFwdSm90ILi2EN4cute5tupleIJNS5_1CILi1EEES8_S8_EEENS6_IJNS7_ILi192EEENS7_ILi144EEENS7_ILi96EEEEEELi96ENS_6half_tEfNS_4arch4Sm90ELb1ELb0ELb0ELb0ELb0ELb0ELb0ELb0ELb1ELb1ELb1ELb0EEENS1_21CollectiveEpilogueFwdINS6_IJSA_SC_SB_EEES9_SE_SG_Li384ELb0ELb1ELb1ELb0EEENS1_19SingleTileSchedulerILb0ELb1ELb1ELi192EEEEEEEEEvNT_6ParamsE,@function
        .size           _ZN7cutlass13device_kernelIN5flash11enable_sm90INS1_16FlashAttnFwdSm90INS1_25CollectiveMainloopFwdSm90ILi2EN4cute5tupleIJNS5_1CILi1EEES8_S8_EEENS6_IJNS7_ILi192EEENS7_ILi144EEENS7_ILi96EEEEEELi96ENS_6half_tEfNS_4arch4Sm90ELb1ELb0ELb0ELb0ELb0ELb0ELb0ELb0ELb1ELb1ELb1ELb0EEENS1_21CollectiveEpilogueFwdINS6_IJSA_SC_SB_EEES9_SE_SG_Li384ELb0ELb1ELb1ELb0EEENS1_19SingleTileSchedulerILb0ELb1ELb1ELi192EEEEEEEEEvNT_6ParamsE,(.L_x_2782 - _ZN7cutlass13device_kernelIN5flash11enable_sm90INS1_16FlashAttnFwdSm90INS1_25CollectiveMainloopFwdSm90ILi2EN4cute5tupleIJNS5_1CILi1EEES8_S8_EEENS6_IJNS7_ILi192EEENS7_ILi144EEENS7_ILi96EEEEEELi96ENS_6half_tEfNS_4arch4Sm90ELb1ELb0ELb0ELb0ELb0ELb0ELb0ELb0ELb1ELb1ELb1ELb0EEENS1_21CollectiveEpilogueFwdINS6_IJSA_SC_SB_EEES9_SE_SG_Li384ELb0ELb1ELb1ELb0EEENS1_19SingleTileSchedulerILb0ELb1ELb1ELi192EEEEEEEEEvNT_6ParamsE)
        .other          _ZN7cutlass13device_kernelIN5flash11enable_sm90INS1_16FlashAttnFwdSm90INS1_25CollectiveMainloopFwdSm90ILi2EN4cute5tupleIJNS5_1CILi1EEES8_S8_EEENS6_IJNS7_ILi192EEENS7_ILi144EEENS7_ILi96EEEEEELi96ENS_6half_tEfNS_4arch4Sm90ELb1ELb0ELb0ELb0ELb0ELb0ELb0ELb0ELb1ELb1ELb1ELb0EEENS1_21CollectiveEpilogueFwdINS6_IJSA_SC_SB_EEES9_SE_SG_Li384ELb0ELb1ELb1ELb0EEENS1_19SingleTileSchedulerILb0ELb1ELb1ELi192EEEEEEEEEvNT_6ParamsE,@"STO_CUDA_ENTRY STV_DEFAULT"
_ZN7cutlass13device_kernelIN5flash11enable_sm90INS1_16FlashAttnFwdSm90INS1_25CollectiveMainloopFwdSm90ILi2EN4cute5tupleIJNS5_1CILi1EEES8_S8_EEENS6_IJNS7_ILi192EEENS7_ILi144EEENS7_ILi96EEEEEELi96ENS_6half_tEfNS_4arch4Sm90ELb1ELb0ELb0ELb0ELb0ELb0ELb0ELb0ELb1ELb1ELb1ELb0EEENS1_21CollectiveEpilogueFwdINS6_IJSA_SC_SB_EEES9_SE_SG_Li384ELb0ELb1ELb1ELb0EEENS1_19SingleTileSchedulerILb0ELb1ELb1ELi192EEEEEEEEEvNT_6ParamsE:
        /* <DEDUP_REMOVED lines=17> */
.L_x_1898:
[----:B------:R-:W-:Y:S05]  /*0110*/  BSYNC B0 ;  /* 0x0000000000007941 */ /* 0x000fea0003800000 */
.L_x_1897:
        /* <DEDUP_REMOVED lines=40> */
.L_x_1899:
        /* <DEDUP_REMOVED lines=22> */
.L_x_1900:
        /* <DEDUP_REMOVED lines=18> */
.L_x_1901:
        /* <DEDUP_REMOVED lines=22> */
.L_x_1902:
        /* <DEDUP_REMOVED lines=22> */
.L_x_1903:
        /* <DEDUP_REMOVED lines=9> */
.L_x_1906:
[----:B------:R-:W-:-:S08]  /*0970*/  NOP ;  /* 0x0000000000007918 */ /* 0x000fd00000000000 */
[----:B------:R-:W0:Y:S02]  /*0980*/  USETMAXREG.TRY_ALLOC.CTAPOOL UP0, 0xa0 ;  /* 0x000000a0000079c8 */ /* 0x000e240008000600 */
[----:B0-----:R-:W-:-:S13]  /*0990*/  PLOP3.LUT P0, PT, PT, PT, UP0, 0x80, 0x0 ;  /* 0x000000000000781c */ /* 0x001fda0003f0f008 */
[----:B------:R-:W-:Y:S05]  /*09a0*/  @!P0 BRA `(.L_x_1906) ;  /* 0xfffffffc00f08947 */ /* 0x000fea000383ffff */
[----:B------:R-:W0:Y:S08]  /*09b0*/  LDC R3, c[0x0][0xc50] ;  /* 0x00031400ff037b82 */ /* 0x000e300000000800 */
[----:B------:R-:W-:Y:S06]  /*09c0*/  BAR.ARV 0x8, 0x200 ;  /* 0x0208000000007b1d */ /* 0x000fec0000002000 */
[----:B------:R-:W-:-:S02]  /*09d0*/  ISETP.NE.AND P0, PT, R18, 0x1, PT ;  /* 0x000000011200780c */ /* 0x000fc40003f05270 */
[----:B------:R-:W1:Y:S08]  /*09e0*/  S2UR UR4, SR_CTAID.Y ;  /* 0x00000000000479c3 */ /* 0x000e700000002600 */
[----:B------:R-:W2:Y:S08]  /*09f0*/  S2UR UR5, SR_CTAID.Z ;  /* 0x00000000000579c3 */ /* 0x000eb00000002700 */
[----:B------:R-:W-:Y:S06]  /*0a00*/  @!P0 BAR.ARV 0x9, 0x100 ;  /* 0x0244000000008b1d */ /* 0x000fec0000002000 */
[----:B0-----:R-:W-:Y:S01]  /*0a10*/  ISETP.NE.AND P1, PT, R3, 0x1, PT ;  /* 0x000000010300780c */ /* 0x001fe20003f25270 */
[----:B-1----:R-:W-:-:S12]  /*0a20*/  IMAD.U32 R16, RZ, RZ, UR4 ;  /* 0x00000004ff107e24 */ /* 0x002fd8000f8e00ff */
[----:B------:R-:W0:Y:S01]  /*0a30*/  @P1 LDC R0, c[0x0][0xc54] ;  /* 0x00031500ff001b82 */ /* 0x000e220000000800 */
[----:B--2---:R-:W-:-:S07]  /*0a40*/  ISETP.LE.AND P0, PT, RZ, UR5, PT ;  /* 0x00000005ff007c0c */ /* 0x004fce000bf03270 */
[----:B------:R-:W1:Y:S01]  /*0a50*/  @P1 LDC R5, c[0x0][0xc58] ;  /* 0x00031600ff051b82 */ /* 0x000e620000000800 */
[----:B0-----:R-:W-:-:S05]  /*0a60*/  @P1 IMAD.HI.U32 R0, R0, UR4, RZ ;  /* 0x0000000400001c27 */ /* 0x001fca000f8e00ff */
[----:B-1----:R-:W-:-:S05]  /*0a70*/  @P1 SHF.R.U32.HI R16, RZ, R5, R0 ;  /* 0x00000005ff101219 */ /* 0x002fca0000011600 */
[----:B------:R-:W-:-:S04]  /*0a80*/  IMAD.MOV R0, RZ, RZ, -R16 ;  /* 0x000000ffff007224 */ /* 0x000fc800078e0a10 */
[----:B------:R-:W-:Y:S01]  /*0a90*/  IMAD R17, R3, R0, UR4 ;  /* 0x0000000403117e24 */ /* 0x000fe2000f8e0200 */
[----:B------:R-:W-:Y:S06]  /*0aa0*/  @!P0 BRA `(.L_x_1907) ;  /* 0x0000012000088947 */ /* 0x000fec0003800000 */
[----:B------:R-:W0:Y:S01]  /*0ab0*/  LDC R0, c[0x0][0x448] ;  /* 0x00011200ff007b82 */ /* 0x000e220000000800 */
[----:B------:R-:W1:Y:S01]  /*0ac0*/  S2R R97, SR_CTAID.X ;  /* 0x0000000000617919 */ /* 0x000e620000002500 */
[----:B------:R-:W-:-:S06]  /*0ad0*/  IMAD.MOV.U32 R96, RZ, RZ, RZ ;  /* 0x000000ffff607224 */ /* 0x000fcc00078e00ff */
[----:B------:R-:W2:Y:S08]  /*0ae0*/  LDC.64 R8, c[0x0][0x418] ;  /* 0x00010600ff087b82 */ /* 0x000eb00000000a00 */
[----:B------:R-:W3:Y:S01]  /*0af0*/  LDC R4, c[0x0][0x288] ;  /* 0x0000a200ff047b82 */ /* 0x000ee20000000800 */
[----:B0-----:R-:W-:-:S07]  /*0b00*/  ISETP.NE.AND P1, PT, R0, 0x1, PT ;  /* 0x000000010000780c */ /* 0x001fce0003f25270 */
[----:B------:R-:W0:Y:S01]  /*0b10*/  LDC R19, c[0x0][0x424] ;  /* 0x00010900ff137b82 */ /* 0x000e220000000800 */
[----:B--2---:R-:W-:-:S07]  /*0b20*/  ISETP.NE.U32.AND P0, PT, R8, RZ, PT ;  /* 0x000000ff0800720c */ /* 0x004fce0003f05070 */
[----:B------:R-:W2:Y:S01]  /*0b30*/  LDC R98, c[0x0][0x2f0] ;  /* 0x0000bc00ff627b82 */ /* 0x000ea20000000800 */
[----:B-1----:R-:W-:Y:S01]  /*0b40*/  IMAD R97, R97, 0xc0, RZ ;  /* 0x000000c061617824 */ /* 0x002fe200078e02ff */
[----:B------:R-:W-:-:S03]  /*0b50*/  ISETP.NE.AND.EX P0, PT, R9, RZ, PT, P0 ;  /* 0x000000ff0900720c */ /* 0x000fc60003f05300 */
[----:B------:R-:W-:Y:S01]  /*0b60*/  @P1 VIADD R0, R97, 0xbf ;  /* 0x000000bf61001836 */ /* 0x000fe20000000000 */
[----:B---3--:R-:W-:Y:S02]  /*0b70*/  IADD3 R4, -R4, 0x90, RZ ;  /* 0x0000009004047810 */ /* 0x008fe40007ffe1ff */
[----:B------:R-:W1:Y:S08]  /*0b80*/  @P1 LDC R3, c[0x0][0x44c] ;  /* 0x00011300ff031b82 */ /* 0x000e700000000800 */
[----:B------:R-:W3:Y:S01]  /*0b90*/  @P1 LDC R6, c[0x0][0x450] ;  /* 0x00011400ff061b82 */ /* 0x000ee20000000800 */
[----:B0-----:R-:W-:-:S05]  /*0ba0*/  SEL R19, R19, 0x1, P0 ;  /* 0x0000000113137807 */ /* 0x001fca0000000000 */
[----:B--2---:R-:W-:Y:S02]  /*0bb0*/  IMAD R5, R19, R98, R4 ;  /* 0x0000006213057224 */ /* 0x004fe400078e0204 */
[----:B-1----:R-:W-:-:S04]  /*0bc0*/  @P1 IMAD.HI.U32 R3, R0, R3, RZ ;  /* 0x0000000300031227 */ /* 0x002fc800078e00ff */
[----:B------:R-:W-:Y:S01]  /*0bd0*/  VIADD R0, R97, 0xbf ;  /* 0x000000bf61007836 */ /* 0x000fe20000000000 */
[----:B---3--:R-:W-:Y:S01]  /*0be0*/  @P1 SHF.R.U32.HI R0, RZ, R6, R3 ;  /* 0x00000006ff001219 */ /* 0x008fe20000011603 */
[----:B------:R-:W-:Y:S01]  /*0bf0*/  IMAD R3, R19, R98, 0x8f ;  /* 0x0000008f13037424 */ /* 0x000fe200078e0262 */
[----:B------:R-:W-:Y:S02]  /*0c00*/  SHF.R.U32.HI R6, RZ, 0x10, R17 ;  /* 0x00000010ff067819 */ /* 0x000fe40000011611 */
[----:B------:R-:W-:Y:S01]  /*0c10*/  LOP3.LUT R17, R17, 0xffff, RZ, 0xc0, !PT ;  /* 0x0000ffff11117812 */ /* 0x000fe200078ec0ff */
[----:B------:R-:W-:Y:S01]  /*0c20*/  IMAD.IADD R0, R5, 0x1, R0 ;  /* 0x0000000105007824 */ /* 0x000fe200078e0200 */
[----:B------:R-:W-:Y:S01]  /*0c30*/  ISETP.NE.AND P0, PT, R6, RZ, PT ;  /* 0x000000ff0600720c */ /* 0x000fe20003f05270 */
[----:B------:R-:W-:-:S04]  /*0c40*/  IMAD.HI R3, R3, 0x38e38e39, RZ ;  /* 0x38e38e3903037827 */ /* 0x000fc800078e02ff */
[----:B------:R-:W-:Y:S01]  /*0c50*/  IMAD.HI R4, R0, 0x38e38e39, RZ ;  /* 0x38e38e3900047827 */ /* 0x000fe200078e02ff */
[----:B------:R-:W-:-:S04]  /*0c60*/  SHF.R.U32.HI R0, RZ, 0x1f, R3 ;  /* 0x0000001fff007819 */ /* 0x000fc80000011603 */
[----:B------:R-:W-:Y:S02]  /*0c70*/  SHF.R.U32.HI R5, RZ, 0x1f, R4 ;  /* 0x0000001fff057819 */ /* 0x000fe40000011604 */
[----:B------:R-:W-:Y:S01]  /*0c80*/  LEA.HI.SX32 R0, R3, R0, 0x1b ;  /* 0x0000000003007211 */ /* 0x000fe200078fdaff */
[----:B------:R-:W0:Y:S01]  /*0c90*/  @!P0 LDC R6, c[0x0][0x9f0] ;  /* 0x00027c00ff068b82 */ /* 0x000e220000000800 */
[----:B------:R-:W-:-:S04]  /*0ca0*/  LEA.HI.SX32 R5, R4, R5, 0x1b ;  /* 0x0000000504057211 */ /* 0x000fc800078fdaff */
[----:B------:R-:W-:-:S04]  /*0cb0*/  VIMNMX R11, R0, R5, PT ;  /* 0x00000005000b7248 */ /* 0x000fc80003fe0100 */
[----:B------:R-:W-:-:S13]  /*0cc0*/  ISETP.GE.AND P1, PT, R11, 0x1, PT ;  /* 0x000000010b00780c */ /* 0x000fda0003f26270 */
[----:B------:R-:W-:Y:S05]  /*0cd0*/  @!P1 BRA `(.L_x_1908) ;  /* 0x00000000006c9947 */ /* 0x000fea0003800000 */
        /* <DEDUP_REMOVED lines=27> */
.L_x_1908:
[-C--:B------:R-:W-:Y:S01]  /*0e90*/  IMAD R17, R17, R96.reuse, RZ ;  /* 0x0000006011117224 */ /* 0x080fe200078e02ff */
[----:B------:R-:W-:Y:S01]  /*0ea0*/  PLOP3.LUT P0, PT, PT, PT, PT, 0x80, 0x0 ;  /* 0x000000000000781c */ /* 0x000fe20003f0f070 */
[----:B------:R-:W-:Y:S01]  /*0eb0*/  VIADD R99, R2, 0xffffff80 ;  /* 0xffffff8002637836 */ /* 0x000fe20000000000 */
[----:B------:R-:W-:Y:S02]  /*0ec0*/  CS2R R4, SRZ ;  /* 0x0000000000047805 */ /* 0x000fe4000001ff00 */
[----:B------:R-:W-:Y:S02]  /*0ed0*/  CS2R R70, SRZ ;  /* 0x0000000000467805 */ /* 0x000fe4000001ff00 */
[----:B------:R-:W-:Y:S02]  /*0ee0*/  VIADDMNMX R96, R17, R96, R11, PT ;  /* 0x0000006011607246 */ /* 0x000fe4000380010b */
[----:B------:R-:W-:Y:S02]  /*0ef0*/  CS2R R68, SRZ ;  /* 0x0000000000447805 */ /* 0x000fe4000001ff00 */
        /* <DEDUP_REMOVED lines=23> */
[----:B------:R-:W-:Y:S01]  /*1070*/  IMAD R98, R19, R98, RZ ;  /* 0x0000006213627224 */ /* 0x000fe200078e02ff */
[----:B------:R-:W-:Y:S06]  /*1080*/  @!P1 BRA `(.L_x_1909) ;  /* 0x000000c400349947 */ /* 0x000fec0003800000 */
[----:B------:R-:W-:Y:S01]  /*1090*/  SHF.R.S32.HI R100, RZ, 0x1f, R99 ;  /* 0x0000001fff647819 */ /* 0x000fe20000011463 */
[----:B------:R-:W1:Y:S01]  /*10a0*/  S2UR UR6, SR_CgaCtaId ;  /* 0x00000000000679c3 */ /* 0x000e620000008800 */
[----:B------:R-:W-:Y:S02]  /*10b0*/  UMOV UR56, 0x400 ;  /* 0x0000040000387882 */ /* 0x000fe40000000000 */
[----:B------:R-:W-:-:S04]  /*10c0*/  LEA.HI R101, R100, R99, RZ, 0x7 ;  /* 0x0000006364657211 */ /* 0x000fc800078f38ff */
[----:B------:R-:W-:-:S05]  /*10d0*/  SHF.R.S32.HI R102, RZ, 0x7, R101 ;  /* 0x00000007ff667819 */ /* 0x000fca0000011465 */
[----:B------:R-:W2:Y:S01]  /*10e0*/  SHFL.IDX PT, R0, R102, RZ, 0x1f ;  /* 0x00001fff66007589 */ /* 0x000ea200000e0000 */
[----:B-1----:R-:W-:-:S04]  /*10f0*/  ULEA UR56, UR6, UR56, 0x18 ;  /* 0x0000003806387291 */ /* 0x002fc8000f8ec03f */
[----:B------:R-:W-:-:S04]  /*1100*/  UIADD3 UR6, UR56, 0x24300, URZ ;  /* 0x0002430038067890 */ /* 0x000fc8000fffe03f */
[----:B------:R-:W-:Y:S01]  /*1110*/  ULOP3.LUT UP0, URZ, UR6, 0x9f, URZ, 0xc0, !UPT ;  /* 0x0000009f063f7892 */ /* 0x000fe2000f80c03f */
[----:B--2---:R-:W-:-:S05]  /*1120*/  R2UR UR58, R0 ;  /* 0x00000000003a72ca */ /* 0x004fca00000e0000 */
        /* <DEDUP_REMOVED lines=27> */
[----:B--2---:R-:W-:Y:S05]  /*12e0*/  CALL.ABS.NOINC R14 ;  /* 0x000000000e007343 */ /* 0x004fea0003c00000 */
.L_x_1910:
[----:B------:R-:W-:Y:S02]  /*12f0*/  SHF.L.U32 R0, RZ, 0x1f, RZ ;  /* 0x0000001fff007819 */ /* 0x000fe400000006ff */
[----:B------:R-:W-:Y:S02]  /*1300*/  LOP3.LUT R22, R22, 0x1, RZ, 0xfc, !PT ;  /* 0x0000000116167812 */ /* 0x000fe400078efcff */
[----:B------:R-:W1:Y:S02]  /*1310*/  SYNCS.PHASECHK.TRANS64.TRYWAIT P1, [UR56+0x31c00], R0 ;  /* 0x031c0000ff0075a7 */ /* 0x000e640008020178 */
[----:B------:R-:W-:Y:S01]  /*1320*/  ISETP.NE.AND P0, PT, R22, 0x3, PT ;  /* 0x000000031600780c */ /* 0x000fe20003f05270 */
[----:B-1----:R-:W-:-:S12]  /*1330*/  @!P1 BRA `(.L_x_1911) ;  /* 0x0000011400ec9947 */ /* 0x002fd80003800000 */
.L_x_2032:
[----:B------:R-:W-:Y:S05]  /*1340*/  @!P0 BRA `(.L_x_1912) ;  /* 0x0000000000048947 */ /* 0x000fea0003800000 */
[----:B------:R-:W-:Y:S01]  /*1350*/  BPT.TRAP 0x1 ;  /* 0x000000040000795c */ /* 0x000fe20000300000 */
.L_x_1912:
[----:B------:R2:W3:Y:S01]  /*1360*/  SYNCS.PHASECHK.TRANS64.TRYWAIT P2, [UR56+0x31c30], R0 ;  /* 0x031c3000ff0075a7 */ /* 0x0004e20008040178 */
[----:B------:R-:W-:Y:S05]  /*1370*/  @!P0 BRA `(.L_x_1913) ;  /* 0x0000000000048947 */ /* 0x000fea0003800000 */
[----:B------:R-:W-:Y:S01]  /*1380*/  BPT.TRAP 0x1 ;  /* 0x000000040000795c */ /* 0x000fe20000300000 */
.L_x_1913:
[----:B------:R-:W-:Y:S01]  /*1390*/  IMAD.U32 R144, RZ, RZ, UR36 ;  /* 0x00000024ff907e24 */ /* 0x000fe2000f8e00ff */
[----:B------:R-:W-:-:S04]  /*13a0*/  ISETP.NE.AND P1, PT, R23, RZ, PT ;  /* 0x000000ff1700720c */ /* 0x000fc80003f25270 */
[----:B------:R-:W-:Y:S01]  /*13b0*/  LOP3.LUT R144, R144, 0x10000, RZ, 0xfc, !PT ;  /* 0x0001000090907812 */ /* 0x000fe200078efcff */
[----:B---3--:R-:W-:Y:S08]  /*13c0*/  @P2 BRA `(.L_x_1914) ;  /* 0x0000000000082947 */ /* 0x008ff00003800000 */
[----:B------:R-:W3:Y:S02]  /*13d0*/  SYNCS.PHASECHK.TRANS64.TRYWAIT P2, [UR56+0x31c30], R0 ;  /* 0x031c3000ff0075a7 */ /* 0x000ee40008040178 */
[----:B---3--:R-:W-:Y:S05]  /*13e0*/  @!P2 BRA `(.L_x_1915) ;  /* 0x0000011400d8a947 */ /* 0x008fea0003800000 */
.L_x_1914:
[----:B------:R-:W-:Y:S05]  /*13f0*/  WARPSYNC.ALL ;  /* 0x0000000000007948 */ /* 0x000fea0003800000 */
[----:B------:R-:W-:Y:S01]  /*1400*/  IMAD.MOV.U32 R145, RZ, RZ, -0x7fffffe0 ;  /* 0x80000020ff917424 */ /* 0x000fe200078e00ff */
[----:B------:R-:W-:Y:S01]  /*1410*/  UIADD3 UR4, UR56, 0x16a00, URZ ;  /* 0x00016a0038047890 */ /* 0x000fe2000fffe03f */
[C---:B------:R-:W-:Y:S01]  /*1420*/  R2UR UR8, R144.reuse ;  /* 0x00000000900872ca */ /* 0x040fe200000e0000 */
[----:B------:R-:W-:Y:S02]  /*1430*/  WARPGROUP.ARRIVE ;  /* 0x00000000000079c5 */ /* 0x000fe40000000000 */
        /* <DEDUP_REMOVED lines=15> */
[----:B------:R-:W-:Y:S01]  /*1530*/  UIADD3 UR6, UR7, 0x80, URZ ;  /* 0x0000008007067890 */ /* 0x000fe2000fffe03f */
[----:B------:R-:W-:Y:S01]  /*1540*/  R2UR UR21, R145 ;  /* 0x00000000911572ca */ /* 0x000fe200000e0000 */
[----:B------:R-:W-:Y:S01]  /*1550*/  UMOV UR10, UR7 ;  /* 0x00000007000a7c82 */ /* 0x000fe20008000000 */
[----:B------:R-:W-:Y:S01]  /*1560*/  UMOV UR27, 0x80000020 ;  /* 0x80000020001b7882 */ /* 0x000fe20000000000 */
[----:B------:R-:W-:Y:S01]  /*1570*/  HGMMA.64x16x16.F32 R88, gdesc[UR8], RZ, !UPT, gsb0 ;  /* 0x00200000085879f0 */ /* 0x000fe2000c0008ff */
[----:B------:R-:W-:Y:S01]  /*1580*/  UMOV UR14, UR4 ;  /* 0x00000004000e7c82 */ /* 0x000fe20008000000 */
[----:B------:R-:W-:Y:S01]  /*1590*/  UIADD3 UR8, UR7, 0xc0, URZ ;  /* 0x000000c007087890 */ /* 0x000fe2000fffe03f */
[----:B------:R-:W-:Y:S01]  /*15a0*/  R2UR UR4, R144 ;  /* 0x00000000900472ca */ /* 0x000fe200000e0000 */
[----:B------:R-:W-:Y:S01]  /*15b0*/  UMOV UR18, UR6 ;  /* 0x0000000600127c82 */ /* 0x000fe20008000000 */
[----:B------:R-:W-:Y:S01]  /*15c0*/  UIADD3 UR10, UR7, 0x100, URZ ;  /* 0x00000100070a7890 */ /* 0x000fe2000fffe03f */
[----:B------:R-:W3:Y:S01]  /*15d0*/  LDC R5, c[0x0][0x448] ;  /* 0x00011200ff057b82 */ /* 0x000ee20000000800 */
[----:B------:R-:W-:Y:S01]  /*15e0*/  UMOV UR23, 0x80000020 ;  /* 0x8000002000177882 */ /* 0x000fe20000000000 */
[----:B------:R-:W-:Y:S01]  /*15f0*/  UIADD3 UR6, UR7, 0x140, URZ ;  /* 0x0000014007067890 */ /* 0x000fe2000fffe03f */
[----:B-1----:R-:W-:Y:S01]  /*1600*/  IMAD.HI R3, R102, 0x55555556, RZ ;  /* 0x5555555666037827 */ /* 0x002fe200078e02ff */
[----:B------:R-:W-:Y:S01]  /*1610*/  UMOV UR26, UR8 ;  /* 0x00000008001a7c82 */ /* 0x000fe20008000000 */
[----:B------:R-:W-:Y:S01]  /*1620*/  UIADD3 UR8, UR7, 0x180, URZ ;  /* 0x0000018007087890 */ /* 0x000fe2000fffe03f */
[----:B--2---:R-:W-:Y:S01]  /*1630*/  LOP3.LUT R0, R101, 0xffffff80, RZ, 0xc0, !PT ;  /* 0xffffff8065007812 */ /* 0x004fe200078ec0ff */
[----:B------:R-:W-:Y:S01]  /*1640*/  UMOV UR22, UR10 ;  /* 0x0000000a00167c82 */ /* 0x000fe20008000000 */
[----:B------:R-:W-:Y:S01]  /*1650*/  UIADD3 UR10, UR7, 0x1c0, URZ ;  /* 0x000001c0070a7890 */ /* 0x000fe2000fffe03f */
[----:B------:R-:W-:Y:S01]  /*1660*/  LEA.HI R3, R3, R3, RZ, 0x1 ;  /* 0x0000000303037211 */ /* 0x000fe200078f08ff */
[----:B------:R-:W-:Y:S01]  /*1670*/  UIADD3 UR28, UR4, 0x2, URZ ;  /* 0x00000002041c7890 */ /* 0x000fe2000fffe03f */
[----:B------:R-:W-:Y:S01]  /*1680*/  IMAD.IADD R0, R99, 0x1, -R0 ;  /* 0x0000000163007824 */ /* 0x000fe200078e0a00 */
[----:B------:R-:W-:Y:S01]  /*1690*/  UIADD3 UR30, UR7, 0x2, URZ ;  /* 0x00000002071e7890 */ /* 0x000fe2000fffe03f */
[----:B------:R-:W-:Y:S01]  /*16a0*/  LEA.HI R4, R100, R99, RZ, 0x2 ;  /* 0x0000006364047211 */ /* 0x000fe200078f10ff */
[----:B------:R-:W-:Y:S01]  /*16b0*/  UMOV UR29, 0x80000020 ;  /* 0x80000020001d7882 */ /* 0x000fe20000000000 */
[----:B------:R-:W-:Y:S01]  /*16c0*/  UMOV UR31, 0x80000020 ;  /* 0x80000020001f7882 */ /* 0x000fe20000000000 */
[----:B------:R-:W-:Y:S01]  /*16d0*/  UIADD3 UR5, UR7, 0xc2, URZ ;  /* 0x000000c207057890 */ /* 0x000fe2000fffe03f */
[----:B------:R-:W-:Y:S01]  /*16e0*/  IMAD R102, R3, -0x3, R102 ;  /* 0xfffffffd03667824 */ /* 0x000fe200078e0266 */
[----:B------:R-:W-:Y:S01]  /*16f0*/  UMOV UR9, 0x80000020 ;  /* 0x8000002000097882 */ /* 0x000fe20000000000 */
[----:B------:R-:W-:Y:S01]  /*1700*/  UMOV UR11, 0x80000020 ;  /* 0x80000020000b7882 */ /* 0x000fe20000000000 */
[----:B------:R-:W-:-:S02]  /*1710*/  SHF.R.S32.HI R3, RZ, 0x1f, R0 ;  /* 0x0000001fff037819 */ /* 0x000fc40000011400 */
[----:B0-----:R-:W-:Y:S02]  /*1720*/  LOP3.LUT R6, R4, 0xfffffffc, RZ, 0xc0, !PT ;  /* 0xfffffffc04067812 */ /* 0x001fe400078ec0ff */
[-C--:B------:R-:W-:Y:S02]  /*1730*/  LEA.HI R4, R3, R0.reuse, RZ, 0x2 ;  /* 0x0000000003047211 */ /* 0x080fe400078f10ff */
[----:B---3--:R-:W-:Y:S01]  /*1740*/  ISETP.NE.AND P2, PT, R5, 0x1, PT ;  /* 0x000000010500780c */ /* 0x008fe20003f45270 */
[----:B------:R-:W-:Y:S01]  /*1750*/  IMAD.IADD R7, R99, 0x1, -R6 ;  /* 0x0000000163077824 */ /* 0x000fe200078e0a06 */
[----:B------:R-:W-:Y:S02]  /*1760*/  LEA.HI R5, R3, R0, RZ, 0x5 ;  /* 0x0000000003057211 */ /* 0x000fe400078f28ff */
[--C-:B------:R-:W-:Y:S02]  /*1770*/  SHF.R.S32.HI R3, RZ, 0x2, R4.reuse ;  /* 0x00000002ff037819 */ /* 0x100fe40000011404 */
[----:B------:R-:W-:-:S02]  /*1780*/  SHF.R.S32.HI R8, RZ, 0x1f, R4 ;  /* 0x0000001fff087819 */ /* 0x000fc40000011404 */
[----:B------:R-:W-:Y:S02]  /*1790*/  SHF.R.S32.HI R6, RZ, 0x5, R5 ;  /* 0x00000005ff067819 */ /* 0x000fe40000011405 */
[----:B------:R-:W-:Y:S02]  /*17a0*/  LEA.HI R8, R8, R3, RZ, 0x3 ;  /* 0x0000000308087211 */ /* 0x000fe400078f18ff */
[----:B------:R-:W-:Y:S01]  /*17b0*/  LEA.HI R5, R7, R7, RZ, 0x1 ;  /* 0x0000000707057211 */ /* 0x000fe200078f08ff */
[----:B------:R-:W-:Y:S01]  /*17c0*/  IMAD R9, R6, 0x10, R97 ;  /* 0x0000001006097824 */ /* 0x000fe200078e0261 */
[----:B------:R-:W-:Y:S02]  /*17d0*/  LOP3.LUT R8, R8, 0xfffffff8, RZ, 0xc0, !PT ;  /* 0xfffffff808087812 */ /* 0x000fe400078ec0ff */
[----:B------:R-:W-:Y:S02]  /*17e0*/  LOP3.LUT R6, R5, 0x1ffffffe, RZ, 0xc0, !PT ;  /* 0x1ffffffe05067812 */ /* 0x000fe400078ec0ff */
[----:B------:R-:W-:Y:S01]  /*17f0*/  IADD3 R9, R9, R3, -R8 ;  /* 0x0000000309097210 */ /* 0x000fe20007ffe808 */
[----:B------:R-:W0:Y:S01]  /*1800*/  LDC R5, c[0x0][0x288] ;  /* 0x0000a200ff057b82 */ /* 0x000e220000000800 */
[----:B------:R-:W-:-:S02]  /*1810*/  WARPGROUP.DEPBAR.LE gsb0, 0x0 ;  /* 0x00008000000079c5 */ /* 0x000fc40000010000 */
[----:B------:R-:W-:Y:S01]  /*1820*/  WARPGROUP.ARRIVE ;  /* 0x00000000000079c5 */ /* 0x000fe20000000000 */
[----:B------:R-:W-:Y:S01]  /*1830*/  IMAD.IADD R6, R7, 0x1, -R6 ;  /* 0x0000000107067824 */ /* 0x000fe200078e0a06 */
[----:B------:R-:W-:Y:S01]  /*1840*/  LOP3.LUT R11, R4, 0x7ffffffc, RZ, 0xc0, !PT ;  /* 0x7ffffffc040b7812 */ /* 0x000fe200078ec0ff */
[----:B------:R-:W-:Y:S02]  /*1850*/  IMAD R9, R102, 0x40, R9 ;  /* 0x0000004066097824 */ /* 0x000fe400078e0209 */
[----:B------:R-:W1:Y:S01]  /*1860*/  @P2 LDC R3, c[0x0][0x44c] ;  /* 0x00011300ff032b82 */ /* 0x000e620000000800 */
[----:B------:R-:W-:Y:S01]  /*1870*/  HGMMA.64x16x16.F32 R80, gdesc[UR12], RZ, !UPT, gsb0 ;  /* 0x002000000c5079f0 */ /* 0x000fe2000c0008ff */
[----:B------:R-:W-:Y:S01]  /*1880*/  R2UR UR12, R144 ;  /* 0x00000000900c72ca */ /* 0x000fe200000e0000 */
[----:B------:R-:W-:Y:S01]  /*1890*/  UMOV UR14, UR6 ;  /* 0x00000006000e7c82 */ /* 0x000fe20008000000 */
[----:B------:R-:W-:Y:S01]  /*18a0*/  R2UR UR13, R145 ;  /* 0x00000000910d72ca */ /* 0x000fe200000e0000 */
[----:B------:R-:W-:Y:S01]  /*18b0*/  UMOV UR15, 0x80000020 ;  /* 0x80000020000f7882 */ /* 0x000fe20000000000 */
[----:B------:R-:W-:Y:S01]  /*18c0*/  UIADD3 UR6, UR7, 0x200, URZ ;  /* 0x0000020007067890 */ /* 0x000fe2000fffe03f */
[----:B------:R-:W-:Y:S01]  /*18d0*/  IMAD R10, R6, 0x8, R9 ;  /* 0x00000008060a7824 */ /* 0x000fe200078e0209 */
[----:B------:R-:W2:Y:S01]  /*18e0*/  @P2 LDC R8, c[0x0][0x450] ;  /* 0x00011400ff082b82 */ /* 0x000ea20000000800 */
[----:B------:R-:W-:-:S02]  /*18f0*/  IMAD.MOV.U32 R7, RZ, RZ, -0x90 ;  /* 0xffffff70ff077424 */ /* 0x000fc400078e00ff */
[----:B------:R-:W-:Y:S02]  /*1900*/  IMAD.MOV.U32 R21, RZ, RZ, R10 ;  /* 0x000000ffff157224 */ /* 0x000fe400078e000a */
[----:B------:R-:W-:Y:S02]  /*1910*/  IMAD.IADD R11, R0, 0x1, -R11 ;  /* 0x00000001000b7824 */ /* 0x000fe400078e0a0b */
[----:B------:R-:W-:-:S04]  /*1920*/  IMAD R4, R96, R7, 0x91 ;  /* 0x0000009160047424 */ /* 0x000fc800078e0207 */
[----:B------:R-:W-:Y:S02]  /*1930*/  IMAD R4, R11, -0x2, R4 ;  /* 0xfffffffe0b047824 */ /* 0x000fe400078e0204 */
[----:B-1----:R-:W-:-:S03]  /*1940*/  @P2 IMAD.HI.U32 R3, R10, R3, RZ ;  /* 0x000000030a032227 */ /* 0x002fc600078e00ff */
[--C-:B0-----:R-:W-:Y:S02]  /*1950*/  IADD3 R110, R4, -R5, R98.reuse ;  /* 0x80000005046e7210 */ /* 0x101fe40007ffe062 */
[----:B--2---:R-:W-:Y:S01]  /*1960*/  @P2 SHF.R.U32.HI R21, RZ, R8, R3 ;  /* 0x00000008ff152219 */ /* 0x004fe20000011603 */
[----:B------:R-:W-:-:S04]  /*1970*/  IMAD R3, R96, -0x90, R98 ;  /* 0xffffff7060037824 */ /* 0x000fc800078e0262 */
[----:B------:R-:W0:Y:S01]  /*1980*/  SHFL.IDX PT, R6, R21, 0x1, 0x1c1f ;  /* 0x003c1f0015067f89 */ /* 0x000e2200000e0000 */
[----:B------:R-:W-:-:S03]  /*1990*/  VIADD R0, R3, 0x90 ;  /* 0x0000009003007836 */ /* 0x000fc60000000000 */
[----:B------:R-:W1:Y:S01]  /*19a0*/  SHFL.IDX PT, R21, R21, RZ, 0x1c1f ;  /* 0x001c1fff15157589 */ /* 0x000e6200000e0000 */
[----:B------:R-:W-:Y:S01]  /*19b0*/  IMAD R9, R11, -0x2, R0 ;  /* 0xfffffffe0b097824 */ /* 0x000fe200078e0200 */
        /* <DEDUP_REMOVED lines=8> */
[-CC-:B0-----:R-:W-:Y:S02]  /*1a40*/  VIADDMNMX R0, R6, R110.reuse, R9.reuse, PT ;  /* 0x0000006e06007246 */ /* 0x181fe40003800109 */
[----:B-1----:R-:W-:Y:S02]  /*1a50*/  VIADDMNMX R9, R21, R110, R9, PT ;  /* 0x0000006e15097246 */ /* 0x002fe40003800109 */
[----:B------:R-:W-:-:S02]  /*1a60*/  ISETP.GT.AND P3, PT, R0, RZ, PT ;  /* 0x000000ff0000720c */ /* 0x000fc40003f64270 */
[C---:B------:R-:W-:Y:S02]  /*1a70*/  ISETP.GT.AND P4, PT, R0.reuse, 0x1, PT ;  /* 0x000000010000780c */ /* 0x040fe40003f84270 */
[----:B------:R-:W-:Y:S01]  /*1a80*/  ISETP.GT.AND P5, PT, R0, 0x8, PT ;  /* 0x000000080000780c */ /* 0x000fe20003fa4270 */
        /* <DEDUP_REMOVED lines=19> */
[----:B------:R-:W-:Y:S02]  /*1bc0*/  UIADD3 UR12, UR4, 0x302, URZ ;  /* 0x00000302040c7890 */ /* 0x000fe4000fffe03f */
[----:B------:R-:W-:Y:S01]  /*1bd0*/  UIADD3 UR14, UR7, 0x242, URZ ;  /* 0x00000242070e7890 */ /* 0x000fe2000fffe03f */
[----:B------:R-:W-:Y:S01]  /*1be0*/  UMOV UR13, 0x80000020 ;  /* 0x80000020000d7882 */ /* 0x000fe20000000000 */
        /* <DEDUP_REMOVED lines=10> */
[----:B------:R-:W-:Y:S03]  /*1c90*/  HGMMA.64x16x16.F32 R32, gdesc[UR24], RZ, !UPT, gsb0 ;  /* 0x00200000182079f0 */ /* 0x000fe6000c0008ff */
[----:B------:R-:W-:Y:S02]  /*1ca0*/  WARPGROUP.DEPBAR.LE gsb0, 0x0 ;  /* 0x00008000000079c5 */ /* 0x000fe40000010000 */
[----:B------:R-:W-:-:S06]  /*1cb0*/  WARPGROUP.ARRIVE ;  /* 0x00000000000079c5 */ /* 0x000fcc0000000000 */
[----:B------:R-:W-:Y:S01]  /*1cc0*/  HGMMA.64x16x16.F32 R24, gdesc[UR20], RZ, !UPT, gsb0 ;  /* 0x00200000141879f0 */ /* 0x000fe2000c0008ff */
[----:B------:R-:W-:Y:S02]  /*1cd0*/  UIADD3 UR20, UR4, 0x602, URZ ;  /* 0x0000060204147890 */ /* 0x000fe4000fffe03f */
[----:B------:R-:W-:Y:S02]  /*1ce0*/  UIADD3 UR4, UR7, 0x540, URZ ;  /* 0x0000054007047890 */ /* 0x000fe4000fffe03f */
[----:B------:R-:W-:Y:S01]  /*1cf0*/  UIADD3 UR22, UR7, 0x482, URZ ;  /* 0x0000048207167890 */ /* 0x000fe2000fffe03f */
[----:B------:R-:W-:Y:S01]  /*1d00*/  UMOV UR21, 0x80000020 ;  /* 0x8000002000157882 */ /* 0x000fe20000000000 */
        /* <DEDUP_REMOVED lines=204> */
[----:B------:R-:W-:Y:S01]  /*29d0*/  ISETP.GT.AND P3, PT, R0, 0x9, PT ;  /* 0x000000090000780c */ /* 0x000fe20003f64270 */
[----:B------:R-:W-:Y:S01]  /*29e0*/  HGMMA.64x16x16.F32 R80, gdesc[UR20], R80, gsb0 ;  /* 0x00200000145079f0 */ /* 0x000fe20008000850 */
[----:B------:R-:W-:Y:S01]  /*29f0*/  UIADD3 UR22, UR7, 0x502, URZ ;  /* 0x0000050207167890 */ /* 0x000fe2000fffe03f */
[----:B------:R-:W-:Y:S01]  /*2a00*/  FSEL R130, R94, -INF , P5 ;  /* 0xff8000005e827808 */ /* 0x000fe20002800000 */
[----:B------:R-:W-:Y:S01]  /*2a10*/  UMOV UR23, 0x80000020 ;  /* 0x8000002000177882 */ /* 0x000fe20000000000 */
[----:B------:R-:W-:-:S02]  /*2a20*/  FMNMX.FTZ R3, R122, R128, !PT ;  /* 0x000000807a037209 */ /* 0x000fc40007810000 */
[----:B------:R-:W-:Y:S02]  /*2a30*/  ISETP.GT.AND P4, PT, R0, 0x10, PT ;  /* 0x000000100000780c */ /* 0x000fe40003f84270 */
[----:B------:R-:W-:Y:S02]  /*2a40*/  FSEL R132, R95, -INF , P3 ;  /* 0xff8000005f847808 */ /* 0x000fe40001800000 */
[----:B------:R-:W-:Y:S02]  /*2a50*/  FMNMX.FTZ R3, R130, R3, !PT ;  /* 0x0000000382037209 */ /* 0x000fe40007810000 */
[----:B------:R-:W-:Y:S02]  /*2a60*/  ISETP.GT.AND P3, PT, R0, 0x11, PT ;  /* 0x000000110000780c */ /* 0x000fe40003f64270 */
[----:B------:R-:W-:Y:S02]  /*2a70*/  FMNMX.FTZ R3, R132, R3, !PT ;  /* 0x0000000384037209 */ /* 0x000fe40007810000 */
[----:B------:R-:W-:-:S04]  /*2a80*/  ISETP.GT.AND P5, PT, R9, 0x8, PT ;  /* 0x000000080900780c */ /* 0x000fc80003fa4270 */
[----:B------:R-:W-:Y:S01]  /*2a90*/  FSEL R92, R92, -INF , P5 ;  /* 0xff8000005c5c7808 */ /* 0x000fe20002800000 */
[----:B------:R-:W-:Y:S02]  /*2aa0*/  WARPGROUP.DEPBAR.LE gsb0, 0x0 ;  /* 0x00008000000079c5 */ /* 0x000fe40000010000 */
[----:B------:R-:W-:Y:S01]  /*2ab0*/  WARPGROUP.ARRIVE ;  /* 0x00000000000079c5 */ /* 0x000fe20000000000 */
[----:B------:R-:W-:Y:S02]  /*2ac0*/  FSEL R118, R82, -INF , P4 ;  /* 0xff80000052767808 */ /* 0x000fe40002000000 */
[----:B------:R-:W-:Y:S02]  /*2ad0*/  ISETP.GT.AND P4, PT, R0, 0x18, PT ;  /* 0x000000180000780c */ /* 0x000fe40003f84270 */
[----:B------:R-:W-:Y:S01]  /*2ae0*/  FSEL R82, R83, -INF , P3 ;  /* 0xff80000053527808 */ /* 0x000fe20001800000 */
[----:B------:R-:W-:Y:S01]  /*2af0*/  HGMMA.64x16x16.F32 R72, gdesc[UR20], R72, gsb0 ;  /* 0x00200000144879f0 */ /* 0x000fe20008000848 */
[----:B------:R-:W-:Y:S01]  /*2b00*/  UIADD3 UR22, UR7, 0x542, URZ ;  /* 0x0000054207167890 */ /* 0x000fe2000fffe03f */
[----:B------:R-:W-:Y:S01]  /*2b10*/  FMNMX.FTZ R3, R118, R3, !PT ;  /* 0x0000000376037209 */ /* 0x000fe20007810000 */
[----:B------:R-:W-:Y:S01]  /*2b20*/  UMOV UR23, 0x80000020 ;  /* 0x8000002000177882 */ /* 0x000fe20000000000 */
[----:B------:R-:W-:-:S02]  /*2b30*/  ISETP.GT.AND P3, PT, R0, 0x19, PT ;  /* 0x000000190000780c */ /* 0x000fc40003f64270 */
[----:B------:R-:W-:Y:S02]  /*2b40*/  FSEL R112, R86, -INF , P4 ;  /* 0xff80000056707808 */ /* 0x000fe40002000000 */
[----:B------:R-:W-:Y:S02]  /*2b50*/  FMNMX.FTZ R3, R82, R3, !PT ;  /* 0x0000000352037209 */ /* 0x000fe40007810000 */
[----:B------:R-:W-:Y:S02]  /*2b60*/  ISETP.GT.AND P4, PT, R0, 0x20, PT ;  /* 0x000000200000780c */ /* 0x000fe40003f84270 */
[----:B------:R-:W-:Y:S02]  /*2b70*/  FSEL R114, R87, -INF , P3 ;  /* 0xff80000057727808 */ /* 0x000fe40001800000 */
[----:B------:R-:W-:Y:S02]  /*2b80*/  FMNMX.FTZ R3, R112, R3, !PT ;  /* 0x0000000370037209 */ /* 0x000fe40007810000 */
[----:B------:R-:W-:-:S02]  /*2b90*/  ISETP.GT.AND P3, PT, R0, 0x21, PT ;  /* 0x000000210000780c */ /* 0x000fc40003f64270 */
[----:B------:R-:W-:Y:S01]  /*2ba0*/  FMNMX.FTZ R3, R114, R3, !PT ;  /* 0x0000000372037209 */ /* 0x000fe20007810000 */
        /* <DEDUP_REMOVED lines=30> */
[----:B------:R-:W-:Y:S01]  /*2d90*/  FSEL R106, R71, -INF , P3 ;  /* 0xff800000476a7808 */ /* 0x000fe20001800000 */
[----:B------:R-:W-:Y:S01]  /*2da0*/  IMAD.U32 R71, RZ, RZ, UR56 ;  /* 0x00000038ff477e24 */ /* 0x000fe2000f8e00ff */
        /* <DEDUP_REMOVED lines=60> */
[----:B------:R-:W-:-:S02]  /*3170*/  FMNMX.FTZ R3, R34, R3, !PT ;  /* 0x0000000322037209 */ /* 0x000fc40007810000 */
[----:B------:R-:W-:Y:S02]  /*3180*/  ISETP.GT.AND P3, PT, R0, 0x79, PT ;  /* 0x000000790000780c */ /* 0x000fe40003f64270 */
[----:B------:R-:W-:Y:S02]  /*3190*/  FSEL R38, R38, -INF , P4 ;  /* 0xff80000026267808 */ /* 0x000fe40002000000 */
[----:B------:R-:W-:Y:S02]  /*31a0*/  FMNMX.FTZ R3, R22, R3, !PT ;  /* 0x0000000316037209 */ /* 0x000fe40007810000 */
[----:B------:R-:W-:Y:S02]  /*31b0*/  ISETP.GT.AND P4, PT, R0, 0x80, PT ;  /* 0x000000800000780c */ /* 0x000fe40003f84270 */
[----:B------:R-:W-:Y:S02]  /*31c0*/  FSEL R58, R39, -INF , P3 ;  /* 0xff800000273a7808 */ /* 0x000fe40001800000 */
[----:B------:R-:W-:-:S02]  /*31d0*/  FMNMX.FTZ R3, R38, R3, !PT ;  /* 0x0000000326037209 */ /* 0x000fc40007810000 */
[----:B------:R-:W-:Y:S02]  /*31e0*/  ISETP.GT.AND P3, PT, R0, 0x81, PT ;  /* 0x000000810000780c */ /* 0x000fe40003f64270 */
[----:B------:R-:W-:Y:S01]  /*31f0*/  FMNMX.FTZ R3, R58, R3, !PT ;  /* 0x000000033a037209 */ /* 0x000fe20007810000 */
[----:B------:R-:W-:Y:S02]  /*3200*/  WARPGROUP.DEPBAR.LE gsb0, 0x0 ;  /* 0x00008000000079c5 */ /* 0x000fe40000010000 */
[----:B------:R-:W-:Y:S02]  /*3210*/  FSEL R26, R26, -INF , P4 ;  /* 0xff8000001a1a7808 */ /* 0x000fe40002000000 */
[----:B------:R-:W-:Y:S02]  /*3220*/  ISETP.GT.AND P4, PT, R0, 0x88, PT ;  /* 0x000000880000780c */ /* 0x000fe40003f84270 */
[----:B------:R-:W-:Y:S02]  /*3230*/  FSEL R66, R27, -INF , P3 ;  /* 0xff8000001b427808 */ /* 0x000fe40001800000 */
[----:B------:R-:W-:-:S02]  /*3240*/  FMNMX.FTZ R3, R26, R3, !PT ;  /* 0x000000031a037209 */ /* 0x000fc40007810000 */
[----:B------:R-:W-:Y:S02]  /*3250*/  ISETP.GT.AND P3, PT, R0, 0x89, PT ;  /* 0x000000890000780c */ /* 0x000fe40003f64270 */
[----:B------:R-:W-:Y:S02]  /*3260*/  FSEL R30, R30, -INF , P4 ;  /* 0xff8000001e1e7808 */ /* 0x000fe40002000000 */
[----:B------:R-:W-:Y:S02]  /*3270*/  FMNMX.FTZ R3, R66, R3, !PT ;  /* 0x0000000342037209 */ /* 0x000fe40007810000 */
[----:B------:R-:W-:Y:S02]  /*3280*/  FSEL R4, R31, -INF , P3 ;  /* 0xff8000001f047808 */ /* 0x000fe40001800000 */
[----:B------:R-:W-:Y:S02]  /*3290*/  FMNMX.FTZ R3, R30, R3, !PT ;  /* 0x000000031e037209 */ /* 0x000fe40007810000 */
[----:B------:R-:W-:-:S02]  /*32a0*/  ISETP.GT.AND P4, PT, R9, 0x1, PT ;  /* 0x000000010900780c */ /* 0x000fc40003f84270 */
[----:B------:R-:W-:Y:S01]  /*32b0*/  FMNMX.FTZ R13, R4, R3, !PT ;  /* 0x00000003040d7209 */ /* 0x000fe20007810000 */
[----:B------:R-:W-:Y:S01]  /*32c0*/  IMAD.U32 R3, RZ, RZ, UR4 ;  /* 0x00000004ff037e24 */ /* 0x000fe2000f8e00ff */
[----:B------:R-:W-:Y:S01]  /*32d0*/  FSEL R89, R89, -INF , P4 ;  /* 0xff80000059597808 */ /* 0x000fe20002000000 */
[----:B------:R-:W-:Y:S01]  /*32e0*/  UMOV UR4, URZ ;  /* 0x0000003f00047c82 */ /* 0x000fe20008000000 */
[----:B------:R-:W-:Y:S01]  /*32f0*/  ISETP.GT.AND P4, PT, R9, 0x11, PT ;  /* 0x000000110900780c */ /* 0x000fe20003f84270 */
[----:B------:R-:W0:Y:S03]  /*3300*/  SHFL.BFLY PT, R0, R13, 0x2, 0x1f ;  /* 0x0c401f000d007f89 */ /* 0x000e2600000e0000 */
[----:B------:R-:W-:Y:S02]  /*3310*/  FSEL R110, R81, -INF , P4 ;  /* 0xff800000516e7808 */ /* 0x000fe40002000000 */
[----:B------:R-:W-:-:S02]  /*3320*/  ISETP.GT.AND P4, PT, R9, 0x19, PT ;  /* 0x000000190900780c */ /* 0x000fc40003f84270 */
[----:B0-----:R-:W-:-:S05]  /*3330*/  FMNMX.FTZ R15, R13, R0, !PT ;  /* 0x000000000d0f7209 */ /* 0x001fca0007810000 */
[----:B------:R-:W0:Y:S02]  /*3340*/  SHFL.BFLY PT, R0, R15, 0x1, 0x1f ;  /* 0x0c201f000f007f89 */ /* 0x000e2400000e0000 */
[----:B0-----:R-:W-:-:S04]  /*3350*/  FMNMX.FTZ R0, R15, R0, !PT ;  /* 0x000000000f007209 */ /* 0x001fc80007810000 */
[C---:B------:R-:W-:Y:S01]  /*3360*/  FSETP.NEU.FTZ.AND P3, PT, R0.reuse, -INF , PT ;  /* 0xff8000000000780b */ /* 0x040fe20003f7d000 */
[----:B------:R-:W-:-:S05]  /*3370*/  FMUL.FTZ R7, R0, R3 ;  /* 0x0000000300077220 */ /* 0x000fca0000410000 */
[----:B------:R-:W-:Y:S02]  /*3380*/  FSEL R7, R7, RZ, P3 ;  /* 0x000000ff07077208 */ /* 0x000fe40001800000 */
[----:B------:R-:W-:-:S03]  /*3390*/  ISETP.GT.AND P3, PT, R9, RZ, PT ;  /* 0x000000ff0900720c */ /* 0x000fc60003f64270 */
[-CC-:B------:R-:W-:Y:S01]  /*33a0*/  FFMA.FTZ R78, R82, R3.reuse, -R7.reuse ;  /* 0x00000003524e7223 */ /* 0x180fe20000010807 */
[----:B------:R-:W-:Y:S01]  /*33b0*/  FSEL R88, R88, -INF , P3 ;  /* 0xff80000058587808 */ /* 0x000fe20001800000 */
[-CC-:B------:R-:W-:Y:S01]  /*33c0*/  FFMA.FTZ R31, R112, R3.reuse, -R7.reuse ;  /* 0x00000003701f7223 */ /* 0x180fe20000010807 */
[----:B------:R-:W-:Y:S01]  /*33d0*/  ISETP.GT.AND P3, PT, R9, 0x9, PT ;  /* 0x000000090900780c */ /* 0x000fe20003f64270 */
[--C-:B------:R-:W-:Y:S01]  /*33e0*/  FFMA.FTZ R21, R118, R3, -R7.reuse ;  /* 0x0000000376157223 */ /* 0x100fe20000010807 */
[----:B------:R-:W-:Y:S01]  /*33f0*/  FMNMX.FTZ R23, R88, R89, !PT ;  /* 0x0000005958177209 */ /* 0x000fe20007810000 */
[-CC-:B------:R-:W-:Y:S01]  /*3400*/  FFMA.FTZ R122, R122, R3.reuse, -R7.reuse ;  /* 0x000000037a7a7223 */ /* 0x180fe20000010807 */
[----:B------:R-:W-:Y:S01]  /*3410*/  FSEL R82, R93, -INF , P3 ;  /* 0xff8000005d527808 */ /* 0x000fe20001800000 */
[--C-:B------:R-:W-:Y:S01]  /*3420*/  FFMA.FTZ R35, R120, R3, -R7.reuse ;  /* 0x0000000378237223 */ /* 0x100fe20000010807 */
[C---:B------:R-:W-:Y:S01]  /*3430*/  ISETP.GT.AND P3, PT, R9.reuse, 0x10, PT ;  /* 0x000000100900780c */ /* 0x040fe20003f64270 */
[----:B------:R-:W-:Y:S01]  /*3440*/  MUFU.EX2 R13, R122 ;  /* 0x0000007a000d7308 */ /* 0x000fe20000000800 */
[----:B------:R-:W-:Y:S01]  /*3450*/  FMNMX.FTZ R23, R92, R23, !PT ;  /* 0x000000175c177209 */ /* 0x000fe20007810000 */
[-CC-:B------:R-:W-:Y:S01]  /*3460*/  FFMA.FTZ R70, R128, R3.reuse, -R7.reuse ;  /* 0x0000000380467223 */ /* 0x180fe20000010807 */
[----:B------:R-:W-:Y:S01]  /*3470*/  FSEL R86, R80, -INF , P3 ;  /* 0xff80000050567808 */ /* 0x000fe20001800000 */
[--C-:B------:R-:W-:Y:S01]  /*3480*/  FFMA.FTZ R80, R114, R3, -R7.reuse ;  /* 0x0000000372507223 */ /* 0x100fe20000010807 */
[----:B------:R-:W-:Y:S01]  /*3490*/  FMNMX.FTZ R27, R82, R23, !PT ;  /* 0x00000017521b7209 */ /* 0x000fe20007810000 */
[--C-:B------:R-:W-:Y:S01]  /*34a0*/  FFMA.FTZ R74, R132, R3, -R7.reuse ;  /* 0x00000003844a7223 */ /* 0x100fe20000010807 */
[----:B------:R-:W-:Y:S01]  /*34b0*/  ISETP.GT.AND P3, PT, R9, 0x18, PT ;  /* 0x000000180900780c */ /* 0x000fe20003f64270 */
[----:B------:R0:W-:Y:S01]  /*34c0*/  MUFU.EX2 R23, R31 ;  /* 0x0000001f00177308 */ /* 0x0001e20000000800 */
[----:B------:R-:W-:Y:S01]  /*34d0*/  FMNMX.FTZ R27, R86, R27, !PT ;  /* 0x0000001b561b7209 */ /* 0x000fe20007810000 */
[-CC-:B------:R-:W-:Y:S01]  /*34e0*/  FFMA.FTZ R39, R124, R3.reuse, -R7.reuse ;  /* 0x000000037c277223 */ /* 0x180fe20000010807 */
[----:B------:R-:W-:Y:S01]  /*34f0*/  FSEL R112, R84, -INF , P3 ;  /* 0xff80000054707808 */ /* 0x000fe20001800000 */
[--C-:B------:R-:W-:Y:S01]  /*3500*/  FFMA.FTZ R15, R130, R3, -R7.reuse ;  /* 0x00000003820f7223 */ /* 0x100fe20000010807 */
[----:B------:R-:W-:Y:S01]  /*3510*/  FMNMX.FTZ R27, R110, R27, !PT ;  /* 0x0000001b6e1b7209 */ /* 0x000fe20007810000 */
[-CC-:B------:R-:W-:Y:S01]  /*3520*/  FFMA.FTZ R43, R102, R3.reuse, -R7.reuse ;  /* 0x00000003662b7223 */ /* 0x180fe20000010807 */
[----:B------:R-:W-:Y:S01]  /*3530*/  FSEL R114, R85, -INF , P4 ;  /* 0xff80000055727808 */ /* 0x000fe20002000000 */
[-CC-:B------:R-:W-:Y:S01]  /*3540*/  FFMA.FTZ R116, R116, R3.reuse, -R7.reuse ;  /* 0x0000000374747223 */ /* 0x180fe20000010807 */
[C---:B------:R-:W-:Y:S01]  /*3550*/  ISETP.GT.AND P3, PT, R9.reuse, 0x20, PT ;  /* 0x000000200900780c */ /* 0x040fe20003f64270 */
[--C-:B------:R-:W-:Y:S01]  /*3560*/  FFMA.FTZ R50, R50, R3, -R7.reuse ;  /* 0x0000000332327223 */ /* 0x100fe20000010807 */
[----:B------:R-:W-:Y:S01]  /*3570*/  FMNMX.FTZ R27, R112, R27, !PT ;  /* 0x0000001b701b7209 */ /* 0x000fe20007810000 */
[-CC-:B------:R-:W-:Y:S01]  /*3580*/  FFMA.FTZ R54, R54, R3.reuse, -R7.reuse ;  /* 0x0000000336367223 */ /* 0x180fe20000010807 */
[C---:B------:R-:W-:Y:S01]  /*3590*/  ISETP.GT.AND P4, PT, R9.reuse, 0x21, PT ;  /* 0x000000210900780c */ /* 0x040fe20003f84270 */
[-CC-:B------:R-:W-:Y:S01]  /*35a0*/  FFMA.FTZ R47, R58, R3.reuse, -R7.reuse ;  /* 0x000000033a2f7223 */ /* 0x180fe20000010807 */
[----:B------:R-:W-:Y:S01]  /*35b0*/  FSEL R118, R72, -INF , P3 ;  /* 0xff80000048767808 */ /* 0x000fe20001800000 */
[--C-:B------:R-:W-:Y:S01]  /*35c0*/  FFMA.FTZ R72, R126, R3, -R7.reuse ;  /* 0x000000037e487223 */ /* 0x100fe20000010807 */
[----:B0-----:R-:W-:Y:S01]  /*35d0*/  FMNMX.FTZ R31, R114, R27, !PT ;  /* 0x0000001b721f7209 */ /* 0x001fe20007810000 */
[----:B------:R-:W0:Y:S01]  /*35e0*/  MUFU.EX2 R70, R70 ;  /* 0x0000004600467308 */ /* 0x000e220000000800 */
[----:B------:R-:W-:Y:S01]  /*35f0*/  ISETP.GT.AND P3, PT, R9, 0x28, PT ;  /* 0x000000280900780c */ /* 0x000fe20003f64270 */
[-CC-:B------:R-:W-:Y:S01]  /*3600*/  FFMA.FTZ R51, R12, R3.reuse, -R7.reuse ;  /* 0x000000030c337223 */ /* 0x180fe20000010807 */
[----:B------:R-:W-:Y:S01]  /*3610*/  FSEL R120, R73, -INF , P4 ;  /* 0xff80000049787808 */ /* 0x000fe20002000000 */
[----:B------:R-:W-:Y:S01]  /*3620*/  FFMA.FTZ R30, R30, R3, -R7 ;  /* 0x000000031e1e7223 */ /* 0x000fe20000010807 */
[----:B------:R-:W-:-:S02]  /*3630*/  FMNMX.FTZ R31, R118, R31, !PT ;  /* 0x0000001f761f7209 */ /* 0x000fc40007810000 */
[----:B------:R-:W-:Y:S01]  /*3640*/  ISETP.GT.AND P4, PT, R9, 0x29, PT ;  /* 0x000000290900780c */ /* 0x000fe20003f84270 */
[----:B------:R1:W-:Y:S01]  /*3650*/  MUFU.EX2 R27, R35 ;  /* 0x00000023001b7308 */ /* 0x0003e20000000800 */
[----:B------:R-:W-:Y:S02]  /*3660*/  FSEL R122, R76, -INF , P3 ;  /* 0xff8000004c7a7808 */ /* 0x000fe40001800000 */
[----:B------:R-:W-:Y:S02]  /*3670*/  FMNMX.FTZ R31, R120, R31, !PT ;  /* 0x0000001f781f7209 */ /* 0x000fe40007810000 */
[----:B------:R-:W-:Y:S02]  /*3680*/  FSEL R126, R77, -INF , P4 ;  /* 0xff8000004d7e7808 */ /* 0x000fe40002000000 */
[----:B------:R-:W-:Y:S01]  /*3690*/  ISETP.GT.AND P3, PT, R9, 0x30, PT ;  /* 0x000000300900780c */ /* 0x000fe20003f64270 */
[----:B------:R-:W2:Y:S01]  /*36a0*/  MUFU.EX2 R15, R15 ;  /* 0x0000000f000f7308 */ /* 0x000ea20000000800 */
[----:B------:R-:W-:-:S02]  /*36b0*/  FMNMX.FTZ R31, R122, R31, !PT ;  /* 0x0000001f7a1f7209 */ /* 0x000fc40007810000 */
[C---:B------:R-:W-:Y:S02]  /*36c0*/  ISETP.GT.AND P4, PT, R9.reuse, 0x31, PT ;  /* 0x000000310900780c */ /* 0x040fe40003f84270 */
[----:B------:R-:W-:Y:S01]  /*36d0*/  FSEL R128, R64, -INF , P3 ;  /* 0xff80000040807808 */ /* 0x000fe20001800000 */
[----:B------:R-:W-:Y:S01]  /*36e0*/  FFMA.FTZ R64, R104, R3, -R7 ;  /* 0x0000000368407223 */ /* 0x000fe20000010807 */
[----:B-1----:R-:W-:Y:S01]  /*36f0*/  FMNMX.FTZ R35, R126, R31, !PT ;  /* 0x0000001f7e237209 */ /* 0x002fe20007810000 */
[----:B------:R-:W1:Y:S01]  /*3700*/  MUFU.EX2 R74, R74 ;  /* 0x0000004a004a7308 */ /* 0x000e620000000800 */
[----:B------:R-:W-:Y:S02]  /*3710*/  ISETP.GT.AND P3, PT, R9, 0x38, PT ;  /* 0x000000380900780c */ /* 0x000fe40003f64270 */
[----:B------:R-:W-:Y:S02]  /*3720*/  FSEL R132, R65, -INF , P4 ;  /* 0xff80000041847808 */ /* 0x000fe40002000000 */
[----:B------:R-:W-:-:S02]  /*3730*/  FMNMX.FTZ R35, R128, R35, !PT ;  /* 0x0000002380237209 */ /* 0x000fc40007810000 */
[----:B------:R-:W-:Y:S01]  /*3740*/  ISETP.GT.AND P4, PT, R9, 0x39, PT ;  /* 0x000000390900780c */ /* 0x000fe20003f84270 */
[----:B------:R3:W-:Y:S01]  /*3750*/  MUFU.EX2 R31, R39 ;  /* 0x00000027001f7308 */ /* 0x0007e20000000800 */
[----:B------:R-:W-:Y:S02]  /*3760*/  FSEL R124, R68, -INF , P3 ;  /* 0xff800000447c7808 */ /* 0x000fe40001800000 */
[----:B------:R-:W-:Y:S02]  /*3770*/  FMNMX.FTZ R35, R132, R35, !PT ;  /* 0x0000002384237209 */ /* 0x000fe40007810000 */
[----:B------:R-:W-:Y:S02]  /*3780*/  FSEL R130, R69, -INF , P4 ;  /* 0xff80000045827808 */ /* 0x000fe40002000000 */
[----:B------:R-:W-:Y:S01]  /*3790*/  ISETP.GT.AND P3, PT, R9, 0x40, PT ;  /* 0x000000400900780c */ /* 0x000fe20003f64270 */
[----:B------:R-:W-:Y:S01]  /*37a0*/  MUFU.EX2 R21, R21 ;  /* 0x0000001500157308 */ /* 0x000fe20000000800 */
[----:B------:R-:W-:-:S02]  /*37b0*/  FMNMX.FTZ R35, R124, R35, !PT ;  /* 0x000000237c237209 */ /* 0x000fc40007810000 */
[C---:B------:R-:W-:Y:S02]  /*37c0*/  ISETP.GT.AND P4, PT, R9.reuse, 0x41, PT ;  /* 0x000000410900780c */ /* 0x040fe40003f84270 */
[----:B------:R-:W-:Y:S01]  /*37d0*/  FSEL R134, R56, -INF , P3 ;  /* 0xff80000038867808 */ /* 0x000fe20001800000 */
[----:B------:R-:W-:Y:S01]  /*37e0*/  FFMA.FTZ R56, R90, R3, -R7 ;  /* 0x000000035a387223 */ /* 0x000fe20000010807 */
[----:B---3--:R-:W-:Y:S01]  /*37f0*/  FMNMX.FTZ R39, R130, R35, !PT ;  /* 0x0000002382277209 */ /* 0x008fe20007810000 */
[----:B------:R-:W-:Y:S01]  /*3800*/  MUFU.EX2 R78, R78 ;  /* 0x0000004e004e7308 */ /* 0x000fe20000000800 */
        /* <DEDUP_REMOVED lines=13> */
[--C-:B------:R-:W-:Y:S01]  /*38e0*/  FFMA.FTZ R48, R106, R3, -R7.reuse ;  /* 0x000000036a307223 */ /* 0x100fe20000010807 */
[----:B---3--:R-:W-:Y:S01]  /*38f0*/  FMNMX.FTZ R43, R90, R39, !PT ;  /* 0x000000275a2b7209 */ /* 0x008fe20007810000 */
[----:B------:R-:W-:Y:S01]  /*3900*/  MUFU.EX2 R72, R72 ;  /* 0x0000004800487308 */ /* 0x000fe20000000800 */
[----:B------:R-:W-:Y:S02]  /*3910*/  ISETP.GT.AND P3, PT, R9, 0x58, PT ;  /* 0x000000580900780c */ /* 0x000fe40003f64270 */
        /* <DEDUP_REMOVED lines=14> */
[----:B------:R-:W-:Y:S01]  /*3a00*/  FMNMX.FTZ R43, R68, R43, !PT ;  /* 0x0000002b442b7209 */ /* 0x000fe20007810000 */
[----:B------:R-:W-:Y:S01]  /*3a10*/  MUFU.EX2 R56, R56 ;  /* 0x0000003800387308 */ /* 0x000fe20000000800 */
[----:B------:R-:W-:Y:S02]  /*3a20*/  ISETP.GT.AND P3, PT, R9, 0x68, PT ;  /* 0x000000680900780c */ /* 0x000fe40003f64270 */
[----:B------:R-:W-:Y:S01]  /*3a30*/  FSEL R94, R41, -INF , P4 ;  /* 0xff800000295e7808 */ /* 0x000fe20002000000 */
[----:B------:R-:W-:Y:S01]  /*3a40*/  FFMA.FTZ R41, R108, R3, -R7 ;  /* 0x000000036c297223 */ /* 0x000fe20000010807 */
[----:B------:R-:W-:-:S02]  /*3a50*/  FMNMX.FTZ R43, R76, R43, !PT ;  /* 0x0000002b4c2b7209 */ /* 0x000fc40007810000 */
[----:B------:R-:W-:Y:S01]  /*3a60*/  ISETP.GT.AND P4, PT, R9, 0x69, PT ;  /* 0x000000690900780c */ /* 0x000fe20003f84270 */
[----:B------:R-:W-:Y:S01]  /*3a70*/  MUFU.EX2 R48, R48 ;  /* 0x0000003000307308 */ /* 0x000fe20000000800 */
        /* <DEDUP_REMOVED lines=10> */
[----:B------:R-:W-:Y:S01]  /*3b20*/  ISETP.GT.AND P4, PT, R9, 0x71, PT ;  /* 0x000000710900780c */ /* 0x000fe20003f84270 */
[----:B------:R-:W-:Y:S01]  /*3b30*/  MUFU.EX2 R40, R40 ;  /* 0x0000002800287308 */ /* 0x000fe20000000800 */
[----:B---3--:R-:W-:Y:S01]  /*3b40*/  FSEL R116, R32, -INF , P3 ;  /* 0xff80000020747808 */ /* 0x008fe20001800000 */
[----:B------:R-:W-:Y:S01]  /*3b50*/  FFMA.FTZ R32, R62, R3, -R7 ;  /* 0x000000033e207223 */ /* 0x000fe20000010807 */
[----:B------:R-:W-:-:S02]  /*3b60*/  FMNMX.FTZ R43, R108, R43, !PT ;  /* 0x0000002b6c2b7209 */ /* 0x000fc40007810000 */
[----:B------:R-:W-:Y:S02]  /*3b70*/  ISETP.GT.AND P3, PT, R9, 0x78, PT ;  /* 0x000000780900780c */ /* 0x000fe40003f64270 */
        /* <DEDUP_REMOVED lines=8> */
[----:B------:R-:W-:Y:S01]  /*3c00*/  FSEL R138, R37, -INF , P4 ;  /* 0xff800000258a7808 */ /* 0x000fe20002000000 */
[----:B------:R-:W-:Y:S01]  /*3c10*/  MUFU.EX2 R32, R32 ;  /* 0x0000002000207308 */ /* 0x000fe20000000800 */
[C---:B------:R-:W-:Y:S02]  /*3c20*/  ISETP.GT.AND P3, PT, R9.reuse, 0x80, PT ;  /* 0x000000800900780c */ /* 0x040fe40003f64270 */
[----:B------:R-:W-:Y:S02]  /*3c30*/  FMNMX.FTZ R43, R136, R43, !PT ;  /* 0x0000002b882b7209 */ /* 0x000fe40007810000 */
[----:B------:R-:W-:Y:S02]  /*3c40*/  ISETP.GT.AND P4, PT, R9, 0x81, PT ;  /* 0x000000810900780c */ /* 0x000fe40003f84270 */
[----:B------:R-:W-:Y:S01]  /*3c50*/  FSEL R24, R24, -INF , P3 ;  /* 0xff80000018187808 */ /* 0x000fe20001800000 */
[----:B------:R-:W-:Y:S01]  /*3c60*/  MUFU.EX2 R33, R33 ;  /* 0x0000002100217308 */ /* 0x000fe20000000800 */
[----:B------:R-:W-:-:S02]  /*3c70*/  FMNMX.FTZ R37, R138, R43, !PT ;  /* 0x0000002b8a257209 */ /* 0x000fc40007810000 */
[----:B------:R-:W-:Y:S02]  /*3c80*/  ISETP.GT.AND P3, PT, R9, 0x88, PT ;  /* 0x000000880900780c */ /* 0x000fe40003f64270 */
[----:B------:R-:W-:Y:S02]  /*3c90*/  FSEL R140, R25, -INF , P4 ;  /* 0xff800000198c7808 */ /* 0x000fe40002000000 */
[----:B------:R-:W-:Y:S01]  /*3ca0*/  FMNMX.FTZ R37, R24, R37, !PT ;  /* 0x0000002518257209 */ /* 0x000fe20007810000 */
[----:B------:R-:W-:Y:S01]  /*3cb0*/  MUFU.EX2 R43, R50 ;  /* 0x00000032002b7308 */ /* 0x000fe20000000800 */
[----:B------:R-:W-:Y:S02]  /*3cc0*/  ISETP.GT.AND P4, PT, R9, 0x89, PT ;  /* 0x000000890900780c */ /* 0x000fe40003f84270 */
[----:B------:R-:W-:Y:S01]  /*3cd0*/  FSEL R142, R28, -INF , P3 ;  /* 0xff8000001c8e7808 */ /* 0x000fe20001800000 */
[----:B------:R-:W-:Y:S01]  /*3ce0*/  FFMA.FTZ R28, R42, R3, -R7 ;  /* 0x000000032a1c7223 */ /* 0x000fe20000010807 */
[----:B------:R-:W-:-:S02]  /*3cf0*/  FMNMX.FTZ R37, R140, R37, !PT ;  /* 0x000000258c257209 */ /* 0x000fc40007810000 */
[----:B------:R-:W-:Y:S01]  /*3d00*/  FSEL R146, R29, -INF , P4 ;  /* 0xff8000001d927808 */ /* 0x000fe20002000000 */
[----:B------:R3:W-:Y:S01]  /*3d10*/  MUFU.EX2 R50, R54 ;  /* 0x0000003600327308 */ /* 0x0007e20000000800 */
[----:B------:R-:W-:Y:S01]  /*3d20*/  FMNMX.FTZ R37, R142, R37, !PT ;  /* 0x000000258e257209 */ /* 0x000fe20007810000 */
[----:B------:R-:W-:-:S03]  /*3d30*/  FFMA.FTZ R29, R22, R3, -R7 ;  /* 0x00000003161d7223 */ /* 0x000fc60000010807 */
[----:B------:R-:W-:Y:S01]  /*3d40*/  FMNMX.FTZ R6, R146, R37, !PT ;  /* 0x0000002592067209 */ /* 0x000fe20007810000 */
[-CC-:B------:R-:W-:Y:S01]  /*3d50*/  FFMA.FTZ R37, R14, R3.reuse, -R7.reuse ;  /* 0x000000030e257223 */ /* 0x180fe20000010807 */
[----:B------:R-:W-:Y:S01]  /*3d60*/  FFMA.FTZ R7, R4, R3, -R7 ;  /* 0x0000000304077223 */ /* 0x000fe20000010807 */
[----:B------:R-:W-:Y:S01]  /*3d70*/  MUFU.EX2 R44, R44 ;  /* 0x0000002c002c7308 */ /* 0x000fe20000000800 */
[----:B---3--:R-:W-:Y:S01]  /*3d80*/  LEA.HI R54, R100, R99, RZ, 0x4 ;  /* 0x0000006364367211 */ /* 0x008fe200078f20ff */
[----:B------:R-:W3:Y:S03]  /*3d90*/  SHFL.BFLY PT, R9, R6, 0x2, 0x1f ;  /* 0x0c401f0006097f89 */ /* 0x000ee600000e0000 */
[----:B------:R-:W-:-:S03]  /*3da0*/  LOP3.LUT R42, R54, 0xfffffff0, RZ, 0xc0, !PT ;  /* 0xfffffff0362a7812 */ /* 0x000fc600078ec0ff */
[----:B------:R-:W-:Y:S02]  /*3db0*/  MUFU.EX2 R51, R51 ;  /* 0x0000003300337308 */ /* 0x000fe40000000800 */
[----:B------:R-:W-:Y:S01]  /*3dc0*/  IMAD.IADD R58, R99, 0x1, -R42 ;  /* 0x00000001633a7824 */ /* 0x000fe200078e0a2a */
[----:B------:R-:W-:-:S04]  /*3dd0*/  LEA.HI R99, R100, R99, RZ, 0x5 ;  /* 0x0000006364637211 */ /* 0x000fc800078f28ff */
[----:B------:R-:W-:Y:S01]  /*3de0*/  SHF.R.S32.HI R65, RZ, 0x1f, R58 ;  /* 0x0000001fff417819 */ /* 0x000fe2000001143a */
[----:B------:R-:W-:Y:S01]  /*3df0*/  IMAD.SHL.U32 R99, R99, 0x8, RZ ;  /* 0x0000000863637824 */ /* 0x000fe200078e00ff */
[----:B------:R-:W-:Y:S02]  /*3e00*/  MUFU.EX2 R28, R28 ;  /* 0x0000001c001c7308 */ /* 0x000fe40000000800 */
[CC--:B------:R-:W-:Y:S02]  /*3e10*/  LEA.HI R66, R65.reuse, R58.reuse, RZ, 0x2 ;  /* 0x0000003a41427211 */ /* 0x0c0fe400078f10ff */
[----:B------:R-:W-:Y:S02]  /*3e20*/  LEA.HI R65, R65, R58, RZ, 0x3 ;  /* 0x0000003a41417211 */ /* 0x000fe400078f18ff */
[----:B------:R-:W-:Y:S02]  /*3e30*/  LOP3.LUT R67, R66, 0x7fffffc, RZ, 0xc0, !PT ;  /* 0x07fffffc42437812 */ /* 0x000fe400078ec0ff */
[----:B------:R-:W-:Y:S01]  /*3e40*/  SHF.R.S32.HI R66, RZ, 0x2, R66 ;  /* 0x00000002ff427819 */ /* 0x000fe20000011442 */
[----:B------:R-:W-:Y:S01]  /*3e50*/  MUFU.EX2 R37, R37 ;  /* 0x0000002500257308 */ /* 0x000fe20000000800 */
[----:B---3--:R-:W-:-:S02]  /*3e60*/  FMNMX.FTZ R9, R6, R9, !PT ;  /* 0x0000000906097209 */ /* 0x008fc40007810000 */
[----:B------:R-:W-:Y:S01]  /*3e70*/  LOP3.LUT R99, R99, 0x7fffff00, RZ, 0xc0, !PT ;  /* 0x7fffff0063637812 */ /* 0x000fe200078ec0ff */
[----:B------:R-:W-:Y:S02]  /*3e80*/  IMAD.SHL.U32 R66, R66, 0x40, RZ ;  /* 0x0000004042427824 */ /* 0x000fe400078e00ff */
[----:B------:R-:W3:Y:S02]  /*3e90*/  SHFL.BFLY PT, R6, R9, 0x1, 0x1f ;  /* 0x0c201f0009067f89 */ /* 0x000ee400000e0000 */
[----:B------:R-:W-:Y:S01]  /*3ea0*/  MUFU.EX2 R36, R36 ;  /* 0x0000002400247308 */ /* 0x000fe20000000800 */
[----:B------:R-:W-:-:S07]  /*3eb0*/  LOP3.LUT R66, R66, 0x40, RZ, 0xc0, !PT ;  /* 0x0000004042427812 */ /* 0x000fce00078ec0ff */
[----:B------:R-:W-:Y:S08]  /*3ec0*/  MUFU.EX2 R45, R45 ;  /* 0x0000002d002d7308 */ /* 0x000ff00000000800 */
[----:B------:R-:W-:Y:S01]  /*3ed0*/  MUFU.EX2 R8, R8 ;  /* 0x0000000800087308 */ /* 0x000fe20000000800 */
[----:B---3--:R-:W-:-:S07]  /*3ee0*/  FMNMX.FTZ R6, R9, R6, !PT ;  /* 0x0000000609067209 */ /* 0x008fce0007810000 */
[----:B------:R-:W-:Y:S01]  /*3ef0*/  MUFU.EX2 R29, R29 ;  /* 0x0000001d001d7308 */ /* 0x000fe20000000800 */
[C---:B------:R-:W-:Y:S01]  /*3f00*/  FSETP.NEU.FTZ.AND P3, PT, R6.reuse, -INF , PT ;  /* 0xff8000000600780b */ /* 0x040fe20003f7d000 */
[----:B------:R-:W-:-:S05]  /*3f10*/  FMUL.FTZ R25, R6, R3 ;  /* 0x0000000306197220 */ /* 0x000fca0000410000 */
[----:B------:R-:W-:Y:S01]  /*3f20*/  FSEL R25, R25, RZ, P3 ;  /* 0x000000ff19197208 */ /* 0x000fe20001800000 */
[----:B------:R-:W-:Y:S04]  /*3f30*/  MUFU.EX2 R34, R34 ;  /* 0x0000002200227308 */ /* 0x000fe80000000800 */
[-C--:B------:R-:W-:Y:S01]  /*3f40*/  FFMA.FTZ R69, R82, R3.reuse, -R25 ;  /* 0x0000000352457223 */ /* 0x080fe20000010819 */
[----:B------:R-:W-:Y:S01]  /*3f50*/  IMAD.IADD R82, R58, 0x1, -R67 ;  /* 0x000000013a527824 */ /* 0x000fe200078e0a43 */
[----:B------:R-:W-:Y:S01]  /*3f60*/  SHF.R.S32.HI R67, RZ, 0x4, R54 ;  /* 0x00000004ff437819 */ /* 0x000fe20000011436 */
[----:B------:R-:W-:Y:S02]  /*3f70*/  IMAD.SHL.U32 R58, R65, 0x10, RZ ;  /* 0x00000010413a7824 */ /* 0x000fe400078e00ff */
[-CC-:B------:R-:W-:Y:S01]  /*3f80*/  FFMA.FTZ R12, R88, R3.reuse, -R25.reuse ;  /* 0x00000003580c7223 */ /* 0x180fe20000010819 */
[-CC-:B------:R-:W-:Y:S01]  /*3f90*/  FFMA.FTZ R9, R89, R3.reuse, -R25.reuse ;  /* 0x0000000359097223 */ /* 0x180fe20000010819 */
[-CC-:B------:R-:W-:Y:S01]  /*3fa0*/  FFMA.FTZ R14, R92, R3.reuse, -R25.reuse ;  /* 0x000000035c0e7223 */ /* 0x180fe20000010819 */
[----:B------:R-:W-:Y:S01]  /*3fb0*/  IMAD.SHL.U32 R67, R67, 0x8, RZ ;  /* 0x0000000843437824 */ /* 0x000fe200078e00ff */
[----:B------:R-:W-:Y:S01]  /*3fc0*/  LOP3.LUT R58, R58, 0x7fffff80, RZ, 0xc0, !PT ;  /* 0x7fffff803a3a7812 */ /* 0x000fe200078ec0ff */
[-CC-:B------:R-:W-:Y:S01]  /*3fd0*/  FFMA.FTZ R20, R86, R3.reuse, -R25.reuse ;  /* 0x0000000356147223 */ /* 0x180fe20000010819 */
[----:B------:R-:W-:Y:S01]  /*3fe0*/  MUFU.EX2 R12, R12 ;  /* 0x0000000c000c7308 */ /* 0x000fe20000000800 */
[----:B------:R-:W-:Y:S01]  /*3ff0*/  FFMA.FTZ R53, R110, R3, -R25 ;  /* 0x000000036e357223 */ /* 0x000fe20000010819 */
[----:B------:R-:W-:Y:S01]  /*4000*/  LOP3.LUT R86, R66, 0x8, R67, 0xf8, !PT ;  /* 0x0000000842567812 */ /* 0x000fe200078ef843 */
[----:B------:R-:W-:Y:S01]  /*4010*/  IMAD.IADD R99, R99, 0x1, R58 ;  /* 0x0000000163637824 */ /* 0x000fe200078e023a */
[----:B------:R-:W-:Y:S01]  /*4020*/  SHF.R.U32.HI R67, RZ, 0x3, R66 ;  /* 0x00000003ff437819 */ /* 0x000fe20000011642 */
[----:B------:R-:W-:-:S02]  /*4030*/  @!P1 VIADD R66, R71, 0x31c40 ;  /* 0x00031c4047429836 */ /* 0x000fc40000000000 */
[----:B------:R-:W-:Y:S01]  /*4040*/  FFMA.FTZ R22, R112, R3, -R25 ;  /* 0x0000000370167223 */ /* 0x000fe20000010819 */
[----:B------:R-:W-:Y:S01]  /*4050*/  IMAD R82, R82, 0x10, R99 ;  /* 0x0000001052527824 */ /* 0x000fe200078e0263 */
[----:B------:R-:W3:Y:S01]  /*4060*/  MUFU.EX2 R9, R9 ;  /* 0x0000000900097308 */ /* 0x000ee20000000800 */
[----:B------:R-:W-:Y:S01]  /*4070*/  LOP3.LUT R71, R86, R67, RZ, 0x3c, !PT ;  /* 0x0000004356477212 */ /* 0x000fe200078e3cff */
[-CC-:B------:R-:W-:Y:S01]  /*4080*/  FFMA.FTZ R57, R114, R3.reuse, -R25.reuse ;  /* 0x0000000372397223 */ /* 0x180fe20000010819 */
[-CC-:B------:R-:W-:Y:S01]  /*4090*/  FFMA.FTZ R26, R118, R3.reuse, -R25.reuse ;  /* 0x00000003761a7223 */ /* 0x180fe20000010819 */
[-CC-:B------:R-:W-:Y:S01]  /*40a0*/  FFMA.FTZ R59, R120, R3.reuse, -R25.reuse ;  /* 0x00000003783b7223 */ /* 0x180fe20000010819 */
[----:B------:R-:W-:Y:S01]  /*40b0*/  FFMA.FTZ R46, R122, R3, -R25 ;  /* 0x000000037a2e7223 */ /* 0x000fe20000010819 */
[----:B------:R-:W-:Y:S02]  /*40c0*/  IMAD.IADD R75, R82, 0x1, R71 ;  /* 0x00000001524b7824 */ /* 0x000fe400078e0247 */
[----:B0-----:R-:W-:Y:S01]  /*40d0*/  FADD.FTZ R82, R13, R70 ;  /* 0x000000460d527221 */ /* 0x001fe20000010000 */
[----:B------:R-:W0:Y:S01]  /*40e0*/  MUFU.EX2 R14, R14 ;  /* 0x0000000e000e7308 */ /* 0x000e220000000800 */
[----:B------:R-:W-:Y:S01]  /*40f0*/  F2FP.F16.F32.PACK_AB R13, R70, R13 ;  /* 0x0000000d460d723e */ /* 0x000fe200000000ff */
[--C-:B------:R-:W-:Y:S01]  /*4100*/  FFMA.FTZ R63, R126, R3, -R25.reuse ;  /* 0x000000037e3f7223 */ /* 0x100fe20000010819 */
[----:B--2---:R-:W-:Y:S01]  /*4110*/  FADD.FTZ R73, R15, R82 ;  /* 0x000000520f497221 */ /* 0x004fe20000010000 */
[----:B-1----:R-:W-:Y:S01]  /*4120*/  F2FP.F16.F32.PACK_AB R15, R74, R15 ;  /* 0x0000000f4a0f723e */ /* 0x002fe200000000ff */
[-CC-:B------:R-:W-:Y:S01]  /*4130*/  FFMA.FTZ R4, R128, R3.reuse, -R25.reuse ;  /* 0x0000000380047223 */ /* 0x180fe20000010819 */
[-C--:B------:R-:W-:Y:S01]  /*4140*/  FFMA.FTZ R55, R132, R3.reuse, -R25 ;  /* 0x0000000384377223 */ /* 0x080fe20000010819 */
[----:B------:R-:W-:Y:S01]  /*4150*/  FADD.FTZ R82, R74, R73 ;  /* 0x000000494a527221 */ /* 0x000fe20000010000 */
[----:B------:R-:W1:Y:S01]  /*4160*/  MUFU.EX2 R69, R69 ;  /* 0x0000004500457308 */ /* 0x000e620000000800 */
[----:B---3--:R-:W-:Y:S01]  /*4170*/  FADD.FTZ R71, R12, R9 ;  /* 0x000000090c477221 */ /* 0x008fe20000010000 */
[----:B------:R-:W-:Y:S01]  /*4180*/  F2FP.F16.F32.PACK_AB R12, R9, R12 ;  /* 0x0000000c090c723e */ /* 0x000fe200000000ff */
[----:B------:R-:W-:Y:S01]  /*4190*/  FADD.FTZ R73, R21, R82 ;  /* 0x0000005215497221 */ /* 0x000fe20000010000 */
[----:B------:R-:W-:Y:S01]  /*41a0*/  LEA R9, R75, UR56, 0x1 ;  /* 0x000000384b097c11 */ /* 0x000fe2000f8e08ff */
[-CC-:B------:R-:W-:Y:S01]  /*41b0*/  FFMA.FTZ R42, R124, R3.reuse, -R25.reuse ;  /* 0x000000037c2a7223 */ /* 0x180fe20000010819 */
[----:B------:R-:W-:Y:S01]  /*41c0*/  @!P1 PRMT R66, RZ, 0x654, R66 ;  /* 0x00000654ff429816 */ /* 0x000fe20000000042 */
[-C--:B------:R-:W-:Y:S01]  /*41d0*/  FFMA.FTZ R61, R130, R3.reuse, -R25 ;  /* 0x00000003823d7223 */ /* 0x080fe20000010819 */
[----:B------:R-:W2:Y:S01]  /*41e0*/  MUFU.EX2 R20, R20 ;  /* 0x0000001400147308 */ /* 0x000ea20000000800 */
[----:B0-----:R-:W-:Y:S01]  /*41f0*/  FADD.FTZ R70, R14, R71 ;  /* 0x000000470e467221 */ /* 0x001fe20000010000 */
[----:B------:R0:W-:Y:S01]  /*4200*/  @!P1 SYNCS.ARRIVE.TRANS64.RED.A1T0 RZ, [R66+URZ], RZ ;  /* 0x000000ff42ff99a7 */ /* 0x0001e2000810043f */
[-CC-:B------:R-:W-:Y:S01]  /*4210*/  FFMA.FTZ R134, R134, R3.reuse, -R25.reuse ;  /* 0x0000000386867223 */ /* 0x180fe20000010819 */
[-CC-:B------:R-:W-:Y:S01]  /*4220*/  FFMA.FTZ R65, R104, R3.reuse, -R25.reuse ;  /* 0x0000000368417223 */ /* 0x180fe20000010819 */
[-CC-:B------:R-:W-:Y:S01]  /*4230*/  FFMA.FTZ R58, R102, R3.reuse, -R25.reuse ;  /* 0x00000003663a7223 */ /* 0x180fe20000010819 */
[-CC-:B------:R-:W-:Y:S01]  /*4240*/  FFMA.FTZ R67, R90, R3.reuse, -R25.reuse ;  /* 0x000000035a437223 */ /* 0x180fe20000010819 */
[-C--:B------:R-:W-:Y:S01]  /*4250*/  FFMA.FTZ R52, R52, R3.reuse, -R25 ;  /* 0x0000000334347223 */ /* 0x080fe20000010819 */
[----:B------:R-:W3:Y:S01]  /*4260*/  MUFU.EX2 R53, R53 ;  /* 0x0000003500357308 */ /* 0x000ee20000000800 */
[C---:B-1----:R-:W-:Y:S01]  /*4270*/  FADD.FTZ R71, R69.reuse, R70 ;  /* 0x0000004645477221 */ /* 0x042fe20000010000 */
[----:B------:R-:W-:Y:S01]  /*4280*/  FADD.FTZ R70, R78, R73 ;  /* 0x000000494e467221 */ /* 0x000fe20000010000 */
[----:B------:R-:W-:Y:S01]  /*4290*/  F2FP.F16.F32.PACK_AB R14, R69, R14 ;  /* 0x0000000e450e723e */ /* 0x000fe200000000ff */
[-CC-:B------:R-:W-:Y:S01]  /*42a0*/  FFMA.FTZ R69, R60, R3.reuse, -R25.reuse ;  /* 0x000000033c457223 */ /* 0x180fe20000010819 */
[-CC-:B------:R-:W-:Y:S01]  /*42b0*/  FFMA.FTZ R60, R76, R3.reuse, -R25.reuse ;  /* 0x000000034c3c7223 */ /* 0x180fe20000010819 */
[----:B------:R-:W-:Y:S01]  /*42c0*/  FADD.FTZ R73, R23, R70 ;  /* 0x0000004617497221 */ /* 0x000fe20000010000 */
[-C--:B0-----:R-:W-:Y:S01]  /*42d0*/  FFMA.FTZ R66, R84, R3.reuse, -R25 ;  /* 0x0000000354427223 */ /* 0x081fe20000010819 */
[----:B------:R-:W0:Y:S01]  /*42e0*/  MUFU.EX2 R22, R22 ;  /* 0x0000001600167308 */ /* 0x000e220000000800 */
[----:B--2---:R-:W-:Y:S01]  /*42f0*/  FADD.FTZ R70, R20, R71 ;  /* 0x0000004714467221 */ /* 0x004fe20000010000 */
[----:B------:R-:W-:Y:S01]  /*4300*/  FADD.FTZ R74, R80, R73 ;  /* 0x00000049504a7221 */ /* 0x000fe20000010000 */
[-CC-:B------:R-:W-:Y:S01]  /*4310*/  FFMA.FTZ R68, R68, R3.reuse, -R25.reuse ;  /* 0x0000000344447223 */ /* 0x180fe20000010819 */
[-CC-:B------:R-:W-:Y:S01]  /*4320*/  FFMA.FTZ R94, R94, R3.reuse, -R25.reuse ;  /* 0x000000035e5e7223 */ /* 0x180fe20000010819 */
[-CC-:B------:R-:W-:Y:S01]  /*4330*/  FFMA.FTZ R106, R106, R3.reuse, -R25.reuse ;  /* 0x000000036a6a7223 */ /* 0x180fe20000010819 */
[----:B------:R-:W-:Y:S01]  /*4340*/  FADD.FTZ R75, R27, R74 ;  /* 0x0000004a1b4b7221 */ /* 0x000fe20000010000 */
[-C--:B------:R-:W-:Y:S01]  /*4350*/  FFMA.FTZ R108, R108, R3.reuse, -R25 ;  /* 0x000000036c6c7223 */ /* 0x080fe20000010819 */
[----:B------:R-:W1:Y:S01]  /*4360*/  MUFU.EX2 R57, R57 ;  /* 0x0000003900397308 */ /* 0x000e620000000800 */
[----:B---3--:R-:W-:Y:S01]  /*4370*/  FADD.FTZ R73, R53, R70 ;  /* 0x0000004635497221 */ /* 0x008fe20000010000 */
[----:B------:R-:W-:Y:S01]  /*4380*/  FADD.FTZ R76, R72, R75 ;  /* 0x0000004b484c7221 */ /* 0x000fe20000010000 */
[-CC-:B------:R-:W-:Y:S01]  /*4390*/  FFMA.FTZ R70, R24, R3.reuse, -R25.reuse ;  /* 0x0000000318467223 */ /* 0x180fe20000010819 */
[-CC-:B------:R-:W-:Y:S01]  /*43a0*/  FFMA.FTZ R116, R116, R3.reuse, -R25.reuse ;  /* 0x0000000374747223 */ /* 0x180fe20000010819 */
[-CC-:B------:R-:W-:Y:S01]  /*43b0*/  FFMA.FTZ R62, R62, R3.reuse, -R25.reuse ;  /* 0x000000033e3e7223 */ /* 0x180fe20000010819 */
[----:B------:R-:W-:Y:S01]  /*43c0*/  FADD.FTZ R75, R31, R76 ;  /* 0x0000004c1f4b7221 */ /* 0x000fe20000010000 */
[-C--:B------:R-:W-:Y:S01]  /*43d0*/  FFMA.FTZ R136, R136, R3.reuse, -R25 ;  /* 0x0000000388887223 */ /* 0x080fe20000010819 */
[----:B------:R-:W2:Y:S01]  /*43e0*/  MUFU.EX2 R26, R26 ;  /* 0x0000001a001a7308 */ /* 0x000ea20000000800 */
[----:B0-----:R-:W-:Y:S01]  /*43f0*/  FADD.FTZ R74, R22, R73 ;  /* 0x00000049164a7221 */ /* 0x001fe20000010000 */
[-CC-:B------:R-:W-:Y:S01]  /*4400*/  FFMA.FTZ R138, R138, R3.reuse, -R25.reuse ;  /* 0x000000038a8a7223 */ /* 0x180fe20000010819 */
[-CC-:B------:R-:W-:Y:S01]  /*4410*/  FFMA.FTZ R140, R140, R3.reuse, -R25.reuse ;  /* 0x000000038c8c7223 */ /* 0x180fe20000010819 */
[-CC-:B------:R-:W-:Y:S01]  /*4420*/  FFMA.FTZ R142, R142, R3.reuse, -R25.reuse ;  /* 0x000000038e8e7223 */ /* 0x180fe20000010819 */
[----:B------:R-:W-:Y:S01]  /*4430*/  FFMA.FTZ R146, R146, R3, -R25 ;  /* 0x0000000392927223 */ /* 0x000fe20000010819 */
[----:B------:R-:W-:Y:S01]  /*4440*/  STSM.16.M88.4 [R9+0x24300], R12 ;  /* 0x0243000c09007844 */ /* 0x000fe20000000200 */
[----:B------:R-:W-:Y:S01]  /*4450*/  F2FP.F16.F32.PACK_AB R20, R53, R20 ;  /* 0x000000143514723e */ /* 0x000fe200000000ff */
[----:B------:R-:W0:Y:S01]  /*4460*/  MUFU.EX2 R59, R59 ;  /* 0x0000003b003b7308 */ /* 0x000e220000000800 */
[----:B-1----:R-:W-:Y:S01]  /*4470*/  FADD.FTZ R73, R57, R74 ;  /* 0x0000004a39497221 */ /* 0x002fe20000010000 */
[----:B------:R-:W-:Y:S01]  /*4480*/  FADD.FTZ R74, R64, R75 ;  /* 0x0000004b404a7221 */ /* 0x000fe20000010000 */
[----:B------:R-:W-:-:S02]  /*4490*/  F2FP.F16.F32.PACK_AB R21, R78, R21 ;  /* 0x000000154e15723e */ /* 0x000fc400000000ff */
[----:B------:R-:W-:Y:S01]  /*44a0*/  F2FP.F16.F32.PACK_AB R23, R80, R23 ;  /* 0x000000175017723e */ /* 0x000fe200000000ff */
[----:B------:R-:W-:Y:S01]  /*44b0*/  FADD.FTZ R75, R35, R74 ;  /* 0x0000004a234b7221 */ /* 0x000fe20000010000 */
[----:B------:R-:W-:Y:S01]  /*44c0*/  F2FP.F16.F32.PACK_AB R22, R57, R22 ;  /* 0x000000163916723e */ /* 0x000fe200000000ff */
[----:B------:R-:W1:Y:S01]  /*44d0*/  MUFU.EX2 R46, R46 ;  /* 0x0000002e002e7308 */ /* 0x000e620000000800 */
[----:B--2---:R-:W-:-:S03]  /*44e0*/  FADD.FTZ R24, R26, R73 ;  /* 0x000000491a187221 */ /* 0x004fc60000010000 */
[----:B------:R2:W-:Y:S04]  /*44f0*/  STSM.16.M88.4 [R9+0x25b00], R20 ;  /* 0x025b001409007844 */ /* 0x0005e80000000200 */
[----:B------:R-:W3:Y:S01]  /*4500*/  MUFU.EX2 R63, R63 ;  /* 0x0000003f003f7308 */ /* 0x000ee20000000800 */
[----:B0-----:R-:W-:-:S07]  /*4510*/  FADD.FTZ R25, R59, R24 ;  /* 0x000000183b197221 */ /* 0x001fce0000010000 */
[----:B------:R-:W0:Y:S01]  /*4520*/  MUFU.EX2 R4, R4 ;  /* 0x0000000400047308 */ /* 0x000e220000000800 */
[----:B-1----:R-:W-:Y:S01]  /*4530*/  FADD.FTZ R24, R46, R25 ;  /* 0x000000192e187221 */ /* 0x002fe20000010000 */
[----:B------:R-:W-:Y:S02]  /*4540*/  F2FP.F16.F32.PACK_AB R25, R72, R27 ;  /* 0x0000001b4819723e */ /* 0x000fe400000000ff */
[----:B--2---:R-:W-:Y:S02]  /*4550*/  F2FP.F16.F32.PACK_AB R23, R33, R32 ;  /* 0x000000202117723e */ /* 0x004fe400000000ff */
[----:B------:R-:W-:Y:S02]  /*4560*/  F2FP.F16.F32.PACK_AB R21, R41, R40 ;  /* 0x000000282915723e */ /* 0x000fe400000000ff */
[----:B------:R-:W1:Y:S01]  /*4570*/  MUFU.EX2 R55, R55 ;  /* 0x0000003700377308 */ /* 0x000e620000000800 */
[----:B------:R-:W-:-:S07]  /*4580*/  F2FP.F16.F32.PACK_AB R27, R64, R31 ;  /* 0x0000001f401b723e */ /* 0x000fce00000000ff */
[----:B------:R-:W2:Y:S08]  /*4590*/  MUFU.EX2 R42, R42 ;  /* 0x0000002a002a7308 */ /* 0x000eb00000000800 */
[----:B------:R4:W-:Y:S08]  /*45a0*/  MUFU.EX2 R71, R68 ;  /* 0x0000004400477308 */ /* 0x0009f00000000800 */
[----:B------:R-:W5:Y:S01]  /*45b0*/  MUFU.EX2 R61, R61 ;  /* 0x0000003d003d7308 */ /* 0x000f620000000800 */
[----:B----4-:R-:W-:Y:S01]  /*45c0*/  FADD.FTZ R68, R56, R75 ;  /* 0x0000004b38447221 */ /* 0x010fe20000010000 */
[----:B---3--:R-:W-:-:S03]  /*45d0*/  FADD.FTZ R75, R63, R24 ;  /* 0x000000183f4b7221 */ /* 0x008fc60000010000 */
[----:B------:R-:W-:Y:S01]  /*45e0*/  FADD.FTZ R77, R39, R68 ;  /* 0x00000044274d7221 */ /* 0x000fe20000010000 */
[----:B0-----:R-:W-:Y:S02]  /*45f0*/  FADD.FTZ R24, R4, R75 ;  /* 0x0000004b04187221 */ /* 0x001fe40000010000 */
[----:B------:R-:W0:Y:S01]  /*4600*/  MUFU.EX2 R54, R134 ;  /* 0x0000008600367308 */ /* 0x000e220000000800 */
[----:B------:R-:W-:Y:S01]  /*4610*/  FADD.FTZ R77, R48, R77 ;  /* 0x0000004d304d7221 */ /* 0x000fe20000010000 */
[----:B-1----:R-:W-:Y:S01]  /*4620*/  FADD.FTZ R13, R55, R24 ;  /* 0x00000018370d7221 */ /* 0x002fe20000010000 */
[----:B------:R-:W-:Y:S02]  /*4630*/  F2FP.F16.F32.PACK_AB R24, R59, R26 ;  /* 0x0000001a3b18723e */ /* 0x000fe400000000ff */
[----:B------:R-:W-:Y:S01]  /*4640*/  FADD.FTZ R14, R40, R77 ;  /* 0x0000004d280e7221 */ /* 0x000fe20000010000 */
[----:B--2---:R-:W-:Y:S01]  /*4650*/  FADD.FTZ R12, R42, R13 ;  /* 0x0000000d2a0c7221 */ /* 0x004fe20000010000 */
[----:B------:R-:W-:Y:S01]  /*4660*/  F2FP.F16.F32.PACK_AB R26, R63, R46 ;  /* 0x0000002e3f1a723e */ /* 0x000fe200000000ff */
[----:B------:R-:W1:Y:S01]  /*4670*/  MUFU.EX2 R65, R65 ;  /* 0x0000004100417308 */ /* 0x000e620000000800 */
[----:B------:R-:W-:Y:S01]  /*4680*/  FADD.FTZ R15, R41, R14 ;  /* 0x0000000e290f7221 */ /* 0x000fe20000010000 */
[----:B-----5:R-:W-:Y:S01]  /*4690*/  FADD.FTZ R13, R61, R12 ;  /* 0x0000000c3d0d7221 */ /* 0x020fe20000010000 */
[----:B------:R-:W2:Y:S01]  /*46a0*/  @P2 LDC R40, c[0x0][0x44c] ;  /* 0x00011300ff282b82 */ /* 0x000ea20000000800 */
[----:B------:R3:W-:Y:S01]  /*46b0*/  STSM.16.M88.4 [R9+0x27300], R24 ;  /* 0x0273001809007844 */ /* 0x0007e20000000200 */
[----:B------:R-:W-:Y:S01]  /*46c0*/  FADD.FTZ R14, R32, R15 ;  /* 0x0000000f200e7221 */ /* 0x000fe20000010000 */
[----:B------:R-:W-:-:S02]  /*46d0*/  F2FP.F16.F32.PACK_AB R15, R48, R39 ;  /* 0x00000027300f723e */ /* 0x000fc400000000ff */
[----:B------:R-:W4:Y:S01]  /*46e0*/  MUFU.EX2 R58, R58 ;  /* 0x0000003a003a7308 */ /* 0x000f220000000800 */
[----:B0-----:R-:W-:Y:S01]  /*46f0*/  FADD.FTZ R12, R54, R13 ;  /* 0x0000000d360c7221 */ /* 0x001fe20000010000 */
[----:B------:R-:W-:Y:S01]  /*4700*/  FADD.FTZ R14, R33, R14 ;  /* 0x0000000e210e7221 */ /* 0x000fe20000010000 */
[----:B------:R-:W-:-:S03]  /*4710*/  F2FP.F16.F32.PACK_AB R13, R56, R35 ;  /* 0x00000023380d723e */ /* 0x000fc600000000ff */
[----:B------:R-:W-:Y:S02]  /*4720*/  FADD.FTZ R57, R43, R14 ;  /* 0x0000000e2b397221 */ /* 0x000fe40000010000 */
[----:B------:R-:W0:Y:S01]  /*4730*/  MUFU.EX2 R67, R67 ;  /* 0x0000004300437308 */ /* 0x000e220000000800 */
[C---:B-1----:R-:W-:Y:S01]  /*4740*/  FADD.FTZ R53, R65.reuse, R12 ;  /* 0x0000000c41357221 */ /* 0x042fe20000010000 */
[C---:B------:R-:W-:Y:S01]  /*4750*/  FADD.FTZ R57, R44.reuse, R57 ;  /* 0x000000392c397221 */ /* 0x040fe20000010000 */
[----:B------:R-:W-:Y:S02]  /*4760*/  F2FP.F16.F32.PACK_AB R20, R65, R54 ;  /* 0x000000364114723e */ /* 0x000fe400000000ff */
[----:B------:R-:W-:Y:S02]  /*4770*/  CS2R R64, SRZ ;  /* 0x0000000000407805 */ /* 0x000fe4000001ff00 */
[----:B---3--:R-:W-:Y:S02]  /*4780*/  F2FP.F16.F32.PACK_AB R27, R51, R50 ;  /* 0x00000032331b723e */ /* 0x008fe400000000ff */
[----:B------:R-:W-:Y:S01]  /*4790*/  F2FP.F16.F32.PACK_AB R25, R44, R43 ;  /* 0x0000002b2c19723e */ /* 0x000fe200000000ff */
[----:B------:R-:W1:Y:S01]  /*47a0*/  MUFU.EX2 R66, R66 ;  /* 0x0000004200427308 */ /* 0x000e620000000800 */
[----:B----4-:R-:W-:Y:S01]  /*47b0*/  FADD.FTZ R12, R58, R53 ;  /* 0x000000353a0c7221 */ /* 0x010fe20000010000 */
[----:B------:R-:W-:Y:S01]  /*47c0*/  F2FP.F16.F32.PACK_AB R43, R45, R36 ;  /* 0x000000242d2b723e */ /* 0x000fe200000000ff */
[----:B------:R-:W3:Y:S05]  /*47d0*/  @P2 LDC R53, c[0x0][0x450] ;  /* 0x00011400ff352b82 */ /* 0x000eea0000000800 */
[----:B------:R-:W4:Y:S01]  /*47e0*/  MUFU.EX2 R69, R69 ;  /* 0x0000004500457308 */ /* 0x000f220000000800 */
[C---:B0-----:R-:W-:Y:S01]  /*47f0*/  FADD.FTZ R33, R67.reuse, R12 ;  /* 0x0000000c43217221 */ /* 0x041fe20000010000 */
[----:B------:R-:W-:Y:S01]  /*4800*/  FADD.FTZ R12, R50, R57 ;  /* 0x00000039320c7221 */ /* 0x000fe20000010000 */
[----:B------:R-:W-:-:S02]  /*4810*/  F2FP.F16.F32.PACK_AB R22, R67, R58 ;  /* 0x0000003a4316723e */ /* 0x000fc400000000ff */
[----:B------:R-:W-:Y:S02]  /*4820*/  CS2R R58, SRZ ;  /* 0x00000000003a7805 */ /* 0x000fe4000001ff00 */
[----:B------:R-:W-:Y:S01]  /*4830*/  CS2R R56, SRZ ;  /* 0x0000000000387805 */ /* 0x000fe2000001ff00 */
[----:B------:R-:W-:Y:S01]  /*4840*/  FADD.FTZ R41, R51, R12 ;  /* 0x0000000c33297221 */ /* 0x000fe20000010000 */
[----:B------:R-:W-:Y:S01]  /*4850*/  F2FP.F16.F32.PACK_AB R12, R55, R4 ;  /* 0x00000004370c723e */ /* 0x000fe200000000ff */
[----:B------:R-:W0:Y:S01]  /*4860*/  MUFU.EX2 R52, R52 ;  /* 0x0000003400347308 */ /* 0x000e220000000800 */
[----:B-1----:R-:W-:Y:S01]  /*4870*/  FADD.FTZ R14, R66, R33 ;  /* 0x00000021420e7221 */ /* 0x002fe20000010000 */
[----:B------:R-:W-:Y:S01]  /*4880*/  FADD.FTZ R32, R28, R41 ;  /* 0x000000291c207221 */ /* 0x000fe20000010000 */
[----:B------:R-:W-:-:S05]  /*4890*/  CS2R R54, SRZ ;  /* 0x0000000000367805 */ /* 0x000fca000001ff00 */
[----:B------:R-:W1:Y:S01]  /*48a0*/  MUFU.EX2 R60, R60 ;  /* 0x0000003c003c7308 */ /* 0x000e620000000800 */
[----:B----4-:R-:W-:Y:S01]  /*48b0*/  FADD.FTZ R39, R69, R14 ;  /* 0x0000000e45277221 */ /* 0x010fe20000010000 */
[----:B------:R-:W-:Y:S02]  /*48c0*/  F2FP.F16.F32.PACK_AB R14, R61, R42 ;  /* 0x0000002a3d0e723e */ /* 0x000fe400000000ff */
[----:B------:R-:W-:Y:S02]  /*48d0*/  F2FP.F16.F32.PACK_AB R24, R69, R66 ;  /* 0x000000424518723e */ /* 0x000fe400000000ff */
[----:B------:R-:W-:Y:S02]  /*48e0*/  CS2R R68, SRZ ;  /* 0x0000000000447805 */ /* 0x000fe4000001ff00 */
[----:B------:R-:W-:Y:S01]  /*48f0*/  CS2R R66, SRZ ;  /* 0x0000000000427805 */ /* 0x000fe2000001ff00 */
[----:B------:R2:W-:Y:S01]  /*4900*/  STSM.16.M88.4 [R9+0x28b00], R12 ;  /* 0x028b000c09007844 */ /* 0x0005e20000000200 */
[----:B------:R-:W4:Y:S01]  /*4910*/  MUFU.EX2 R73, R94 ;  /* 0x0000005e00497308 */ /* 0x000f220000000800 */
[----:B0-----:R-:W-:Y:S01]  /*4920*/  FADD.FTZ R4, R52, R39 ;  /* 0x0000002734047221 */ /* 0x001fe20000010000 */
[C---:B------:R-:W-:Y:S01]  /*4930*/  F2FP.F16.F32.PACK_AB R26, R71.reuse, R52 ;  /* 0x00000034471a723e */ /* 0x040fe200000000ff */
[----:B------:R-:W-:Y:S02]  /*4940*/  STSM.16.M88.4 [R9+0x2a300], R20 ;  /* 0x02a3001409007844 */ /* 0x000fe40000000200 */
[----:B------:R-:W-:-:S02]  /*4950*/  FADD.FTZ R39, R71, R4 ;  /* 0x0000000447277221 */ /* 0x000fc40000010000 */
[----:B------:R0:W-:Y:S01]  /*4960*/  STSM.16.M88.4 [R9+0x2bb00], R24 ;  /* 0x02bb001809007844 */ /* 0x0001e20000000200 */
[----:B------:R-:W5:Y:S01]  /*4970*/  MUFU.EX2 R106, R106 ;  /* 0x0000006a006a7308 */ /* 0x000f620000000800 */
[----:B-1----:R-:W-:Y:S01]  /*4980*/  FADD.FTZ R4, R60, R39 ;  /* 0x000000273c047221 */ /* 0x002fe20000010000 */
[----:B------:R-:W-:-:S04]  /*4990*/  FADD.FTZ R39, R37, R32 ;  /* 0x0000002025277221 */ /* 0x000fc80000010000 */
[----:B------:R-:W-:Y:S01]  /*49a0*/  FADD.FTZ R32, R36, R39 ;  /* 0x0000002724207221 */ /* 0x000fe20000010000 */
[----:B--2---:R-:W-:Y:S01]  /*49b0*/  @P2 IMAD.HI.U32 R14, R97, R40, RZ ;  /* 0x00000028610e2227 */ /* 0x004fe200078e00ff */
[----:B------:R-:W1:Y:S03]  /*49c0*/  MUFU.EX2 R31, R108 ;  /* 0x0000006c001f7308 */ /* 0x000e660000000800 */
[----:B----4-:R-:W-:Y:S01]  /*49d0*/  FADD.FTZ R41, R73, R4 ;  /* 0x0000000449297221 */ /* 0x010fe20000010000 */
[----:B------:R-:W-:Y:S01]  /*49e0*/  FADD.FTZ R51, R45, R32 ;  /* 0x000000202d337221 */ /* 0x000fe20000010000 */
[----:B------:R-:W-:Y:S02]  /*49f0*/  F2FP.F16.F32.PACK_AB R40, R73, R60 ;  /* 0x0000003c4928723e */ /* 0x000fe400000000ff */
[----:B------:R-:W-:Y:S02]  /*4a00*/  CS2R R60, SRZ ;  /* 0x00000000003c7805 */ /* 0x000fe4000001ff00 */
[----:B---3--:R-:W-:Y:S01]  /*4a10*/  @P2 SHF.R.U32.HI R97, RZ, R53, R14 ;  /* 0x00000035ff612219 */ /* 0x008fe2000001160e */
[----:B------:R-:W-:Y:S01]  /*4a20*/  FADD.FTZ R12, R8, R51 ;  /* 0x00000033080c7221 */ /* 0x000fe20000010000 */
[----:B------:R-:W-:Y:S01]  /*4a30*/  F2FP.F16.F32.PACK_AB R45, R29, R8 ;  /* 0x000000081d2d723e */ /* 0x000fe200000000ff */
[----:B------:R-:W2:Y:S01]  /*4a40*/  MUFU.EX2 R116, R116 ;  /* 0x0000007400747308 */ /* 0x000ea20000000800 */
[----:B-----5:R-:W-:Y:S01]  /*4a50*/  FADD.FTZ R4, R106, R41 ;  /* 0x000000296a047221 */ /* 0x020fe20000010000 */
[----:B------:R-:W-:Y:S01]  /*4a60*/  F2FP.F16.F32.PACK_AB R41, R37, R28 ;  /* 0x0000001c2529723e */ /* 0x000fe200000000ff */
[----:B------:R-:W-:Y:S01]  /*4a70*/  FADD.FTZ R13, R29, R12 ;  /* 0x0000000c1d0d7221 */ /* 0x000fe20000010000 */
[----:B------:R-:W-:-:S02]  /*4a80*/  IADD3 R97, R97, -R5, R98 ;  /* 0x8000000561617210 */ /* 0x000fc40007ffe062 */
[----:B------:R-:W-:Y:S02]  /*4a90*/  CS2R R52, SRZ ;  /* 0x0000000000347805 */ /* 0x000fe4000001ff00 */
[----:B------:R-:W-:Y:S01]  /*4aa0*/  CS2R R28, SRZ ;  /* 0x00000000001c7805 */ /* 0x000fe2000001ff00 */
[----:B------:R-:W-:Y:S01]  /*4ab0*/  FADD.FTZ R12, R34, R13 ;  /* 0x0000000d220c7221 */ /* 0x000fe20000010000 */
[----:B------:R3:W4:Y:S01]  /*4ac0*/  MUFU.EX2 R35, R62 ;  /* 0x0000003e00237308 */ /* 0x0007220000000800 */
[C---:B-1----:R-:W-:Y:S01]  /*4ad0*/  FADD.FTZ R37, R31.reuse, R4 ;  /* 0x000000041f257221 */ /* 0x042fe20000010000 */
[----:B------:R-:W-:Y:S01]  /*4ae0*/  F2FP.F16.F32.PACK_AB R42, R31, R106 ;  /* 0x0000006a1f2a723e */ /* 0x000fe200000000ff */
[----:B------:R-:W-:Y:S01]  /*4af0*/  IMAD.HI R97, R97, 0x38e38e39, RZ ;  /* 0x38e38e3961617827 */ /* 0x000fe200078e02ff */
[----:B0-----:R-:W-:Y:S02]  /*4b00*/  CS2R R26, SRZ ;  /* 0x00000000001a7805 */ /* 0x001fe4000001ff00 */
[----:B------:R-:W-:Y:S01]  /*4b10*/  CS2R R24, SRZ ;  /* 0x0000000000187805 */ /* 0x000fe2000001ff00 */
[----:B------:R0:W-:Y:S01]  /*4b20*/  STSM.16.M88.4 [R9+0x2d300], R40 ;  /* 0x02d3002809007844 */ /* 0x0001e20000000200 */
[----:B------:R-:W1:Y:S01]  /*4b30*/  MUFU.EX2 R136, R136 ;  /* 0x0000008800887308 */ /* 0x000e620000000800 */
[----:B--2---:R-:W-:Y:S01]  /*4b40*/  FADD.FTZ R4, R116, R37 ;  /* 0x0000002574047221 */ /* 0x004fe20000010000 */
[----:B------:R-:W-:-:S02]  /*4b50*/  SHF.R.U32.HI R8, RZ, 0x1f, R97 ;  /* 0x0000001fff087819 */ /* 0x000fc40000011661 */
[----:B---3--:R-:W-:Y:S02]  /*4b60*/  CS2R R62, SRZ ;  /* 0x00000000003e7805 */ /* 0x008fe4000001ff00 */
[----:B------:R-:W-:Y:S02]  /*4b70*/  CS2R R36, SRZ ;  /* 0x0000000000247805 */ /* 0x000fe4000001ff00 */
[----:B------:R-:W2:Y:S01]  /*4b80*/  MUFU.EX2 R47, R47 ;  /* 0x0000002f002f7308 */ /* 0x000ea20000000800 */
[C---:B----4-:R-:W-:Y:S01]  /*4b90*/  FADD.FTZ R15, R35.reuse, R4 ;  /* 0x00000004230f7221 */ /* 0x050fe20000010000 */
[----:B------:R-:W-:Y:S02]  /*4ba0*/  F2FP.F16.F32.PACK_AB R44, R35, R116 ;  /* 0x00000074232c723e */ /* 0x000fe400000000ff */
[----:B0-----:R-:W-:-:S04]  /*4bb0*/  CS2R R42, SRZ ;  /* 0x00000000002a7805 */ /* 0x001fc8000001ff00 */
[----:B------:R-:W0:Y:S01]  /*4bc0*/  MUFU.EX2 R38, R38 ;  /* 0x0000002600267308 */ /* 0x000e220000000800 */
[----:B-1----:R-:W-:Y:S01]  /*4bd0*/  FADD.FTZ R4, R136, R15 ;  /* 0x0000000f88047221 */ /* 0x002fe20000010000 */
[----:B------:R-:W-:-:S06]  /*4be0*/  CS2R R40, SRZ ;  /* 0x0000000000287805 */ /* 0x000fcc000001ff00 */
[----:B------:R-:W1:Y:S01]  /*4bf0*/  MUFU.EX2 R33, R138 ;  /* 0x0000008a00217308 */ /* 0x000e620000000800 */
[C---:B--2---:R-:W-:Y:S01]  /*4c00*/  FADD.FTZ R15, R47.reuse, R12 ;  /* 0x0000000c2f0f7221 */ /* 0x044fe20000010000 */
[----:B------:R-:W-:Y:S02]  /*4c10*/  F2FP.F16.F32.PACK_AB R47, R47, R34 ;  /* 0x000000222f2f723e */ /* 0x000fe400000000ff */
[----:B------:R-:W-:-:S04]  /*4c20*/  CS2R R34, SRZ ;  /* 0x0000000000227805 */ /* 0x000fc8000001ff00 */
[----:B------:R-:W2:Y:S01]  /*4c30*/  MUFU.EX2 R49, R49 ;  /* 0x0000003100317308 */ /* 0x000ea20000000800 */
[----:B0-----:R-:W-:-:S07]  /*4c40*/  FADD.FTZ R12, R38, R15 ;  /* 0x0000000f260c7221 */ /* 0x001fce0000010000 */
[----:B------:R-:W-:Y:S01]  /*4c50*/  MUFU.EX2 R30, R30 ;  /* 0x0000001e001e7308 */ /* 0x000fe20000000800 */
[C---:B-1----:R-:W-:Y:S01]  /*4c60*/  FADD.FTZ R5, R33.reuse, R4 ;  /* 0x0000000421057221 */ /* 0x042fe20000010000 */
[----:B------:R-:W-:Y:S02]  /*4c70*/  F2FP.F16.F32.PACK_AB R46, R33, R136 ;  /* 0x00000088212e723e */ /* 0x000fe400000000ff */
[----:B------:R-:W-:-:S03]  /*4c80*/  CS2R R32, SRZ ;  /* 0x0000000000207805 */ /* 0x000fc6000001ff00 */
[----:B------:R0:W-:Y:S01]  /*4c90*/  STSM.16.M88.4 [R9+0x2eb00], R44 ;  /* 0x02eb002c09007844 */ /* 0x0001e20000000200 */
[----:B------:R-:W1:Y:S01]  /*4ca0*/  MUFU.EX2 R7, R7 ;  /* 0x0000000700077308 */ /* 0x000e620000000800 */
[C---:B--2---:R-:W-:Y:S01]  /*4cb0*/  FADD.FTZ R15, R49.reuse, R12 ;  /* 0x0000000c310f7221 */ /* 0x044fe20000010000 */
[----:B------:R-:W-:Y:S02]  /*4cc0*/  F2FP.F16.F32.PACK_AB R49, R49, R38 ;  /* 0x000000263131723e */ /* 0x000fe400000000ff */
[----:B------:R-:W-:Y:S01]  /*4cd0*/  LEA.HI.SX32 R12, R97, R8, 0x1b ;  /* 0x00000008610c7211 */ /* 0x000fe200078fdaff */
[----:B------:R-:W-:-:S03]  /*4ce0*/  VIADD R8, R96, 0xfffffffe ;  /* 0xfffffffe60087836 */ /* 0x000fc60000000000 */
[----:B------:R-:W2:Y:S01]  /*4cf0*/  MUFU.EX2 R70, R70 ;  /* 0x0000004600467308 */ /* 0x000ea20000000800 */
[----:B0-----:R-:W-:-:S07]  /*4d00*/  CS2R R46, SRZ ;  /* 0x00000000002e7805 */ /* 0x001fce000001ff00 */
[----:B------:R-:W0:Y:S01]  /*4d10*/  MUFU.EX2 R39, R140 ;  /* 0x0000008c00277308 */ /* 0x000e220000000800 */
[----:B-1----:R-:W-:Y:S02]  /*4d20*/  F2FP.F16.F32.PACK_AB R51, R7, R30 ;  /* 0x0000001e0733723e */ /* 0x002fe400000000ff */
[----:B------:R-:W-:-:S05]  /*4d30*/  CS2R R44, SRZ ;  /* 0x00000000002c7805 */ /* 0x000fca000001ff00 */
[----:B------:R-:W-:Y:S01]  /*4d40*/  MUFU.EX2 R142, R142 ;  /* 0x0000008e008e7308 */ /* 0x000fe20000000800 */
[----:B--2---:R-:W-:-:S07]  /*4d50*/  FADD.FTZ R4, R70, R5 ;  /* 0x0000000546047221 */ /* 0x004fce0000010000 */
[----:B------:R-:W1:Y:S01]  /*4d60*/  MUFU.EX2 R13, R146 ;  /* 0x00000092000d7308 */ /* 0x000e620000000800 */
[C---:B0-----:R-:W-:Y:S01]  /*4d70*/  F2FP.F16.F32.PACK_AB R48, R39.reuse, R70 ;  /* 0x000000462730723e */ /* 0x041fe200000000ff */
[----:B------:R-:W-:Y:S01]  /*4d80*/  FADD.FTZ R5, R39, R4 ;  /* 0x0000000427057221 */ /* 0x000fe20000010000 */
[----:B------:R-:W-:Y:S01]  /*4d90*/  FADD.FTZ R4, R30, R15 ;  /* 0x0000000f1e047221 */ /* 0x000fe20000010000 */
[----:B------:R-:W-:Y:S02]  /*4da0*/  CS2R R70, SRZ ;  /* 0x0000000000467805 */ /* 0x000fe4000001ff00 */
[----:B------:R-:W-:Y:S02]  /*4db0*/  CS2R R38, SRZ ;  /* 0x0000000000267805 */ /* 0x000fe4000001ff00 */
[----:B------:R-:W-:Y:S01]  /*4dc0*/  CS2R R30, SRZ ;  /* 0x00000000001e7805 */ /* 0x000fe2000001ff00 */
[----:B------:R-:W-:Y:S01]  /*4dd0*/  FADD.FTZ R4, R7, R4 ;  /* 0x0000000407047221 */ /* 0x000fe20000010000 */
[----:B------:R-:W-:Y:S01]  /*4de0*/  IMAD.MOV.U32 R7, RZ, RZ, RZ ;  /* 0x000000ffff077224 */ /* 0x000fe200078e00ff */
[----:B-1----:R-:W-:Y:S01]  /*4df0*/  F2FP.F16.F32.PACK_AB R50, R13, R142 ;  /* 0x0000008e0d32723e */ /* 0x002fe200000000ff */
[----:B------:R-:W-:-:S04]  /*4e00*/  FADD.FTZ R142, R142, R5 ;  /* 0x000000058e8e7221 */ /* 0x000fc80000010000 */
[----:B------:R0:W-:Y:S01]  /*4e10*/  STSM.16.M88.4 [R9+0x30300], R48 ;  /* 0x0303003009007844 */ /* 0x0001e20000000200 */
[----:B------:R-:W-:Y:S01]  /*4e20*/  FADD.FTZ R5, R13, R142 ;  /* 0x0000008e0d057221 */ /* 0x000fe20000010000 */
[----:B------:R-:W-:Y:S01]  /*4e30*/  VIMNMX R13, R17, R12, !PT ;  /* 0x0000000c110d7248 */ /* 0x000fe20007fe0100 */
[----:B------:R1:W-:Y:S06]  /*4e40*/  MEMBAR.ALL.CTA ;  /* 0x0000000000007992 */ /* 0x0003ec0000008000 */
[----:B-1----:R-:W1:Y:S01]  /*4e50*/  FENCE.VIEW.ASYNC.S ;  /* 0x00000000000073c6 */ /* 0x002e620000000000 */
[----:B------:R-:W-:-:S02]  /*4e60*/  ISETP.GE.AND P3, PT, R8, R13, PT ;  /* 0x0000000d0800720c */ /* 0x000fc40003f66270 */
[----:B0-----:R-:W-:Y:S02]  /*4e70*/  CS2R R50, SRZ ;  /* 0x0000000000327805 */ /* 0x001fe4000001ff00 */
[----:B------:R-:W-:Y:S01]  /*4e80*/  CS2R R48, SRZ ;  /* 0x0000000000307805 */ /* 0x000fe2000001ff00 */
[----:B-1----:R-:W-:-:S08]  /*4e90*/  NOP ;  /* 0x0000000000007918 */ /* 0x002fd00000000000 */
[----:B------:R-:W-:Y:S05]  /*4ea0*/  @!P3 BRA `(.L_x_1916) ;  /* 0x0000004000bcb947 */ /* 0x000fea0003800000 */
[----:B------:R-:W-:Y:S01]  /*4eb0*/  IMAD.MOV.U32 R14, RZ, RZ, RZ ;  /* 0x000000ffff0e7224 */ /* 0x000fe200078e00ff */
        /* <DEDUP_REMOVED lines=24> */
[----:B------:R-:W-:Y:S01]  /*5040*/  UMOV UR5, URZ ;  /* 0x0000003f00057c82 */ /* 0x000fe20008000000 */
[----:B------:R-:W-:Y:S01]  /*5050*/  ULDC UR48, c[0x0][0x288] ;  /* 0x0000a20000307ab9 */ /* 0x000fe20000000800 */
[----:B------:R-:W-:-:S05]  /*5060*/  ULDC UR49, c[0x0][0x2f0] ;  /* 0x0000bc0000317ab9 */ /* 0x000fca0000000800 */
.L_x_1925:
[----:B------:R-:W-:Y:S01]  /*5070*/  UIADD3 UR4, UR5, 0x1, URZ ;  /* 0x0000000105047890 */ /* 0x000fe2000fffe03f */
[----:B------:R-:W-:-:S03]  /*5080*/  ISETP.NE.AND P4, PT, RZ, UR58, PT ;  /* 0x0000003aff007c0c */ /* 0x000fc6000bf85270 */
[----:B------:R-:W-:-:S04]  /*5090*/  UISETP.NE.AND UP0, UPT, UR4, 0x2, UPT ;  /* 0x000000020400788c */ /* 0x000fc8000bf05270 */
[----:B------:R-:W-:Y:S02]  /*50a0*/  USEL UR6, URZ, 0x1, UP0 ;  /* 0x000000013f067887 */ /* 0x000fe40008000000 */
[----:B------:R-:W-:-:S04]  /*50b0*/  USEL UR4, UR4, URZ, UP0 ;  /* 0x0000003f04047287 */ /* 0x000fc80008000000 */
[----:B------:R-:W-:Y:S01]  /*50c0*/  LOP3.LUT R7, R14, UR6, RZ, 0x3c, !PT ;  /* 0x000000060e077c12 */ /* 0x000fe2000f8e3cff */
[----:B------:R-:W-:Y:S07]  /*50d0*/  @P4 BRA `(.L_x_1917) ;  /* 0x0000000000284947 */ /* 0x000fee0003800000 */
[----:B------:R-:W-:Y:S05]  /*50e0*/  @!P0 BRA `(.L_x_1918) ;  /* 0x0000000000048947 */ /* 0x000fea0003800000 */
[----:B------:R-:W-:Y:S01]  /*50f0*/  BPT.TRAP 0x1 ;  /* 0x000000040000795c */ /* 0x000fe20000300000 */
.L_x_1918:
[----:B------:R-:W-:Y:S01]  /*5100*/  ULEA UR6, UR4, UR56, 0x3 ;  /* 0x0000003804067291 */ /* 0x000fe2000f8e183f */
[----:B------:R-:W-:-:S08]  /*5110*/  SHF.L.U32 R3, R7, 0x1f, RZ ;  /* 0x0000001f07037819 */ /* 0x000fd000000006ff */
[----:B------:R0:W1:Y:S01]  /*5120*/  SYNCS.PHASECHK.TRANS64.TRYWAIT P3, [UR6+0x31c30], R3 ;  /* 0x031c3003ff0075a7 */ /* 0x0000620008060146 */
[----:B------:R-:W-:Y:S05]  /*5130*/  @!P0 BRA `(.L_x_1919) ;  /* 0x0000000000048947 */ /* 0x000fea0003800000 */
[----:B------:R-:W-:Y:S01]  /*5140*/  BPT.TRAP 0x1 ;  /* 0x000000040000795c */ /* 0x000fe20000300000 */
.L_x_1919:
[----:B-1----:R-:W-:Y:S05]  /*5150*/  @P3 BRA `(.L_x_1917) ;  /* 0x0000000000083947 */ /* 0x002fea0003800000 */
[----:B------:R-:W1:Y:S02]  /*5160*/  SYNCS.PHASECHK.TRANS64.TRYWAIT P3, [UR6+0x31c30], R3 ;  /* 0x031c3003ff0075a7 */ /* 0x000e640008060146 */
[----:B-1----:R-:W-:Y:S05]  /*5170*/  @!P3 BRA `(.L_x_1920) ;  /* 0x000000d8008cb947 */ /* 0x002fea0003800000 */
.L_x_1917:
[----:B01----:R-:W-:Y:S01]  /*5180*/  VIADD R3, R18, 0x8 ;  /* 0x0000000812037836 */ /* 0x003fe20000000000 */
[C---:B------:R-:W-:Y:S01]  /*5190*/  R2UR UR40, R144.reuse ;  /* 0x00000000902872ca */ /* 0x040fe200000e0000 */
[----:B------:R-:W-:Y:S01]  /*51a0*/  UIMAD UR6, UR4, 0x6c0, UR7 ;  /* 0x000006c0040678a4 */ /* 0x000fe2000f8e0207 */
[C---:B------:R-:W-:Y:S01]  /*51b0*/  R2UR UR41, R145.reuse ;  /* 0x00000000912972ca */ /* 0x040fe200000e0000 */
[----:B------:R-:W-:Y:S01]  /*51c0*/  UMOV UR43, 0x80000020 ;  /* 0x80000020002b7882 */ /* 0x000fe20000000000 */
[----:B------:R0:W-:Y:S01]  /*51d0*/  BAR.SYNC.DEFER_BLOCKING R3, 0x100 ;  /* 0x000400030000751d */ /* 0x0001e20000010000 */
[C---:B------:R-:W-:Y:S01]  /*51e0*/  R2UR UR44, R144.reuse ;  /* 0x00000000902c72ca */ /* 0x040fe200000e0000 */
[----:B------:R-:W-:Y:S01]  /*51f0*/  UIADD3 UR46, UR6, 0x40, URZ ;  /* 0x00000040062e7890 */ /* 0x000fe2000fffe03f */
[C---:B------:R-:W-:Y:S01]  /*5200*/  R2UR UR45, R145.reuse ;  /* 0x00000000912d72ca */ /* 0x040fe200000e0000 */
[----:B------:R-:W-:Y:S01]  /*5210*/  UIADD3 UR26, UR6, 0x80, URZ ;  /* 0x00000080061a7890 */ /* 0x000fe2000fffe03f */
[C---:B------:R-:W-:Y:S01]  /*5220*/  R2UR UR24, R144.reuse ;  /* 0x00000000901872ca */ /* 0x040fe200000e0000 */
[----:B------:R-:W-:Y:S01]  /*5230*/  UMOV UR42, UR6 ;  /* 0x00000006002a7c82 */ /* 0x000fe20008000000 */
[----:B------:R-:W-:Y:S01]  /*5240*/  UMOV UR47, 0x80000020 ;  /* 0x80000020002f7882 */ /* 0x000fe20000000000 */
[C---:B------:R-:W-:Y:S01]  /*5250*/  R2UR UR25, R145.reuse ;  /* 0x00000000911972ca */ /* 0x040fe200000e0000 */
[----:B------:R-:W-:Y:S01]  /*5260*/  UMOV UR27, 0x80000020 ;  /* 0x80000020001b7882 */ /* 0x000fe20000000000 */
[C---:B------:R-:W-:Y:S01]  /*5270*/  R2UR UR32, R144.reuse ;  /* 0x00000000902072ca */ /* 0x040fe200000e0000 */
[----:B------:R-:W-:Y:S01]  /*5280*/  UIADD3 UR34, UR6, 0xc0, URZ ;  /* 0x000000c006227890 */ /* 0x000fe2000fffe03f */
[C---:B------:R-:W-:Y:S01]  /*5290*/  R2UR UR33, R145.reuse ;  /* 0x00000000912172ca */ /* 0x040fe200000e0000 */
[----:B------:R-:W-:Y:S01]  /*52a0*/  UMOV UR35, 0x80000020 ;  /* 0x8000002000237882 */ /* 0x000fe20000000000 */
[----:B------:R-:W-:Y:S01]  /*52b0*/  R2UR UR36, R144 ;  /* 0x00000000902472ca */ /* 0x000fe200000e0000 */
[----:B------:R-:W-:Y:S01]  /*52c0*/  UIADD3 UR38, UR6, 0x100, URZ ;  /* 0x0000010006267890 */ /* 0x000fe2000fffe03f */
[----:B------:R-:W-:Y:S01]  /*52d0*/  R2UR UR37, R145 ;  /* 0x00000000912572ca */ /* 0x000fe200000e0000 */
[----:B------:R-:W-:Y:S01]  /*52e0*/  UMOV UR39, 0x80000020 ;  /* 0x8000002000277882 */ /* 0x000fe20000000000 */
[----:B------:R-:W-:Y:S01]  /*52f0*/  UIADD3 UR30, UR6, 0x2, URZ ;  /* 0x00000002061e7890 */ /* 0x000fe2000fffe03f */
[----:B------:R-:W-:Y:S01]  /*5300*/  UMOV UR31, 0x80000020 ;  /* 0x80000020001f7882 */ /* 0x000fe20000000000 */
[----:B------:R-:W-:Y:S01]  /*5310*/  UIADD3 UR10, UR6, 0x82, URZ ;  /* 0x00000082060a7890 */ /* 0x000fe2000fffe03f */
[----:B------:R-:W-:Y:S01]  /*5320*/  UMOV UR11, 0x80000020 ;  /* 0x80000020000b7882 */ /* 0x000fe20000000000 */
[----:B------:R-:W-:Y:S01]  /*5330*/  WARPGROUP.ARRIVE ;  /* 0x00000000000079c5 */ /* 0x000fe20000000000 */
[----:B------:R-:W-:Y:S01]  /*5340*/  UIADD3 UR14, UR6, 0x280, URZ ;  /* 0x00000280060e7890 */ /* 0x000fe2000fffe03f */
[----:B------:R-:W-:Y:S01]  /*5350*/  UMOV UR15, 0x80000020 ;  /* 0x80000020000f7882 */ /* 0x000fe20000000000 */
[----:B------:R-:W-:-:S03]  /*5360*/  UIADD3 UR18, UR6, 0x480, URZ ;  /* 0x0000048006127890 */ /* 0x000fc6000fffe03f */
[----:B------:R-:W-:Y:S01]  /*5370*/  HGMMA.64x16x16.F32 R136, gdesc[UR40], RZ, !UPT, gsb0 ;  /* 0x00200000288879f0 */ /* 0x000fe2000c0008ff */
[----:B------:R-:W-:Y:S01]  /*5380*/  R2UR UR40, R144 ;  /* 0x00000000902872ca */ /* 0x000fe200000e0000 */
[----:B------:R-:W-:Y:S01]  /*5390*/  UIADD3 UR42, UR6, 0x140, URZ ;  /* 0x00000140062a7890 */ /* 0x000fe2000fffe03f */
[----:B------:R-:W-:Y:S01]  /*53a0*/  R2UR UR41, R145 ;  /* 0x00000000912972ca */ /* 0x000fe200000e0000 */
[----:B------:R-:W-:Y:S01]  /*53b0*/  UMOV UR43, 0x80000020 ;  /* 0x80000020002b7882 */ /* 0x000fe20000000000 */
[----:B------:R-:W-:Y:S01]  /*53c0*/  UMOV UR19, 0x80000020 ;  /* 0x8000002000137882 */ /* 0x000fe20000000000 */
[----:B------:R-:W-:Y:S01]  /*53d0*/  UIADD3 UR22, UR6, 0x482, URZ ;  /* 0x0000048206167890 */ /* 0x000fe2000fffe03f */
        /* <DEDUP_REMOVED lines=320> */
.L_x_1922:
[----:B------:R-:W-:Y:S01]  /*67e0*/  ULEA UR6, UR5, UR56, 0x3 ;  /* 0x0000003805067291 */ /* 0x000fe2000f8e183f */
[----:B------:R-:W-:-:S08]  /*67f0*/  SHF.L.U32 R3, R14, 0x1f, RZ ;  /* 0x0000001f0e037819 */ /* 0x000fd000000006ff */
[----:B------:R0:W1:Y:S01]  /*6800*/  SYNCS.PHASECHK.TRANS64.TRYWAIT P3, [UR6+0x31c50], R3 ;  /* 0x031c5003ff0075a7 */ /* 0x0000620008060146 */
[----:B------:R-:W-:Y:S05]  /*6810*/  @!P0 BRA `(.L_x_1923) ;  /* 0x0000000000048947 */ /* 0x000fea0003800000 */
[----:B------:R-:W-:Y:S01]  /*6820*/  BPT.TRAP 0x1 ;  /* 0x000000040000795c */ /* 0x000fe20000300000 */
.L_x_1923:
[----:B-1----:R-:W-:Y:S05]  /*6830*/  @P3 BRA `(.L_x_1921) ;  /* 0x0000000000083947 */ /* 0x002fea0003800000 */
[----:B------:R-:W1:Y:S02]  /*6840*/  SYNCS.PHASECHK.TRANS64.TRYWAIT P3, [UR6+0x31c50], R3 ;  /* 0x031c5003ff0075a7 */ /* 0x000e640008060146 */
[----:B-1----:R-:W-:Y:S05]  /*6850*/  @!P3 BRA `(.L_x_1924) ;  /* 0x000000c000ecb947 */ /* 0x002fea0003800000 */
.L_x_1921:
[----:B------:R-:W-:Y:S01]  /*6860*/  UIADD3 UR6, UR56, 0x200, URZ ;  /* 0x0000020038067890 */ /* 0x000fe2000fffe03f */
[----:B------:R-:W-:Y:S01]  /*6870*/  WARPGROUP.ARRIVE ;  /* 0x00000000000079c5 */ /* 0x000fe20000000000 */
[----:B------:R-:W-:Y:S01]  /*6880*/  ULOP3.LUT UR10, UR59, 0x10000, URZ, 0xfc, !UPT ;  /* 0x000100003b0a7892 */ /* 0x000fe2000f8efc3f */
[----:B01----:R-:W0:Y:S01]  /*6890*/  @P2 LDC R3, c[0x0][0x44c] ;  /* 0x00011300ff032b82 */ /* 0x003e220000000800 */
[----:B------:R-:W-:Y:S01]  /*68a0*/  USHF.R.U32.HI UR6, URZ, 0x4, UR6 ;  /* 0x000000043f067899 */ /* 0x000fe20008011606 */
[----:B------:R-:W-:Y:S01]  /*68b0*/  IMAD.MOV.U32 R14, RZ, RZ, R10 ;  /* 0x000000ffff0e7224 */ /* 0x000fe200078e000a */
[----:B------:R-:W-:Y:S01]  /*68c0*/  UMOV UR25, 0xc0000010 ;  /* 0xc000001000197882 */ /* 0x000fe20000000000 */
[----:B------:R-:W-:Y:S01]  /*68d0*/  UMOV UR27, 0x80000020 ;  /* 0x80000020001b7882 */ /* 0x000fe20000000000 */
[----:B------:R-:W-:Y:S01]  /*68e0*/  ULOP3.LUT UR6, UR6, 0x3fff, URZ, 0xc0, !UPT ;  /* 0x00003fff06067892 */ /* 0x000fe2000f8ec03f */
[----:B------:R-:W-:Y:S02]  /*68f0*/  UMOV UR24, UR10 ;  /* 0x0000000a00187c82 */ /* 0x000fe40008000000 */
[----:B------:R-:W1:Y:S01]  /*6900*/  @P2 LDC R12, c[0x0][0x450] ;  /* 0x00011400ff0c2b82 */ /* 0x000e620000000800 */
[----:B------:R-:W-:-:S04]  /*6910*/  ULOP3.LUT UR6, UR6, 0x2400000, URZ, 0xfc, !UPT ;  /* 0x0240000006067892 */ /* 0x000fc8000f8efc3f */
[----:B------:R-:W-:-:S07]  /*6920*/  UIMAD UR6, UR5, 0x6c0, UR6 ;  /* 0x000006c0050678a4 */ /* 0x000fce000f8e0206 */
[----:B------:R-:W-:Y:S02]  /*6930*/  UMOV UR26, UR6 ;  /* 0x00000006001a7c82 */ /* 0x000fe40008000000 */
[----:B------:R-:W-:Y:S01]  /*6940*/  HGMMA.64x96x16.F32 R24, gdesc[UR24].tnspB, R24, gsb0 ;  /* 0x41600000181879f0 */ /* 0x000fe20008000818 */
[----:B------:R-:W-:Y:S01]  /*6950*/  UIADD3 UR24, UR10, 0x180, URZ ;  /* 0x000001800a187890 */ /* 0x000fe2000fffe03f */
[----:B0-----:R-:W-:Y:S01]  /*6960*/  @P2 IMAD.HI.U32 R3, R10, R3, RZ ;  /* 0x000000030a032227 */ /* 0x001fe200078e00ff */
[----:B------:R-:W-:Y:S01]  /*6970*/  UIADD3 UR26, UR6, 0x40, URZ ;  /* 0x00000040061a7890 */ /* 0x000fe2000fffe03f */
[----:B------:R-:W-:Y:S01]  /*6980*/  UMOV UR25, 0xc0000010 ;  /* 0xc000001000197882 */ /* 0x000fe20000000000 */
[----:B------:R-:W-:Y:S02]  /*6990*/  UMOV UR27, 0x80000020 ;  /* 0x80000020001b7882 */ /* 0x000fe40000000000 */
[----:B-1----:R-:W-:Y:S01]  /*69a0*/  @P2 SHF.R.U32.HI R14, RZ, R12, R3 ;  /* 0x0000000cff0e2219 */ /* 0x002fe20000011603 */
[----:B------:R-:W-:-:S04]  /*69b0*/  IMAD.MOV.U32 R3, RZ, RZ, -0x90 ;  /* 0xffffff70ff037424 */ /* 0x000fc800078e00ff */
[----:B------:R-:W0:Y:S01]  /*69c0*/  SHFL.IDX PT, R20, R14, 0x1, 0x1c1f ;  /* 0x003c1f000e147f89 */ /* 0x000e2200000e0000 */
[----:B------:R-:W-:-:S04]  /*69d0*/  IMAD R12, R8, R3, 0x1 ;  /* 0x00000001080c7424 */ /* 0x000fc800078e0203 */
[----:B------:R-:W-:-:S04]  /*69e0*/  IMAD R12, R11, -0x2, R12 ;  /* 0xfffffffe0b0c7824 */ /* 0x000fc800078e020c */
[----:B------:R-:W-:-:S05]  /*69f0*/  IMAD R15, R19, UR49, R12 ;  /* 0x00000031130f7c24 */ /* 0x000fca000f8e020c */
[----:B0-----:R-:W-:-:S04]  /*6a00*/  IADD3 R3, R20, -UR48, R15 ;  /* 0x8000003014037c10 */ /* 0x001fc8000fffe00f */
[C---:B------:R-:W-:Y:S02]  /*6a10*/  ISETP.GT.AND P3, PT, R3.reuse, RZ, PT ;  /* 0x000000ff0300720c */ /* 0x040fe40003f64270 */
[C---:B------:R-:W-:Y:S02]  /*6a20*/  ISETP.GT.AND P4, PT, R3.reuse, 0x1, PT ;  /* 0x000000010300780c */ /* 0x040fe40003f84270 */
[----:B------:R-:W-:Y:S02]  /*6a30*/  FSEL R138, R138, -INF , P3 ;  /* 0xff8000008a8a7808 */ /* 0x000fe40001800000 */
[----:B------:R-:W-:Y:S02]  /*6a40*/  ISETP.GT.AND P3, PT, R3, 0x8, PT ;  /* 0x000000080300780c */ /* 0x000fe40003f64270 */
[----:B------:R-:W-:Y:S02]  /*6a50*/  FSEL R20, R139, -INF , P4 ;  /* 0xff8000008b147808 */ /* 0x000fe40002000000 */
[----:B------:R-:W-:-:S02]  /*6a60*/  FMNMX.FTZ R21, R138, R0, !PT ;  /* 0x000000008a157209 */ /* 0x000fc40007810000 */
[C---:B------:R-:W-:Y:S02]  /*6a70*/  ISETP.GT.AND P4, PT, R3.reuse, 0x9, PT ;  /* 0x000000090300780c */ /* 0x040fe40003f84270 */
[----:B------:R-:W-:Y:S02]  /*6a80*/  FSEL R142, R142, -INF , P3 ;  /* 0xff8000008e8e7808 */ /* 0x000fe40001800000 */
[----:B------:R-:W-:Y:S02]  /*6a90*/  FMNMX.FTZ R21, R20, R21, !PT ;  /* 0x0000001514157209 */ /* 0x000fe40007810000 */
        /* <DEDUP_REMOVED lines=20> */
[----:B------:R-:W-:Y:S01]  /*6be0*/  FMNMX.FTZ R21, R122, R21, !PT ;  /* 0x000000157a157209 */ /* 0x000fe20007810000 */
[----:B------:R-:W-:-:S02]  /*6bf0*/  WARPGROUP.DEPBAR.LE gsb0, 0x0 ;  /* 0x00008000000079c5 */ /* 0x000fc40000010000 */
[----:B------:R-:W-:Y:S01]  /*6c00*/  WARPGROUP.ARRIVE ;  /* 0x00000000000079c5 */ /* 0x000fe20000000000 */
[C---:B------:R-:W-:Y:S02]  /*6c10*/  ISETP.GT.AND P5, PT, R3.reuse, 0x29, PT ;  /* 0x000000290300780c */ /* 0x040fe40003fa4270 */
[----:B------:R-:W-:Y:S02]  /*6c20*/  FSEL R126, R126, -INF , P3 ;  /* 0xff8000007e7e7808 */ /* 0x000fe40001800000 */
[----:B------:R-:W-:Y:S01]  /*6c30*/  FMNMX.FTZ R21, R150, R21, !PT ;  /* 0x0000001596157209 */ /* 0x000fe20007810000 */
[----:B------:R-:W-:Y:S01]  /*6c40*/  HGMMA.64x96x16.F32 R24, gdesc[UR24].tnspB, R24, gsb0 ;  /* 0x41600000181879f0 */ /* 0x000fe20008000818 */
[----:B------:R-:W-:Y:S01]  /*6c50*/  UIADD3 UR24, UR10, 0x300, URZ ;  /* 0x000003000a187890 */ /* 0x000fe2000fffe03f */
[----:B------:R-:W-:Y:S01]  /*6c60*/  ISETP.GT.AND P3, PT, R3, 0x30, PT ;  /* 0x000000300300780c */ /* 0x000fe20003f64270 */
[----:B------:R-:W-:Y:S01]  /*6c70*/  UIADD3 UR26, UR6, 0x80, URZ ;  /* 0x00000080061a7890 */ /* 0x000fe2000fffe03f */
[----:B------:R-:W-:Y:S01]  /*6c80*/  FSEL R152, R127, -INF , P5 ;  /* 0xff8000007f987808 */ /* 0x000fe20002800000 */
[----:B------:R-:W-:Y:S01]  /*6c90*/  UMOV UR25, 0xc0000010 ;  /* 0xc000001000197882 */ /* 0x000fe20000000000 */
[----:B------:R-:W-:Y:S01]  /*6ca0*/  UMOV UR27, 0x80000020 ;  /* 0x80000020001b7882 */ /* 0x000fe20000000000 */
        /* <DEDUP_REMOVED lines=13> */
[----:B------:R-:W0:Y:S01]  /*6d80*/  SHFL.IDX PT, R119, R14, RZ, 0x1c1f ;  /* 0x001c1fff0e777589 */ /* 0x000e2200000e0000 */
[----:B------:R-:W-:-:S02]  /*6d90*/  ISETP.GT.AND P4, PT, R3, 0x41, PT ;  /* 0x000000410300780c */ /* 0x000fc40003f84270 */
[----:B------:R-:W-:Y:S02]  /*6da0*/  FSEL R106, R106, -INF , P3 ;  /* 0xff8000006a6a7808 */ /* 0x000fe40001800000 */
[----:B------:R-:W-:Y:S02]  /*6db0*/  FMNMX.FTZ R21, R156, R21, !PT ;  /* 0x000000159c157209 */ /* 0x000fe40007810000 */
[----:B------:R-:W-:Y:S02]  /*6dc0*/  ISETP.GT.AND P3, PT, R3, 0x48, PT ;  /* 0x000000480300780c */ /* 0x000fe40003f64270 */
[----:B------:R-:W-:Y:S02]  /*6dd0*/  FSEL R107, R107, -INF , P4 ;  /* 0xff8000006b6b7808 */ /* 0x000fe40002000000 */
[----:B------:R-:W-:Y:S02]  /*6de0*/  FMNMX.FTZ R12, R106, R21, !PT ;  /* 0x000000156a0c7209 */ /* 0x000fe40007810000 */
        /* <DEDUP_REMOVED lines=28> */
[----:B------:R-:W-:Y:S01]  /*6fb0*/  FSEL R95, R95, -INF , P4 ;  /* 0xff8000005f5f7808 */ /* 0x000fe20002000000 */
[----:B------:R-:W-:Y:S02]  /*6fc0*/  WARPGROUP.DEPBAR.LE gsb0, 0x0 ;  /* 0x00008000000079c5 */ /* 0x000fe40000010000 */
[----:B------:R-:W-:Y:S01]  /*6fd0*/  WARPGROUP.ARRIVE ;  /* 0x00000000000079c5 */ /* 0x000fe20000000000 */
[----:B------:R-:W-:-:S02]  /*6fe0*/  FMNMX.FTZ R12, R94, R21, !PT ;  /* 0x000000155e0c7209 */ /* 0x000fc40007810000 */
[----:B------:R-:W-:Y:S02]  /*6ff0*/  ISETP.GT.AND P4, PT, R3, 0x71, PT ;  /* 0x000000710300780c */ /* 0x000fe40003f84270 */
[----:B------:R-:W-:Y:S01]  /*7000*/  FSEL R82, R82, -INF , P3 ;  /* 0xff80000052527808 */ /* 0x000fe20001800000 */
[----:B------:R-:W-:Y:S01]  /*7010*/  HGMMA.64x96x16.F32 R24, gdesc[UR24].tnspB, R24, gsb0 ;  /* 0x41600000181879f0 */ /* 0x000fe20008000818 */
[----:B------:R-:W-:Y:S01]  /*7020*/  UIADD3 UR24, UR10, 0x480, URZ ;  /* 0x000004800a187890 */ /* 0x000fe2000fffe03f */
[----:B------:R-:W-:Y:S01]  /*7030*/  FMNMX.FTZ R21, R95, R12, !PT ;  /* 0x0000000c5f157209 */ /* 0x000fe20007810000 */
[----:B------:R-:W-:Y:S01]  /*7040*/  UIADD3 UR26, UR6, 0xc0, URZ ;  /* 0x000000c0061a7890 */ /* 0x000fe2000fffe03f */
[----:B------:R-:W-:Y:S01]  /*7050*/  ISETP.GT.AND P3, PT, R3, 0x78, PT ;  /* 0x000000780300780c */ /* 0x000fe20003f64270 */
[----:B------:R-:W-:Y:S01]  /*7060*/  UMOV UR25, 0xc0000010 ;  /* 0xc000001000197882 */ /* 0x000fe20000000000 */
[----:B------:R-:W-:Y:S01]  /*7070*/  UMOV UR27, 0x80000020 ;  /* 0x80000020001b7882 */ /* 0x000fe20000000000 */
        /* <DEDUP_REMOVED lines=18> */
[----:B------:R-:W-:-:S02]  /*71a0*/  FMNMX.FTZ R12, R78, R3, !PT ;  /* 0x000000034e0c7209 */ /* 0x000fc40007810000 */
[----:B------:R-:W1:Y:S01]  /*71b0*/  LDC R3, c[0x0][0x988] ;  /* 0x00026200ff037b82 */ /* 0x000e620000000800 */
[----:B0-----:R-:W-:Y:S02]  /*71c0*/  IADD3 R15, R119, -UR48, R15 ;  /* 0x80000030770f7c10 */ /* 0x001fe4000fffe00f */
[----:B------:R-:W-:Y:S02]  /*71d0*/  FMNMX.FTZ R23, R79, R12, !PT ;  /* 0x0000000c4f177209 */ /* 0x000fe40007810000 */
[C---:B------:R-:W-:Y:S02]  /*71e0*/  ISETP.GT.AND P6, PT, R15.reuse, RZ, PT ;  /* 0x000000ff0f00720c */ /* 0x040fe40003fc4270 */
[C---:B------:R-:W-:Y:S01]  /*71f0*/  ISETP.GT.AND P5, PT, R15.reuse, 0x1, PT ;  /* 0x000000010f00780c */ /* 0x040fe20003fa4270 */
[----:B------:R-:W0:Y:S01]  /*7200*/  SHFL.BFLY PT, R12, R23, 0x2, 0x1f ;  /* 0x0c401f00170c7f89 */ /* 0x000e2200000e0000 */
[----:B------:R-:W-:Y:S02]  /*7210*/  FSEL R136, R136, -INF , P6 ;  /* 0xff80000088887808 */ /* 0x000fe40003000000 */
[----:B------:R-:W-:-:S02]  /*7220*/  ISETP.GT.AND P4, PT, R15, 0x8, PT ;  /* 0x000000080f00780c */ /* 0x000fc40003f84270 */
[----:B------:R-:W-:Y:S02]  /*7230*/  FMNMX.FTZ R123, R136, R6, !PT ;  /* 0x00000006887b7209 */ /* 0x000fe40007810000 */
[C---:B------:R-:W-:Y:S02]  /*7240*/  ISETP.GT.AND P6, PT, R15.reuse, 0x9, PT ;  /* 0x000000090f00780c */ /* 0x040fe40003fc4270 */
[----:B------:R-:W-:Y:S02]  /*7250*/  FSEL R140, R140, -INF , P4 ;  /* 0xff8000008c8c7808 */ /* 0x000fe40002000000 */
[----:B------:R-:W-:-:S04]  /*7260*/  ISETP.GT.AND P4, PT, R15, 0x18, PT ;  /* 0x000000180f00780c */ /* 0x000fc80003f84270 */
[----:B------:R-:W-:Y:S02]  /*7270*/  FSEL R132, R132, -INF , P4 ;  /* 0xff80000084847808 */ /* 0x000fe40002000000 */
[----:B------:R-:W-:-:S04]  /*7280*/  ISETP.GT.AND P4, PT, R15, 0x28, PT ;  /* 0x000000280f00780c */ /* 0x000fc80003f84270 */
[----:B------:R-:W-:Y:S02]  /*7290*/  FSEL R124, R124, -INF , P4 ;  /* 0xff8000007c7c7808 */ /* 0x000fe40002000000 */
[----:B------:R-:W-:Y:S02]  /*72a0*/  ISETP.GT.AND P4, PT, R15, 0x38, PT ;  /* 0x000000380f00780c */ /* 0x000fe40003f84270 */
[----:B0-----:R-:W-:Y:S02]  /*72b0*/  FMNMX.FTZ R115, R23, R12, !PT ;  /* 0x0000000c17737209 */ /* 0x001fe40007810000 */
[----:B------:R-:W-:Y:S02]  /*72c0*/  FSEL R116, R116, -INF , P4 ;  /* 0xff80000074747808 */ /* 0x000fe40002000000 */
[----:B------:R-:W-:Y:S01]  /*72d0*/  ISETP.GT.AND P4, PT, R15, 0x40, PT ;  /* 0x000000400f00780c */ /* 0x000fe20003f84270 */
[----:B------:R-:W0:Y:S03]  /*72e0*/  SHFL.BFLY PT, R12, R115, 0x1, 0x1f ;  /* 0x0c201f00730c7f89 */ /* 0x000e2600000e0000 */
[----:B------:R-:W-:-:S02]  /*72f0*/  FSEL R104, R104, -INF , P4 ;  /* 0xff80000068687808 */ /* 0x000fc40002000000 */
[----:B------:R-:W-:-:S04]  /*7300*/  ISETP.GT.AND P4, PT, R15, 0x48, PT ;  /* 0x000000480f00780c */ /* 0x000fc80003f84270 */
[----:B------:R-:W-:Y:S02]  /*7310*/  FSEL R108, R108, -INF , P4 ;  /* 0xff8000006c6c7808 */ /* 0x000fe40002000000 */
[----:B------:R-:W-:Y:S01]  /*7320*/  ISETP.GT.AND P4, PT, R15, 0x50, PT ;  /* 0x000000500f00780c */ /* 0x000fe20003f84270 */
[----:B------:R-:W-:Y:S02]  /*7330*/  WARPGROUP.DEPBAR.LE gsb0, 0x0 ;  /* 0x00008000000079c5 */ /* 0x000fe40000010000 */
[----:B------:R-:W-:Y:S01]  /*7340*/  WARPGROUP.ARRIVE ;  /* 0x00000000000079c5 */ /* 0x000fe20000000000 */
[----:B0-----:R-:W-:-:S05]  /*7350*/  FMNMX.FTZ R12, R115, R12, !PT ;  /* 0x0000000c730c7209 */ /* 0x001fca0007810000 */
[----:B------:R-:W-:Y:S01]  /*7360*/  HGMMA.64x96x16.F32 R24, gdesc[UR24].tnspB, R24, gsb0 ;  /* 0x41600000181879f0 */ /* 0x000fe20008000818 */
[----:B------:R-:W-:Y:S01]  /*7370*/  UIADD3 UR24, UR10, 0x600, URZ ;  /* 0x000006000a187890 */ /* 0x000fe2000fffe03f */
[C---:B-1----:R-:W-:Y:S01]  /*7380*/  FMUL.FTZ R21, R12.reuse, R3 ;  /* 0x000000030c157220 */ /* 0x042fe20000410000 */
[----:B------:R-:W-:Y:S01]  /*7390*/  UIADD3 UR26, UR6, 0x100, URZ ;  /* 0x00000100061a7890 */ /* 0x000fe2000fffe03f */
[----:B------:R-:W-:Y:S01]  /*73a0*/  FSETP.NEU.FTZ.AND P3, PT, R12, -INF , PT ;  /* 0xff8000000c00780b */ /* 0x000fe20003f7d000 */
[----:B------:R-:W-:Y:S01]  /*73b0*/  UMOV UR25, 0xc0000010 ;  /* 0xc000001000197882 */ /* 0x000fe20000000000 */
[----:B------:R-:W-:Y:S02]  /*73c0*/  UMOV UR27, 0x80000020 ;  /* 0x80000020001b7882 */ /* 0x000fe40000000000 */
[----:B------:R-:W-:-:S05]  /*73d0*/  FSEL R21, R21, RZ, P3 ;  /* 0x000000ff15157208 */ /* 0x000fca0001800000 */
[-CC-:B------:R-:W-:Y:S01]  /*73e0*/  FFMA.FTZ R14, R22, R3.reuse, -R21.reuse ;  /* 0x00000003160e7223 */ /* 0x180fe20000010815 */
[-CC-:B------:R-:W-:Y:S01]  /*73f0*/  FFMA.FTZ R22, R130, R3.reuse, -R21.reuse ;  /* 0x0000000382167223 */ /* 0x180fe20000010815 */
[----:B------:R-:W-:Y:S01]  /*7400*/  FSEL R130, R137, -INF , P5 ;  /* 0xff80000089827808 */ /* 0x000fe20002800000 */
[-CC-:B------:R-:W-:Y:S01]  /*7410*/  FFMA.FTZ R23, R138, R3.reuse, -R21.reuse ;  /* 0x000000038a177223 */ /* 0x180fe20000010815 */
[----:B------:R-:W-:Y:S01]  /*7420*/  FSEL R138, R141, -INF , P6 ;  /* 0xff8000008d8a7808 */ /* 0x000fe20003000000 */
[--C-:B------:R-:W-:Y:S01]  /*7430*/  FFMA.FTZ R131, R134, R3, -R21.reuse ;  /* 0x0000000386837223 */ /* 0x100fe20000010815 */
[----:B------:R-:W-:Y:S01]  /*7440*/  FMNMX.FTZ R127, R130, R123, !PT ;  /* 0x0000007b827f7209 */ /* 0x000fe20007810000 */
[-CC-:B------:R-:W-:Y:S01]  /*7450*/  FFMA.FTZ R119, R146, R3.reuse, -R21.reuse ;  /* 0x0000000392777223 */ /* 0x180fe20000010815 */
[C---:B------:R-:W-:Y:S01]  /*7460*/  ISETP.GT.AND P6, PT, R15.reuse, 0x10, PT ;  /* 0x000000100f00780c */ /* 0x040fe20003fc4270 */
[--C-:B------:R-:W-:Y:S01]  /*7470*/  FFMA.FTZ R115, R142, R3, -R21.reuse ;  /* 0x000000038e737223 */ /* 0x100fe20000010815 */
[----:B------:R-:W-:Y:S01]  /*7480*/  FMNMX.FTZ R127, R140, R127, !PT ;  /* 0x0000007f8c7f7209 */ /* 0x000fe20007810000 */
[-CC-:B------:R-:W-:Y:S01]  /*7490*/  FFMA.FTZ R142, R148, R3.reuse, -R21.reuse ;  /* 0x00000003948e7223 */ /* 0x180fe20000010815 */
[----:B------:R-:W-:Y:S01]  /*74a0*/  ISETP.GT.AND P5, PT, R15, 0x11, PT ;  /* 0x000000110f00780c */ /* 0x000fe20003fa4270 */
[----:B------:R0:W-:Y:S01]  /*74b0*/  MUFU.EX2 R123, R131 ;  /* 0x00000083007b7308 */ /* 0x0001e20000000800 */
        /* <DEDUP_REMOVED lines=8> */
[----:B------:R-:W-:Y:S01]  /*7540*/  ISETP.GT.AND P6, PT, R15, 0x19, PT ;  /* 0x000000190f00780c */ /* 0x000fe20003fc4270 */
[--C-:B0-----:R-:W-:Y:S01]  /*7550*/  FFMA.FTZ R131, R111, R3, -R21.reuse ;  /* 0x000000036f837223 */ /* 0x101fe20000010815 */
[----:B------:R-:W-:Y:S01]  /*7560*/  FMNMX.FTZ R127, R134, R127, !PT ;  /* 0x0000007f867f7209 */ /* 0x000fe20007810000 */
[-CC-:B------:R-:W-:Y:S01]  /*7570*/  FFMA.FTZ R114, R114, R3.reuse, -R21.reuse ;  /* 0x0000000372727223 */ /* 0x180fe20000010815 */
[----:B------:R-:W-:Y:S01]  /*7580*/  FSEL R146, R133, -INF , P6 ;  /* 0xff80000085927808 */ /* 0x000fe20003000000 */
[-CC-:B------:R-:W-:Y:S01]  /*7590*/  FFMA.FTZ R82, R82, R3.reuse, -R21.reuse ;  /* 0x0000000352527223 */ /* 0x180fe20000010815 */
[----:B------:R-:W-:Y:S01]  /*75a0*/  ISETP.GT.AND P6, PT, R15, 0x20, PT ;  /* 0x000000200f00780c */ /* 0x000fe20003fc4270 */
[--C-:B------:R-:W-:Y:S01]  /*75b0*/  FFMA.FTZ R83, R83, R3, -R21.reuse ;  /* 0x0000000353537223 */ /* 0x100fe20000010815 */
[----:B------:R-:W-:Y:S01]  /*75c0*/  FMNMX.FTZ R127, R132, R127, !PT ;  /* 0x0000007f847f7209 */ /* 0x000fe20007810000 */
[-CC-:B------:R-:W-:Y:S01]  /*75d0*/  FFMA.FTZ R86, R86, R3.reuse, -R21.reuse ;  /* 0x0000000356567223 */ /* 0x180fe20000010815 */
[----:B------:R-:W-:Y:S01]  /*75e0*/  ISETP.GT.AND P5, PT, R15, 0x21, PT ;  /* 0x000000210f00780c */ /* 0x000fe20003fa4270 */
[-CC-:B------:R-:W-:Y:S01]  /*75f0*/  FFMA.FTZ R87, R87, R3.reuse, -R21.reuse ;  /* 0x0000000357577223 */ /* 0x180fe20000010815 */
[----:B------:R-:W-:Y:S01]  /*7600*/  FSEL R122, R120, -INF , P6 ;  /* 0xff800000787a7808 */ /* 0x000fe20003000000 */
[--C-:B------:R-:W-:Y:S01]  /*7610*/  FFMA.FTZ R74, R74, R3, -R21.reuse ;  /* 0x000000034a4a7223 */ /* 0x100fe20000010815 */
[----:B------:R-:W-:Y:S01]  /*7620*/  FMNMX.FTZ R127, R146, R127, !PT ;  /* 0x0000007f927f7209 */ /* 0x000fe20007810000 */
[----:B------:R0:W-:Y:S01]  /*7630*/  MUFU.EX2 R120, R129 ;  /* 0x0000008100787308 */ /* 0x0001e20000000800 */
[----:B------:R-:W-:Y:S01]  /*7640*/  FSEL R148, R121, -INF , P5 ;  /* 0xff80000079947808 */ /* 0x000fe20002800000 */
[--C-:B------:R-:W-:Y:S01]  /*7650*/  FFMA.FTZ R121, R150, R3, -R21.reuse ;  /* 0x0000000396797223 */ /* 0x100fe20000010815 */
[----:B------:R-:W-:Y:S01]  /*7660*/  FMNMX.FTZ R127, R122, R127, !PT ;  /* 0x0000007f7a7f7209 */ /* 0x000fe20007810000 */
[----:B------:R-:W-:Y:S01]  /*7670*/  FFMA.FTZ R75, R75, R3, -R21 ;  /* 0x000000034b4b7223 */ /* 0x000fe20000010815 */
[----:B------:R-:W-:-:S02]  /*7680*/  ISETP.GT.AND P6, PT, R15, 0x29, PT ;  /* 0x000000290f00780c */ /* 0x000fc40003fc4270 */
[----:B------:R-:W-:Y:S01]  /*7690*/  FMNMX.FTZ R127, R148, R127, !PT ;  /* 0x0000007f947f7209 */ /* 0x000fe20007810000 */
[----:B------:R-:W-:Y:S01]  /*76a0*/  MUFU.EX2 R23, R23 ;  /* 0x0000001700177308 */ /* 0x000fe20000000800 */
[----:B------:R-:W-:Y:S01]  /*76b0*/  FSEL R150, R125, -INF , P6 ;  /* 0xff8000007d967808 */ /* 0x000fe20003000000 */
[----:B0-----:R-:W-:Y:S01]  /*76c0*/  FFMA.FTZ R129, R126, R3, -R21 ;  /* 0x000000037e817223 */ /* 0x001fe20000010815 */
[C---:B------:R-:W-:Y:S02]  /*76d0*/  ISETP.GT.AND P6, PT, R15.reuse, 0x30, PT ;  /* 0x000000300f00780c */ /* 0x040fe40003fc4270 */
[----:B------:R-:W-:Y:S02]  /*76e0*/  FMNMX.FTZ R127, R124, R127, !PT ;  /* 0x0000007f7c7f7209 */ /* 0x000fe40007810000 */
[----:B------:R-:W-:Y:S01]  /*76f0*/  ISETP.GT.AND P5, PT, R15, 0x31, PT ;  /* 0x000000310f00780c */ /* 0x000fe20003fa4270 */
[----:B------:R-:W-:Y:S01]  /*7700*/  MUFU.EX2 R20, R20 ;  /* 0x0000001400147308 */ /* 0x000fe20000000800 */
[----:B------:R-:W-:-:S02]  /*7710*/  FSEL R126, R112, -INF , P6 ;  /* 0xff800000707e7808 */ /* 0x000fc40003000000 */
[----:B------:R-:W-:Y:S02]  /*7720*/  FMNMX.FTZ R127, R150, R127, !PT ;  /* 0x0000007f967f7209 */ /* 0x000fe40007810000 */
[----:B------:R-:W-:Y:S01]  /*7730*/  FSEL R125, R113, -INF , P5 ;  /* 0xff800000717d7808 */ /* 0x000fe20002800000 */
[--C-:B------:R-:W-:Y:S01]  /*7740*/  FFMA.FTZ R113, R152, R3, -R21.reuse ;  /* 0x0000000398717223 */ /* 0x100fe20000010815 */
[----:B------:R-:W-:Y:S01]  /*7750*/  FMNMX.FTZ R127, R126, R127, !PT ;  /* 0x0000007f7e7f7209 */ /* 0x000fe20007810000 */
[----:B------:R0:W-:Y:S01]  /*7760*/  MUFU.EX2 R112, R129 ;  /* 0x0000008100707308 */ /* 0x0001e20000000800 */
[----:B------:R-:W-:Y:S02]  /*7770*/  ISETP.GT.AND P6, PT, R15, 0x39, PT ;  /* 0x000000390f00780c */ /* 0x000fe40003fc4270 */
[----:B------:R-:W-:Y:S02]  /*7780*/  FMNMX.FTZ R127, R125, R127, !PT ;  /* 0x0000007f7d7f7209 */ /* 0x000fe40007810000 */
[----:B------:R-:W-:Y:S01]  /*7790*/  FSEL R152, R117, -INF , P6 ;  /* 0xff80000075987808 */ /* 0x000fe20003000000 */
[--C-:B------:R-:W-:Y:S01]  /*77a0*/  FFMA.FTZ R117, R154, R3, -R21.reuse ;  /* 0x000000039a757223 */ /* 0x100fe20000010815 */
[----:B------:R-:W-:Y:S01]  /*77b0*/  FMNMX.FTZ R127, R116, R127, !PT ;  /* 0x0000007f747f7209 */ /* 0x000fe20007810000 */
[----:B------:R-:W-:Y:S01]  /*77c0*/  MUFU.EX2 R115, R115 ;  /* 0x0000007300737308 */ /* 0x000fe20000000800 */
[----:B------:R-:W-:Y:S01]  /*77d0*/  ISETP.GT.AND P5, PT, R15, 0x41, PT ;  /* 0x000000410f00780c */ /* 0x000fe20003fa4270 */
[----:B0-----:R-:W-:Y:S01]  /*77e0*/  FFMA.FTZ R129, R156, R3, -R21 ;  /* 0x000000039c817223 */ /* 0x001fe20000010815 */
[----:B------:R-:W-:-:S02]  /*77f0*/  FMNMX.FTZ R127, R152, R127, !PT ;  /* 0x0000007f987f7209 */ /* 0x000fc40007810000 */
[----:B------:R-:W-:Y:S01]  /*7800*/  FSEL R154, R105, -INF , P5 ;  /* 0xff800000699a7808 */ /* 0x000fe20002800000 */
[----:B------:R-:W-:Y:S01]  /*7810*/  FFMA.FTZ R105, R118, R3, -R21 ;  /* 0x0000000376697223 */ /* 0x000fe20000010815 */
[----:B------:R-:W-:Y:S01]  /*7820*/  FMNMX.FTZ R127, R104, R127, !PT ;  /* 0x0000007f687f7209 */ /* 0x000fe20007810000 */
[----:B------:R-:W-:Y:S01]  /*7830*/  MUFU.EX2 R14, R14 ;  /* 0x0000000e000e7308 */ /* 0x000fe20000000800 */
[----:B------:R-:W-:Y:S02]  /*7840*/  ISETP.GT.AND P5, PT, R15, 0x49, PT ;  /* 0x000000490f00780c */ /* 0x000fe40003fa4270 */
[----:B------:R-:W-:Y:S02]  /*7850*/  FMNMX.FTZ R127, R154, R127, !PT ;  /* 0x0000007f9a7f7209 */ /* 0x000fe40007810000 */
[----:B------:R-:W-:Y:S02]  /*7860*/  FSEL R118, R109, -INF , P5 ;  /* 0xff8000006d767808 */ /* 0x000fe40002800000 */
[----:B------:R-:W-:Y:S01]  /*7870*/  FMNMX.FTZ R127, R108, R127, !PT ;  /* 0x0000007f6c7f7209 */ /* 0x000fe20007810000 */
[----:B------:R-:W-:Y:S01]  /*7880*/  MUFU.EX2 R22, R22 ;  /* 0x0000001600167308 */ /* 0x000fe20000000800 */
[----:B------:R-:W-:-:S02]  /*7890*/  ISETP.GT.AND P5, PT, R15, 0x51, PT ;  /* 0x000000510f00780c */ /* 0x000fc40003fa4270 */
[----:B------:R-:W-:Y:S01]  /*78a0*/  FSEL R156, R96, -INF , P4 ;  /* 0xff800000609c7808 */ /* 0x000fe20002000000 */
[----:B------:R-:W-:Y:S02]  /*78b0*/  WARPGROUP.DEPBAR.LE gsb0, 0x0 ;  /* 0x00008000000079c5 */ /* 0x000fe40000010000 */
[----:B------:R-:W-:Y:S01]  /*78c0*/  WARPGROUP.ARRIVE ;  /* 0x00000000000079c5 */ /* 0x000fe20000000000 */
[----:B------:R-:W-:Y:S01]  /*78d0*/  FMNMX.FTZ R127, R118, R127, !PT ;  /* 0x0000007f767f7209 */ /* 0x000fe20007810000 */
[----:B------:R0:W-:Y:S01]  /*78e0*/  MUFU.EX2 R96, R129 ;  /* 0x0000008100607308 */ /* 0x0001e20000000800 */
        /* <DEDUP_REMOVED lines=9> */
[----:B------:R-:W-:Y:S01]  /*7980*/  FSEL R100, R100, -INF , P4 ;  /* 0xff80000064647808 */ /* 0x000fe20002000000 */
[--C-:B------:R-:W-:Y:S01]  /*7990*/  FFMA.FTZ R97, R106, R3, -R21.reuse ;  /* 0x000000036a617223 */ /* 0x100fe20000010815 */
[----:B------:R-:W-:Y:S01]  /*79a0*/  FMNMX.FTZ R127, R109, R127, !PT ;  /* 0x0000007f6d7f7209 */ /* 0x000fe20007810000 */
[----:B0-----:R-:W-:Y:S01]  /*79b0*/  FFMA.FTZ R129, R107, R3, -R21 ;  /* 0x000000036b817223 */ /* 0x001fe20000010815 */
[----:B------:R-:W-:Y:S01]  /*79c0*/  FSEL R106, R101, -INF , P5 ;  /* 0xff800000656a7808 */ /* 0x000fe20002800000 */
[----:B------:R-:W-:Y:S01]  /*79d0*/  MUFU.EX2 R119, R119 ;  /* 0x0000007700777308 */ /* 0x000fe20000000800 */
[----:B------:R-:W-:-:S02]  /*79e0*/  ISETP.GT.AND P4, PT, R15, 0x60, PT ;  /* 0x000000600f00780c */ /* 0x000fc40003f84270 */
[----:B------:R-:W-:Y:S02]  /*79f0*/  FMNMX.FTZ R127, R100, R127, !PT ;  /* 0x0000007f647f7209 */ /* 0x000fe40007810000 */
[C---:B------:R-:W-:Y:S02]  /*7a00*/  ISETP.GT.AND P5, PT, R15.reuse, 0x61, PT ;  /* 0x000000610f00780c */ /* 0x040fe40003fa4270 */
[----:B------:R-:W-:Y:S01]  /*7a10*/  FSEL R101, R88, -INF , P4 ;  /* 0xff80000058657808 */ /* 0x000fe20002000000 */
[----:B------:R-:W-:Y:S01]  /*7a20*/  MUFU.EX2 R142, R142 ;  /* 0x0000008e008e7308 */ /* 0x000fe20000000800 */
[----:B------:R-:W-:Y:S02]  /*7a30*/  FMNMX.FTZ R127, R106, R127, !PT ;  /* 0x0000007f6a7f7209 */ /* 0x000fe40007810000 */
[----:B------:R-:W-:Y:S02]  /*7a40*/  ISETP.GT.AND P4, PT, R15, 0x68, PT ;  /* 0x000000680f00780c */ /* 0x000fe40003f84270 */
[----:B------:R-:W-:Y:S01]  /*7a50*/  FSEL R107, R89, -INF , P5 ;  /* 0xff800000596b7808 */ /* 0x000fe20002800000 */
[----:B------:R-:W-:Y:S01]  /*7a60*/  FFMA.FTZ R89, R110, R3, -R21 ;  /* 0x000000036e597223 */ /* 0x000fe20000010815 */
[----:B------:R-:W-:Y:S01]  /*7a70*/  FMNMX.FTZ R127, R101, R127, !PT ;  /* 0x0000007f657f7209 */ /* 0x000fe20007810000 */
[----:B------:R0:W-:Y:S01]  /*7a80*/  MUFU.EX2 R88, R129 ;  /* 0x0000008100587308 */ /* 0x0001e20000000800 */
[----:B------:R-:W-:-:S02]  /*7a90*/  ISETP.GT.AND P5, PT, R15, 0x69, PT ;  /* 0x000000690f00780c */ /* 0x000fc40003fa4270 */
[----:B------:R-:W-:Y:S02]  /*7aa0*/  FSEL R92, R92, -INF , P4 ;  /* 0xff8000005c5c7808 */ /* 0x000fe40002000000 */
[----:B------:R-:W-:Y:S02]  /*7ab0*/  FMNMX.FTZ R127, R107, R127, !PT ;  /* 0x0000007f6b7f7209 */ /* 0x000fe40007810000 */
[----:B------:R-:W-:Y:S01]  /*7ac0*/  FSEL R110, R93, -INF , P5 ;  /* 0xff8000005d6e7808 */ /* 0x000fe20002800000 */
[----:B------:R-:W-:Y:S01]  /*7ad0*/  MUFU.EX2 R121, R121 ;  /* 0x0000007900797308 */ /* 0x000fe20000000800 */
[C---:B------:R-:W-:Y:S02]  /*7ae0*/  ISETP.GT.AND P4, PT, R15.reuse, 0x70, PT ;  /* 0x000000700f00780c */ /* 0x040fe40003f84270 */
[----:B------:R-:W-:Y:S02]  /*7af0*/  FMNMX.FTZ R127, R92, R127, !PT ;  /* 0x0000007f5c7f7209 */ /* 0x000fe40007810000 */
[----:B------:R-:W-:-:S02]  /*7b00*/  ISETP.GT.AND P5, PT, R15, 0x71, PT ;  /* 0x000000710f00780c */ /* 0x000fc40003fa4270 */
[----:B------:R-:W-:Y:S01]  /*7b10*/  FSEL R93, R80, -INF , P4 ;  /* 0xff800000505d7808 */ /* 0x000fe20002000000 */
[----:B------:R-:W-:Y:S01]  /*7b20*/  MUFU.EX2 R113, R113 ;  /* 0x0000007100717308 */ /* 0x000fe20000000800 */
[----:B------:R-:W-:Y:S02]  /*7b30*/  FMNMX.FTZ R127, R110, R127, !PT ;  /* 0x0000007f6e7f7209 */ /* 0x000fe40007810000 */
[----:B------:R-:W-:Y:S02]  /*7b40*/  ISETP.GT.AND P4, PT, R15, 0x78, PT ;  /* 0x000000780f00780c */ /* 0x000fe40003f84270 */
[----:B------:R-:W-:Y:S02]  /*7b50*/  FSEL R111, R81, -INF , P5 ;  /* 0xff800000516f7808 */ /* 0x000fe40002800000 */
[----:B------:R-:W-:Y:S01]  /*7b60*/  FMNMX.FTZ R81, R93, R127, !PT ;  /* 0x0000007f5d517209 */ /* 0x000fe20007810000 */
[----:B------:R1:W-:Y:S01]  /*7b70*/  MUFU.EX2 R80, R131 ;  /* 0x0000008300507308 */ /* 0x0003e20000000800 */
[----:B------:R-:W-:-:S02]  /*7b80*/  FSEL R127, R84, -INF , P4 ;  /* 0xff800000547f7808 */ /* 0x000fc40002000000 */
[----:B------:R-:W-:Y:S02]  /*7b90*/  ISETP.GT.AND P5, PT, R15, 0x79, PT ;  /* 0x000000790f00780c */ /* 0x000fe40003fa4270 */
[----:B------:R-:W-:Y:S02]  /*7ba0*/  FMNMX.FTZ R84, R111, R81, !PT ;  /* 0x000000516f547209 */ /* 0x000fe40007810000 */
[----:B------:R-:W-:Y:S01]  /*7bb0*/  ISETP.GT.AND P4, PT, R15, 0x80, PT ;  /* 0x000000800f00780c */ /* 0x000fe20003f84270 */
[----:B------:R2:W-:Y:S01]  /*7bc0*/  MUFU.EX2 R81, R98 ;  /* 0x0000006200517308 */ /* 0x0005e20000000800 */
[----:B0-----:R-:W-:Y:S01]  /*7bd0*/  FSEL R129, R85, -INF , P5 ;  /* 0xff80000055817808 */ /* 0x001fe20002800000 */
[----:B------:R-:W-:Y:S01]  /*7be0*/  FFMA.FTZ R85, R94, R3, -R21 ;  /* 0x000000035e557223 */ /* 0x000fe20000010815 */
[----:B------:R-:W-:Y:S02]  /*7bf0*/  FMNMX.FTZ R84, R127, R84, !PT ;  /* 0x000000547f547209 */ /* 0x000fe40007810000 */
[----:B-1----:R-:W-:-:S02]  /*7c00*/  FSEL R131, R72, -INF , P4 ;  /* 0xff80000048837808 */ /* 0x002fc40002000000 */
[----:B------:R-:W-:Y:S01]  /*7c10*/  ISETP.GT.AND P5, PT, R15, 0x81, PT ;  /* 0x000000810f00780c */ /* 0x000fe20003fa4270 */
[----:B------:R-:W-:Y:S01]  /*7c20*/  MUFU.EX2 R114, R114 ;  /* 0x0000007200727308 */ /* 0x000fe20000000800 */
[----:B------:R-:W-:Y:S01]  /*7c30*/  FMNMX.FTZ R72, R129, R84, !PT ;  /* 0x0000005481487209 */ /* 0x000fe20007810000 */
[-CC-:B--2---:R-:W-:Y:S01]  /*7c40*/  FFMA.FTZ R98, R103, R3.reuse, -R21.reuse ;  /* 0x0000000367627223 */ /* 0x184fe20000010815 */
[----:B------:R-:W-:Y:S02]  /*7c50*/  ISETP.GT.AND P4, PT, R15, 0x88, PT ;  /* 0x000000880f00780c */ /* 0x000fe40003f84270 */
[----:B------:R-:W-:Y:S01]  /*7c60*/  FSEL R133, R73, -INF , P5 ;  /* 0xff80000049857808 */ /* 0x000fe20002800000 */
[-CC-:B------:R-:W-:Y:S01]  /*7c70*/  FFMA.FTZ R73, R90, R3.reuse, -R21.reuse ;  /* 0x000000035a497223 */ /* 0x180fe20000010815 */
[----:B------:R-:W-:Y:S01]  /*7c80*/  FMNMX.FTZ R72, R131, R72, !PT ;  /* 0x0000004883487209 */ /* 0x000fe20007810000 */
[----:B------:R0:W-:Y:S01]  /*7c90*/  MUFU.EX2 R84, R99 ;  /* 0x0000006300547308 */ /* 0x0001e20000000800 */
[----:B------:R-:W-:Y:S01]  /*7ca0*/  ISETP.GT.AND P5, PT, R15, 0x89, PT ;  /* 0x000000890f00780c */ /* 0x000fe20003fa4270 */
[-CC-:B------:R-:W-:Y:S01]  /*7cb0*/  FFMA.FTZ R15, R102, R3.reuse, -R21.reuse ;  /* 0x00000003660f7223 */ /* 0x180fe20000010815 */
[----:B------:R-:W-:Y:S01]  /*7cc0*/  FSEL R135, R76, -INF , P4 ;  /* 0xff8000004c877808 */ /* 0x000fe20002000000 */
[-CC-:B------:R-:W-:Y:S01]  /*7cd0*/  FFMA.FTZ R90, R91, R3.reuse, -R21.reuse ;  /* 0x000000035b5a7223 */ /* 0x180fe20000010815 */
[----:B------:R-:W-:Y:S01]  /*7ce0*/  FMNMX.FTZ R72, R133, R72, !PT ;  /* 0x0000004885487209 */ /* 0x000fe20007810000 */
[-CC-:B------:R-:W-:Y:S01]  /*7cf0*/  FFMA.FTZ R102, R95, R3.reuse, -R21.reuse ;  /* 0x000000035f667223 */ /* 0x180fe20000010815 */
[----:B------:R-:W-:Y:S01]  /*7d00*/  FSEL R137, R77, -INF , P5 ;  /* 0xff8000004d897808 */ /* 0x000fe20002800000 */
[-CC-:B------:R-:W-:Y:S01]  /*7d10*/  FFMA.FTZ R91, R78, R3.reuse, -R21.reuse ;  /* 0x000000034e5b7223 */ /* 0x180fe20000010815 */
[----:B------:R-:W-:Y:S01]  /*7d20*/  FMNMX.FTZ R72, R135, R72, !PT ;  /* 0x0000004887487209 */ /* 0x000fe20007810000 */
[----:B0-----:R-:W-:Y:S01]  /*7d30*/  FFMA.FTZ R99, R79, R3, -R21 ;  /* 0x000000034f637223 */ /* 0x001fe20000010815 */
[----:B------:R-:W-:Y:S01]  /*7d40*/  IMAD.U32 R79, RZ, RZ, UR4 ;  /* 0x00000004ff4f7e24 */ /* 0x000fe2000f8e00ff */
[----:B------:R-:W-:Y:S01]  /*7d50*/  MUFU.EX2 R117, R117 ;  /* 0x0000007500757308 */ /* 0x000fe20000000800 */
[----:B------:R-:W-:-:S03]  /*7d60*/  FMNMX.FTZ R72, R137, R72, !PT ;  /* 0x0000004889487209 */ /* 0x000fc60007810000 */
[----:B------:R-:W-:Y:S02]  /*7d70*/  @!P1 LEA R79, R79, UR56, 0x3 ;  /* 0x000000384f4f9c11 */ /* 0x000fe4000f8e18ff */
[----:B------:R-:W0:Y:S02]  /*7d80*/  SHFL.BFLY PT, R77, R72, 0x2, 0x1f ;  /* 0x0c401f00484d7f89 */ /* 0x000e2400000e0000 */
[----:B------:R-:W-:Y:S01]  /*7d90*/  MUFU.EX2 R105, R105 ;  /* 0x0000006900697308 */ /* 0x000fe20000000800 */
[----:B------:R-:W-:Y:S01]  /*7da0*/  @!P1 VIADD R79, R79, 0x31c40 ;  /* 0x00031c404f4f9836 */ /* 0x000fe20000000000 */
[----:B------:R-:W-:Y:S02]  /*7db0*/  WARPGROUP.DEPBAR.LE gsb0, 0x0 ;  /* 0x00008000000079c5 */ /* 0x000fe40000010000 */
[----:B------:R-:W-:Y:S02]  /*7dc0*/  WARPGROUP.ARRIVE ;  /* 0x00000000000079c5 */ /* 0x000fe40000000000 */
[----:B------:R-:W-:-:S02]  /*7dd0*/  @!P1 PRMT R79, RZ, 0x654, R79 ;  /* 0x00000654ff4f9816 */ /* 0x000fc4000000004f */
[----:B------:R-:W-:Y:S02]  /*7de0*/  MUFU.EX2 R97, R97 ;  /* 0x0000006100617308 */ /* 0x000fe40000000800 */
[----:B------:R-:W-:Y:S01]  /*7df0*/  HGMMA.64x96x16.F32 R24, gdesc[UR24].tnspB, R24, gsb0 ;  /* 0x41600000181879f0 */ /* 0x000fe20008000818 */
[----:B------:R-:W-:Y:S02]  /*7e00*/  UIADD3 UR24, UR10, 0x900, URZ ;  /* 0x000009000a187890 */ /* 0x000fe4000fffe03f */
[----:B------:R-:W-:-:S03]  /*7e10*/  UIADD3 UR26, UR6, 0x180, URZ ;  /* 0x00000180061a7890 */ /* 0x000fc6000fffe03f */
[----:B------:R-:W-:Y:S01]  /*7e20*/  MUFU.EX2 R89, R89 ;  /* 0x0000005900597308 */ /* 0x000fe20000000800 */
[----:B------:R-:W-:Y:S01]  /*7e30*/  UMOV UR25, 0xc0000010 ;  /* 0xc000001000197882 */ /* 0x000fe20000000000 */
[----:B------:R-:W-:Y:S01]  /*7e40*/  UMOV UR27, 0x80000020 ;  /* 0x80000020001b7882 */ /* 0x000fe20000000000 */
[----:B0-----:R-:W-:-:S05]  /*7e50*/  FMNMX.FTZ R77, R72, R77, !PT ;  /* 0x0000004d484d7209 */ /* 0x001fca0007810000 */
[----:B------:R-:W-:Y:S01]  /*7e60*/  MUFU.EX2 R15, R15 ;  /* 0x0000000f000f7308 */ /* 0x000fe20000000800 */
[----:B------:R-:W0:Y:S07]  /*7e70*/  SHFL.BFLY PT, R72, R77, 0x1, 0x1f ;  /* 0x0c201f004d487f89 */ /* 0x000e2e00000e0000 */
[----:B------:R-:W-:Y:S08]  /*7e80*/  MUFU.EX2 R98, R98 ;  /* 0x0000006200627308 */ /* 0x000ff00000000800 */
[----:B------:R-:W-:Y:S08]  /*7e90*/  MUFU.EX2 R73, R73 ;  /* 0x0000004900497308 */ /* 0x000ff00000000800 */
[----:B------:R-:W-:Y:S01]  /*7ea0*/  MUFU.EX2 R90, R90 ;  /* 0x0000005a005a7308 */ /* 0x000fe20000000800 */
[----:B0-----:R-:W-:-:S02]  /*7eb0*/  FMNMX.FTZ R72, R77, R72, !PT ;  /* 0x000000484d487209 */ /* 0x001fc40007810000 */
[----:B------:R-:W-:Y:S02]  /*7ec0*/  FSEL R77, R12, RZ, P3 ;  /* 0x000000ff0c4d7208 */ /* 0x000fe40001800000 */
[C---:B------:R-:W-:Y:S01]  /*7ed0*/  FSETP.NEU.FTZ.AND P4, PT, R72.reuse, -INF , PT ;  /* 0xff8000004800780b */ /* 0x040fe20003f9d000 */
[-C--:B------:R-:W-:Y:S01]  /*7ee0*/  FMUL.FTZ R76, R72, R3.reuse ;  /* 0x00000003484c7220 */ /* 0x080fe20000410000 */
[----:B------:R-:W-:Y:S01]  /*7ef0*/  ISETP.GE.U32.AND P3, PT, R2, 0x180, PT ;  /* 0x000001800200780c */ /* 0x000fe20003f66070 */
[----:B------:R-:W-:Y:S01]  /*7f00*/  FADD.FTZ R0, -R77, R0 ;  /* 0x000000004d007221 */ /* 0x000fe20000010100 */
[----:B------:R-:W-:Y:S01]  /*7f10*/  FSEL R77, R72, RZ, P4 ;  /* 0x000000ff484d7208 */ /* 0x000fe20002000000 */
[----:B------:R-:W-:Y:S01]  /*7f20*/  MUFU.EX2 R85, R85 ;  /* 0x0000005500557308 */ /* 0x000fe20000000800 */
[----:B------:R-:W-:Y:S01]  /*7f30*/  FSEL R21, R76, RZ, P4 ;  /* 0x000000ff4c157208 */ /* 0x000fe20002000000 */
[----:B------:R-:W-:-:S04]  /*7f40*/  FMUL.FTZ R0, R0, R3 ;  /* 0x0000000300007220 */ /* 0x000fc80000410000 */
[-CC-:B------:R-:W-:Y:S01]  /*7f50*/  FFMA.FTZ R76, R130, R3.reuse, -R21.reuse ;  /* 0x00000003824c7223 */ /* 0x180fe20000010815 */
[-CC-:B------:R-:W-:Y:S01]  /*7f60*/  FFMA.FTZ R130, R122, R3.reuse, -R21.reuse ;  /* 0x000000037a827223 */ /* 0x180fe20000010815 */
[-CC-:B------:R-:W-:Y:S01]  /*7f70*/  FFMA.FTZ R122, R116, R3.reuse, -R21.reuse ;  /* 0x00000003747a7223 */ /* 0x180fe20000010815 */
[----:B------:R-:W-:Y:S01]  /*7f80*/  FADD.FTZ R116, -R77, R6 ;  /* 0x000000064d747221 */ /* 0x000fe20000010100 */
[-CC-:B------:R-:W-:Y:S01]  /*7f90*/  FFMA.FTZ R95, R136, R3.reuse, -R21.reuse ;  /* 0x00000003885f7223 */ /* 0x180fe20000010815 */
[----:B------:R-:W-:Y:S02]  /*7fa0*/  VIADD R6, R18, 0x9 ;  /* 0x0000000912067836 */ /* 0x000fe40000000000 */
[-CC-:B------:R-:W-:Y:S01]  /*7fb0*/  FFMA.FTZ R78, R140, R3.reuse, -R21.reuse ;  /* 0x000000038c4e7223 */ /* 0x180fe20000010815 */
[-C--:B------:R-:W-:Y:S01]  /*7fc0*/  FMUL.FTZ R116, R116, R3.reuse ;  /* 0x0000000374747220 */ /* 0x080fe20000410000 */
[----:B------:R-:W0:Y:S01]  /*7fd0*/  MUFU.EX2 R0, R0 ;  /* 0x0000000000007308 */ /* 0x000e220000000800 */
[-CC-:B------:R-:W-:Y:S01]  /*7fe0*/  FFMA.FTZ R103, R138, R3.reuse, -R21.reuse ;  /* 0x000000038a677223 */ /* 0x180fe20000010815 */
[----:B------:R-:W-:Y:S01]  /*7ff0*/  SEL R77, R6, 0x9, !P3 ;  /* 0x00000009064d7807 */ /* 0x000fe20005800000 */
[-CC-:B------:R-:W-:Y:S01]  /*8000*/  FFMA.FTZ R94, R128, R3.reuse, -R21.reuse ;  /* 0x00000003805e7223 */ /* 0x180fe20000010815 */
[-CC-:B------:R-:W-:Y:S01]  /*8010*/  FFMA.FTZ R139, R134, R3.reuse, -R21.reuse ;  /* 0x00000003868b7223 */ /* 0x180fe20000010815 */
[-CC-:B------:R-:W-:Y:S01]  /*8020*/  FFMA.FTZ R132, R132, R3.reuse, -R21.reuse ;  /* 0x0000000384847223 */ /* 0x180fe20000010815 */
[-CC-:B------:R-:W-:Y:S01]  /*8030*/  FFMA.FTZ R151, R146, R3.reuse, -R21.reuse ;  /* 0x0000000392977223 */ /* 0x180fe20000010815 */
[-CC-:B------:R-:W-:Y:S01]  /*8040*/  FFMA.FTZ R149, R148, R3.reuse, -R21.reuse ;  /* 0x0000000394957223 */ /* 0x180fe20000010815 */
[----:B------:R-:W-:Y:S01]  /*8050*/  MUFU.EX2 R95, R95 ;  /* 0x0000005f005f7308 */ /* 0x000fe20000000800 */
[-CC-:B------:R-:W-:Y:S01]  /*8060*/  FFMA.FTZ R128, R124, R3.reuse, -R21.reuse ;  /* 0x000000037c807223 */ /* 0x180fe20000010815 */
[-CC-:B------:R-:W-:Y:S01]  /*8070*/  FFMA.FTZ R147, R150, R3.reuse, -R21.reuse ;  /* 0x0000000396937223 */ /* 0x180fe20000010815 */
[-CC-:B------:R-:W-:Y:S01]  /*8080*/  FFMA.FTZ R124, R126, R3.reuse, -R21.reuse ;  /* 0x000000037e7c7223 */ /* 0x180fe20000010815 */
[-CC-:B------:R-:W-:Y:S01]  /*8090*/  FFMA.FTZ R125, R125, R3.reuse, -R21.reuse ;  /* 0x000000037d7d7223 */ /* 0x180fe20000010815 */
[----:B------:R-:W-:Y:S01]  /*80a0*/  FFMA.FTZ R106, R106, R3, -R21 ;  /* 0x000000036a6a7223 */ /* 0x000fe20000010815 */
[----:B------:R-:W-:-:S02]  /*80b0*/  IMAD.U32 R126, RZ, RZ, UR5 ;  /* 0x00000005ff7e7e24 */ /* 0x000fc4000f8e00ff */
[-C--:B------:R-:W-:Y:S01]  /*80c0*/  FFMA.FTZ R141, R152, R3.reuse, -R21 ;  /* 0x00000003988d7223 */ /* 0x080fe20000010815 */
[----:B------:R1:W2:Y:S01]  /*80d0*/  MUFU.EX2 R6, R116 ;  /* 0x0000007400067308 */ /* 0x0002a20000000800 */
[----:B0-----:R-:W-:Y:S01]  /*80e0*/  FFMA.FTZ R155, R0, R4, R23 ;  /* 0x00000004009b7223 */ /* 0x001fe20000010017 */
[-CC-:B------:R-:W-:Y:S01]  /*80f0*/  FFMA.FTZ R153, R118, R3.reuse, -R21.reuse ;  /* 0x0000000376997223 */ /* 0x180fe20000010815 */
[----:B------:R-:W-:Y:S01]  /*8100*/  @!P1 LEA R126, R126, UR56, 0x3 ;  /* 0x000000387e7e9c11 */ /* 0x000fe2000f8e18ff */
[-CC-:B------:R-:W-:Y:S01]  /*8110*/  FFMA.FTZ R104, R104, R3.reuse, -R21.reuse ;  /* 0x0000000368687223 */ /* 0x180fe20000010815 */
[-CC-:B------:R-:W-:Y:S01]  /*8120*/  FFMA.FTZ R143, R154, R3.reuse, -R21.reuse ;  /* 0x000000039a8f7223 */ /* 0x180fe20000010815 */
[-CC-:B------:R-:W-:Y:S01]  /*8130*/  FFMA.FTZ R108, R108, R3.reuse, -R21.reuse ;  /* 0x000000036c6c7223 */ /* 0x180fe20000010815 */
[----:B------:R-:W-:Y:S01]  /*8140*/  FFMA.FTZ R156, R156, R3, -R21 ;  /* 0x000000039c9c7223 */ /* 0x000fe20000010815 */
[----:B------:R-:W0:Y:S01]  /*8150*/  MUFU.EX2 R76, R76 ;  /* 0x0000004c004c7308 */ /* 0x000e220000000800 */
[----:B-1----:R-:W-:Y:S01]  /*8160*/  FADD.FTZ R116, R20, R155 ;  /* 0x0000009b14747221 */ /* 0x002fe20000010000 */
[----:B------:R-:W-:-:S02]  /*8170*/  @!P1 VIADD R118, R126, 0x31c60 ;  /* 0x00031c607e769836 */ /* 0x000fc40000000000 */
[-CC-:B------:R-:W-:Y:S01]  /*8180*/  FFMA.FTZ R92, R92, R3.reuse, -R21.reuse ;  /* 0x000000035c5c7223 */ /* 0x180fe20000010815 */
[-CC-:B------:R-:W-:Y:S01]  /*8190*/  FFMA.FTZ R110, R110, R3.reuse, -R21.reuse ;  /* 0x000000036e6e7223 */ /* 0x180fe20000010815 */
[-CC-:B------:R-:W-:Y:S01]  /*81a0*/  FFMA.FTZ R93, R93, R3.reuse, -R21.reuse ;  /* 0x000000035d5d7223 */ /* 0x180fe20000010815 */
[-CC-:B------:R-:W-:Y:S01]  /*81b0*/  FFMA.FTZ R111, R111, R3.reuse, -R21.reuse ;  /* 0x000000036f6f7223 */ /* 0x180fe20000010815 */
[-CC-:B------:R-:W-:Y:S01]  /*81c0*/  FFMA.FTZ R127, R127, R3.reuse, -R21.reuse ;  /* 0x000000037f7f7223 */ /* 0x180fe20000010815 */
[----:B------:R-:W1:Y:S01]  /*81d0*/  MUFU.EX2 R78, R78 ;  /* 0x0000004e004e7308 */ /* 0x000e620000000800 */
[-CC-:B------:R-:W-:Y:S01]  /*81e0*/  FFMA.FTZ R129, R129, R3.reuse, -R21.reuse ;  /* 0x0000000381817223 */ /* 0x180fe20000010815 */
[-CC-:B------:R-:W-:Y:S01]  /*81f0*/  FFMA.FTZ R131, R131, R3.reuse, -R21.reuse ;  /* 0x0000000383837223 */ /* 0x180fe20000010815 */
[-CC-:B------:R-:W-:Y:S01]  /*8200*/  FFMA.FTZ R133, R133, R3.reuse, -R21.reuse ;  /* 0x0000000385857223 */ /* 0x180fe20000010815 */
[-CC-:B------:R-:W-:Y:S01]  /*8210*/  FFMA.FTZ R135, R135, R3.reuse, -R21.reuse ;  /* 0x0000000387877223 */ /* 0x180fe20000010815 */
[----:B------:R-:W-:Y:S01]  /*8220*/  FFMA.FTZ R137, R137, R3, -R21 ;  /* 0x0000000389897223 */ /* 0x000fe20000010815 */
[----:B------:R-:W-:Y:S01]  /*8230*/  @!P1 PRMT R118, RZ, 0x654, R118 ;  /* 0x00000654ff769816 */ /* 0x000fe20000000076 */
[----:B------:R-:W-:Y:S01]  /*8240*/  UMOV UR5, UR4 ;  /* 0x0000000400057c82 */ /* 0x000fe20008000000 */
[----:B------:R-:W3:Y:S01]  /*8250*/  MUFU.EX2 R103, R103 ;  /* 0x0000006700677308 */ /* 0x000ee20000000800 */
[----:B------:R-:W-:Y:S01]  /*8260*/  ISETP.GT.AND P3, PT, R8, R13, PT ;  /* 0x0000000d0800720c */ /* 0x000fe20003f64270 */
[----:B------:R-:W-:-:S02]  /*8270*/  WARPGROUP.DEPBAR.LE gsb0, 0x0 ;  /* 0x00008000000079c5 */ /* 0x000fc40000010000 */
[----:B------:R-:W-:Y:S01]  /*8280*/  WARPGROUP.ARRIVE ;  /* 0x00000000000079c5 */ /* 0x000fe20000000000 */
[----:B------:R-:W-:-:S03]  /*8290*/  VIADD R8, R8, 0xffffffff ;  /* 0xffffffff08087836 */ /* 0x000fc60000000000 */
[----:B------:R-:W4:Y:S02]  /*82a0*/  MUFU.EX2 R94, R94 ;  /* 0x0000005e005e7308 */ /* 0x000f240000000800 */
[----:B------:R-:W-:Y:S01]  /*82b0*/  HGMMA.64x96x16.F32 R24, gdesc[UR24].tnspB, R24, gsb0 ;  /* 0x41600000181879f0 */ /* 0x000fe20008000818 */
[----:B------:R-:W-:Y:S02]  /*82c0*/  UIADD3 UR24, UR10, 0xa80, URZ ;  /* 0x00000a800a187890 */ /* 0x000fe4000fffe03f */
[----:B------:R-:W-:Y:S01]  /*82d0*/  UIADD3 UR26, UR6, 0x1c0, URZ ;  /* 0x000001c0061a7890 */ /* 0x000fe2000fffe03f */
[----:B------:R-:W-:Y:S01]  /*82e0*/  UMOV UR25, 0xc0000010 ;  /* 0xc000001000197882 */ /* 0x000fe20000000000 */
[----:B------:R-:W-:Y:S01]  /*82f0*/  UMOV UR27, 0x80000020 ;  /* 0x80000020001b7882 */ /* 0x000fe20000000000 */
[----:B------:R-:W5:Y:S08]  /*8300*/  MUFU.EX2 R139, R139 ;  /* 0x0000008b008b7308 */ /* 0x000f700000000800 */
        /* <DEDUP_REMOVED lines=10> */
[----:B------:R-:W5:Y:S01]  /*83b0*/  MUFU.EX2 R104, R104 ;  /* 0x0000006800687308 */ /* 0x000f620000000800 */
[----:B------:R-:W-:-:S02]  /*83c0*/  WARPGROUP.DEPBAR.LE gsb0, 0x0 ;  /* 0x00008000000079c5 */ /* 0x000fc40000010000 */
[----:B------:R-:W-:-:S05]  /*83d0*/  WARPGROUP.ARRIVE ;  /* 0x00000000000079c5 */ /* 0x000fca0000000000 */
[----:B------:R-:W5:Y:S01]  /*83e0*/  MUFU.EX2 R143, R143 ;  /* 0x0000008f008f7308 */ /* 0x000f620000000800 */
[----:B------:R-:W-:Y:S01]  /*83f0*/  HGMMA.64x96x16.F32 R24, gdesc[UR24].tnspB, R24, gsb0 ;  /* 0x41600000181879f0 */ /* 0x000fe20008000818 */
[----:B------:R-:W-:Y:S02]  /*8400*/  UIADD3 UR24, UR10, 0xc00, URZ ;  /* 0x00000c000a187890 */ /* 0x000fe4000fffe03f */
[----:B------:R-:W-:-:S04]  /*8410*/  UIADD3 UR26, UR6, 0x200, URZ ;  /* 0x00000200061a7890 */ /* 0x000fc8000fffe03f */
[----:B------:R-:W5:Y:S01]  /*8420*/  MUFU.EX2 R108, R108 ;  /* 0x0000006c006c7308 */ /* 0x000f620000000800 */
[----:B------:R-:W-:Y:S01]  /*8430*/  UMOV UR25, 0xc0000010 ;  /* 0xc000001000197882 */ /* 0x000fe20000000000 */
[----:B------:R-:W-:-:S06]  /*8440*/  UMOV UR27, 0x80000020 ;  /* 0x80000020001b7882 */ /* 0x000fcc0000000000 */
[----:B------:R-:W5:Y:S08]  /*8450*/  MUFU.EX2 R153, R153 ;  /* 0x0000009900997308 */ /* 0x000f700000000800 */
[----:B------:R-:W5:Y:S08]  /*8460*/  MUFU.EX2 R4, R156 ;  /* 0x0000009c00047308 */ /* 0x000f700000000800 */
        /* <DEDUP_REMOVED lines=13> */
[----:B------:R-:W-:Y:S07]  /*8540*/  HGMMA.64x96x16.F32 R24, gdesc[UR24].tnspB, R24, gsb0 ;  /* 0x41600000181879f0 */ /* 0x000fee0008000818 */
[----:B------:R-:W-:Y:S08]  /*8550*/  MUFU.EX2 R99, R99 ;  /* 0x0000006300637308 */ /* 0x000ff00000000800 */
[----:B------:R-:W-:Y:S08]  /*8560*/  MUFU.EX2 R135, R135 ;  /* 0x0000008700877308 */ /* 0x000ff00000000800 */
[----:B------:R-:W-:Y:S01]  /*8570*/  MUFU.EX2 R137, R137 ;  /* 0x0000008900897308 */ /* 0x000fe20000000800 */
[----:B------:R-:W-:-:S02]  /*8580*/  WARPGROUP.DEPBAR.LE gsb0, 0x0 ;  /* 0x00008000000079c5 */ /* 0x000fc40000010000 */
[----:B------:R0:W-:Y:S06]  /*8590*/  BAR.ARV R77, 0x100 ;  /* 0x0004004d0000751d */ /* 0x0001ec0000002000 */
[----:B------:R1:W-:Y:S01]  /*85a0*/  @!P1 SYNCS.ARRIVE.TRANS64.RED.A1T0 RZ, [R79+URZ], RZ ;  /* 0x000000ff4fff99a7 */ /* 0x0003e2000810043f */
[-C--:B--2---:R-:W-:Y:S01]  /*85b0*/  FMUL.FTZ R24, R24, R6.reuse ;  /* 0x0000000618187220 */ /* 0x084fe20000410000 */
[----:B0-----:R-:W-:Y:S01]  /*85c0*/  F2FP.F16.F32.PACK_AB R77, R20, R23 ;  /* 0x00000017144d723e */ /* 0x001fe200000000ff */
[-C--:B------:R-:W-:Y:S01]  /*85d0*/  FMUL.FTZ R25, R25, R6.reuse ;  /* 0x0000000619197220 */ /* 0x080fe20000410000 */
[-C--:B------:R-:W-:Y:S01]  /*85e0*/  FMUL.FTZ R28, R28, R6.reuse ;  /* 0x000000061c1c7220 */ /* 0x080fe20000410000 */
[-C--:B------:R-:W-:Y:S01]  /*85f0*/  FMUL.FTZ R29, R29, R6.reuse ;  /* 0x000000061d1d7220 */ /* 0x080fe20000410000 */
[-C--:B------:R-:W-:Y:S01]  /*8600*/  FMUL.FTZ R32, R32, R6.reuse ;  /* 0x0000000620207220 */ /* 0x080fe20000410000 */
[----:B------:R-:W-:Y:S01]  /*8610*/  FMUL.FTZ R33, R33, R6 ;  /* 0x0000000621217220 */ /* 0x000fe20000410000 */
[----:B-1----:R-:W-:Y:S01]  /*8620*/  FFMA.FTZ R79, R6, R5, R95 ;  /* 0x00000005064f7223 */ /* 0x002fe2000001005f */
[----:B------:R-:W-:Y:S01]  /*8630*/  FFMA.FTZ R5, R109, R3, -R21 ;  /* 0x000000036d057223 */ /* 0x000fe20000010815 */
[----:B------:R-:W-:Y:S01]  /*8640*/  FADD.FTZ R109, R115, R116 ;  /* 0x00000074736d7221 */ /* 0x000fe20000010000 */
[----:B------:R0:W-:Y:S01]  /*8650*/  @!P1 SYNCS.ARRIVE.TRANS64.RED.A1T0 RZ, [R118+URZ], RZ ;  /* 0x000000ff76ff99a7 */ /* 0x0001e2000810043f */
[C---:B------:R-:W-:Y:S01]  /*8660*/  FADD.FTZ R79, R76.reuse, R79 ;  /* 0x0000004f4c4f7221 */ /* 0x040fe20000010000 */
[----:B------:R-:W-:Y:S01]  /*8670*/  F2FP.F16.F32.PACK_AB R76, R76, R95 ;  /* 0x0000005f4c4c723e */ /* 0x000fe200000000ff */
[----:B------:R-:W-:Y:S01]  /*8680*/  FADD.FTZ R109, R14, R109 ;  /* 0x0000006d0e6d7221 */ /* 0x000fe20000010000 */
[----:B------:R-:W1:Y:S01]  /*8690*/  MUFU.EX2 R5, R5 ;  /* 0x0000000500057308 */ /* 0x000e620000000800 */
[----:B------:R-:W-:Y:S01]  /*86a0*/  FADD.FTZ R20, R78, R79 ;  /* 0x0000004f4e147221 */ /* 0x000fe20000010000 */
[----:B------:R-:W-:Y:S01]  /*86b0*/  F2FP.F16.F32.PACK_AB R79, R14, R115 ;  /* 0x000000730e4f723e */ /* 0x000fe200000000ff */
[----:B------:R-:W-:Y:S01]  /*86c0*/  FADD.FTZ R116, R22, R109 ;  /* 0x0000006d16747221 */ /* 0x000fe20000010000 */
[-CC-:B------:R-:W-:Y:S01]  /*86d0*/  FFMA.FTZ R14, R100, R3.reuse, -R21.reuse ;  /* 0x00000003640e7223 */ /* 0x180fe20000010815 */
[----:B---3--:R-:W-:Y:S01]  /*86e0*/  FADD.FTZ R23, R103, R20 ;  /* 0x0000001467177221 */ /* 0x008fe20000010000 */
[-C--:B------:R-:W-:Y:S01]  /*86f0*/  FFMA.FTZ R100, R101, R3.reuse, -R21 ;  /* 0x0000000365647223 */ /* 0x080fe20000010815 */
[----:B------:R-:W-:Y:S01]  /*8700*/  FADD.FTZ R116, R119, R116 ;  /* 0x0000007477747221 */ /* 0x000fe20000010000 */
[----:B------:R2:W-:Y:S01]  /*8710*/  MUFU.EX2 R101, R106 ;  /* 0x0000006a00657308 */ /* 0x0005e20000000800 */
[----:B----4-:R-:W-:Y:S01]  /*8720*/  FADD.FTZ R20, R94, R23 ;  /* 0x000000175e147221 */ /* 0x010fe20000010000 */
[----:B------:R-:W-:Y:S01]  /*8730*/  F2FP.F16.F32.PACK_AB R78, R103, R78 ;  /* 0x0000004e674e723e */ /* 0x000fe200000000ff */
[----:B------:R-:W-:Y:S01]  /*8740*/  FFMA.FTZ R103, R107, R3, -R21 ;  /* 0x000000036b677223 */ /* 0x000fe20000010815 */
[-C--:B------:R-:W-:Y:S01]  /*8750*/  FMUL.FTZ R36, R36, R6.reuse ;  /* 0x0000000624247220 */ /* 0x080fe20000410000 */
[----:B-----5:R-:W-:Y:S01]  /*8760*/  FADD.FTZ R23, R139, R20 ;  /* 0x000000148b177221 */ /* 0x020fe20000010000 */
[-C--:B------:R-:W-:Y:S01]  /*8770*/  FMUL.FTZ R37, R37, R6.reuse ;  /* 0x0000000625257220 */ /* 0x080fe20000410000 */
[----:B------:R3:W-:Y:S01]  /*8780*/  STSM.16.M88.4 [R9+0x24300], R76 ;  /* 0x0243004c09007844 */ /* 0x0007e20000000200 */
[----:B------:R-:W4:Y:S01]  /*8790*/  MUFU.EX2 R14, R14 ;  /* 0x0000000e000e7308 */ /* 0x000f220000000800 */
[----:B------:R-:W-:Y:S01]  /*87a0*/  FADD.FTZ R20, R132, R23 ;  /* 0x0000001784147221 */ /* 0x000fe20000010000 */
[----:B------:R-:W-:Y:S01]  /*87b0*/  FADD.FTZ R23, R123, R116 ;  /* 0x000000747b177221 */ /* 0x000fe20000010000 */
[-C--:B------:R-:W-:Y:S01]  /*87c0*/  FMUL.FTZ R40, R40, R6.reuse ;  /* 0x0000000628287220 */ /* 0x080fe20000410000 */
[-C--:B------:R-:W-:Y:S01]  /*87d0*/  FMUL.FTZ R41, R41, R6.reuse ;  /* 0x0000000629297220 */ /* 0x080fe20000410000 */
[----:B------:R-:W-:Y:S01]  /*87e0*/  FADD.FTZ R95, R151, R20 ;  /* 0x00000014975f7221 */ /* 0x000fe20000010000 */
[----:B------:R-:W-:Y:S01]  /*87f0*/  FADD.FTZ R23, R142, R23 ;  /* 0x000000178e177221 */ /* 0x000fe20000010000 */
[-C--:B------:R-:W-:Y:S01]  /*8800*/  FMUL.FTZ R44, R44, R6.reuse ;  /* 0x000000062c2c7220 */ /* 0x080fe20000410000 */
[----:B------:R-:W-:Y:S01]  /*8810*/  MUFU.EX2 R109, R93 ;  /* 0x0000005d006d7308 */ /* 0x000fe20000000800 */
[----:B------:R-:W-:Y:S01]  /*8820*/  FADD.FTZ R20, R130, R95 ;  /* 0x0000005f82147221 */ /* 0x000fe20000010000 */
[----:B--2---:R-:W-:Y:S01]  /*8830*/  FADD.FTZ R106, R120, R23 ;  /* 0x00000017786a7221 */ /* 0x004fe20000010000 */
[-C--:B------:R-:W-:Y:S01]  /*8840*/  FMUL.FTZ R45, R45, R6.reuse ;  /* 0x000000062d2d7220 */ /* 0x080fe20000410000 */
[----:B------:R-:W-:Y:S01]  /*8850*/  FMUL.FTZ R48, R48, R6 ;  /* 0x0000000630307220 */ /* 0x000fe20000410000 */
[----:B------:R-:W-:Y:S01]  /*8860*/  FADD.FTZ R23, R149, R20 ;  /* 0x0000001495177221 */ /* 0x000fe20000010000 */
[----:B------:R-:W-:Y:S01]  /*8870*/  FADD.FTZ R95, R121, R106 ;  /* 0x0000006a795f7221 */ /* 0x000fe20000010000 */
[----:B---3--:R-:W-:Y:S01]  /*8880*/  F2FP.F16.F32.PACK_AB R76, R149, R130 ;  /* 0x00000082954c723e */ /* 0x008fe200000000ff */
[----:B------:R-:W2:Y:S01]  /*8890*/  MUFU.EX2 R100, R100 ;  /* 0x0000006400647308 */ /* 0x000ea20000000800 */
[----:B------:R-:W-:Y:S01]  /*88a0*/  FADD.FTZ R20, R128, R23 ;  /* 0x0000001780147221 */ /* 0x000fe20000010000 */
[----:B------:R-:W-:Y:S01]  /*88b0*/  FADD.FTZ R106, R112, R95 ;  /* 0x0000005f706a7221 */ /* 0x000fe20000010000 */
[----:B------:R-:W-:Y:S01]  /*88c0*/  F2FP.F16.F32.PACK_AB R77, R121, R120 ;  /* 0x00000078794d723e */ /* 0x000fe200000000ff */
[----:B------:R-:W-:Y:S01]  /*88d0*/  FMUL.FTZ R49, R49, R6 ;  /* 0x0000000631317220 */ /* 0x000fe20000410000 */
[----:B------:R-:W-:Y:S01]  /*88e0*/  FADD.FTZ R21, R147, R20 ;  /* 0x0000001493157221 */ /* 0x000fe20000010000 */
[----:B------:R-:W-:Y:S01]  /*88f0*/  FADD.FTZ R23, R113, R106 ;  /* 0x0000006a71177221 */ /* 0x000fe20000010000 */
[----:B------:R-:W-:Y:S01]  /*8900*/  F2FP.F16.F32.PACK_AB R20, R139, R94 ;  /* 0x0000005e8b14723e */ /* 0x000fe200000000ff */
[----:B------:R3:W-:Y:S01]  /*8910*/  MUFU.EX2 R106, R92 ;  /* 0x0000005c006a7308 */ /* 0x0007e20000000800 */
[----:B------:R-:W-:Y:S01]  /*8920*/  FADD.FTZ R116, R124, R21 ;  /* 0x000000157c747221 */ /* 0x000fe20000010000 */
[----:B0-----:R-:W-:Y:S01]  /*8930*/  FADD.FTZ R118, R114, R23 ;  /* 0x0000001772767221 */ /* 0x001fe20000010000 */
[----:B------:R-:W-:Y:S01]  /*8940*/  F2FP.F16.F32.PACK_AB R21, R119, R22 ;  /* 0x000000167715723e */ /* 0x000fe200000000ff */
[----:B------:R-:W-:Y:S01]  /*8950*/  FMUL.FTZ R52, R52, R6 ;  /* 0x0000000634347220 */ /* 0x000fe20000410000 */
[----:B------:R-:W-:Y:S01]  /*8960*/  FADD.FTZ R23, R125, R116 ;  /* 0x000000747d177221 */ /* 0x000fe20000010000 */
        /* <DEDUP_REMOVED lines=8> */
[----:B---3--:R-:W-:Y:S01]  /*89f0*/  FADD.FTZ R92, R96, R79 ;  /* 0x0000004f605c7221 */ /* 0x008fe20000010000 */
[----:B------:R-:W-:Y:S01]  /*8a00*/  F2FP.F16.F32.PACK_AB R79, R113, R112 ;  /* 0x00000070714f723e */ /* 0x000fe200000000ff */
[----:B------:R-:W3:Y:S01]  /*8a10*/  MUFU.EX2 R107, R110 ;  /* 0x0000006e006b7308 */ /* 0x000ee20000000800 */
[----:B------:R-:W-:Y:S01]  /*8a20*/  FADD.FTZ R94, R104, R95 ;  /* 0x0000005f685e7221 */ /* 0x000fe20000010000 */
[----:B------:R-:W-:Y:S01]  /*8a30*/  FADD.FTZ R95, R97, R92 ;  /* 0x0000005c615f7221 */ /* 0x000fe20000010000 */
[----:B------:R-:W-:Y:S01]  /*8a40*/  F2FP.F16.F32.PACK_AB R119, R96, R105 ;  /* 0x000000696077723e */ /* 0x000fe200000000ff */
[----:B------:R5:W-:Y:S01]  /*8a50*/  STSM.16.M88.4 [R9+0x25b00], R20 ;  /* 0x025b001409007844 */ /* 0x000be20000000200 */
[----:B------:R-:W-:Y:S01]  /*8a60*/  FADD.FTZ R113, R143, R94 ;  /* 0x0000005e8f717221 */ /* 0x000fe20000010000 */
[----:B------:R-:W-:Y:S01]  /*8a70*/  FADD.FTZ R92, R88, R95 ;  /* 0x0000005f585c7221 */ /* 0x000fe20000010000 */
        /* <DEDUP_REMOVED lines=9> */
[----:B------:R-:W-:Y:S01]  /*8b10*/  FMUL.FTZ R56, R56, R6 ;  /* 0x0000000638387220 */ /* 0x000fe20000410000 */
[----:B------:R-:W-:Y:S01]  /*8b20*/  FADD.FTZ R94, R4, R95 ;  /* 0x0000005f045e7221 */ /* 0x000fe20000010000 */
[----:B------:R-:W-:Y:S01]  /*8b30*/  FADD.FTZ R93, R81, R92 ;  /* 0x0000005c515d7221 */ /* 0x000fe20000010000 */
[----:B------:R-:W-:Y:S01]  /*8b40*/  F2FP.F16.F32.PACK_AB R118, R141, R122 ;  /* 0x0000007a8d76723e */ /* 0x000fe200000000ff */
[----:B------:R-:W-:Y:S01]  /*8b50*/  FMUL.FTZ R57, R57, R6 ;  /* 0x0000000639397220 */ /* 0x000fe20000410000 */
[----:B-1----:R-:W-:Y:S01]  /*8b60*/  FADD.FTZ R95, R5, R94 ;  /* 0x0000005e055f7221 */ /* 0x002fe20000010000 */
[----:B------:R-:W-:Y:S01]  /*8b70*/  FADD.FTZ R94, R84, R93 ;  /* 0x0000005d545e7221 */ /* 0x000fe20000010000 */
[----:B------:R-:W-:Y:S01]  /*8b80*/  F2FP.F16.F32.PACK_AB R92, R143, R104 ;  /* 0x000000688f5c723e */ /* 0x000fe200000000ff */
[----:B------:R-:W-:Y:S01]  /*8b90*/  STSM.16.M88.4 [R9+0x28b00], R116 ;  /* 0x028b007409007844 */ /* 0x000fe20000000200 */
[----:B----4-:R-:W-:Y:S01]  /*8ba0*/  FADD.FTZ R96, R14, R95 ;  /* 0x0000005f0e607221 */ /* 0x010fe20000010000 */
[----:B------:R-:W-:Y:S01]  /*8bb0*/  FADD.FTZ R95, R15, R94 ;  /* 0x0000005e0f5f7221 */ /* 0x000fe20000010000 */
[----:B------:R-:W-:Y:S01]  /*8bc0*/  F2FP.F16.F32.PACK_AB R93, R88, R97 ;  /* 0x00000061585d723e */ /* 0x000fe200000000ff */
[-C--:B------:R-:W-:Y:S01]  /*8bd0*/  FMUL.FTZ R60, R60, R6.reuse ;  /* 0x000000063c3c7220 */ /* 0x080fe20000410000 */
[----:B-----5:R-:W-:Y:S01]  /*8be0*/  FADD.FTZ R21, R101, R96 ;  /* 0x0000006065157221 */ /* 0x020fe20000010000 */
[----:B------:R-:W-:Y:S01]  /*8bf0*/  FADD.FTZ R20, R98, R95 ;  /* 0x0000005f62147221 */ /* 0x000fe20000010000 */
[----:B------:R-:W-:Y:S01]  /*8c00*/  F2FP.F16.F32.PACK_AB R95, R80, R89 ;  /* 0x00000059505f723e */ /* 0x000fe200000000ff */
[----:B------:R-:W-:Y:S01]  /*8c10*/  FMUL.FTZ R61, R61, R6 ;  /* 0x000000063d3d7220 */ /* 0x000fe20000410000 */
[----:B--2---:R-:W-:Y:S01]  /*8c20*/  FADD.FTZ R22, R100, R21 ;  /* 0x0000001564167221 */ /* 0x004fe20000010000 */
[----:B------:R-:W-:Y:S01]  /*8c30*/  FADD.FTZ R23, R73, R20 ;  /* 0x0000001449177221 */ /* 0x000fe20000010000 */
[----:B------:R-:W-:Y:S01]  /*8c40*/  F2FP.F16.F32.PACK_AB R20, R5, R4 ;  /* 0x000000040514723e */ /* 0x000fe200000000ff */
[----:B------:R-:W1:Y:S01]  /*8c50*/  MUFU.EX2 R80, R133 ;  /* 0x0000008500507308 */ /* 0x000e620000000800 */
[----:B0-----:R-:W-:Y:S01]  /*8c60*/  FADD.FTZ R5, R103, R22 ;  /* 0x0000001667057221 */ /* 0x001fe20000010000 */
[----:B------:R-:W-:Y:S01]  /*8c70*/  FADD.FTZ R4, R90, R23 ;  /* 0x000000175a047221 */ /* 0x000fe20000010000 */
[----:B------:R-:W-:Y:S01]  /*8c80*/  F2FP.F16.F32.PACK_AB R23, R98, R15 ;  /* 0x0000000f6217723e */ /* 0x000fe200000000ff */
[----:B------:R-:W-:Y:S01]  /*8c90*/  FMUL.FTZ R64, R64, R6 ;  /* 0x0000000640407220 */ /* 0x000fe20000410000 */
[----:B---3--:R-:W-:Y:S01]  /*8ca0*/  FADD.FTZ R76, R106, R5 ;  /* 0x000000056a4c7221 */ /* 0x008fe20000010000 */
        /* <DEDUP_REMOVED lines=12> */
[----:B------:R0:W-:Y:S01]  /*8d70*/  STSM.16.M88.4 [R9+0x2bb00], R20 ;  /* 0x02bb001409007844 */ /* 0x0001e20000000200 */
[----:B------:R-:W-:Y:S01]  /*8d80*/  F2FP.F16.F32.PACK_AB R78, R107, R106 ;  /* 0x0000006a6b4e723e */ /* 0x000fe200000000ff */
[----:B------:R-:W-:Y:S01]  /*8d90*/  FADD.FTZ R5, R83, R4 ;  /* 0x0000000453057221 */ /* 0x000fe20000010000 */
[----:B------:R-:W-:Y:S01]  /*8da0*/  FADD.FTZ R14, R127, R14 ;  /* 0x0000000e7f0e7221 */ /* 0x000fe20000010000 */
[----:B------:R-:W-:Y:S01]  /*8db0*/  F2FP.F16.F32.PACK_AB R79, R102, R85 ;  /* 0x00000055664f723e */ /* 0x000fe200000000ff */
[----:B------:R-:W-:Y:S01]  /*8dc0*/  FMUL.FTZ R65, R65, R6 ;  /* 0x0000000641417220 */ /* 0x000fe20000410000 */
[----:B------:R-:W-:Y:S01]  /*8dd0*/  F2FP.F16.F32.PACK_AB R81, R75, R74 ;  /* 0x0000004a4b51723e */ /* 0x000fe200000000ff */
[----:B------:R-:W-:Y:S01]  /*8de0*/  FADD.FTZ R14, R129, R14 ;  /* 0x0000000e810e7221 */ /* 0x000fe20000010000 */
[----:B------:R-:W-:Y:S01]  /*8df0*/  FADD.FTZ R4, R86, R5 ;  /* 0x0000000556047221 */ /* 0x000fe20000010000 */
[----:B------:R2:W-:Y:S01]  /*8e00*/  STSM.16.M88.4 [R9+0x2d300], R76 ;  /* 0x02d3004c09007844 */ /* 0x0005e20000000200 */
[-C--:B------:R-:W-:Y:S01]  /*8e10*/  FMUL.FTZ R68, R68, R6.reuse ;  /* 0x0000000644447220 */ /* 0x080fe20000410000 */
[----:B------:R-:W-:Y:S01]  /*8e20*/  FADD.FTZ R14, R131, R14 ;  /* 0x0000000e830e7221 */ /* 0x000fe20000010000 */
[----:B------:R-:W-:Y:S01]  /*8e30*/  FADD.FTZ R5, R87, R4 ;  /* 0x0000000457057221 */ /* 0x000fe20000010000 */
[----:B------:R-:W-:Y:S01]  /*8e40*/  FMUL.FTZ R69, R69, R6 ;  /* 0x0000000645457220 */ /* 0x000fe20000410000 */
[----:B------:R-:W-:Y:S01]  /*8e50*/  FMUL.FTZ R26, R26, R0 ;  /* 0x000000001a1a7220 */ /* 0x000fe20000410000 */
[----:B-1----:R-:W-:Y:S01]  /*8e60*/  FADD.FTZ R14, R80, R14 ;  /* 0x0000000e500e7221 */ /* 0x002fe20000010000 */
[----:B0-----:R-:W-:Y:S01]  /*8e70*/  F2FP.F16.F32.PACK_AB R20, R110, R109 ;  /* 0x0000006d6e14723e */ /* 0x001fe200000000ff */
        /* <DEDUP_REMOVED lines=10> */
[----:B------:R2:W-:Y:S01]  /*8f20*/  STSM.16.M88.4 [R9+0x2eb00], R20 ;  /* 0x02eb001409007844 */ /* 0x0005e20000000200 */
[----:B------:R-:W-:Y:S01]  /*8f30*/  F2FP.F16.F32.PACK_AB R83, R99, R91 ;  /* 0x0000005b6353723e */ /* 0x000fe200000000ff */
[-C--:B------:R-:W-:Y:S01]  /*8f40*/  FMUL.FTZ R27, R27, R0.reuse ;  /* 0x000000001b1b7220 */ /* 0x080fe20000410000 */
[-C--:B------:R-:W-:Y:S01]  /*8f50*/  FMUL.FTZ R30, R30, R0.reuse ;  /* 0x000000001e1e7220 */ /* 0x080fe20000410000 */
[-C--:B------:R-:W-:Y:S01]  /*8f60*/  FMUL.FTZ R31, R31, R0.reuse ;  /* 0x000000001f1f7220 */ /* 0x080fe20000410000 */
[-C--:B------:R-:W-:Y:S01]  /*8f70*/  FMUL.FTZ R34, R34, R0.reuse ;  /* 0x0000000022227220 */ /* 0x080fe20000410000 */
[----:B------:R2:W-:Y:S01]  /*8f80*/  STSM.16.M88.4 [R9+0x30300], R80 ;  /* 0x0303005009007844 */ /* 0x0005e20000000200 */
[-C--:B------:R-:W-:Y:S01]  /*8f90*/  FMUL.FTZ R35, R35, R0.reuse ;  /* 0x0000000023237220 */ /* 0x080fe20000410000 */
        /* <DEDUP_REMOVED lines=25> */
[----:B------:R-:W-:-:S02]  /*9130*/  IMAD.MOV.U32 R14, RZ, RZ, R7 ;  /* 0x000000ffff0e7224 */ /* 0x000fc400078e0007 */
[----:B------:R-:W-:Y:S02]  /*9140*/  IMAD.MOV.U32 R0, RZ, RZ, R12 ;  /* 0x000000ffff007224 */ /* 0x000fe400078e000c */
[----:B------:R-:W-:Y:S01]  /*9150*/  IMAD.MOV.U32 R6, RZ, RZ, R72 ;  /* 0x000000ffff067224 */ /* 0x000fe200078e0048 */
[----:B0-----:R-:W-:Y:S01]  /*9160*/  NOP ;  /* 0x0000000000007918 */ /* 0x001fe20000000000 */
[----:B--2---:R-:W-:Y:S05]  /*9170*/  @P3 BRA `(.L_x_1925) ;  /* 0xffffffbc00bc3947 */ /* 0x004fea000383ffff */
[----:B------:R-:W-:Y:S02]  /*9180*/  IMAD.MOV.U32 R0, RZ, RZ, R12 ;  /* 0x000000ffff007224 */ /* 0x000fe400078e000c */
[----:B------:R-:W-:-:S07]  /*9190*/  IMAD.MOV.U32 R6, RZ, RZ, R72 ;  /* 0x000000ffff067224 */ /* 0x000fce00078e0048 */
.L_x_1916:
[----:B------:R-:W-:-:S13]  /*91a0*/  ISETP.GE.AND P2, PT, R8, R17, PT ;  /* 0x000000110800720c */ /* 0x000fda0003f46270 */
[----:B------:R-:W-:Y:S05]  /*91b0*/  @!P2 BRA `(.L_x_1926) ;  /* 0x000000380074a947 */ /* 0x000fea0003800000 */
[----:B------:R-:W-:Y:S01]  /*91c0*/  ULOP3.LUT UR57, UR59, 0x10000, URZ, 0xfc, !UPT ;  /* 0x000100003b397892 */ /* 0x000fe2000f8efc3f */
[----:B------:R-:W-:Y:S01]  /*91d0*/  IMAD.MOV.U32 R11, RZ, RZ, R6 ;  /* 0x000000ffff0b7224 */ /* 0x000fe200078e0006 */
[----:B------:R-:W-:Y:S01]  /*91e0*/  UMOV UR6, UR4 ;  /* 0x0000000400067c82 */ /* 0x000fe20008000000 */
[----:B------:R-:W-:Y:S01]  /*91f0*/  UMOV UR23, 0xc0000010 ;  /* 0xc000001000177882 */ /* 0x000fe20000000000 */
[----:B------:R-:W-:Y:S01]  /*9200*/  UIADD3 UR5, UR57, 0x180, URZ ;  /* 0x0000018039057890 */ /* 0x000fe2000fffe03f */
[----:B------:R-:W-:Y:S01]  /*9210*/  IMAD.MOV.U32 R12, RZ, RZ, R7 ;  /* 0x000000ffff0c7224 */ /* 0x000fe200078e0007 */
[----:B------:R-:W-:Y:S01]  /*9220*/  UIADD3 UR10, UR57, 0x300, URZ ;  /* 0x00000300390a7890 */ /* 0x000fe2000fffe03f */
[----:B------:R-:W-:Y:S01]  /*9230*/  IMAD.U32 R7, RZ, RZ, UR23 ;  /* 0x00000017ff077e24 */ /* 0x000fe2000f8e00ff */
[----:B------:R-:W-:Y:S01]  /*9240*/  UIADD3 UR11, UR57, 0x480, URZ ;  /* 0x00000480390b7890 */ /* 0x000fe2000fffe03f */
[----:B------:R-:W-:Y:S01]  /*9250*/  VIADD R10, R18, 0x9 ;  /* 0x00000009120a7836 */ /* 0x000fe20000000000 */
[----:B------:R-:W-:Y:S01]  /*9260*/  UIADD3 UR14, UR57, 0x600, URZ ;  /* 0x00000600390e7890 */ /* 0x000fe2000fffe03f */
[----:B------:R-:W-:Y:S01]  /*9270*/  ISETP.GE.U32.AND P2, PT, R2, 0x180, PT ;  /* 0x000001800200780c */ /* 0x000fe20003f46070 */
[----:B------:R-:W-:Y:S01]  /*9280*/  UMOV UR4, UR5 ;  /* 0x0000000500047c82 */ /* 0x000fe20008000000 */
[----:B------:R-:W-:Y:S01]  /*9290*/  UMOV UR5, 0xc0000010 ;  /* 0xc000001000057882 */ /* 0x000fe20000000000 */
[----:B------:R-:W-:Y:S01]  /*92a0*/  UMOV UR22, UR10 ;  /* 0x0000000a00167c82 */ /* 0x000fe20008000000 */
[----:B------:R-:W-:Y:S01]  /*92b0*/  IMAD.U32 R14, RZ, RZ, UR4 ;  /* 0x00000004ff0e7e24 */ /* 0x000fe2000f8e00ff */
[----:B------:R-:W-:Y:S01]  /*92c0*/  UIADD3 UR15, UR57, 0x780, URZ ;  /* 0x00000780390f7890 */ /* 0x000fe2000fffe03f */
[----:B------:R-:W-:Y:S01]  /*92d0*/  IMAD.U32 R15, RZ, RZ, UR5 ;  /* 0x00000005ff0f7e24 */ /* 0x000fe2000f8e00ff */
[----:B------:R-:W-:Y:S01]  /*92e0*/  UIADD3 UR18, UR57, 0x900, URZ ;  /* 0x0000090039127890 */ /* 0x000fe2000fffe03f */
[----:B------:R-:W-:Y:S01]  /*92f0*/  IMAD.U32 R6, RZ, RZ, UR22 ;  /* 0x00000016ff067e24 */ /* 0x000fe2000f8e00ff */
[----:B------:R-:W-:Y:S01]  /*9300*/  UIADD3 UR19, UR57, 0xa80, URZ ;  /* 0x00000a8039137890 */ /* 0x000fe2000fffe03f */
[----:B------:R-:W-:Y:S01]  /*9310*/  IMAD.MOV.U32 R13, RZ, RZ, R0 ;  /* 0x000000ffff0d7224 */ /* 0x000fe200078e0000 */
[----:B------:R0:W-:Y:S01]  /*9320*/  STL.64 [R1+0x8], R14 ;  /* 0x0000080e01007387 */ /* 0x0001e20000100a00 */
[----:B------:R-:W-:Y:S01]  /*9330*/  UMOV UR10, UR11 ;  /* 0x0000000b000a7c82 */ /* 0x000fe20008000000 */
[----:B------:R-:W-:Y:S01]  /*9340*/  UMOV UR4, UR14 ;  /* 0x0000000e00047c82 */ /* 0x000fe20008000000 */
[----:B------:R-:W-:Y:S01]  /*9350*/  UMOV UR14, UR15 ;  /* 0x0000000f000e7c82 */ /* 0x000fe20008000000 */
[----:B------:R0:W-:Y:S01]  /*9360*/  STL.64 [R1], R6 ;  /* 0x0000000601007387 */ /* 0x0001e20000100a00 */
[----:B------:R-:W-:Y:S01]  /*9370*/  IMAD.U32 R156, RZ, RZ, UR10 ;  /* 0x0000000aff9c7e24 */ /* 0x000fe2000f8e00ff */
[----:B------:R-:W-:Y:S01]  /*9380*/  UMOV UR11, 0xc0000010 ;  /* 0xc0000010000b7882 */ /* 0x000fe20000000000 */
[----:B------:R-:W-:Y:S01]  /*9390*/  IMAD.U32 R154, RZ, RZ, UR4 ;  /* 0x00000004ff9a7e24 */ /* 0x000fe2000f8e00ff */
[----:B------:R-:W-:Y:S01]  /*93a0*/  UMOV UR15, 0xc0000010 ;  /* 0xc0000010000f7882 */ /* 0x000fe20000000000 */
[----:B------:R-:W-:Y:S01]  /*93b0*/  UMOV UR10, UR18 ;  /* 0x00000012000a7c82 */ /* 0x000fe20008000000 */
[----:B------:R-:W-:Y:S01]  /*93c0*/  UMOV UR4, UR19 ;  /* 0x0000001300047c82 */ /* 0x000fe20008000000 */
[----:B------:R-:W-:Y:S01]  /*93d0*/  VIADD R18, R18, 0x8 ;  /* 0x0000000812127836 */ /* 0x000fe20000000000 */
[----:B------:R-:W-:Y:S01]  /*93e0*/  SEL R10, R10, 0x9, !P2 ;  /* 0x000000090a0a7807 */ /* 0x000fe20005000000 */
[----:B------:R-:W-:Y:S01]  /*93f0*/  IMAD.U32 R157, RZ, RZ, UR11 ;  /* 0x0000000bff9d7e24 */ /* 0x000fe2000f8e00ff */
[----:B------:R-:W-:Y:S01]  /*9400*/  UIADD3 UR24, UR57, 0xc00, URZ ;  /* 0x00000c0039187890 */ /* 0x000fe2000fffe03f */
[----:B------:R-:W-:Y:S01]  /*9410*/  IMAD.U32 R155, RZ, RZ, UR5 ;  /* 0x00000005ff9b7e24 */ /* 0x000fe2000f8e00ff */
[----:B------:R-:W-:Y:S01]  /*9420*/  UMOV UR25, 0xc0000010 ;  /* 0xc000001000197882 */ /* 0x000fe20000000000 */
[----:B------:R-:W-:-:S02]  /*9430*/  IMAD.U32 R152, RZ, RZ, UR14 ;  /* 0x0000000eff987e24 */ /* 0x000fc4000f8e00ff */
[----:B------:R-:W-:Y:S02]  /*9440*/  IMAD.U32 R153, RZ, RZ, UR15 ;  /* 0x0000000fff997e24 */ /* 0x000fe4000f8e00ff */
[----:B------:R-:W-:Y:S02]  /*9450*/  IMAD.U32 R150, RZ, RZ, UR10 ;  /* 0x0000000aff967e24 */ /* 0x000fe4000f8e00ff */
[----:B------:R-:W-:Y:S02]  /*9460*/  IMAD.U32 R151, RZ, RZ, UR11 ;  /* 0x0000000bff977e24 */ /* 0x000fe4000f8e00ff */
[----:B------:R-:W-:Y:S02]  /*9470*/  IMAD.U32 R148, RZ, RZ, UR4 ;  /* 0x00000004ff947e24 */ /* 0x000fe4000f8e00ff */
[----:B0-----:R-:W-:-:S07]  /*9480*/  IMAD.U32 R149, RZ, RZ, UR5 ;  /* 0x00000005ff957e24 */ /* 0x001fce000f8e00ff */
.L_x_1935:
        /* <DEDUP_REMOVED lines=9> */
.L_x_1928:
[----:B------:R-:W-:Y:S01]  /*9520*/  ULEA UR5, UR4, UR56, 0x3 ;  /* 0x0000003804057291 */ /* 0x000fe2000f8e183f */
[----:B------:R-:W-:-:S08]  /*9530*/  SHF.L.U32 R0, R7, 0x1f, RZ ;  /* 0x0000001f07007819 */ /* 0x000fd000000006ff */
[----:B------:R0:W1:Y:S01]  /*9540*/  SYNCS.PHASECHK.TRANS64.TRYWAIT P2, [UR5+0x31c30], R0 ;  /* 0x031c3000ff0075a7 */ /* 0x0000620008040145 */
[----:B------:R-:W-:Y:S05]  /*9550*/  @!P0 BRA `(.L_x_1929) ;  /* 0x0000000000048947 */ /* 0x000fea0003800000 */
[----:B------:R-:W-:Y:S01]  /*9560*/  BPT.TRAP 0x1 ;  /* 0x000000040000795c */ /* 0x000fe20000300000 */
.L_x_1929:
[----:B-1----:R-:W-:Y:S05]  /*9570*/  @P2 BRA `(.L_x_1927) ;  /* 0x0000000000082947 */ /* 0x002fea0003800000 */
[----:B------:R-:W1:Y:S02]  /*9580*/  SYNCS.PHASECHK.TRANS64.TRYWAIT P2, [UR5+0x31c30], R0 ;  /* 0x031c3000ff0075a7 */ /* 0x000e640008040145 */
[----:B-1----:R-:W-:Y:S05]  /*9590*/  @!P2 BRA `(.L_x_1930) ;  /* 0x0000009400b4a947 */ /* 0x002fea0003800000 */
.L_x_1927:
[----:B------:R2:W-:Y:S01]  /*95a0*/  BAR.SYNC.DEFER_BLOCKING R18, 0x100 ;  /* 0x000400120000751d */ /* 0x0005e20000010000 */
[C---:B------:R-:W-:Y:S01]  /*95b0*/  R2UR UR44, R144.reuse ;  /* 0x00000000902c72ca */ /* 0x040fe200000e0000 */
[----:B------:R-:W-:Y:S01]  /*95c0*/  UIMAD UR5, UR4, 0x6c0, UR7 ;  /* 0x000006c0040578a4 */ /* 0x000fe2000f8e0207 */
[C---:B------:R-:W-:Y:S02]  /*95d0*/  R2UR UR45, R145.reuse ;  /* 0x00000000912d72ca */ /* 0x040fe400000e0000 */
[C---:B------:R-:W-:Y:S01]  /*95e0*/  R2UR UR48, R144.reuse ;  /* 0x00000000903072ca */ /* 0x040fe200000e0000 */
[----:B------:R-:W-:Y:S01]  /*95f0*/  UMOV UR47, 0x80000020 ;  /* 0x80000020002f7882 */ /* 0x000fe20000000000 */
[C---:B------:R-:W-:Y:S01]  /*9600*/  R2UR UR49, R145.reuse ;  /* 0x00000000913172ca */ /* 0x040fe200000e0000 */
[----:B------:R-:W-:Y:S01]  /*9610*/  UIADD3 UR50, UR5, 0x40, URZ ;  /* 0x0000004005327890 */ /* 0x000fe2000fffe03f */
[C---:B------:R-:W-:Y:S01]  /*9620*/  R2UR UR32, R144.reuse ;  /* 0x00000000902072ca */ /* 0x040fe200000e0000 */
[----:B------:R-:W-:Y:S01]  /*9630*/  UMOV UR46, UR5 ;  /* 0x00000005002e7c82 */ /* 0x000fe20008000000 */
[----:B------:R-:W-:Y:S01]  /*9640*/  UMOV UR51, 0x80000020 ;  /* 0x8000002000337882 */ /* 0x000fe20000000000 */
[C---:B------:R-:W-:Y:S01]  /*9650*/  R2UR UR33, R145.reuse ;  /* 0x00000000912172ca */ /* 0x040fe200000e0000 */
[----:B------:R-:W-:Y:S01]  /*9660*/  UIADD3 UR34, UR5, 0x80, URZ ;  /* 0x0000008005227890 */ /* 0x000fe2000fffe03f */
[C---:B------:R-:W-:Y:S01]  /*9670*/  R2UR UR36, R144.reuse ;  /* 0x00000000902472ca */ /* 0x040fe200000e0000 */
[----:B------:R-:W-:Y:S01]  /*9680*/  UMOV UR35, 0x80000020 ;  /* 0x8000002000237882 */ /* 0x000fe20000000000 */
[C---:B------:R-:W-:Y:S01]  /*9690*/  R2UR UR37, R145.reuse ;  /* 0x00000000912572ca */ /* 0x040fe200000e0000 */
[----:B------:R-:W-:Y:S01]  /*96a0*/  UIADD3 UR38, UR5, 0xc0, URZ ;  /* 0x000000c005267890 */ /* 0x000fe2000fffe03f */
[----:B------:R-:W-:Y:S01]  /*96b0*/  R2UR UR40, R144 ;  /* 0x00000000902872ca */ /* 0x000fe200000e0000 */
[----:B------:R-:W-:Y:S01]  /*96c0*/  UMOV UR39, 0x80000020 ;  /* 0x8000002000277882 */ /* 0x000fe20000000000 */
[----:B------:R-:W-:Y:S01]  /*96d0*/  R2UR UR41, R145 ;  /* 0x00000000912972ca */ /* 0x000fe200000e0000 */
        /* <DEDUP_REMOVED lines=11> */
[----:B------:R-:W-:Y:S01]  /*9790*/  UMOV UR52, UR28 ;  /* 0x0000001c00347c82 */ /* 0x000fe20008000000 */
        /* <DEDUP_REMOVED lines=10> */
[----:B------:R-:W-:-:S02]  /*9840*/  WARPGROUP.DEPBAR.LE gsb0, 0x0 ;  /* 0x00008000000079c5 */ /* 0x000fc40000010000 */
        /* <DEDUP_REMOVED lines=312> */
[----:B--2---:R-:W-:Y:S05]  /*abd0*/  @P3 BRA `(.L_x_1931) ;  /* 0x0000000000283947 */ /* 0x004fea0003800000 */
[----:B------:R-:W-:Y:S05]  /*abe0*/  @!P0 BRA `(.L_x_1932) ;  /* 0x0000000000048947 */ /* 0x000fea0003800000 */
[----:B------:R-:W-:Y:S01]  /*abf0*/  BPT.TRAP 0x1 ;  /* 0x000000040000795c */ /* 0x000fe20000300000 */
.L_x_1932:
[----:B------:R-:W-:Y:S01]  /*ac00*/  ULEA UR5, UR6, UR56, 0x3 ;  /* 0x0000003806057291 */ /* 0x000fe2000f8e183f */
[----:B01----:R-:W-:-:S08]  /*ac10*/  SHF.L.U32 R0, R12, 0x1f, RZ ;  /* 0x0000001f0c007819 */ /* 0x003fd000000006ff */
[----:B------:R0:W1:Y:S01]  /*ac20*/  SYNCS.PHASECHK.TRANS64.TRYWAIT P2, [UR5+0x31c50], R0 ;  /* 0x031c5000ff0075a7 */ /* 0x0000620008040145 */
[----:B------:R-:W-:Y:S05]  /*ac30*/  @!P0 BRA `(.L_x_1933) ;  /* 0x0000000000048947 */ /* 0x000fea0003800000 */
[----:B------:R-:W-:Y:S01]  /*ac40*/  BPT.TRAP 0x1 ;  /* 0x000000040000795c */ /* 0x000fe20000300000 */
.L_x_1933:
[----:B-1----:R-:W-:Y:S05]  /*ac50*/  @P2 BRA `(.L_x_1931) ;  /* 0x0000000000082947 */ /* 0x002fea0003800000 */
[----:B------:R-:W1:Y:S02]  /*ac60*/  SYNCS.PHASECHK.TRANS64.TRYWAIT P2, [UR5+0x31c50], R0 ;  /* 0x031c5000ff0075a7 */ /* 0x000e640008040145 */
[----:B-1----:R-:W-:Y:S05]  /*ac70*/  @!P2 BRA `(.L_x_1934) ;  /* 0x000000800014a947 */ /* 0x002fea0003800000 */
.L_x_1931:
[----:B------:R-:W2:Y:S04]  /*ac80*/  LDL.64 R20, [R1+0x8] ;  /* 0x0000080001147983 */ /* 0x000ea80000100a00 */
[----:B------:R-:W3:Y:S01]  /*ac90*/  LDL.64 R14, [R1] ;  /* 0x00000000010e7983 */ /* 0x000ee20000100a00 */
[----:B------:R-:W-:Y:S01]  /*aca0*/  UIADD3 UR5, UR56, 0x200, URZ ;  /* 0x0000020038057890 */ /* 0x000fe2000fffe03f */
[----:B------:R-:W-:Y:S01]  /*acb0*/  WARPGROUP.ARRIVE ;  /* 0x00000000000079c5 */ /* 0x000fe20000000000 */
[----:B------:R-:W-:Y:S01]  /*acc0*/  UMOV UR32, UR57 ;  /* 0x0000003900207c82 */ /* 0x000fe20008000000 */
[----:B------:R-:W-:Y:S01]  /*acd0*/  UMOV UR33, 0xc0000010 ;  /* 0xc000001000217882 */ /* 0x000fe20000000000 */
[----:B------:R-:W-:Y:S01]  /*ace0*/  USHF.R.U32.HI UR5, URZ, 0x4, UR5 ;  /* 0x000000043f057899 */ /* 0x000fe20008011605 */
[----:B------:R-:W-:Y:S01]  /*acf0*/  R2UR UR40, R156 ;  /* 0x000000009c2872ca */ /* 0x000fe200000e0000 */
[----:B------:R-:W-:Y:S01]  /*ad00*/  UMOV UR35, 0x80000020 ;  /* 0x8000002000237882 */ /* 0x000fe20000000000 */
[----:B------:R-:W-:Y:S01]  /*ad10*/  UMOV UR47, 0x80000020 ;  /* 0x80000020002f7882 */ /* 0x000fe20000000000 */
[----:B------:R-:W-:Y:S01]  /*ad20*/  ULOP3.LUT UR5, UR5, 0x3fff, URZ, 0xc0, !UPT ;  /* 0x00003fff05057892 */ /* 0x000fe2000f8ec03f */
[----:B------:R-:W-:Y:S01]  /*ad30*/  R2UR UR41, R157 ;  /* 0x000000009d2972ca */ /* 0x000fe200000e0000 */
[----:B------:R-:W-:Y:S01]  /*ad40*/  UMOV UR39, 0x80000020 ;  /* 0x8000002000277882 */ /* 0x000fe20000000000 */
[----:B------:R-:W-:Y:S01]  /*ad50*/  UMOV UR43, 0x80000020 ;  /* 0x80000020002b7882 */ /* 0x000fe20000000000 */
[----:B------:R-:W-:Y:S01]  /*ad60*/  ULOP3.LUT UR5, UR5, 0x2400000, URZ, 0xfc, !UPT ;  /* 0x0240000005057892 */ /* 0x000fe2000f8efc3f */
[----:B01----:R-:W-:Y:S01]  /*ad70*/  FMNMX.FTZ R0, R136, R11, !PT ;  /* 0x0000000b88007209 */ /* 0x003fe20007810000 */
[----:B------:R-:W-:Y:S01]  /*ad80*/  UMOV UR27, 0x80000020 ;  /* 0x80000020001b7882 */ /* 0x000fe20000000000 */
[C---:B------:R-:W-:Y:S01]  /*ad90*/  ISETP.GT.AND P2, PT, R8.reuse, R17, PT ;  /* 0x000000110800720c */ /* 0x040fe20003f44270 */
[----:B------:R-:W-:Y:S01]  /*ada0*/  UIMAD UR34, UR6, 0x6c0, UR5 ;  /* 0x000006c0062278a4 */ /* 0x000fe2000f8e0205 */
[----:B------:R-:W-:Y:S01]  /*adb0*/  FMNMX.FTZ R3, R137, R0, !PT ;  /* 0x0000000089037209 */ /* 0x000fe20007810000 */
[----:B------:R-:W-:-:S02]  /*adc0*/  VIADD R8, R8, 0xffffffff ;  /* 0xffffffff08087836 */ /* 0x000fc40000000000 */
[----:B------:R-:W-:Y:S01]  /*add0*/  UIADD3 UR5, UR34, 0x40, URZ ;  /* 0x0000004022057890 */ /* 0x000fe2000fffe03f */
[----:B------:R-:W-:Y:S01]  /*ade0*/  FMNMX.FTZ R0, R140, R3, !PT ;  /* 0x000000038c007209 */ /* 0x000fe20007810000 */
[----:B------:R-:W-:-:S03]  /*adf0*/  UIADD3 UR26, UR34, 0x200, URZ ;  /* 0x00000200221a7890 */ /* 0x000fc6000fffe03f */
[----:B------:R-:W-:Y:S01]  /*ae00*/  HGMMA.64x96x16.F32 R24, gdesc[UR32].tnspB, R24, gsb0 ;  /* 0x41600000201879f0 */ /* 0x000fe20008000818 */
[----:B------:R-:W-:Y:S01]  /*ae10*/  FMNMX.FTZ R3, R141, R0, !PT ;  /* 0x000000008d037209 */ /* 0x000fe20007810000 */
[----:B------:R-:W-:Y:S01]  /*ae20*/  UMOV UR46, UR5 ;  /* 0x00000005002e7c82 */ /* 0x000fe20008000000 */
[----:B------:R-:W-:Y:S02]  /*ae30*/  UIADD3 UR5, UR34, 0x80, URZ ;  /* 0x0000008022057890 */ /* 0x000fe4000fffe03f */
[----:B------:R-:W-:-:S04]  /*ae40*/  FMNMX.FTZ R0, R128, R3, !PT ;  /* 0x0000000380007209 */ /* 0x000fc80007810000 */
        /* <DEDUP_REMOVED lines=31> */
[----:B------:R-:W-:-:S04]  /*b040*/  FMNMX.FTZ R0, R84, R3, !PT ;  /* 0x0000000354007209 */ /* 0x000fc80007810000 */
[----:B------:R-:W-:-:S04]  /*b050*/  FMNMX.FTZ R3, R85, R0, !PT ;  /* 0x0000000055037209 */ /* 0x000fc80007810000 */
[----:B------:R-:W-:-:S04]  /*b060*/  FMNMX.FTZ R0, R72, R3, !PT ;  /* 0x0000000348007209 */ /* 0x000fc80007810000 */
[----:B------:R-:W-:-:S04]  /*b070*/  FMNMX.FTZ R3, R73, R0, !PT ;  /* 0x0000000049037209 */ /* 0x000fc80007810000 */
[----:B------:R-:W-:-:S04]  /*b080*/  FMNMX.FTZ R0, R76, R3, !PT ;  /* 0x000000034c007209 */ /* 0x000fc80007810000 */
[----:B------:R-:W-:-:S05]  /*b090*/  FMNMX.FTZ R0, R77, R0, !PT ;  /* 0x000000004d007209 */ /* 0x000fca0007810000 */
[----:B------:R-:W0:Y:S01]  /*b0a0*/  SHFL.BFLY PT, R3, R0, 0x2, 0x1f ;  /* 0x0c401f0000037f89 */ /* 0x000e2200000e0000 */
[----:B--2---:R-:W-:Y:S02]  /*b0b0*/  R2UR UR44, R20 ;  /* 0x00000000142c72ca */ /* 0x004fe400000e0000 */
[----:B------:R-:W-:Y:S02]  /*b0c0*/  R2UR UR45, R21 ;  /* 0x00000000152d72ca */ /* 0x000fe400000e0000 */
[----:B---3--:R-:W-:Y:S02]  /*b0d0*/  R2UR UR36, R14 ;  /* 0x000000000e2472ca */ /* 0x008fe400000e0000 */
[----:B------:R-:W-:Y:S02]  /*b0e0*/  R2UR UR37, R15 ;  /* 0x000000000f2572ca */ /* 0x000fe400000e0000 */
[----:B0-----:R-:W-:Y:S02]  /*b0f0*/  FMNMX.FTZ R14, R0, R3, !PT ;  /* 0x00000003000e7209 */ /* 0x001fe40007810000 */
[----:B------:R-:W-:Y:S01]  /*b100*/  FMNMX.FTZ R0, R138, R13, !PT ;  /* 0x0000000d8a007209 */ /* 0x000fe20007810000 */
[----:B------:R-:W0:Y:S02]  /*b110*/  LDC R3, c[0x0][0x988] ;  /* 0x00026200ff037b82 */ /* 0x000e240000000800 */
[----:B------:R-:W1:Y:S02]  /*b120*/  SHFL.BFLY PT, R15, R14, 0x1, 0x1f ;  /* 0x0c201f000e0f7f89 */ /* 0x000e6400000e0000 */
[----:B------:R-:W-:Y:S01]  /*b130*/  HGMMA.64x96x16.F32 R24, gdesc[UR44].tnspB, R24, gsb0 ;  /* 0x416000002c1879f0 */ /* 0x000fe20008000818 */
[----:B-1----:R-:W-:-:S05]  /*b140*/  FMNMX.FTZ R6, R14, R15, !PT ;  /* 0x0000000f0e067209 */ /* 0x002fca0007810000 */
[C---:B------:R-:W-:Y:S01]  /*b150*/  FADD.FTZ R12, -R6.reuse, R11 ;  /* 0x0000000b060c7221 */ /* 0x040fe20000010100 */
[----:B------:R-:W-:Y:S01]  /*b160*/  FMNMX.FTZ R11, R139, R0, !PT ;  /* 0x000000008b0b7209 */ /* 0x000fe20007810000 */
[-C--:B0-----:R-:W-:Y:S02]  /*b170*/  FMUL.FTZ R19, R6, R3.reuse ;  /* 0x0000000306137220 */ /* 0x081fe40000410000 */
[----:B------:R-:W-:Y:S01]  /*b180*/  FMUL.FTZ R146, R12, R3 ;  /* 0x000000030c927220 */ /* 0x000fe20000410000 */
        /* <DEDUP_REMOVED lines=45> */
[----:B------:R-:W-:Y:S01]  /*b460*/  FFMA.FTZ R81, R73, R3, -R19 ;  /* 0x0000000349517223 */ /* 0x000fe20000010813 */
[----:B------:R-:W-:Y:S02]  /*b470*/  MUFU.EX2 R146, R146 ;  /* 0x0000009200927308 */ /* 0x000fe40000000800 */
[----:B------:R-:W-:-:S04]  /*b480*/  FMNMX.FTZ R0, R118, R11, !PT ;  /* 0x0000000b76007209 */ /* 0x000fc80007810000 */
[----:B------:R-:W-:Y:S02]  /*b490*/  FMNMX.FTZ R11, R119, R0, !PT ;  /* 0x00000000770b7209 */ /* 0x000fe40007810000 */
[----:B------:R-:W0:Y:S02]  /*b4a0*/  MUFU.EX2 R15, R15 ;  /* 0x0000000f000f7308 */ /* 0x000e240000000800 */
[----:B------:R-:W-:-:S04]  /*b4b0*/  FMNMX.FTZ R0, R106, R11, !PT ;  /* 0x0000000b6a007209 */ /* 0x000fc80007810000 */
[----:B------:R-:W-:Y:S02]  /*b4c0*/  FMNMX.FTZ R11, R107, R0, !PT ;  /* 0x000000006b0b7209 */ /* 0x000fe40007810000 */
[----:B------:R-:W1:Y:S02]  /*b4d0*/  MUFU.EX2 R12, R12 ;  /* 0x0000000c000c7308 */ /* 0x000e640000000800 */
[----:B------:R-:W-:-:S04]  /*b4e0*/  FMNMX.FTZ R0, R110, R11, !PT ;  /* 0x0000000b6e007209 */ /* 0x000fc80007810000 */
[----:B------:R-:W-:Y:S01]  /*b4f0*/  FMNMX.FTZ R11, R111, R0, !PT ;  /* 0x000000006f0b7209 */ /* 0x000fe20007810000 */
[----:B------:R-:W-:Y:S02]  /*b500*/  WARPGROUP.DEPBAR.LE gsb0, 0x0 ;  /* 0x00008000000079c5 */ /* 0x000fe40000010000 */
[----:B------:R-:W-:Y:S01]  /*b510*/  WARPGROUP.ARRIVE ;  /* 0x00000000000079c5 */ /* 0x000fe20000000000 */
[----:B------:R-:W-:Y:S01]  /*b520*/  FMNMX.FTZ R0, R98, R11, !PT ;  /* 0x0000000b62007209 */ /* 0x000fe20007810000 */
[----:B------:R-:W2:Y:S01]  /*b530*/  MUFU.EX2 R14, R14 ;  /* 0x0000000e000e7308 */ /* 0x000ea20000000800 */
[----:B0-----:R-:W-:Y:S02]  /*b540*/  FFMA.FTZ R5, R146, R5, R15 ;  /* 0x0000000592057223 */ /* 0x001fe4000001000f */
[----:B------:R-:W-:Y:S01]  /*b550*/  FMNMX.FTZ R11, R99, R0, !PT ;  /* 0x00000000630b7209 */ /* 0x000fe20007810000 */
[----:B------:R-:W-:Y:S01]  /*b560*/  HGMMA.64x96x16.F32 R24, gdesc[UR36].tnspB, R24, gsb0 ;  /* 0x41600000241879f0 */ /* 0x000fe20008000818 */
[----:B------:R-:W-:Y:S01]  /*b570*/  R2UR UR36, R154 ;  /* 0x000000009a2472ca */ /* 0x000fe200000e0000 */
[----:B------:R-:W-:Y:S01]  /*b580*/  UMOV UR38, UR5 ;  /* 0x0000000500267c82 */ /* 0x000fe20008000000 */
[----:B------:R-:W-:Y:S01]  /*b590*/  R2UR UR37, R155 ;  /* 0x000000009b2572ca */ /* 0x000fe200000e0000 */
[----:B------:R-:W-:Y:S01]  /*b5a0*/  UMOV UR39, 0x80000020 ;  /* 0x8000002000277882 */ /* 0x000fe20000000000 */
[----:B------:R-:W-:Y:S01]  /*b5b0*/  UIADD3 UR5, UR34, 0x140, URZ ;  /* 0x0000014022057890 */ /* 0x000fe2000fffe03f */
[----:B------:R-:W-:Y:S01]  /*b5c0*/  FMNMX.FTZ R0, R102, R11, !PT ;  /* 0x0000000b66007209 */ /* 0x000fe20007810000 */
[----:B------:R-:W0:Y:S01]  /*b5d0*/  MUFU.EX2 R21, R21 ;  /* 0x0000001500157308 */ /* 0x000e220000000800 */
[C---:B-1----:R-:W-:Y:S01]  /*b5e0*/  FADD.FTZ R5, R12.reuse, R5 ;  /* 0x000000050c057221 */ /* 0x042fe20000010000 */
[----:B------:R-:W-:-:S02]  /*b5f0*/  F2FP.F16.F32.PACK_AB R12, R12, R15 ;  /* 0x0000000f0c0c723e */ /* 0x000fc400000000ff */
        /* <DEDUP_REMOVED lines=18> */
[----:B------:R-:W-:-:S05]  /*b720*/  FMNMX.FTZ R0, R79, R0, !PT ;  /* 0x000000004f007209 */ /* 0x000fca0007810000 */
[----:B------:R-:W1:Y:S01]  /*b730*/  SHFL.BFLY PT, R11, R0, 0x2, 0x1f ;  /* 0x0c401f00000b7f89 */ /* 0x000e6200000e0000 */
[----:B------:R-:W-:Y:S08]  /*b740*/  MUFU.EX2 R121, R121 ;  /* 0x0000007900797308 */ /* 0x000ff00000000800 */
[----:B------:R-:W-:Y:S08]  /*b750*/  MUFU.EX2 R124, R124 ;  /* 0x0000007c007c7308 */ /* 0x000ff00000000800 */
[----:B------:R-:W-:Y:S01]  /*b760*/  MUFU.EX2 R120, R120 ;  /* 0x0000007800787308 */ /* 0x000fe20000000800 */
[----:B-1----:R-:W-:-:S07]  /*b770*/  FMNMX.FTZ R11, R0, R11, !PT ;  /* 0x0000000b000b7209 */ /* 0x002fce0007810000 */
[----:B------:R-:W-:Y:S01]  /*b780*/  MUFU.EX2 R125, R125 ;  /* 0x0000007d007d7308 */ /* 0x000fe20000000800 */
[----:B------:R-:W1:Y:S07]  /*b790*/  SHFL.BFLY PT, R0, R11, 0x1, 0x1f ;  /* 0x0c201f000b007f89 */ /* 0x000e6e00000e0000 */
[----:B------:R-:W-:Y:S01]  /*b7a0*/  MUFU.EX2 R113, R113 ;  /* 0x0000007100717308 */ /* 0x000fe20000000800 */
[----:B------:R-:W-:Y:S02]  /*b7b0*/  WARPGROUP.DEPBAR.LE gsb0, 0x0 ;  /* 0x00008000000079c5 */ /* 0x000fe40000010000 */
[----:B------:R-:W-:-:S05]  /*b7c0*/  WARPGROUP.ARRIVE ;  /* 0x00000000000079c5 */ /* 0x000fca0000000000 */
[----:B------:R-:W-:Y:S01]  /*b7d0*/  MUFU.EX2 R116, R116 ;  /* 0x0000007400747308 */ /* 0x000fe20000000800 */
[----:B------:R-:W-:Y:S07]  /*b7e0*/  HGMMA.64x96x16.F32 R24, gdesc[UR40].tnspB, R24, gsb0 ;  /* 0x41600000281879f0 */ /* 0x000fee0008000818 */
[----:B------:R-:W-:Y:S01]  /*b7f0*/  MUFU.EX2 R112, R112 ;  /* 0x0000007000707308 */ /* 0x000fe20000000800 */
[----:B-1----:R-:W-:Y:S01]  /*b800*/  FMNMX.FTZ R0, R11, R0, !PT ;  /* 0x000000000b007209 */ /* 0x002fe20007810000 */
[-CC-:B------:R-:W-:Y:S01]  /*b810*/  FFMA.FTZ R11, R76, R3.reuse, -R19.reuse ;  /* 0x000000034c0b7223 */ /* 0x180fe20000010813 */
[----:B------:R-:W-:Y:S01]  /*b820*/  FFMA.FTZ R76, R77, R3, -R19 ;  /* 0x000000034d4c7223 */ /* 0x000fe20000010813 */
[----:B------:R-:W-:-:S04]  /*b830*/  IMAD.U32 R77, RZ, RZ, UR4 ;  /* 0x00000004ff4d7e24 */ /* 0x000fc8000f8e00ff */
[----:B------:R-:W-:Y:S01]  /*b840*/  MUFU.EX2 R117, R117 ;  /* 0x0000007500757308 */ /* 0x000fe20000000800 */
[CC--:B------:R-:W-:Y:S01]  /*b850*/  FMUL.FTZ R140, R0.reuse, R3.reuse ;  /* 0x00000003008c7220 */ /* 0x0c0fe20000410000 */
[----:B------:R-:W-:Y:S01]  /*b860*/  FADD.FTZ R72, -R0, R13 ;  /* 0x0000000d00487221 */ /* 0x000fe20000010100 */
[----:B------:R-:W-:Y:S02]  /*b870*/  @!P1 LEA R77, R77, UR56, 0x3 ;  /* 0x000000384d4d9c11 */ /* 0x000fe4000f8e18ff */
        /* <DEDUP_REMOVED lines=8> */
[-C--:B------:R-:W-:Y:S01]  /*b900*/  FMUL.FTZ R19, R72, R3.reuse ;  /* 0x0000000348137220 */ /* 0x080fe20000410000 */
[-CC-:B------:R-:W-:Y:S01]  /*b910*/  FFMA.FTZ R132, R138, R3.reuse, -R140.reuse ;  /* 0x000000038a847223 */ /* 0x180fe2000001088c */
[----:B------:R-:W-:Y:S01]  /*b920*/  FFMA.FTZ R107, R111, R3, -R140 ;  /* 0x000000036f6b7223 */ /* 0x000fe2000001088c */
[----:B------:R-:W-:-:S02]  /*b930*/  IMAD.U32 R111, RZ, RZ, UR6 ;  /* 0x00000006ff6f7e24 */ /* 0x000fc4000f8e00ff */
[-CC-:B------:R-:W-:Y:S01]  /*b940*/  FFMA.FTZ R13, R139, R3.reuse, -R140.reuse ;  /* 0x000000038b0d7223 */ /* 0x180fe2000001088c */
[-CC-:B------:R-:W-:Y:S01]  /*b950*/  FFMA.FTZ R73, R122, R3.reuse, -R140.reuse ;  /* 0x000000037a497223 */ /* 0x180fe2000001088c */
[----:B------:R-:W-:Y:S01]  /*b960*/  MUFU.EX2 R19, R19 ;  /* 0x0000001300137308 */ /* 0x000fe20000000800 */
[-CC-:B------:R-:W-:Y:S01]  /*b970*/  FFMA.FTZ R122, R114, R3.reuse, -R140.reuse ;  /* 0x00000003727a7223 */ /* 0x180fe2000001088c */
[----:B------:R-:W-:Y:S01]  /*b980*/  @!P1 LEA R111, R111, UR56, 0x3 ;  /* 0x000000386f6f9c11 */ /* 0x000fe2000f8e18ff */
[-CC-:B------:R-:W-:Y:S01]  /*b990*/  FFMA.FTZ R72, R142, R3.reuse, -R140.reuse ;  /* 0x000000038e487223 */ /* 0x180fe2000001088c */
[-CC-:B------:R-:W-:Y:S01]  /*b9a0*/  FFMA.FTZ R114, R106, R3.reuse, -R140.reuse ;  /* 0x000000036a727223 */ /* 0x180fe2000001088c */
[-CC-:B------:R-:W-:Y:S01]  /*b9b0*/  FFMA.FTZ R106, R110, R3.reuse, -R140.reuse ;  /* 0x000000036e6a7223 */ /* 0x180fe2000001088c */
[----:B------:R-:W-:Y:S02]  /*b9c0*/  @!P1 VIADD R110, R77, 0x31c40 ;  /* 0x00031c404d6e9836 */ /* 0x000fe40000000000 */
[----:B------:R-:W-:Y:S01]  /*b9d0*/  FFMA.FTZ R139, R143, R3, -R140 ;  /* 0x000000038f8b7223 */ /* 0x000fe2000001088c */
[----:B------:R-:W1:Y:S01]  /*b9e0*/  MUFU.EX2 R132, R132 ;  /* 0x0000008400847308 */ /* 0x000e620000000800 */
[----:B------:R-:W-:-:S02]  /*b9f0*/  @!P1 VIADD R77, R111, 0x31c60 ;  /* 0x00031c606f4d9836 */ /* 0x000fc40000000000 */
[-C--:B------:R-:W-:Y:S01]  /*ba00*/  FFMA.FTZ R136, R131, R3.reuse, -R140 ;  /* 0x0000000383887223 */ /* 0x080fe2000001088c */
[----:B------:R-:W-:Y:S01]  /*ba10*/  @!P1 PRMT R111, RZ, 0x654, R110 ;  /* 0x00000654ff6f9816 */ /* 0x000fe2000000006e */
[-CC-:B------:R-:W-:Y:S01]  /*ba20*/  FFMA.FTZ R131, R134, R3.reuse, -R140.reuse ;  /* 0x0000000386837223 */ /* 0x180fe2000001088c */
[-CC-:B------:R-:W-:Y:S01]  /*ba30*/  FFMA.FTZ R134, R135, R3.reuse, -R140.reuse ;  /* 0x0000000387867223 */ /* 0x180fe2000001088c */
[----:B------:R-:W-:Y:S01]  /*ba40*/  @!P1 PRMT R110, RZ, 0x654, R77 ;  /* 0x00000654ff6e9816 */ /* 0x000fe2000000004d */
[-CC-:B------:R-:W-:Y:S01]  /*ba50*/  FFMA.FTZ R77, R102, R3.reuse, -R140.reuse ;  /* 0x00000003664d7223 */ /* 0x180fe2000001088c */
        /* <DEDUP_REMOVED lines=8> */
[----:B------:R-:W4:Y:S01]  /*bae0*/  MUFU.EX2 R72, R72 ;  /* 0x0000004800487308 */ /* 0x000f220000000800 */
[-CC-:B------:R-:W-:Y:S01]  /*baf0*/  FFMA.FTZ R95, R82, R3.reuse, -R140.reuse ;  /* 0x00000003525f7223 */ /* 0x180fe2000001088c */
[-CC-:B------:R-:W-:Y:S01]  /*bb00*/  FFMA.FTZ R78, R78, R3.reuse, -R140.reuse ;  /* 0x000000034e4e7223 */ /* 0x180fe2000001088c */
[----:B------:R-:W-:Y:S01]  /*bb10*/  FFMA.FTZ R79, R79, R3, -R140 ;  /* 0x000000034f4f7223 */ /* 0x000fe2000001088c */
[----:B------:R-:W-:-:S04]  /*bb20*/  UMOV UR6, UR4 ;  /* 0x0000000400067c82 */ /* 0x000fc80008000000 */
[----:B------:R-:W5:Y:S08]  /*bb30*/  MUFU.EX2 R139, R139 ;  /* 0x0000008b008b7308 */ /* 0x000f700000000800 */
[----:B------:R-:W5:Y:S08]  /*bb40*/  MUFU.EX2 R133, R133 ;  /* 0x0000008500857308 */ /* 0x000f700000000800 */
[----:B------:R-:W5:Y:S08]  /*bb50*/  MUFU.EX2 R136, R136 ;  /* 0x0000008800887308 */ /* 0x000f700000000800 */
[----:B------:R-:W-:Y:S08]  /*bb60*/  MUFU.EX2 R131, R131 ;  /* 0x0000008300837308 */ /* 0x000ff00000000800 */
[----:B------:R-:W5:Y:S01]  /*bb70*/  MUFU.EX2 R134, R134 ;  /* 0x0000008600867308 */ /* 0x000f620000000800 */
[----:B------:R-:W-:-:S02]  /*bb80*/  WARPGROUP.DEPBAR.LE gsb0, 0x0 ;  /* 0x00008000000079c5 */ /* 0x000fc40000010000 */
[----:B------:R-:W-:-:S05]  /*bb90*/  WARPGROUP.ARRIVE ;  /* 0x00000000000079c5 */ /* 0x000fca0000000000 */
[----:B------:R-:W5:Y:S01]  /*bba0*/  MUFU.EX2 R73, R73 ;  /* 0x0000004900497308 */ /* 0x000f620000000800 */
[----:B------:R-:W-:Y:S01]  /*bbb0*/  HGMMA.64x96x16.F32 R24, gdesc[UR36].tnspB, R24, gsb0 ;  /* 0x41600000241879f0 */ /* 0x000fe20008000818 */
[----:B------:R-:W-:Y:S01]  /*bbc0*/  R2UR UR36, R152 ;  /* 0x00000000982472ca */ /* 0x000fe200000e0000 */
[----:B------:R-:W-:Y:S01]  /*bbd0*/  UMOV UR38, UR5 ;  /* 0x0000000500267c82 */ /* 0x000fe20008000000 */
[----:B------:R-:W-:Y:S01]  /*bbe0*/  R2UR UR37, R153 ;  /* 0x00000000992572ca */ /* 0x000fe200000e0000 */
[----:B------:R-:W-:Y:S01]  /*bbf0*/  UMOV UR39, 0x80000020 ;  /* 0x8000002000277882 */ /* 0x000fe20000000000 */
[----:B------:R-:W-:Y:S02]  /*bc00*/  UIADD3 UR5, UR34, 0x180, URZ ;  /* 0x0000018022057890 */ /* 0x000fe4000fffe03f */
[----:B------:R-:W5:Y:S08]  /*bc10*/  MUFU.EX2 R130, R130 ;  /* 0x0000008200827308 */ /* 0x000f700000000800 */
[----:B------:R-:W5:Y:S08]  /*bc20*/  MUFU.EX2 R123, R123 ;  /* 0x0000007b007b7308 */ /* 0x000f700000000800 */
[----:B------:R-:W-:Y:S08]  /*bc30*/  MUFU.EX2 R126, R126 ;  /* 0x0000007e007e7308 */ /* 0x000ff00000000800 */
[----:B------:R-:W-:Y:S08]  /*bc40*/  MUFU.EX2 R122, R122 ;  /* 0x0000007a007a7308 */ /* 0x000ff00000000800 */
        /* <DEDUP_REMOVED lines=18> */
[----:B------:R-:W-:Y:S08]  /*bd70*/  MUFU.EX2 R109, R109 ;  /* 0x0000006d006d7308 */ /* 0x000ff00000000800 */
        /* <DEDUP_REMOVED lines=8> */
[----:B------:R-:W-:Y:S08]  /*be00*/  MUFU.EX2 R89, R89 ;  /* 0x0000005900597308 */ /* 0x000ff00000000800 */
[----:B------:R-:W-:Y:S01]  /*be10*/  MUFU.EX2 R92, R92 ;  /* 0x0000005c005c7308 */ /* 0x000fe20000000800 */
[----:B------:R-:W-:-:S02]  /*be20*/  WARPGROUP.DEPBAR.LE gsb0, 0x0 ;  /* 0x00008000000079c5 */ /* 0x000fc40000010000 */
[----:B------:R-:W-:-:S05]  /*be30*/  WARPGROUP.ARRIVE ;  /* 0x00000000000079c5 */ /* 0x000fca0000000000 */
[----:B------:R-:W-:Y:S01]  /*be40*/  MUFU.EX2 R88, R88 ;  /* 0x0000005800587308 */ /* 0x000fe20000000800 */
[----:B------:R-:W-:Y:S01]  /*be50*/  HGMMA.64x96x16.F32 R24, gdesc[UR36].tnspB, R24, gsb0 ;  /* 0x41600000241879f0 */ /* 0x000fe20008000818 */
[----:B------:R-:W-:Y:S01]  /*be60*/  R2UR UR36, R148 ;  /* 0x00000000942472ca */ /* 0x000fe200000e0000 */
[----:B------:R-:W-:Y:S01]  /*be70*/  UMOV UR38, UR5 ;  /* 0x0000000500267c82 */ /* 0x000fe20008000000 */
[----:B------:R-:W-:Y:S01]  /*be80*/  R2UR UR37, R149 ;  /* 0x00000000952572ca */ /* 0x000fe200000e0000 */
[----:B------:R-:W-:-:S03]  /*be90*/  UMOV UR39, 0x80000020 ;  /* 0x8000002000277882 */ /* 0x000fc60000000000 */
        /* <DEDUP_REMOVED lines=30> */
[-CC-:B--2---:R-:W-:Y:S01]  /*c080*/  FFMA.FTZ R111, R90, R3.reuse, -R140.reuse ;  /* 0x000000035a6f7223 */ /* 0x184fe2000001088c */
[-CC-:B------:R-:W-:Y:S01]  /*c090*/  FFMA.FTZ R90, R87, R3.reuse, -R140.reuse ;  /* 0x00000003575a7223 */ /* 0x180fe2000001088c */
[-CC-:B------:R-:W-:Y:S01]  /*c0a0*/  FFMA.FTZ R87, R74, R3.reuse, -R140.reuse ;  /* 0x000000034a577223 */ /* 0x180fe2000001088c */
[----:B------:R-:W-:Y:S01]  /*c0b0*/  FADD.FTZ R74, R14, R5 ;  /* 0x000000050e4a7221 */ /* 0x000fe20000010000 */
[----:B0-----:R-:W-:Y:S01]  /*c0c0*/  F2FP.F16.F32.PACK_AB R14, R21, R14 ;  /* 0x0000000e150e723e */ /* 0x001fe200000000ff */
[-C--:B------:R-:W-:Y:S01]  /*c0d0*/  FMUL.FTZ R37, R37, R146.reuse ;  /* 0x0000009225257220 */ /* 0x080fe20000410000 */
[----:B------:R-:W-:Y:S01]  /*c0e0*/  FMUL.FTZ R40, R40, R146 ;  /* 0x0000009228287220 */ /* 0x000fe20000410000 */
[-CC-:B-1----:R-:W-:Y:S01]  /*c0f0*/  FFMA.FTZ R110, R91, R3.reuse, -R140.reuse ;  /* 0x000000035b6e7223 */ /* 0x182fe2000001088c */
[----:B------:R-:W-:Y:S01]  /*c100*/  FFMA.FTZ R91, R86, R3, -R140 ;  /* 0x00000003565b7223 */ /* 0x000fe2000001088c */
[----:B------:R-:W-:Y:S01]  /*c110*/  FFMA.FTZ R86, R19, R4, R132 ;  /* 0x0000000413567223 */ /* 0x000fe20000010084 */
[----:B------:R-:W-:Y:S01]  /*c120*/  FADD.FTZ R75, R21, R74 ;  /* 0x0000004a154b7221 */ /* 0x000fe20000010000 */
[----:B------:R0:W-:Y:S01]  /*c130*/  MUFU.EX2 R5, R110 ;  /* 0x0000006e00057308 */ /* 0x0001e20000000800 */
[----:B------:R-:W-:Y:S01]  /*c140*/  FMUL.FTZ R41, R41, R146 ;  /* 0x0000009229297220 */ /* 0x000fe20000410000 */
[C---:B---3--:R-:W-:Y:S01]  /*c150*/  FADD.FTZ R141, R13.reuse, R86 ;  /* 0x000000560d8d7221 */ /* 0x048fe20000010000 */
[----:B------:R-:W-:Y:S01]  /*c160*/  FADD.FTZ R74, R20, R75 ;  /* 0x0000004b144a7221 */ /* 0x000fe20000010000 */
[----:B------:R-:W-:Y:S01]  /*c170*/  F2FP.F16.F32.PACK_AB R13, R13, R132 ;  /* 0x000000840d0d723e */ /* 0x000fe200000000ff */
[----:B------:R-:W-:Y:S01]  /*c180*/  FMUL.FTZ R44, R44, R146 ;  /* 0x000000922c2c7220 */ /* 0x000fe20000410000 */
[----:B----4-:R-:W-:Y:S01]  /*c190*/  FADD.FTZ R86, R72, R141 ;  /* 0x0000008d48567221 */ /* 0x010fe20000010000 */
[C---:B------:R-:W-:Y:S01]  /*c1a0*/  FADD.FTZ R21, R137.reuse, R74 ;  /* 0x0000004a89157221 */ /* 0x040fe20000010000 */
[----:B------:R1:W2:Y:S01]  /*c1b0*/  MUFU.EX2 R4, R111 ;  /* 0x0000006f00047308 */ /* 0x0002a20000000800 */
[----:B------:R-:W-:Y:S01]  /*c1c0*/  F2FP.F16.F32.PACK_AB R20, R137, R20 ;  /* 0x000000148914723e */ /* 0x000fe200000000ff */
[----:B-----5:R-:W-:Y:S01]  /*c1d0*/  FADD.FTZ R86, R139, R86 ;  /* 0x000000568b567221 */ /* 0x020fe20000010000 */
[----:B0-----:R-:W-:Y:S01]  /*c1e0*/  FADD.FTZ R110, R22, R21 ;  /* 0x00000015166e7221 */ /* 0x001fe20000010000 */
[----:B------:R-:W-:Y:S01]  /*c1f0*/  F2FP.F16.F32.PACK_AB R22, R23, R22 ;  /* 0x000000161716723e */ /* 0x000fe200000000ff */
[----:B------:R-:W-:Y:S01]  /*c200*/  FMUL.FTZ R45, R45, R146 ;  /* 0x000000922d2d7220 */ /* 0x000fe20000410000 */
[----:B------:R-:W-:Y:S01]  /*c210*/  FADD.FTZ R15, R133, R86 ;  /* 0x00000056850f7221 */ /* 0x000fe20000010000 */
[----:B------:R-:W-:Y:S01]  /*c220*/  FADD.FTZ R75, R23, R110 ;  /* 0x0000006e174b7221 */ /* 0x000fe20000010000 */
[C---:B------:R-:W-:Y:S01]  /*c230*/  F2FP.F16.F32.PACK_AB R21, R136.reuse, R133 ;  /* 0x000000858815723e */ /* 0x040fe200000000ff */
[----:B------:R0:W3:Y:S01]  /*c240*/  MUFU.EX2 R86, R102 ;  /* 0x0000006600567308 */ /* 0x0000e20000000800 */
[----:B------:R-:W-:Y:S01]  /*c250*/  FADD.FTZ R74, R136, R15 ;  /* 0x0000000f884a7221 */ /* 0x000fe20000010000 */
[----:B------:R-:W-:Y:S01]  /*c260*/  F2FP.F16.F32.PACK_AB R15, R139, R72 ;  /* 0x000000488b0f723e */ /* 0x000fe200000000ff */
[-C--:B------:R-:W-:Y:S01]  /*c270*/  FMUL.FTZ R48, R48, R146.reuse ;  /* 0x0000009230307220 */ /* 0x080fe20000410000 */
[----:B------:R-:W-:Y:S01]  /*c280*/  F2FP.F16.F32.PACK_AB R23, R134, R131 ;  /* 0x000000838617723e */ /* 0x000fe200000000ff */
[----:B-1----:R-:W-:Y:S01]  /*c290*/  FADD.FTZ R111, R131, R74 ;  /* 0x0000004a836f7221 */ /* 0x002fe20000010000 */
[----:B------:R-:W-:Y:S01]  /*c2a0*/  FADD.FTZ R74, R128, R75 ;  /* 0x0000004b804a7221 */ /* 0x000fe20000010000 */
[----:B------:R1:W-:Y:S01]  /*c2b0*/  STSM.16.M88.4 [R9+0x24300], R12 ;  /* 0x0243000c09007844 */ /* 0x0003e20000000200 */
[----:B------:R-:W4:Y:S01]  /*c2c0*/  MUFU.EX2 R91, R91 ;  /* 0x0000005b005b7308 */ /* 0x000f220000000800 */
[----:B------:R-:W-:Y:S01]  /*c2d0*/  FADD.FTZ R72, R134, R111 ;  /* 0x0000006f86487221 */ /* 0x000fe20000010000 */
[----:B------:R-:W-:Y:S01]  /*c2e0*/  FADD.FTZ R74, R129, R74 ;  /* 0x0000004a814a7221 */ /* 0x000fe20000010000 */
[----:B------:R5:W-:Y:S01]  /*c2f0*/  STSM.16.M88.4 [R9+0x25b00], R20 ;  /* 0x025b001409007844 */ /* 0x000be20000000200 */
[-C--:B------:R-:W-:Y:S01]  /*c300*/  FMUL.FTZ R49, R49, R146.reuse ;  /* 0x0000009231317220 */ /* 0x080fe20000410000 */
[----:B------:R-:W-:Y:S01]  /*c310*/  FADD.FTZ R75, R73, R72 ;  /* 0x00000048494b7221 */ /* 0x000fe20000010000 */
[----:B------:R-:W-:Y:S01]  /*c320*/  F2FP.F16.F32.PACK_AB R73, R130, R73 ;  /* 0x000000498249723e */ /* 0x000fe200000000ff */
[-C--:B------:R-:W-:Y:S01]  /*c330*/  FMUL.FTZ R52, R52, R146.reuse ;  /* 0x0000009234347220 */ /* 0x080fe20000410000 */
[----:B------:R-:W4:Y:S01]  /*c340*/  MUFU.EX2 R90, R90 ;  /* 0x0000005a005a7308 */ /* 0x000f220000000800 */
[----:B------:R-:W-:Y:S01]  /*c350*/  FADD.FTZ R72, R130, R75 ;  /* 0x0000004b82487221 */ /* 0x000fe20000010000 */
[----:B------:R-:W-:Y:S01]  /*c360*/  FADD.FTZ R75, R121, R74 ;  /* 0x0000004a794b7221 */ /* 0x000fe20000010000 */
[-C--:B------:R-:W-:Y:S01]  /*c370*/  FMUL.FTZ R53, R53, R146.reuse ;  /* 0x0000009235357220 */ /* 0x080fe20000410000 */
[----:B------:R-:W-:Y:S01]  /*c380*/  FMUL.FTZ R56, R56, R146 ;  /* 0x0000009238387220 */ /* 0x000fe20000410000 */
[----:B------:R-:W-:Y:S01]  /*c390*/  FADD.FTZ R111, R123, R72 ;  /* 0x000000487b6f7221 */ /* 0x000fe20000010000 */
[----:B------:R-:W-:Y:S01]  /*c3a0*/  FADD.FTZ R75, R124, R75 ;  /* 0x0000004b7c4b7221 */ /* 0x000fe20000010000 */
[----:B-1----:R-:W-:Y:S01]  /*c3b0*/  F2FP.F16.F32.PACK_AB R13, R127, R122 ;  /* 0x0000007a7f0d723e */ /* 0x002fe200000000ff */
[-C--:B------:R-:W-:Y:S01]  /*c3c0*/  FMUL.FTZ R57, R57, R146.reuse ;  /* 0x0000009239397220 */ /* 0x080fe20000410000 */
[----:B------:R-:W-:Y:S01]  /*c3d0*/  FADD.FTZ R111, R126, R111 ;  /* 0x0000006f7e6f7221 */ /* 0x000fe20000010000 */
[----:B------:R-:W-:Y:S01]  /*c3e0*/  FADD.FTZ R72, R120, R75 ;  /* 0x0000004b78487221 */ /* 0x000fe20000010000 */
[-C--:B------:R-:W-:Y:S01]  /*c3f0*/  FMUL.FTZ R60, R60, R146.reuse ;  /* 0x000000923c3c7220 */ /* 0x080fe20000410000 */
[-C--:B------:R-:W-:Y:S01]  /*c400*/  FMUL.FTZ R61, R61, R146.reuse ;  /* 0x000000923d3d7220 */ /* 0x080fe20000410000 */
[----:B------:R-:W-:Y:S01]  /*c410*/  FADD.FTZ R74, R122, R111 ;  /* 0x0000006f7a4a7221 */ /* 0x000fe20000010000 */
        /* <DEDUP_REMOVED lines=15> */
[----:B------:R-:W-:Y:S01]  /*c510*/  FADD.FTZ R14, R114, R111 ;  /* 0x0000006f720e7221 */ /* 0x000fe20000010000 */
[----:B-----5:R-:W-:Y:S01]  /*c520*/  FADD.FTZ R20, R117, R12 ;  /* 0x0000000c75147221 */ /* 0x020fe20000010000 */
        /* <DEDUP_REMOVED lines=15> */
[----:B0-----:R-:W-:Y:S01]  /*c620*/  FADD.FTZ R102, R109, R20 ;  /* 0x000000146d667221 */ /* 0x001fe20000010000 */
[----:B------:R-:W-:Y:S01]  /*c630*/  F2FP.F16.F32.PACK_AB R20, R117, R112 ;  /* 0x000000707514723e */ /* 0x000fe200000000ff */
[----:B------:R-:W-:Y:S01]  /*c640*/  FMUL.FTZ R31, R31, R19 ;  /* 0x000000131f1f7220 */ /* 0x000fe20000410000 */
[----:B------:R-:W-:Y:S01]  /*c650*/  FADD.FTZ R22, R99, R22 ;  /* 0x0000001663167221 */ /* 0x000fe20000010000 */
[----:B------:R-:W-:Y:S01]  /*c660*/  FADD.FTZ R23, R97, R102 ;  /* 0x0000006661177221 */ /* 0x000fe20000010000 */
[----:B-1----:R-:W-:Y:S01]  /*c670*/  F2FP.F16.F32.PACK_AB R72, R109, R104 ;  /* 0x000000686d48723e */ /* 0x002fe200000000ff */
[----:B------:R-:W0:Y:S01]  /*c680*/  MUFU.EX2 R102, R87 ;  /* 0x0000005700667308 */ /* 0x000e220000000800 */
[----:B------:R-:W-:Y:S01]  /*c690*/  FADD.FTZ R73, R77, R22 ;  /* 0x000000164d497221 */ /* 0x000fe20000010000 */
[----:B------:R-:W-:Y:S01]  /*c6a0*/  FADD.FTZ R75, R100, R23 ;  /* 0x00000017644b7221 */ /* 0x000fe20000010000 */
[----:B------:R-:W-:Y:S01]  /*c6b0*/  F2FP.F16.F32.PACK_AB R22, R108, R105 ;  /* 0x000000696c16723e */ /* 0x000fe200000000ff */
[-C--:B------:R-:W-:Y:S01]  /*c6c0*/  FMUL.FTZ R34, R34, R19.reuse ;  /* 0x0000001322227220 */ /* 0x080fe20000410000 */
[----:B------:R-:W-:Y:S01]  /*c6d0*/  FADD.FTZ R73, R82, R73 ;  /* 0x0000004952497221 */ /* 0x000fe20000010000 */
[----:B------:R-:W-:Y:S01]  /*c6e0*/  F2FP.F16.F32.PACK_AB R23, R107, R106 ;  /* 0x0000006a6b17723e */ /* 0x000fe200000000ff */
[----:B------:R-:W-:Y:S01]  /*c6f0*/  FMUL.FTZ R35, R35, R19 ;  /* 0x0000001323237220 */ /* 0x000fe20000410000 */
[----:B-----5:R-:W-:Y:S01]  /*c700*/  FADD.FTZ R12, R96, R75 ;  /* 0x0000004b600c7221 */ /* 0x020fe20000010000 */
[----:B--2---:R-:W-:Y:S01]  /*c710*/  FADD.FTZ R14, R4, R73 ;  /* 0x00000049040e7221 */ /* 0x004fe20000010000 */
[----:B------:R-:W-:Y:S01]  /*c720*/  F2FP.F16.F32.PACK_AB R75, R82, R77 ;  /* 0x0000004d524b723e */ /* 0x000fe200000000ff */
[----:B------:R1:W-:Y:S01]  /*c730*/  STSM.16.M88.4 [R9+0x2a300], R20 ;  /* 0x02a3001409007844 */ /* 0x0003e20000000200 */
[----:B------:R-:W-:Y:S01]  /*c740*/  FADD.FTZ R12, R101, R12 ;  /* 0x0000000c650c7221 */ /* 0x000fe20000010000 */
[----:B------:R-:W-:Y:S01]  /*c750*/  FADD.FTZ R13, R5, R14 ;  /* 0x0000000e050d7221 */ /* 0x000fe20000010000 */
[----:B------:R-:W-:Y:S01]  /*c760*/  F2FP.F16.F32.PACK_AB R73, R99, R98 ;  /* 0x000000626349723e */ /* 0x000fe200000000ff */
[-C--:B------:R-:W-:Y:S01]  /*c770*/  FMUL.FTZ R38, R38, R19.reuse ;  /* 0x0000001326267220 */ /* 0x080fe20000410000 */
[----:B------:R-:W-:Y:S01]  /*c780*/  FADD.FTZ R15, R89, R12 ;  /* 0x0000000c590f7221 */ /* 0x000fe20000010000 */
[----:B---3--:R-:W-:Y:S01]  /*c790*/  FADD.FTZ R12, R86, R13 ;  /* 0x0000000d560c7221 */ /* 0x008fe20000010000 */
[----:B------:R-:W-:Y:S01]  /*c7a0*/  F2FP.F16.F32.PACK_AB R13, R5, R4 ;  /* 0x00000004050d723e */ /* 0x000fe200000000ff */
[----:B------:R-:W-:Y:S01]  /*c7b0*/  FMUL.FTZ R39, R39, R19 ;  /* 0x0000001327277220 */ /* 0x000fe20000410000 */
[----:B------:R-:W-:Y:S01]  /*c7c0*/  FADD.FTZ R15, R92, R15 ;  /* 0x0000000f5c0f7221 */ /* 0x000fe20000010000 */
[----:B------:R-:W-:Y:S01]  /*c7d0*/  FADD.FTZ R14, R103, R12 ;  /* 0x0000000c670e7221 */ /* 0x000fe20000010000 */
[----:B------:R-:W-:Y:S01]  /*c7e0*/  F2FP.F16.F32.PACK_AB R74, R100, R97 ;  /* 0x00000061644a723e */ /* 0x000fe200000000ff */
[----:B------:R-:W-:Y:S01]  /*c7f0*/  FMUL.FTZ R42, R42, R19 ;  /* 0x000000132a2a7220 */ /* 0x000fe20000410000 */
        /* <DEDUP_REMOVED lines=8> */
[----:B-1----:R-:W-:Y:S01]  /*c880*/  FADD.FTZ R22, R84, R5 ;  /* 0x0000000554167221 */ /* 0x002fe20000010000 */
[----:B------:R-:W-:Y:S01]  /*c890*/  F2FP.F16.F32.PACK_AB R15, R103, R86 ;  /* 0x00000056670f723e */ /* 0x000fe200000000ff */
[----:B----4-:R-:W-:Y:S01]  /*c8a0*/  FADD.FTZ R5, R91, R4 ;  /* 0x000000045b057221 */ /* 0x010fe20000010000 */
[----:B------:R-:W-:Y:S01]  /*c8b0*/  F2FP.F16.F32.PACK_AB R20, R93, R88 ;  /* 0x000000585d14723e */ /* 0x000fe200000000ff */
[C---:B------:R-:W-:Y:S01]  /*c8c0*/  FADD.FTZ R77, R85.reuse, R22 ;  /* 0x00000016554d7221 */ /* 0x040fe20000010000 */
[----:B------:R-:W-:Y:S01]  /*c8d0*/  F2FP.F16.F32.PACK_AB R21, R94, R95 ;  /* 0x0000005f5e15723e */ /* 0x000fe200000000ff */
[----:B------:R1:W-:Y:S01]  /*c8e0*/  STSM.16.M88.4 [R9+0x2d300], R12 ;  /* 0x02d3000c09007844 */ /* 0x0003e20000000200 */
[----:B------:R-:W-:Y:S01]  /*c8f0*/  F2FP.F16.F32.PACK_AB R22, R85, R84 ;  /* 0x000000545516723e */ /* 0x000fe200000000ff */
[C---:B------:R-:W-:Y:S01]  /*c900*/  FADD.FTZ R5, R90.reuse, R5 ;  /* 0x000000055a057221 */ /* 0x040fe20000010000 */
[----:B------:R-:W-:Y:S01]  /*c910*/  F2FP.F16.F32.PACK_AB R23, R90, R91 ;  /* 0x0000005b5a17723e */ /* 0x000fe200000000ff */
[----:B------:R-:W-:Y:S01]  /*c920*/  FMUL.FTZ R46, R46, R19 ;  /* 0x000000132e2e7220 */ /* 0x000fe20000410000 */
[----:B--2---:R-:W-:Y:S01]  /*c930*/  F2FP.F16.F32.PACK_AB R72, R81, R80 ;  /* 0x000000505148723e */ /* 0x004fe200000000ff */
[----:B------:R-:W-:Y:S01]  /*c940*/  FADD.FTZ R80, R80, R77 ;  /* 0x0000004d50507221 */ /* 0x000fe20000010000 */
[----:B0-----:R-:W-:Y:S01]  /*c950*/  F2FP.F16.F32.PACK_AB R73, R83, R102 ;  /* 0x000000665349723e */ /* 0x001fe200000000ff */
[----:B------:R0:W-:Y:S01]  /*c960*/  STSM.16.M88.4 [R9+0x2eb00], R20 ;  /* 0x02eb001409007844 */ /* 0x0001e20000000200 */
        /* <DEDUP_REMOVED lines=9> */
[----:B------:R-:W-:Y:S01]  /*ca00*/  FADD.FTZ R4, R78, R5 ;  /* 0x000000054e047221 */ /* 0x000fe20000010000 */
[-C--:B------:R-:W-:Y:S01]  /*ca10*/  FMUL.FTZ R51, R51, R19.reuse ;  /* 0x0000001333337220 */ /* 0x080fe20000410000 */
[----:B------:R-:W-:Y:S01]  /*ca20*/  @!PT LDS RZ, [RZ] ;  /* 0x00000000fffff984 */ /* 0x000fe20000000800 */
[----:B------:R-:W-:Y:S01]  /*ca30*/  @!PT LDS RZ, [RZ] ;  /* 0x00000000fffff984 */ /* 0x000fe20000000800 */
[----:B------:R-:W-:Y:S01]  /*ca40*/  @!PT LDS RZ, [RZ] ;  /* 0x00000000fffff984 */ /* 0x000fe20000000800 */
[----:B------:R-:W-:Y:S01]  /*ca50*/  @!PT LDS RZ, [RZ] ;  /* 0x00000000fffff984 */ /* 0x000fe20000000800 */
[----:B------:R2:W-:Y:S06]  /*ca60*/  MEMBAR.ALL.CTA ;  /* 0x0000000000007992 */ /* 0x0005ec0000008000 */
[----:B--2---:R-:W2:Y:S01]  /*ca70*/  FENCE.VIEW.ASYNC.S ;  /* 0x00000000000073c6 */ /* 0x004ea20000000000 */
        /* <DEDUP_REMOVED lines=12> */
[----:B-1----:R-:W-:-:S02]  /*cb40*/  IMAD.MOV.U32 R12, RZ, RZ, R7 ;  /* 0x000000ffff0c7224 */ /* 0x002fc400078e0007 */
[----:B------:R-:W-:Y:S02]  /*cb50*/  IMAD.MOV.U32 R13, RZ, RZ, R0 ;  /* 0x000000ffff0d7224 */ /* 0x000fe400078e0000 */
[----:B------:R-:W-:Y:S01]  /*cb60*/  IMAD.MOV.U32 R11, RZ, RZ, R6 ;  /* 0x000000ffff0b7224 */ /* 0x000fe200078e0006 */
[----:B--2---:R-:W-:Y:S01]  /*cb70*/  NOP ;  /* 0x0000000000007918 */ /* 0x004fe20000000000 */
[----:B0-----:R-:W-:Y:S05]  /*cb80*/  @P2 BRA `(.L_x_1935) ;  /* 0xffffffc800402947 */ /* 0x001fea000383ffff */
.L_x_1926:
[----:B------:R-:W-:Y:S06]  /*cb90*/  BAR.ARV 0x8, 0x200 ;  /* 0x0208000000007b1d */ /* 0x000fec0000002000 */
[----:B------:R-:W-:Y:S05]  /*cba0*/  @!P0 BRA `(.L_x_1936) ;  /* 0x0000000000048947 */ /* 0x000fea0003800000 */
[----:B------:R-:W-:Y:S01]  /*cbb0*/  BPT.TRAP 0x1 ;  /* 0x000000040000795c */ /* 0x000fe20000300000 */
.L_x_1936:
[----:B------:R-:W-:Y:S01]  /*cbc0*/  ULEA UR9, UR4, UR56, 0x3 ;  /* 0x0000003804097291 */ /* 0x000fe2000f8e183f */
[----:B------:R-:W-:-:S08]  /*cbd0*/  SHF.L.U32 R7, R7, 0x1f, RZ ;  /* 0x0000001f07077819 */ /* 0x000fd000000006ff */
[----:B------:R0:W1:Y:S01]  /*cbe0*/  SYNCS.PHASECHK.TRANS64.TRYWAIT P2, [UR9+0x31c50], R7 ;  /* 0x031c5007ff0075a7 */ /* 0x0000620008040149 */
[----:B------:R-:W-:Y:S05]  /*cbf0*/  @!P0 BRA `(.L_x_1937) ;  /* 0x0000000000048947 */ /* 0x000fea0003800000 */
[----:B------:R-:W-:Y:S01]  /*cc00*/  BPT.TRAP 0x1 ;  /* 0x000000040000795c */ /* 0x000fe20000300000 */
.L_x_1937:
[----:B-1----:R-:W-:Y:S05]  /*cc10*/  @P2 BRA `(.L_x_1938) ;  /* 0x0000000000082947 */ /* 0x002fea0003800000 */
[----:B------:R-:W1:Y:S02]  /*cc20*/  SYNCS.PHASECHK.TRANS64.TRYWAIT P0, [UR9+0x31c50], R7 ;  /* 0x031c5007ff0075a7 */ /* 0x000e640008000149 */
[----:B-1----:R-:W-:Y:S05]  /*cc30*/  @!P0 BRA `(.L_x_1939) ;  /* 0x00000060003c8947 */ /* 0x002fea0003800000 */
.L_x_1938:
[----:B------:R-:W-:Y:S01]  /*cc40*/  UIADD3 UR56, UR56, 0x200, URZ ;  /* 0x0000020038387890 */ /* 0x000fe2000fffe03f */
[----:B------:R-:W-:Y:S01]  /*cc50*/  WARPGROUP.ARRIVE ;  /* 0x00000000000079c5 */ /* 0x000fe20000000000 */
[----:B------:R-:W-:Y:S01]  /*cc60*/  ULOP3.LUT UR59, UR59, 0x10000, URZ, 0xfc, !UPT ;  /* 0x000100003b3b7892 */ /* 0x000fe2000f8efc3f */
[----:B-1----:R-:W1:Y:S01]  /*cc70*/  SHFL.BFLY PT, R8, R5, 0x2, 0x1f ;  /* 0x0c401f0005087f89 */ /* 0x002e6200000e0000 */
[----:B------:R-:W-:Y:S01]  /*cc80*/  USHF.R.U32.HI UR56, URZ, 0x4, UR56 ;  /* 0x000000043f387899 */ /* 0x000fe20008011638 */
[----:B------:R-:W-:Y:S01]  /*cc90*/  IMAD.U32 R12, RZ, RZ, UR9 ;  /* 0x00000009ff0c7e24 */ /* 0x000fe2000f8e00ff */
[----:B------:R-:W-:Y:S01]  /*cca0*/  UMOV UR5, 0xc0000010 ;  /* 0xc000001000057882 */ /* 0x000fe20000000000 */
[----:B------:R-:W-:Y:S01]  /*ccb0*/  UMOV UR7, 0x80000020 ;  /* 0x8000002000077882 */ /* 0x000fe20000000000 */
[----:B------:R-:W-:Y:S01]  /*ccc0*/  ULOP3.LUT UR56, UR56, 0x3fff, URZ, 0xc0, !UPT ;  /* 0x00003fff38387892 */ /* 0x000fe2000f8ec03f */
[----:B0-----:R-:W0:Y:S01]  /*ccd0*/  SHFL.BFLY PT, R7, R4, 0x2, 0x1f ;  /* 0x0c401f0004077f89 */ /* 0x001e2200000e0000 */
[----:B------:R-:W-:-:S02]  /*cce0*/  @!P1 VIADD R12, R12, 0x31c60 ;  /* 0x00031c600c0c9836 */ /* 0x000fc40000000000 */
[----:B------:R-:W-:-:S03]  /*ccf0*/  ULOP3.LUT UR8, UR56, 0x2400000, URZ, 0xfc, !UPT ;  /* 0x0240000038087892 */ /* 0x000fc6000f8efc3f */
[----:B------:R-:W-:Y:S01]  /*cd00*/  @!P1 PRMT R12, RZ, 0x654, R12 ;  /* 0x00000654ff0c9816 */ /* 0x000fe2000000000c */
[----:B------:R-:W-:-:S03]  /*cd10*/  UIMAD UR8, UR4, 0x6c0, UR8 ;  /* 0x000006c0040878a4 */ /* 0x000fc6000f8e0208 */
[----:B------:R-:W-:-:S04]  /*cd20*/  UMOV UR4, UR59 ;  /* 0x0000003b00047c82 */ /* 0x000fc80008000000 */
[----:B------:R-:W-:Y:S02]  /*cd30*/  UMOV UR6, UR8 ;  /* 0x0000000800067c82 */ /* 0x000fe40008000000 */
[----:B------:R-:W-:Y:S01]  /*cd40*/  HGMMA.64x96x16.F32 R24, gdesc[UR4].tnspB, R24, gsb0 ;  /* 0x41600000041879f0 */ /* 0x000fe20008000818 */
[----:B------:R-:W-:Y:S01]  /*cd50*/  UIADD3 UR4, UR59, 0x180, URZ ;  /* 0x000001803b047890 */ /* 0x000fe2000fffe03f */
[----:B-1----:R-:W-:Y:S01]  /*cd60*/  FADD.FTZ R8, R8, R5 ;  /* 0x0000000508087221 */ /* 0x002fe20000010000 */
[----:B------:R-:W-:Y:S01]  /*cd70*/  UIADD3 UR6, UR8, 0x40, URZ ;  /* 0x0000004008067890 */ /* 0x000fe2000fffe03f */
[----:B------:R-:W-:Y:S01]  /*cd80*/  IMAD.MOV.U32 R5, RZ, RZ, -0x800000 ;  /* 0xff800000ff057424 */ /* 0x000fe200078e00ff */
[----:B------:R-:W-:Y:S01]  /*cd90*/  UMOV UR5, 0xc0000010 ;  /* 0xc000001000057882 */ /* 0x000fe20000000000 */
[----:B------:R-:W-:Y:S01]  /*cda0*/  UMOV UR7, 0x80000020 ;  /* 0x8000002000077882 */ /* 0x000fe20000000000 */
[----:B0-----:R-:W-:Y:S01]  /*cdb0*/  FADD.FTZ R9, R7, R4 ;  /* 0x0000000407097221 */ /* 0x001fe20000010000 */
[----:B------:R-:W-:Y:S01]  /*cdc0*/  IMAD.MOV.U32 R4, RZ, RZ, -0x800000 ;  /* 0xff800000ff047424 */ /* 0x000fe200078e00ff */
[----:B------:R-:W0:Y:S04]  /*cdd0*/  SHFL.BFLY PT, R7, R8, 0x1, 0x1f ;  /* 0x0c201f0008077f89 */ /* 0x000e2800000e0000 */
[----:B------:R-:W1:Y:S01]  /*cde0*/  SHFL.BFLY PT, R10, R9, 0x1, 0x1f ;  /* 0x0c201f00090a7f89 */ /* 0x000e6200000e0000 */
[----:B0-----:R-:W-:Y:S01]  /*cdf0*/  FADD.FTZ R13, R8, R7 ;  /* 0x00000007080d7221 */ /* 0x001fe20000010000 */
[----:B------:R-:W-:-:S02]  /*ce00*/  IMAD.MOV.U32 R7, RZ, RZ, RZ ;  /* 0x000000ffff077224 */ /* 0x000fc400078e00ff */
[----:B------:R-:W-:Y:S02]  /*ce10*/  IMAD.MOV.U32 R8, RZ, RZ, RZ ;  /* 0x000000ffff087224 */ /* 0x000fe400078e00ff */
[----:B-1----:R-:W-:Y:S01]  /*ce20*/  FADD.FTZ R14, R9, R10 ;  /* 0x0000000a090e7221 */ /* 0x002fe20000010000 */
[----:B------:R-:W-:-:S04]  /*ce30*/  FSETP.NE.FTZ.AND P0, PT, R13, RZ, PT ;  /* 0x000000ff0d00720b */ /* 0x000fc80003f15000 */
        /* <DEDUP_REMOVED lines=114> */
.L_x_1909:
[----:B------:R-:W-:Y:S05]  /*d560*/  @P0 BRA `(.L_x_1940) ;  /* 0x0000001000700947 */ /* 0x000fea0003800000 */
[----:B------:R-:W-:Y:S01]  /*d570*/  VIADD R2, R2, 0xffffff80 ;  /* 0xffffff8002027836 */ /* 0x000fe20000000000 */
[----:B------:R-:W1:Y:S01]  /*d580*/  S2UR UR9, SR_CTAID.Z ;  /* 0x00000000000979c3 */ /* 0x000e620000002700 */
[----:B------:R-:W2:Y:S01]  /*d590*/  S2R R19, SR_CTAID.X ;  /* 0x0000000000137919 */ /* 0x000ea20000002500 */
[----:B------:R-:W-:Y:S01]  /*d5a0*/  SHF.R.S32.HI R13, RZ, 0x1f, R16 ;  /* 0x0000001fff0d7819 */ /* 0x000fe20000011410 */
[----:B------:R-:W-:Y:S01]  /*d5b0*/  ULDC.64 UR4, c[0x0][0xbd0] ;  /* 0x0002f40000047ab9 */ /* 0x000fe20000000a00 */
[----:B------:R-:W-:Y:S01]  /*d5c0*/  SHF.R.S32.HI R3, RZ, 0x1f, R2 ;  /* 0x0000001fff037819 */ /* 0x000fe20000011402 */
[----:B------:R-:W-:Y:S01]  /*d5d0*/  ULDC.64 UR6, c[0x0][0xb38] ;  /* 0x0002ce0000067ab9 */ /* 0x000fe20000000a00 */
[----:B------:R-:W-:Y:S02]  /*d5e0*/  BSSY B0, `(.L_x_1941) ;  /* 0x00000c8000007945 */ /* 0x000fe40003800000 */
[CC--:B------:R-:W-:Y:S01]  /*d5f0*/  LEA.HI R8, R3.reuse, R2.reuse, RZ, 0x7 ;  /* 0x0000000203087211 */ /* 0x0c0fe200078f38ff */
[----:B------:R-:W3:Y:S01]  /*d600*/  LDC.64 R14, c[0x0][0xbd8] ;  /* 0x0002f600ff0e7b82 */ /* 0x000ee20000000a00 */
[----:B------:R-:W-:-:S02]  /*d610*/  LEA.HI R3, R3, R2, RZ, 0x2 ;  /* 0x0000000203037211 */ /* 0x000fc400078f10ff */
[----:B------:R-:W-:Y:S02]  /*d620*/  LOP3.LUT R7, R8, 0xffffff80, RZ, 0xc0, !PT ;  /* 0xffffff8008077812 */ /* 0x000fe400078ec0ff */
[----:B------:R-:W-:Y:S02]  /*d630*/  LOP3.LUT R3, R3, 0xfffffffc, RZ, 0xc0, !PT ;  /* 0xfffffffc03037812 */ /* 0x000fe400078ec0ff */
[----:B------:R-:W-:Y:S01]  /*d640*/  SHF.R.S32.HI R8, RZ, 0x7, R8 ;  /* 0x00000007ff087819 */ /* 0x000fe20000011408 */
[C---:B------:R-:W-:Y:S01]  /*d650*/  IMAD.IADD R0, R2.reuse, 0x1, -R7 ;  /* 0x0000000102007824 */ /* 0x040fe200078e0a07 */
[----:B------:R-:W4:Y:S01]  /*d660*/  S2UR UR8, SR_CTAID.Y ;  /* 0x00000000000879c3 */ /* 0x000f220000002600 */
[----:B------:R-:W-:Y:S02]  /*d670*/  IMAD.IADD R12, R2, 0x1, -R3 ;  /* 0x00000001020c7824 */ /* 0x000fe400078e0a03 */
[----:B------:R-:W-:Y:S01]  /*d680*/  IMAD.HI R3, R8, 0x55555556, RZ ;  /* 0x5555555608037827 */ /* 0x000fe200078e02ff */
[----:B------:R-:W-:-:S04]  /*d690*/  SHF.R.S32.HI R9, RZ, 0x1f, R0 ;  /* 0x0000001fff097819 */ /* 0x000fc80000011400 */
[----:B------:R-:W5:Y:S01]  /*d6a0*/  LDC R7, c[0x0][0xbe8] ;  /* 0x0002fa00ff077b82 */ /* 0x000f620000000800 */
[CC--:B0-----:R-:W-:Y:S02]  /*d6b0*/  LEA.HI R6, R9.reuse, R0.reuse, RZ, 0x2 ;  /* 0x0000000009067211 */ /* 0x0c1fe400078f10ff */
[----:B------:R-:W-:Y:S02]  /*d6c0*/  LEA.HI R9, R9, R0, RZ, 0x5 ;  /* 0x0000000009097211 */ /* 0x000fe400078f28ff */
[--C-:B------:R-:W-:Y:S02]  /*d6d0*/  SHF.R.S32.HI R10, RZ, 0x2, R6.reuse ;  /* 0x00000002ff0a7819 */ /* 0x100fe40000011406 */
[----:B------:R-:W-:Y:S01]  /*d6e0*/  SHF.R.S32.HI R11, RZ, 0x1f, R6 ;  /* 0x0000001fff0b7819 */ /* 0x000fe20000011406 */
[----:B------:R-:W4:Y:S01]  /*d6f0*/  LDC R23, c[0x0][0xc50] ;  /* 0x00031400ff177b82 */ /* 0x000f220000000800 */
[----:B------:R-:W-:Y:S02]  /*d700*/  LEA.HI R3, R3, R3, RZ, 0x1 ;  /* 0x0000000303037211 */ /* 0x000fe400078f08ff */
[----:B------:R-:W-:-:S02]  /*d710*/  LEA.HI R11, R11, R10, RZ, 0x3 ;  /* 0x0000000a0b0b7211 */ /* 0x000fc400078f18ff */
[----:B------:R-:W-:Y:S01]  /*d720*/  SHF.R.S32.HI R9, RZ, 0x5, R9 ;  /* 0x00000005ff097819 */ /* 0x000fe20000011409 */
[----:B------:R-:W-:Y:S01]  /*d730*/  IMAD R73, R3, -0x3, R8 ;  /* 0xfffffffd03497824 */ /* 0x000fe200078e0208 */
[----:B------:R-:W-:Y:S01]  /*d740*/  LOP3.LUT R11, R11, 0xfffffff8, RZ, 0xc0, !PT ;  /* 0xfffffff80b0b7812 */ /* 0x000fe200078ec0ff */
[----:B------:R-:W0:Y:S04]  /*d750*/  LDC.64 R20, c[0x0][0xb40] ;  /* 0x0002d000ff147b82 */ /* 0x000e280000000a00 */
[----:B------:R-:W-:Y:S01]  /*d760*/  IMAD.IADD R2, R10, 0x1, -R11 ;  /* 0x000000010a027824 */ /* 0x000fe200078e0a0b */
[----:B------:R-:W-:-:S03]  /*d770*/  LEA.HI R10, R12, R12, RZ, 0x1 ;  /* 0x0000000c0c0a7211 */ /* 0x000fc600078f08ff */
[----:B------:R-:W-:Y:S01]  /*d780*/  BAR.SYNC.DEFER_BLOCKING 0x1, 0x180 ;  /* 0x0046000000007b1d */ /* 0x000fe20000010000 */
[----:B-----5:R-:W-:Y:S01]  /*d790*/  ISETP.NE.AND P0, PT, R7, 0x1, PT ;  /* 0x000000010700780c */ /* 0x020fe20003f05270 */
[----:B------:R-:W-:Y:S01]  /*d7a0*/  IMAD R8, R9, 0x10, R2 ;  /* 0x0000001009087824 */ /* 0x000fe200078e0202 */
[----:B------:R-:W-:Y:S01]  /*d7b0*/  LOP3.LUT R11, R10, 0x1ffffffe, RZ, 0xc0, !PT ;  /* 0x1ffffffe0a0b7812 */ /* 0x000fe200078ec0ff */
[----:B------:R-:W-:Y:S02]  /*d7c0*/  IMAD R9, R13, UR4, RZ ;  /* 0x000000040d097c24 */ /* 0x000fe4000f8e02ff */
[----:B------:R-:W-:Y:S02]  /*d7d0*/  IMAD R10, R73, 0x40, R8 ;  /* 0x00000040490a7824 */ /* 0x000fe400078e0208 */
[----:B------:R-:W-:Y:S01]  /*d7e0*/  IMAD.WIDE.U32 R2, R16, UR4, RZ ;  /* 0x0000000410027c25 */ /* 0x000fe2000f8e00ff */
[----:B-1----:R-:W-:-:S03]  /*d7f0*/  USHF.R.S32.HI UR4, URZ, 0x1f, UR9 ;  /* 0x0000001f3f047899 */ /* 0x002fc60008011409 */
[----:B------:R-:W-:Y:S02]  /*d800*/  IMAD.IADD R75, R12, 0x1, -R11 ;  /* 0x000000010c4b7824 */ /* 0x000fe400078e0a0b */
[----:B------:R-:W1:Y:S01]  /*d810*/  @P0 LDC R17, c[0x0][0xbec] ;  /* 0x0002fb00ff110b82 */ /* 0x000e620000000800 */
[----:B------:R-:W-:Y:S02]  /*d820*/  IMAD R13, R13, UR6, RZ ;  /* 0x000000060d0d7c24 */ /* 0x000fe4000f8e02ff */
[C---:B------:R-:W-:Y:S02]  /*d830*/  IMAD R11, R16.reuse, UR5, R9 ;  /* 0x00000005100b7c24 */ /* 0x040fe4000f8e0209 */
[----:B------:R-:W-:-:S03]  /*d840*/  IMAD.WIDE.U32 R8, R16, UR6, RZ ;  /* 0x0000000610087c25 */ /* 0x000fc6000f8e00ff */
[----:B------:R-:W5:Y:S01]  /*d850*/  @P0 LDC R73, c[0x0][0xbec] ;  /* 0x0002fb00ff490b82 */ /* 0x000f620000000800 */
[----:B------:R-:W-:Y:S01]  /*d860*/  IMAD R13, R16, UR7, R13 ;  /* 0x00000007100d7c24 */ /* 0x000fe2000f8e020d */
[----:B------:R-:W-:Y:S01]  /*d870*/  ULDC.64 UR6, c[0x0][0xb48] ;  /* 0x0002d20000067ab9 */ /* 0x000fe20000000a00 */
[----:B------:R-:W-:Y:S02]  /*d880*/  IMAD.IADD R3, R3, 0x1, R11 ;  /* 0x0000000103037824 */ /* 0x000fe400078e020b */
[----:B---3--:R-:W-:Y:S02]  /*d890*/  IMAD R12, R14, UR4, RZ ;  /* 0x000000040e0c7c24 */ /* 0x008fe4000f8e02ff */
[----:B------:R-:W-:Y:S01]  /*d8a0*/  IMAD.MOV R16, RZ, RZ, -R16 ;  /* 0x000000ffff107224 */ /* 0x000fe200078e0a10 */
[----:B------:R-:W3:Y:S01]  /*d8b0*/  @P0 LDC R18, c[0x0][0xbf0] ;  /* 0x0002fc00ff120b82 */ /* 0x000ee20000000800 */
[----:B------:R-:W-:Y:S02]  /*d8c0*/  IMAD R11, R75, 0x8, R10 ;  /* 0x000000084b0b7824 */ /* 0x000fe400078e020a */
[----:B------:R-:W-:-:S02]  /*d8d0*/  IMAD R15, R15, UR9, R12 ;  /* 0x000000090f0f7c24 */ /* 0x000fc4000f8e020c */
[----:B------:R-:W-:-:S03]  /*d8e0*/  IMAD.WIDE.U32 R2, R14, UR9, R2 ;  /* 0x000000090e027c25 */ /* 0x000fc6000f8e0002 */
[----:B------:R-:W3:Y:S01]  /*d8f0*/  @P0 LDC R22, c[0x0][0xbf0] ;  /* 0x0002fc00ff160b82 */ /* 0x000ee20000000800 */
[----:B----4-:R-:W-:Y:S02]  /*d900*/  IMAD R23, R23, R16, UR8 ;  /* 0x0000000817177e24 */ /* 0x010fe4000f8e0210 */
[----:B------:R-:W-:Y:S02]  /*d910*/  IMAD.IADD R9, R9, 0x1, R13 ;  /* 0x0000000109097824 */ /* 0x000fe400078e020d */
[----:B0-----:R-:W-:Y:S01]  /*d920*/  IMAD R14, R20, UR4, RZ ;  /* 0x00000004140e7c24 */ /* 0x001fe2000f8e02ff */
[----:B------:R-:W-:Y:S01]  /*d930*/  SHF.R.S32.HI R16, RZ, 0x1f, R23 ;  /* 0x0000001fff107819 */ /* 0x000fe20000011417 */
[----:B--2---:R-:W-:Y:S01]  /*d940*/  IMAD R12, R19, 0xc0, R11 ;  /* 0x000000c0130c7824 */ /* 0x004fe200078e020b */
[----:B------:R-:W-:Y:S01]  /*d950*/  ULDC.64 UR4, c[0x0][0xbe0] ;  /* 0x0002f80000047ab9 */ /* 0x000fe20000000a00 */
[----:B------:R-:W-:Y:S02]  /*d960*/  IMAD.IADD R3, R3, 0x1, R15 ;  /* 0x0000000103037824 */ /* 0x000fe400078e020f */
[----:B------:R-:W-:-:S02]  /*d970*/  IMAD R15, R21, UR9, R14 ;  /* 0x00000009150f7c24 */ /* 0x000fc4000f8e020e */
[----:B------:R-:W-:Y:S01]  /*d980*/  IMAD.WIDE.U32 R8, R20, UR9, R8 ;  /* 0x0000000914087c25 */ /* 0x000fe2000f8e0008 */
[----:B------:R-:W-:-:S03]  /*d990*/  ULDC.64 UR8, c[0x0][0xb28] ;  /* 0x0002ca0000087ab9 */ /* 0x000fc60000000a00 */
[----:B-1----:R-:W-:-:S04]  /*d9a0*/  @P0 IMAD.HI.U32 R13, R12, R17, RZ ;  /* 0x000000110c0d0227 */ /* 0x002fc800078e00ff */
[----:B-----5:R-:W-:-:S04]  /*d9b0*/  @P0 IMAD.HI.U32 R73, R12, R73, RZ ;  /* 0x000000490c490227 */ /* 0x020fc800078e00ff */
[----:B------:R-:W-:Y:S02]  /*d9c0*/  IMAD.IADD R9, R9, 0x1, R15 ;  /* 0x0000000109097824 */ /* 0x000fe400078e020f */
[----:B------:R-:W-:Y:S01]  /*d9d0*/  IMAD.MOV.U32 R11, RZ, RZ, R12 ;  /* 0x000000ffff0b7224 */ /* 0x000fe200078e000c */
[----:B---3--:R-:W-:Y:S01]  /*d9e0*/  @P0 SHF.R.U32.HI R11, RZ, R18, R13 ;  /* 0x00000012ff0b0219 */ /* 0x008fe2000001160d */
[----:B------:R-:W-:Y:S02]  /*d9f0*/  IMAD R15, R16, UR6, RZ ;  /* 0x00000006100f7c24 */ /* 0x000fe4000f8e02ff */
[----:B------:R-:W-:-:S04]  /*da00*/  IMAD.WIDE.U32 R2, R23, UR4, R2 ;  /* 0x0000000417027c25 */ /* 0x000fc8000f8e0002 */
[----:B------:R-:W-:Y:S01]  /*da10*/  IMAD.MOV.U32 R13, RZ, RZ, R12 ;  /* 0x000000ffff0d7224 */ /* 0x000fe200078e000c */
[----:B------:R-:W-:Y:S01]  /*da20*/  @P0 SHF.R.U32.HI R13, RZ, R22, R73 ;  /* 0x00000016ff0d0219 */ /* 0x000fe20000011649 */
        /* <DEDUP_REMOVED lines=61> */
[C---:B------:R-:W-:Y:S01]  /*de00*/  VIADD R0, R7.reuse, 0x8 ;  /* 0x0000000807007836 */ /* 0x040fe20000000000 */
[----:B------:R-:W-:Y:S01]  /*de10*/  ULDC UR4, c[0x0][0xac8] ;  /* 0x0002b20000047ab9 */ /* 0x000fe20000000800 */
[C---:B--2---:R-:W-:Y:S01]  /*de20*/  VIADD R4, R7.reuse, 0x10 ;  /* 0x0000001007047836 */ /* 0x044fe20000000000 */
[C---:B------:R-:W-:Y:S01]  /*de30*/  ISETP.GE.AND P0, PT, R7.reuse, UR4, PT ;  /* 0x0000000407007c0c */ /* 0x040fe2000bf06270 */
[C---:B------:R-:W-:Y:S01]  /*de40*/  VIADD R5, R7.reuse, 0x18 ;  /* 0x0000001807057836 */ /* 0x040fe20000000000 */
[----:B------:R-:W-:Y:S01]  /*de50*/  ISETP.GE.AND P1, PT, R0, UR4, PT ;  /* 0x0000000400007c0c */ /* 0x000fe2000bf26270 */
[C---:B------:R-:W-:Y:S01]  /*de60*/  VIADD R8, R7.reuse, 0x20 ;  /* 0x0000002007087836 */ /* 0x040fe20000000000 */
[----:B------:R-:W-:Y:S01]  /*de70*/  ISETP.GE.AND P2, PT, R4, UR4, PT ;  /* 0x0000000404007c0c */ /* 0x000fe2000bf46270 */
[----:B------:R-:W-:Y:S01]  /*de80*/  VIADD R16, R7, 0x38 ;  /* 0x0000003807107836 */ /* 0x000fe20000000000 */
[----:B------:R-:W-:Y:S01]  /*de90*/  ISETP.GE.AND P3, PT, R5, UR4, PT ;  /* 0x0000000405007c0c */ /* 0x000fe2000bf66270 */
[----:B------:R-:W-:Y:S01]  /*dea0*/  VIADD R17, R7, 0x40 ;  /* 0x0000004007117836 */ /* 0x000fe20000000000 */
[----:B------:R-:W-:-:S07]  /*deb0*/  ISETP.GE.AND P4, PT, R8, UR4, PT ;  /* 0x0000000408007c0c */ /* 0x000fce000bf86270 */
        /* <DEDUP_REMOVED lines=39> */
[----:B------:R-:W-:Y:S02]  /*e130*/  @!P1 LOP3.LUT R9, R6, 0xfffffffe, RZ, 0xc0, !PT ;  /* 0xfffffffe06099812 */ /* 0x000fe400078ec0ff */
[----:B---3--:R-:W-:-:S02]  /*e140*/  @!P3 LOP3.LUT R13, R17, 0xfffffffe, RZ, 0xc0, !PT ;  /* 0xfffffffe110db812 */ /* 0x008fc400078ec0ff */
[----:B0-----:R-:W-:Y:S01]  /*e150*/  @!P4 LOP3.LUT R15, R4, 0xfffffffe, RZ, 0xc0, !PT ;  /* 0xfffffffe040fc812 */ /* 0x001fe200078ec0ff */
[--C-:B------:R-:W-:Y:S01]  /*e160*/  @!P0 IMAD.WIDE R4, R5, 0x4, R2.reuse ;  /* 0x0000000405048825 */ /* 0x100fe200078e0202 */
[----:B------:R-:W-:Y:S02]  /*e170*/  @!P5 LOP3.LUT R17, R8, 0xfffffffe, RZ, 0xc0, !PT ;  /* 0xfffffffe0811d812 */ /* 0x000fe400078ec0ff */
        /* <DEDUP_REMOVED lines=14> */
.L_x_1942:
[----:B------:R-:W-:Y:S05]  /*e260*/  BSYNC B0 ;  /* 0x0000000000007941 */ /* 0x000fea0003800000 */
.L_x_1941:
[----:B------:R-:W-:Y:S01]  /*e270*/  ISETP.GE.AND P0, PT, R18, R19, PT ;  /* 0x000000131200720c */ /* 0x000fe20003f06270 */
[----:B0-----:R0:W1:Y:S04]  /*e280*/  SHFL.IDX PT, R15, R22, 0x1, 0x1c1f ;  /* 0x003c1f00160f7f89 */ /* 0x00106800000e0000 */
[----:B------:R0:W0:Y:S08]  /*e290*/  SHFL.IDX PT, R14, R20, 0x1, 0x1c1f ;  /* 0x003c1f00140e7f89 */ /* 0x00003000000e0000 */
[----:B------:R-:W-:Y:S05]  /*e2a0*/  @P0 BRA `(.L_x_1907) ;  /* 0x0000004800080947 */ /* 0x000fea0003800000 */
[C---:B------:R-:W-:Y:S01]  /*e2b0*/  VIADD R0, R7.reuse, 0x8 ;  /* 0x0000000807007836 */ /* 0x040fe20000000000 */
[----:B------:R-:W-:Y:S01]  /*e2c0*/  ULDC UR4, c[0x0][0xac8] ;  /* 0x0002b20000047ab9 */ /* 0x000fe20000000800 */
[C---:B---3--:R-:W-:Y:S01]  /*e2d0*/  VIADD R2, R7.reuse, 0x10 ;  /* 0x0000001007027836 */ /* 0x048fe20000000000 */
[C---:B------:R-:W-:Y:S01]  /*e2e0*/  ISETP.GE.AND P2, PT, R7.reuse, UR4, PT ;  /* 0x0000000407007c0c */ /* 0x040fe2000bf46270 */
[C---:B----4-:R-:W-:Y:S01]  /*e2f0*/  VIADD R3, R7.reuse, 0x18 ;  /* 0x0000001807037836 */ /* 0x050fe20000000000 */
[----:B------:R-:W-:Y:S01]  /*e300*/  ISETP.GE.AND P3, PT, R0, UR4, PT ;  /* 0x0000000400007c0c */ /* 0x000fe2000bf66270 */
[C---:B------:R-:W-:Y:S01]  /*e310*/  VIADD R6, R7.reuse, 0x20 ;  /* 0x0000002007067836 */ /* 0x040fe20000000000 */
[----:B------:R-:W-:Y:S01]  /*e320*/  ISETP.GE.AND P4, PT, R2, UR4, PT ;  /* 0x0000000402007c0c */ /* 0x000fe2000bf86270 */
[----:B------:R-:W-:Y:S01]  /*e330*/  VIADD R12, R7, 0x28 ;  /* 0x00000028070c7836 */ /* 0x000fe20000000000 */
[----:B------:R-:W-:Y:S01]  /*e340*/  ISETP.GE.AND P5, PT, R3, UR4, PT ;  /* 0x0000000403007c0c */ /* 0x000fe2000bfa6270 */
[C---:B------:R-:W-:Y:S01]  /*e350*/  VIADD R13, R7.reuse, 0x38 ;  /* 0x00000038070d7836 */ /* 0x040fe20000000000 */
[----:B------:R-:W-:Y:S01]  /*e360*/  ISETP.GE.AND P0, PT, R6, UR4, PT ;  /* 0x0000000406007c0c */ /* 0x000fe2000bf06270 */
[C---:B------:R-:W-:Y:S01]  /*e370*/  VIADD R16, R7.reuse, 0x40 ;  /* 0x0000004007107836 */ /* 0x040fe20000000000 */
[----:B------:R-:W-:Y:S01]  /*e380*/  ISETP.GE.AND P1, PT, R12, UR4, PT ;  /* 0x000000040c007c0c */ /* 0x000fe2000bf26270 */
[----:B------:R-:W-:-:S02]  /*e390*/  VIADD R17, R7, 0x48 ;  /* 0x0000004807117836 */ /* 0x000fc40000000000 */
[----:B------:R-:W-:Y:S02]  /*e3a0*/  VIADD R18, R7, 0x50 ;  /* 0x0000005007127836 */ /* 0x000fe40000000000 */
[----:B------:R-:W-:Y:S02]  /*e3b0*/  @!P3 LEA.HI R0, R0, R0, RZ, 0x1 ;  /* 0x000000000000b211 */ /* 0x000fe400078f08ff */
[----:B------:R-:W-:Y:S02]  /*e3c0*/  @!P4 LEA.HI R2, R2, R2, RZ, 0x1 ;  /* 0x000000020202c211 */ /* 0x000fe400078f08ff */
[----:B------:R-:W-:Y:S02]  /*e3d0*/  @!P5 LEA.HI R3, R3, R3, RZ, 0x1 ;  /* 0x000000030303d211 */ /* 0x000fe400078f08ff */
[----:B--2---:R-:W-:Y:S01]  /*e3e0*/  @!P3 LOP3.LUT R5, R0, 0xfffffffe, RZ, 0xc0, !PT ;  /* 0xfffffffe0005b812 */ /* 0x004fe200078ec0ff */
[----:B------:R-:W-:Y:S01]  /*e3f0*/  VIADD R0, R7, 0x30 ;  /* 0x0000003007007836 */ /* 0x000fe20000000000 */
[----:B------:R-:W-:-:S02]  /*e400*/  @!P4 LOP3.LUT R9, R2, 0xfffffffe, RZ, 0xc0, !PT ;  /* 0xfffffffe0209c812 */ /* 0x000fc400078ec0ff */
[----:B------:R-:W-:Y:S01]  /*e410*/  @!P5 LOP3.LUT R11, R3, 0xfffffffe, RZ, 0xc0, !PT ;  /* 0xfffffffe030bd812 */ /* 0x000fe200078ec0ff */
[--C-:B01----:R-:W-:Y:S01]  /*e420*/  @!P2 IMAD.WIDE R2, R7, 0x4, R14.reuse ;  /* 0x000000040702a825 */ /* 0x103fe200078e020e */
        /* <DEDUP_REMOVED lines=44> */
[----:B0-----:R-:W-:-:S05]  /*e6f0*/  LOP3.LUT R3, R7, 0xfffffffe, RZ, 0xc0, !PT ;  /* 0xfffffffe07037812 */ /* 0x001fca00078ec0ff */
[----:B------:R-:W-:-:S05]  /*e700*/  IMAD.WIDE R2, R3, 0x4, R14 ;  /* 0x0000000403027825 */ /* 0x000fca00078e020e */
[----:B------:R0:W-:Y:S01]  /*e710*/  ST.E.64 desc[UR60][R2.64], R70 ;  /* 0x0000004602007985 */ /* 0x0001e2000c101b3c */
[----:B------:R-:W-:Y:S05]  /*e720*/  BRA `(.L_x_1907) ;  /* 0x0000004000e87947 */ /* 0x000fea0003800000 */
.L_x_1940:
[----:B------:R-:W-:-:S05]  /*e730*/  VIADD R0, R2, 0xffffff80 ;  /* 0xffffff8002007836 */ /* 0x000fca0000000000 */
[----:B------:R-:W-:-:S13]  /*e740*/  ISETP.GT.AND P0, PT, R0, 0xbf, PT ;  /* 0x000000bf0000780c */ /* 0x000fda0003f04270 */
[----:B------:R-:W-:Y:S05]  /*e750*/  @P0 BRA `(.L_x_1907) ;  /* 0x0000004000dc0947 */ /* 0x000fea0003800000 */
[----:B------:R-:W1:Y:S01]  /*e760*/  S2R R3, SR_CTAID.X ;  /* 0x0000000000037919 */ /* 0x000e620000002500 */
[----:B0-----:R-:W0:Y:S01]  /*e770*/  LDC R6, c[0x0][0xbe8] ;  /* 0x0002fa00ff067b82 */ /* 0x001e220000000800 */
[----:B------:R-:W-:Y:S01]  /*e780*/  ULDC UR4, c[0x0][0xa88] ;  /* 0x0002a20000047ab9 */ /* 0x000fe20000000800 */
[----:B-1----:R-:W-:Y:S02]  /*e790*/  IMAD R2, R3, 0xc0, R2 ;  /* 0x000000c003027824 */ /* 0x002fe400078e0202 */
[----:B0-----:R-:W-:Y:S02]  /*e7a0*/  IMAD R3, R6, UR4, RZ ;  /* 0x0000000406037c24 */ /* 0x001fe4000f8e02ff */
        /* <DEDUP_REMOVED lines=29> */
[----:B------:R-:W-:Y:S01]  /*e980*/  IADD3 R2, P0, R5, R2, RZ ;  /* 0x0000000205027210 */ /* 0x000fe20007f1e0ff */
[----:B------:R-:W-:Y:S02]  /*e990*/  IMAD.MOV R7, RZ, RZ, -R5 ;  /* 0x000000ffff077224 */ /* 0x000fe400078e0a05 */
[----:B------:R-:W-:Y:S02]  /*e9a0*/  IMAD R4, R4, UR4, RZ ;  /* 0x0000000404047c24 */ /* 0x000fe4000f8e02ff */
[----:B------:R-:W-:-:S02]  /*e9b0*/  IMAD R7, R6, R7, R0 ;  /* 0x0000000706077224 */ /* 0x000fc400078e0200 */
[----:B------:R-:W-:Y:S01]  /*e9c0*/  IMAD R4, R9, UR5, R4 ;  /* 0x0000000509047c24 */ /* 0x000fe2000f8e0204 */
[----:B------:R-:W-:Y:S01]  /*e9d0*/  SHF.R.S32.HI R9, RZ, 0x1f, R5 ;  /* 0x0000001fff097819 */ /* 0x000fe20000011405 */
[----:B------:R-:W-:Y:S01]  /*e9e0*/  ULDC.64 UR4, c[0x0][0xbc8] ;  /* 0x0002f20000047ab9 */ /* 0x000fe20000000a00 */
        /* <DEDUP_REMOVED lines=12> */
.L_x_1905:
        /* <DEDUP_REMOVED lines=18> */
.L_x_1943:
[----:B------:R-:W-:Y:S01]  /*ebd0*/  ULDC UR43, c[0x0][0xc50] ;  /* 0x00031400002b7ab9 */ /* 0x000fe20000000800 */
[----:B------:R-:W-:Y:S01]  /*ebe0*/  UMOV UR36, UR6 ;  /* 0x0000000600247c82 */ /* 0x000fe20008000000 */
[----:B------:R-:W-:-:S11]  /*ebf0*/  UISETP.NE.AND UP0, UPT, UR43, 0x1, UPT ;  /* 0x000000012b00788c */ /* 0x000fd6000bf05270 */
[----:B------:R-:W-:Y:S01]  /*ec00*/  @UP0 ULDC UR4, c[0x0][0xc54] ;  /* 0x0003150000040ab9 */ /* 0x000fe20000000800 */
[----:B------:R-:W-:Y:S01]  /*ec10*/  @UP0 ULDC UR7, c[0x0][0xc58] ;  /* 0x0003160000070ab9 */ /* 0x000fe20000000800 */
[----:B------:R-:W-:-:S04]  /*ec20*/  UIMAD.WIDE.U32 UR4, UR6, UR4, URZ ;  /* 0x00000004060472a5 */ /* 0x000fc8000f8e003f */
[----:B------:R-:W-:-:S12]  /*ec30*/  @UP0 USHF.R.U32.HI UR36, URZ, UR7, UR5 ;  /* 0x000000073f240299 */ /* 0x000fd80008011605 */
.L_x_1944:
        /* <DEDUP_REMOVED lines=8> */
[----:B------:R-:W-:Y:S01]  /*ecc0*/  ULDC UR5, c[0x0][0x448] ;  /* 0x0001120000057ab9 */ /* 0x000fe20000000800 */
[----:B------:R-:W-:Y:S01]  /*ecd0*/  ULDC.64 UR6, c[0x0][0x418] ;  /* 0x0001060000067ab9 */ /* 0x000fe20000000a00 */
[----:B------:R-:W-:Y:S01]  /*ece0*/  UISETP.NE.AND UP1, UPT, UR5, 0x1, UPT ;  /* 0x000000010500788c */ /* 0x000fe2000bf25270 */
[----:B------:R-:W-:Y:S01]  /*ecf0*/  IMAD.MOV.U32 R29, RZ, RZ, RZ ;  /* 0x000000ffff1d7224 */ /* 0x000fe200078e00ff */
[----:B------:R-:W-:Y:S01]  /*ed00*/  UISETP.NE.U32.AND UP0, UPT, UR6, URZ, UPT ;  /* 0x0000003f0600728c */ /* 0x000fe2000bf05070 */
[----:B------:R-:W-:Y:S01]  /*ed10*/  UMOV UR8, 0xc0 ;  /* 0x000000c000087882 */ /* 0x000fe20000000000 */
[----:B------:R-:W-:Y:S02]  /*ed20*/  ULDC UR5, c[0x0][0x288] ;  /* 0x0000a20000057ab9 */ /* 0x000fe40000000800 */
[----:B------:R-:W-:Y:S01]  /*ed30*/  UISETP.NE.AND.EX UP0, UPT, UR7, URZ, UPT, UP0 ;  /* 0x0000003f0700728c */ /* 0x000fe2000bf05300 */
[----:B------:R-:W-:Y:S01]  /*ed40*/  ULDC UR6, c[0x0][0x424] ;  /* 0x0001090000067ab9 */ /* 0x000fe20000000800 */
[----:B------:R-:W-:-:S02]  /*ed50*/  UIADD3 UR10, -UR5, 0x90, URZ ;  /* 0x00000090050a7890 */ /* 0x000fc4000fffe13f */
[----:B------:R-:W-:Y:S01]  /*ed60*/  USEL UR7, UR6, 0x1, UP0 ;  /* 0x0000000106077887 */ /* 0x000fe20008000000 */
[----:B------:R-:W-:-:S03]  /*ed70*/  ULDC UR9, c[0x0][0x2f0] ;  /* 0x0000bc0000097ab9 */ /* 0x000fc60000000800 */
[----:B------:R-:W-:Y:S02]  /*ed80*/  UIMAD UR10, UR7, UR9, UR10 ;  /* 0x00000009070a72a4 */ /* 0x000fe4000f8e020a */
[----:B0-----:R-:W-:-:S03]  /*ed90*/  UIMAD UR8, UR4, UR8, 0xbf ;  /* 0x000000bf040874a4 */ /* 0x001fc6000f8e0208 */
[----:B------:R-:W-:Y:S02]  /*eda0*/  @UP1 ULDC UR4, c[0x0][0x44c] ;  /* 0x0001130000041ab9 */ /* 0x000fe40000000800 */
[----:B------:R-:W-:Y:S02]  /*edb0*/  UIMAD.WIDE.U32 UR4, UR8, UR4, URZ ;  /* 0x00000004080472a5 */ /* 0x000fe4000f8e003f */
[----:B------:R-:W-:Y:S01]  /*edc0*/  UMOV UR6, UR8 ;  /* 0x0000000800067c82 */ /* 0x000fe20008000000 */
[----:B------:R-:W-:Y:S01]  /*edd0*/  @UP1 ULDC UR8, c[0x0][0x450] ;  /* 0x0001140000081ab9 */ /* 0x000fe20000000800 */
[----:B------:R-:W-:Y:S02]  /*ede0*/  UIMAD UR4, UR7, UR9, 0x8f ;  /* 0x0000008f070474a4 */ /* 0x000fe4000f8e0209 */
[----:B------:R-:W-:Y:S02]  /*edf0*/  @UP1 USHF.R.U32.HI UR6, URZ, UR8, UR5 ;  /* 0x000000083f061299 */ /* 0x000fe40008011605 */
[----:B------:R-:W-:-:S02]  /*ee00*/  UIMAD.WIDE UR4, UR4, 0x38e38e39, URZ ;  /* 0x38e38e39040478a5 */ /* 0x000fc4000f8e023f */
[----:B------:R-:W-:Y:S02]  /*ee10*/  UIADD3 UR6, UR10, UR6, URZ ;  /* 0x000000060a067290 */ /* 0x000fe4000fffe03f */
[----:B------:R-:W-:Y:S02]  /*ee20*/  USHF.R.U32.HI UR8, URZ, 0x1f, UR5 ;  /* 0x0000001f3f087899 */ /* 0x000fe40008011605 */
[----:B------:R-:W-:Y:S02]  /*ee30*/  UIMAD.WIDE UR6, UR6, 0x38e38e39, URZ ;  /* 0x38e38e39060678a5 */ /* 0x000fe4000f8e023f */
[----:B------:R-:W-:Y:S02]  /*ee40*/  ULEA.HI.SX32 UR8, UR5, UR8, 0x1b ;  /* 0x0000000805087291 */ /* 0x000fe4000f8fda3f */
[----:B------:R-:W-:Y:S02]  /*ee50*/  USHF.R.U32.HI UR4, URZ, 0x1f, UR7 ;  /* 0x0000001f3f047899 */ /* 0x000fe40008011607 */
[----:B------:R-:W-:-:S02]  /*ee60*/  USHF.R.U32.HI UR5, URZ, 0x10, UR43 ;  /* 0x000000103f057899 */ /* 0x000fc4000801162b */
[----:B------:R-:W-:Y:S02]  /*ee70*/  ULEA.HI.SX32 UR4, UR7, UR4, 0x1b ;  /* 0x0000000407047291 */ /* 0x000fe4000f8fda3f */
[----:B------:R-:W-:Y:S02]  /*ee80*/  ULOP3.LUT UR43, UR43, 0xffff, URZ, 0xc0, !UPT ;  /* 0x0000ffff2b2b7892 */ /* 0x000fe4000f8ec03f */
[----:B------:R-:W-:-:S04]  /*ee90*/  UISETP.LT.AND UP0, UPT, UR8, UR4, UPT ;  /* 0x000000040800728c */ /* 0x000fc8000bf01270 */
[----:B------:R-:W-:Y:S02]  /*eea0*/  USEL UR39, UR8, UR4, UP0 ;  /* 0x0000000408277287 */ /* 0x000fe40008000000 */
[----:B------:R-:W-:Y:S02]  /*eeb0*/  UISETP.NE.AND UP0, UPT, UR5, URZ, UPT ;  /* 0x0000003f0500728c */ /* 0x000fe4000bf05270 */
[----:B------:R-:W-:-:S06]  /*eec0*/  UISETP.GE.AND UP1, UPT, UR39, 0x1, UPT ;  /* 0x000000012700788c */ /* 0x000fcc000bf26270 */
[----:B------:R-:W-:-:S03]  /*eed0*/  PLOP3.LUT P0, PT, PT, PT, UP1, 0x80, 0x0 ;  /* 0x000000000000781c */ /* 0x000fc60003f0f018 */
[----:B------:R-:W-:-:S10]  /*eee0*/  @!UP0 ULDC UR5, c[0x0][0x9f0] ;  /* 0x00027c0000058ab9 */ /* 0x000fd40000000800 */
[----:B------:R-:W-:Y:S05]  /*eef0*/  @!P0 BRA `(.L_x_1946) ;  /* 0x0000000000748947 */ /* 0x000fea0003800000 */
[----:B------:R-:W-:Y:S01]  /*ef00*/  IMAD.U32 R7, RZ, RZ, UR5 ;  /* 0x00000005ff077e24 */ /* 0x000fe2000f8e00ff */
[----:B------:R-:W-:-:S04]  /*ef10*/  UIADD3 UR4, UR5, -0x1, UR39 ;  /* 0xffffffff05047890 */ /* 0x000fc8000fffe027 */
[-C--:B------:R-:W-:Y:S02]  /*ef20*/  IABS R6, R7.reuse ;  /* 0x0000000700067213 */ /* 0x080fe40000000000 */
[----:B------:R-:W-:Y:S01]  /*ef30*/  IMAD.U32 R8, RZ, RZ, UR4 ;  /* 0x00000004ff087e24 */ /* 0x000fe2000f8e00ff */
[----:B------:R-:W-:Y:S01]  /*ef40*/  IABS R10, R7 ;  /* 0x00000007000a7213 */ /* 0x000fe20000000000 */
[----:B------:R-:W0:Y:S01]  /*ef50*/  I2F.RP R3, R6 ;  /* 0x0000000600037306 */ /* 0x000e220000209400 */
[----:B------:R-:W-:Y:S02]  /*ef60*/  ULOP3.LUT UR4, UR4, UR5, URZ, 0x3c, !UPT ;  /* 0x0000000504047292 */ /* 0x000fe4000f8e3c3f */
[----:B------:R-:W-:-:S04]  /*ef70*/  IABS R8, R8 ;  /* 0x0000000800087213 */ /* 0x000fc80000000000 */
[----:B------:R-:W-:Y:S01]  /*ef80*/  ISETP.LE.AND P2, PT, RZ, UR4, PT ;  /* 0x00000004ff007c0c */ /* 0x000fe2000bf43270 */
        /* <DEDUP_REMOVED lines=20> */
.L_x_1946:
        /* <DEDUP_REMOVED lines=29> */
.L_x_1947:
        /* <DEDUP_REMOVED lines=20> */
.L_x_1949:
        /* <DEDUP_REMOVED lines=15> */
.L_x_1948:
[----:B------:R-:W0:Y:S01]  /*f4d0*/  LDC.64 R4, c[0x0][0x9f8] ;  /* 0x00027e00ff047b82 */ /* 0x000e220000000a00 */
[----:B------:R-:W-:Y:S01]  /*f4e0*/  IMAD.MOV.U32 R16, RZ, RZ, R19 ;  /* 0x000000ffff107224 */ /* 0x000fe200078e0013 */
[----:B0-----:R-:W-:-:S04]  /*f4f0*/  ISETP.NE.U32.AND P0, PT, R4, RZ, PT ;  /* 0x000000ff0400720c */ /* 0x001fc80003f05070 */
[----:B------:R-:W-:-:S13]  /*f500*/  ISETP.NE.AND.EX P0, PT, R5, RZ, PT, P0 ;  /* 0x000000ff0500720c */ /* 0x000fda0003f05300 */
[----:B------:R-:W0:Y:S02]  /*f510*/  @P0 LDC.64 R4, c[0x0][0x9f8] ;  /* 0x00027e00ff040b82 */ /* 0x000e240000000a00 */
[----:B0-----:R-:W-:-:S06]  /*f520*/  @P0 IMAD.WIDE R6, R19, 0x4, R4 ;  /* 0x0000000413060825 */ /* 0x001fcc00078e0204 */
[----:B------:R-:W0:Y:S01]  /*f530*/  LDC.64 R4, c[0x0][0x418] ;  /* 0x00010600ff047b82 */ /* 0x000e220000000a00 */
[----:B------:R-:W2:Y:S01]  /*f540*/  @P0 LDG.E R16, desc[UR60][R6.64] ;  /* 0x0000003c06100981 */ /* 0x000ea2000c1e1900 */
[----:B------:R-:W-:Y:S01]  /*f550*/  UMOV UR4, 0xffffffff ;  /* 0xffffffff00047882 */ /* 0x000fe20000000000 */
[----:B------:R-:W-:Y:S01]  /*f560*/  VIADD R27, R17, 0xffffffff ;  /* 0xffffffff111b7836 */ /* 0x000fe20000000000 */
[----:B0-----:R-:W-:-:S04]  /*f570*/  ISETP.NE.U32.AND P0, PT, R4, RZ, PT ;  /* 0x000000ff0400720c */ /* 0x001fc80003f05070 */
[----:B------:R-:W-:-:S04]  /*f580*/  ISETP.NE.AND.EX P1, PT, R5, RZ, PT, P0 ;  /* 0x000000ff0500720c */ /* 0x000fc80003f25300 */
[----:B------:R-:W-:Y:S02]  /*f590*/  P2R R28, PR, RZ, 0x2 ;  /* 0x00000002ff1c7803 */ /* 0x000fe40000000000 */
[----:B--2---:R-:W-:Y:S02]  /*f5a0*/  SHF.R.S32.HI R24, RZ, 0x1f, R16 ;  /* 0x0000001fff187819 */ /* 0x004fe40000011410 */
[----:B------:R-:W-:Y:S01]  /*f5b0*/  SEL R25, R16, RZ, !P1 ;  /* 0x000000ff10197207 */ /* 0x000fe20004800000 */
[----:B------:R-:W-:Y:S06]  /*f5c0*/  BRA.DIV UR4, `(.L_x_1950) ;  /* 0x0000003604f07947 */ /* 0x000fec000b800000 */
[----:B------:R0:W1:Y:S02]  /*f5d0*/  SHFL.IDX PT, R14, R26, RZ, 0x1f ;  /* 0x00001fff1a0e7589 */ /* 0x00006400000e0000 */
.L_x_2034:
[----:B------:R-:W-:Y:S02]  /*f5e0*/  PLOP3.LUT P2, PT, PT, PT, PT, 0x8, 0x0 ;  /* 0x000000000000781c */ /* 0x000fe40003f4e170 */
[----:B-1----:R-:W-:Y:S02]  /*f5f0*/  ISETP.NE.AND P0, PT, R14, RZ, PT ;  /* 0x000000ff0e00720c */ /* 0x002fe40003f05270 */
[----:B------:R-:W-:-:S05]  /*f600*/  P2R R0, PR, RZ, 0x4 ;  /* 0x00000004ff007803 */ /* 0x000fca0000000000 */
[----:B------:R1:W-:Y:S06]  /*f610*/  STL [R1], R0 ;  /* 0x0000000001007387 */ /* 0x0003ec0000100800 */
[----:B------:R-:W-:Y:S05]  /*f620*/  @P0 BRA `(.L_x_1951) ;  /* 0x0000000400080947 */ /* 0x000fea0003800000 */
[----:B------:R-:W-:-:S03]  /*f630*/  UMOV UR4, 0xffffffff ;  /* 0xffffffff00047882 */ /* 0x000fc60000000000 */
[----:B------:R-:W-:Y:S05]  /*f640*/  BRA.DIV UR4, `(.L_x_1952) ;  /* 0x0000003604f07947 */ /* 0x000fea000b800000 */
[----:B------:R-:W-:-:S13]  /*f650*/  ELECT P6, URZ, PT ;  /* 0x00000000003f782f */ /* 0x000fda00038c0000 */
.L_x_2037:
[----:B------:R-:W-:Y:S05]  /*f660*/  @!P6 BRA `(.L_x_1951) ;  /* 0x0000000000f8e947 */ /* 0x000fea0003800000 */
[----:B-1----:R-:W-:Y:S02]  /*f670*/  IMAD.MOV.U32 R0, RZ, RZ, 0x1 ;  /* 0x00000001ff007424 */ /* 0x002fe400078e00ff */
        /* <DEDUP_REMOVED lines=21> */
.L_x_1953:
[----:B------:R-:W2:Y:S01]  /*f7d0*/  SYNCS.PHASECHK.TRANS64.TRYWAIT P0, [UR38+0x31c40], R0 ;  /* 0x031c4000ff0075a7 */ /* 0x000ea20008000166 */
[----:B------:R-:W-:Y:S01]  /*f7e0*/  ISETP.NE.AND P1, PT, R23, RZ, PT ;  /* 0x000000ff1700720c */ /* 0x000fe20003f25270 */
[----:B--2---:R-:W-:-:S12]  /*f7f0*/  @!P0 BRA `(.L_x_1954) ;  /* 0x0000003400a48947 */ /* 0x004fd80003800000 */
.L_x_2038:
[----:B------:R-:W-:Y:S05]  /*f800*/  @P1 BRA `(.L_x_1955) ;  /* 0x0000000000141947 */ /* 0x000fea0003800000 */
[----:B------:R-:W-:Y:S01]  /*f810*/  LOP3.LUT P0, RZ, R2, 0x1f, RZ, 0xc0, !PT ;  /* 0x0000001f02ff7812 */ /* 0x000fe2000780c0ff */
[----:B--2---:R-:W-:-:S04]  /*f820*/  IMAD.MOV.U32 R0, RZ, RZ, 0x6c00 ;  /* 0x00006c00ff007424 */ /* 0x004fc800078e00ff */
[----:B------:R3:W-:Y:S08]  /*f830*/  SYNCS.ARRIVE.TRANS64 RZ, [UR38+0x31c30], R0 ;  /* 0x031c3000ffff79a7 */ /* 0x0007f00008000026 */
[----:B---3--:R-:W-:Y:S05]  /*f840*/  @!P0 BRA `(.L_x_1955) ;  /* 0x0000000000048947 */ /* 0x008fea0003800000 */
[----:B------:R-:W-:Y:S01]  /*f850*/  BPT.TRAP 0x1 ;  /* 0x000000040000795c */ /* 0x000fe20000300000 */
.L_x_1955:
[----:B------:R-:W-:Y:S01]  /*f860*/  R2UR UR11, R27 ;  /* 0x000000001b0b72ca */ /* 0x000fe200000e0000 */
[----:B------:R-:W-:Y:S01]  /*f870*/  ULDC.64 UR4, c[0x0][0x198] ;  /* 0x0000660000047ab9 */ /* 0x000fe20000000a00 */
[----:B-----5:R-:W-:Y:S01]  /*f880*/  R2UR UR13, R25 ;  /* 0x00000000190d72ca */ /* 0x020fe200000e0000 */
[----:B------:R-:W-:Y:S01]  /*f890*/  UIADD3 UR4, UP0, UR4, 0x370, URZ ;  /* 0x0000037004047890 */ /* 0x000fe2000ff1e03f */
[----:B------:R-:W-:Y:S01]  /*f8a0*/  PLOP3.LUT P0, PT, PT, PT, PT, 0x80, 0x0 ;  /* 0x000000000000781c */ /* 0x000fe20003f0f070 */
[----:B------:R-:W-:Y:S02]  /*f8b0*/  UIADD3 UR8, UR38, 0x16a00, URZ ;  /* 0x00016a0026087890 */ /* 0x000fe4000fffe03f */
[----:B------:R-:W-:Y:S01]  /*f8c0*/  UIADD3 UR9, UR38, 0x31c30, URZ ;  /* 0x00031c3026097890 */ /* 0x000fe2000fffe03f */
[----:B--2---:R-:W-:Y:S01]  /*f8d0*/  P2R R0, PR, RZ, 0x1 ;  /* 0x00000001ff007803 */ /* 0x004fe20000000000 */
[----:B------:R-:W-:Y:S02]  /*f8e0*/  UIADD3.X UR5, URZ, UR5, URZ, UP0, !UPT ;  /* 0x000000053f057290 */ /* 0x000fe400087fe43f */
[----:B------:R-:W-:-:S02]  /*f8f0*/  UIADD3 UR24, UR38, 0x18e00, URZ ;  /* 0x00018e0026187890 */ /* 0x000fc4000fffe03f */
[----:B------:R-:W-:Y:S01]  /*f900*/  UIMAD UR11, UR11, 0x90, URZ ;  /* 0x000000900b0b78a4 */ /* 0x000fe2000f8e023f */
[----:B------:R2:W-:Y:S01]  /*f910*/  STL [R1], R0 ;  /* 0x0000000001007387 */ /* 0x0005e20000100800 */
        /* <DEDUP_REMOVED lines=16> */
[----:B------:R2:W-:Y:S01]  /*fa20*/  UTMALDG.4D [UR24], [UR4], desc[UR6] ;  /* 0x00000618040075b4 */ /* 0x0005e20008019000 */
[----:B------:R2:W-:Y:S02]  /*fa30*/  UTMALDG.4D [UR16], [UR4], desc[UR6] ;  /* 0x00000610040075b4 */ /* 0x0005e40008019000 */
[----:B--2---:R-:W-:Y:S01]  /*fa40*/  NOP ;  /* 0x0000000000007918 */ /* 0x004fe20000000000 */
.L_x_1951:
[----:B------:R-:W-:Y:S05]  /*fa50*/  WARPSYNC.ALL ;  /* 0x0000000000007948 */ /* 0x000fea0003800000 */
[----:B------:R-:W-:Y:S01]  /*fa60*/  UIADD3 UR5, UR38, 0xda00, URZ ;  /* 0x0000da0026057890 */ /* 0x000fe2000fffe03f */
[----:B------:R-:W-:Y:S01]  /*fa70*/  BAR.SYNC.DEFER_BLOCKING 0x8, 0x200 ;  /* 0x0208000000007b1d */ /* 0x000fe20000010000 */
[----:B------:R-:W-:Y:S02]  /*fa80*/  USHF.R.S32.HI UR4, URZ, 0x1f, UR36 ;  /* 0x0000001f3f047899 */ /* 0x000fe40008011424 */
        /* <DEDUP_REMOVED lines=24> */
.L_x_1956:
[----:B------:R-:W2:Y:S01]  /*fc10*/  LDC R3, c[0x0][0x448] ;  /* 0x00011200ff037b82 */ /* 0x000ea20000000800 */
[----:B------:R-:W3:Y:S01]  /*fc20*/  S2R R11, SR_CTAID.X ;  /* 0x00000000000b7919 */ /* 0x000ee20000002500 */
[----:B-1----:R-:W-:Y:S01]  /*fc30*/  IMAD.SHL.U32 R5, R2, 0x20, RZ ;  /* 0x0000002002057824 */ /* 0x002fe200078e00ff */
[----:B------:R-:W-:Y:S01]  /*fc40*/  SHF.R.U32.HI R10, RZ, 0x2, R23 ;  /* 0x00000002ff0a7819 */ /* 0x000fe20000011617 */
[----:B------:R-:W-:Y:S01]  /*fc50*/  UMOV UR4, UR40 ;  /* 0x0000002800047c82 */ /* 0x000fe20008000000 */
[----:B------:R-:W-:Y:S01]  /*fc60*/  SHF.R.S32.HI R20, RZ, 0x1f, R19 ;  /* 0x0000001fff147819 */ /* 0x000fe20000011413 */
[----:B------:R-:W-:Y:S01]  /*fc70*/  UMOV UR5, UR42 ;  /* 0x0000002a00057c82 */ /* 0x000fe20008000000 */
[----:B------:R-:W-:Y:S01]  /*fc80*/  LOP3.LUT R0, R10, 0x60, R5, 0xf8, !PT ;  /* 0x000000600a007812 */ /* 0x000fe200078ef805 */
[----:B------:R-:W-:Y:S01]  /*fc90*/  ULDC.64 UR6, c[0x0][0x2c8] ;  /* 0x0000b20000067ab9 */ /* 0x000fe20000000a00 */
[----:B------:R-:W1:Y:S01]  /*fca0*/  LDC.64 R4, c[0x0][0x2e0] ;  /* 0x0000b800ff047b82 */ /* 0x000e620000000a00 */
[----:B------:R-:W-:Y:S01]  /*fcb0*/  ULDC.64 UR8, c[0x0][0x280] ;  /* 0x0000a00000087ab9 */ /* 0x000fe20000000a00 */
[----:B--2---:R-:W-:Y:S01]  /*fcc0*/  ISETP.NE.AND P0, PT, R3, 0x1, PT ;  /* 0x000000010300780c */ /* 0x004fe20003f05270 */
[----:B---3--:R-:W-:-:S12]  /*fcd0*/  IMAD R0, R11, 0xc0, R0 ;  /* 0x000000c00b007824 */ /* 0x008fd800078e0200 */
[----:B------:R-:W2:Y:S01]  /*fce0*/  @P0 LDC R7, c[0x0][0x44c] ;  /* 0x00011300ff070b82 */ /* 0x000ea20000000800 */
[----:B------:R-:W-:Y:S02]  /*fcf0*/  VIADD R12, R0, 0x80 ;  /* 0x00000080000c7836 */ /* 0x000fe40000000000 */
[----:B------:R-:W-:Y:S02]  /*fd00*/  IMAD.MOV.U32 R9, RZ, RZ, R0 ;  /* 0x000000ffff097224 */ /* 0x000fe400078e0000 */
[----:B------:R-:W-:-:S03]  /*fd10*/  IMAD.MOV.U32 R15, RZ, RZ, R12 ;  /* 0x000000ffff0f7224 */ /* 0x000fc600078e000c */
[----:B------:R-:W3:Y:S08]  /*fd20*/  @P0 LDC R8, c[0x0][0x450] ;  /* 0x00011400ff080b82 */ /* 0x000ef00000000800 */
[----:B------:R-:W4:Y:S08]  /*fd30*/  @P0 LDC R13, c[0x0][0x44c] ;  /* 0x00011300ff0d0b82 */ /* 0x000f300000000800 */
[----:B------:R-:W5:Y:S01]  /*fd40*/  @P0 LDC R6, c[0x0][0x450] ;  /* 0x00011400ff060b82 */ /* 0x000f620000000800 */
[----:B--2---:R-:W-:-:S05]  /*fd50*/  @P0 IMAD.HI.U32 R7, R0, R7, RZ ;  /* 0x0000000700070227 */ /* 0x004fca00078e00ff */
[----:B---3--:R-:W-:Y:S02]  /*fd60*/  @P0 SHF.R.U32.HI R9, RZ, R8, R7 ;  /* 0x00000008ff090219 */ /* 0x008fe40000011607 */
[----:B------:R-:W-:-:S04]  /*fd70*/  SHF.R.U32.HI R8, RZ, 0x3, R2 ;  /* 0x00000003ff087819 */ /* 0x000fc80000011602 */
[----:B------:R-:W-:Y:S01]  /*fd80*/  LOP3.LUT R8, R8, 0x3, RZ, 0xc0, !PT ;  /* 0x0000000308087812 */ /* 0x000fe200078ec0ff */
[----:B----4-:R-:W-:-:S05]  /*fd90*/  @P0 IMAD.HI.U32 R7, R12, R13, RZ ;  /* 0x0000000d0c070227 */ /* 0x010fca00078e00ff */
[----:B-----5:R-:W-:Y:S01]  /*fda0*/  @P0 SHF.R.U32.HI R15, RZ, R6, R7 ;  /* 0x00000006ff0f0219 */ /* 0x020fe20000011607 */
[----:B-1----:R-:W-:-:S04]  /*fdb0*/  IMAD R6, R20, R4, RZ ;  /* 0x0000000414067224 */ /* 0x002fc800078e02ff */
[C---:B------:R-:W-:Y:S02]  /*fdc0*/  IMAD R5, R19.reuse, R5, R6 ;  /* 0x0000000513057224 */ /* 0x040fe400078e0206 */
[----:B------:R-:W-:Y:S01]  /*fdd0*/  IMAD.WIDE.U32 R6, R19, R4, UR4 ;  /* 0x0000000413067e25 */ /* 0x000fe2000f8e0004 */
[--C-:B------:R-:W-:Y:S01]  /*fde0*/  SHF.R.S32.HI R4, RZ, 0x1f, R9.reuse ;  /* 0x0000001fff047819 */ /* 0x100fe20000011409 */
[----:B------:R-:W-:Y:S02]  /*fdf0*/  ULDC.64 UR4, c[0x0][0x2d0] ;  /* 0x0000b40000047ab9 */ /* 0x000fe40000000a00 */
[----:B------:R-:W-:Y:S02]  /*fe00*/  IMAD.MOV R19, RZ, RZ, -R9 ;  /* 0x000000ffff137224 */ /* 0x000fe400078e0a09 */
[----:B------:R-:W-:Y:S02]  /*fe10*/  IMAD R4, R4, UR4, RZ ;  /* 0x0000000404047c24 */ /* 0x000fe4000f8e02ff */
[----:B------:R-:W-:-:S02]  /*fe20*/  IMAD R19, R3, R19, R0 ;  /* 0x0000001303137224 */ /* 0x000fc400078e0200 */
[----:B------:R-:W-:Y:S02]  /*fe30*/  IMAD.IADD R7, R7, 0x1, R5 ;  /* 0x0000000107077824 */ /* 0x000fe400078e0205 */
[C---:B------:R-:W-:Y:S01]  /*fe40*/  IMAD R13, R9.reuse, UR5, R4 ;  /* 0x00000005090d7c24 */ /* 0x040fe2000f8e0204 */
[----:B------:R-:W-:Y:S01]  /*fe50*/  SHF.R.S32.HI R0, RZ, 0x1f, R19 ;  /* 0x0000001fff007819 */ /* 0x000fe20000011413 */
        /* <DEDUP_REMOVED lines=10> */
[----:B------:R-:W-:Y:S01]  /*ff00*/  IMAD.MOV R5, RZ, RZ, -R15 ;  /* 0x000000ffff057224 */ /* 0x000fe200078e0a0f */
[----:B------:R-:W-:Y:S01]  /*ff10*/  LOP3.LUT R0, R0, 0x300, R19, 0xf8, !PT ;  /* 0x0000030000007812 */ /* 0x000fe200078ef813 */
[C---:B------:R-:W-:Y:S02]  /*ff20*/  IMAD R19, R8.reuse, 0x40, R9 ;  /* 0x0000004008137824 */ /* 0x040fe400078e0209 */
[----:B------:R-:W-:Y:S02]  /*ff30*/  IMAD.SHL.U32 R8, R8, 0x8, RZ ;  /* 0x0000000808087824 */ /* 0x000fe400078e00ff */
[----:B------:R-:W-:-:S02]  /*ff40*/  IMAD R5, R3, R5, R12 ;  /* 0x0000000503057224 */ /* 0x000fc400078e020c */
[----:B------:R-:W-:Y:S01]  /*ff50*/  IMAD.WIDE.U32 R6, R15, UR4, R6 ;  /* 0x000000040f067c25 */ /* 0x000fe2000f8e0006 */
[----:B------:R-:W-:Y:S02]  /*ff60*/  LOP3.LUT R8, R0, R19, R8, 0xf6, !PT ;  /* 0x0000001300087212 */ /* 0x000fe400078ef608 */
[----:B------:R-:W-:-:S04]  /*ff70*/  LEA R0, P0, R4, UR8, 0x1 ;  /* 0x0000000804007c11 */ /* 0x000fc8000f8008ff */
[----:B------:R-:W-:Y:S02]  /*ff80*/  LEA.HI.X R4, R4, UR9, R13, 0x1, P0 ;  /* 0x0000000904047c11 */ /* 0x000fe400080f0c0d */
[----:B------:R-:W-:-:S05]  /*ff90*/  SHF.R.S32.HI R13, RZ, 0x1f, R15 ;  /* 0x0000001fff0d7819 */ /* 0x000fca000001140f */
        /* <DEDUP_REMOVED lines=9> */
[----:B------:R-:W-:Y:S02]  /*10030*/  LOP3.LUT R5, R9, 0x20, RZ, 0xfc, !PT ;  /* 0x0000002009057812 */ /* 0x000fe400078efcff */
[----:B------:R-:W-:Y:S02]  /*10040*/  LEA R19, P3, R6, UR8, 0x1 ;  /* 0x0000000806137c11 */ /* 0x000fe4000f8608ff */
[----:B------:R-:W-:Y:S02]  /*10050*/  ISETP.GE.AND P0, PT, R5, UR4, PT ;  /* 0x0000000405007c0c */ /* 0x000fe4000bf06270 */
[----:B------:R-:W-:-:S04]  /*10060*/  LOP3.LUT R5, R9, 0x40, RZ, 0xfc, !PT ;  /* 0x0000004009057812 */ /* 0x000fc800078efcff */
[----:B------:R-:W-:Y:S01]  /*10070*/  ISETP.GE.AND P1, PT, R5, UR4, PT ;  /* 0x0000000405007c0c */ /* 0x000fe2000bf26270 */
[----:B------:R-:W-:Y:S01]  /*10080*/  IMAD.IADD R5, R7, 0x1, R13 ;  /* 0x0000000107057824 */ /* 0x000fe200078e020d */
[----:B------:R-:W-:-:S04]  /*10090*/  UMOV UR4, 0xffffffff ;  /* 0xffffffff00047882 */ /* 0x000fc80000000000 */
[----:B------:R-:W-:Y:S01]  /*100a0*/  LEA.HI.X R5, R6, UR9, R5, 0x1, P3 ;  /* 0x0000000906057c11 */ /* 0x000fe200098f0c05 */
[----:B------:R-:W-:Y:S06]  /*100b0*/  BRA.DIV UR4, `(.L_x_1957) ;  /* 0x0000002e048c7947 */ /* 0x000fec000b800000 */
[----:B------:R-:W-:Y:S01]  /*100c0*/  SHFL.IDX PT, R7, R4, RZ, 0x1c1f ;  /* 0x001c1fff04077589 */ /* 0x000fe200000e0000 */
[----:B------:R-:W-:Y:S01]  /*100d0*/  ULDC UR4, c[0x0][0x288] ;  /* 0x0000a20000047ab9 */ /* 0x000fe20000000800 */
[----:B------:R-:W-:Y:S02]  /*100e0*/  IMAD R10, R11, 0xc0, R10 ;  /* 0x000000c00b0a7824 */ /* 0x000fe400078e020a */
[----:B------:R-:W1:Y:S01]  /*100f0*/  SHFL.IDX PT, R6, R0, RZ, 0x1c1f ;  /* 0x001c1fff00067589 */ /* 0x000e6200000e0000 */
[----:B------:R-:W-:Y:S02]  /*10100*/  IMAD R3, R3, UR4, RZ ;  /* 0x0000000403037c24 */ /* 0x000fe4000f8e02ff */
[C---:B------:R-:W-:Y:S01]  /*10110*/  VIADD R12, R10.reuse, 0x20 ;  /* 0x000000200a0c7836 */ /* 0x040fe20000000000 */
[----:B------:R-:W2:Y:S02]  /*10120*/  SHFL.IDX PT, R20, R4, 0x1, 0x1c1f ;  /* 0x003c1f0004147f89 */ /* 0x000ea400000e0000 */
[----:B------:R-:W-:-:S02]  /*10130*/  ISETP.GE.AND P3, PT, R10, R3, PT ;  /* 0x000000030a00720c */ /* 0x000fc40003f66270 */
[----:B------:R-:W-:Y:S04]  /*10140*/  SHFL.IDX PT, R14, R0, 0x2, 0x1c1f ;  /* 0x005c1f00000e7f89 */ /* 0x000fe800000e0000 */
[----:B------:R-:W-:Y:S07]  /*10150*/  SHFL.IDX PT, R11, R19, RZ, 0x1c1f ;  /* 0x001c1fff130b7589 */ /* 0x000fee00000e0000 */
[----:B------:R-:W-:Y:S01]  /*10160*/  @!P3 LEA R21, R8, UR38, 0x1 ;  /* 0x000000260815bc11 */ /* 0x000fe2000f8e08ff */
[----:B-1----:R-:W-:-:S05]  /*10170*/  @!P3 IMAD.WIDE.U32 R6, R9, 0x2, R6 ;  /* 0x000000020906b825 */ /* 0x002fca00078e0006 */
[----:B------:R-:W-:Y:S04]  /*10180*/  @!P3 LDGSTS.E.BYPASS.LTC128B.128 [R21+0xda00], desc[UR60][R6.64], !P2 ;  /* 0x0da000000615bfae */ /* 0x000fe8000d101d7c */
[----:B------:R-:W-:Y:S04]  /*10190*/  @!P3 LDGSTS.E.BYPASS.LTC128B.128 [R21+0x10a00], desc[UR60][R6.64+0x40], !P0 ;  /* 0x10a000400615bfae */ /* 0x000fe8000c101d7c */
[----:B------:R1:W-:Y:S01]  /*101a0*/  @!P3 LDGSTS.E.BYPASS.LTC128B.128 [R21+0x13a00], desc[UR60][R6.64+0x80], !P1 ;  /* 0x13a000800615bfae */ /* 0x0003e2000c901d7c */
[----:B------:R-:W-:Y:S01]  /*101b0*/  ISETP.GE.AND P3, PT, R12, R3, PT ;  /* 0x000000030c00720c */ /* 0x000fe20003f66270 */
[----:B------:R-:W-:-:S05]  /*101c0*/  VIADD R12, R10, 0x40 ;  /* 0x000000400a0c7836 */ /* 0x000fca0000000000 */
[----:B------:R-:W-:Y:S01]  /*101d0*/  ISETP.GE.AND P4, PT, R12, R3, PT ;  /* 0x000000030c00720c */ /* 0x000fe20003f86270 */
[----:B------:R-:W-:Y:S01]  /*101e0*/  VIADD R12, R10, 0x60 ;  /* 0x000000600a0c7836 */ /* 0x000fe20000000000 */
[----:B-1----:R-:W1:Y:S01]  /*101f0*/  SHFL.IDX PT, R6, R0, 0x1, 0x1c1f ;  /* 0x003c1f0000067f89 */ /* 0x002e6200000e0000 */
[----:B--2---:R-:W-:-:S04]  /*10200*/  IMAD.MOV.U32 R7, RZ, RZ, R20 ;  /* 0x000000ffff077224 */ /* 0x004fc800078e0014 */
[----:B------:R-:W-:Y:S01]  /*10210*/  @!P3 LEA R20, R8, UR38, 0x1 ;  /* 0x000000260814bc11 */ /* 0x000fe2000f8e08ff */
[----:B------:R-:W2:Y:S04]  /*10220*/  SHFL.IDX PT, R21, R4, 0x2, 0x1c1f ;  /* 0x005c1f0004157f89 */ /* 0x000ea800000e0000 */
[----:B------:R-:W-:Y:S01]  /*10230*/  SHFL.IDX PT, R4, R4, 0x3, 0x1c1f ;  /* 0x007c1f0004047f89 */ /* 0x000fe200000e0000 */
[----:B-1----:R-:W-:-:S05]  /*10240*/  @!P3 IMAD.WIDE.U32 R6, R9, 0x2, R6 ;  /* 0x000000020906b825 */ /* 0x002fca00078e0006 */
[----:B------:R-:W-:Y:S04]  /*10250*/  @!P3 LDGSTS.E.BYPASS.LTC128B.128 [R20+0xe200], desc[UR60][R6.64], !P2 ;  /* 0x0e2000000614bfae */ /* 0x000fe8000d101d7c */
[----:B------:R-:W-:Y:S04]  /*10260*/  @!P3 LDGSTS.E.BYPASS.LTC128B.128 [R20+0x11200], desc[UR60][R6.64+0x40], !P0 ;  /* 0x112000400614bfae */ /* 0x000fe8000c101d7c */
[----:B------:R1:W-:Y:S01]  /*10270*/  @!P3 LDGSTS.E.BYPASS.LTC128B.128 [R20+0x14200], desc[UR60][R6.64+0x80], !P1 ;  /* 0x142000800614bfae */ /* 0x0003e2000c901d7c */
[----:B------:R-:W-:Y:S01]  /*10280*/  ISETP.GE.AND P3, PT, R12, R3, PT ;  /* 0x000000030c00720c */ /* 0x000fe20003f66270 */
[----:B-1----:R-:W-:Y:S01]  /*10290*/  IMAD.MOV.U32 R20, RZ, RZ, R14 ;  /* 0x000000ffff147224 */ /* 0x002fe200078e000e */
[----:B------:R-:W-:Y:S01]  /*102a0*/  @!P4 LEA R7, R8, UR38, 0x1 ;  /* 0x000000260807cc11 */ /* 0x000fe2000f8e08ff */
[----:B------:R-:W1:Y:S01]  /*102b0*/  SHFL.IDX PT, R14, R0, 0x3, 0x1c1f ;  /* 0x007c1f00000e7f89 */ /* 0x000e6200000e0000 */
[----:B------:R-:W-:-:S02]  /*102c0*/  VIADD R6, R10, 0x80 ;  /* 0x000000800a067836 */ /* 0x000fc40000000000 */
[----:B--2---:R-:W-:Y:S01]  /*102d0*/  @!P4 IMAD.WIDE.U32 R20, R9, 0x2, R20 ;  /* 0x000000020914c825 */ /* 0x004fe200078e0014 */
[----:B------:R-:W2:Y:S04]  /*102e0*/  SHFL.IDX PT, R0, R5, RZ, 0x1c1f ;  /* 0x001c1fff05007589 */ /* 0x000ea800000e0000 */
[----:B------:R-:W-:Y:S04]  /*102f0*/  @!P4 LDGSTS.E.BYPASS.LTC128B.128 [R7+0xea00], desc[UR60][R20.64], !P2 ;  /* 0x0ea000001407cfae */ /* 0x000fe8000d101d7c */
[----:B------:R-:W-:Y:S04]  /*10300*/  @!P4 LDGSTS.E.BYPASS.LTC128B.128 [R7+0x11a00], desc[UR60][R20.64+0x40], !P0 ;  /* 0x11a000401407cfae */ /* 0x000fe8000c101d7c */
[----:B------:R3:W-:Y:S01]  /*10310*/  @!P4 LDGSTS.E.BYPASS.LTC128B.128 [R7+0x14a00], desc[UR60][R20.64+0x80], !P1 ;  /* 0x14a000801407cfae */ /* 0x0007e2000c901d7c */
[----:B------:R-:W-:-:S03]  /*10320*/  ISETP.GE.AND P4, PT, R6, R3, PT ;  /* 0x000000030600720c */ /* 0x000fc60003f86270 */
[----:B------:R-:W4:Y:S01]  /*10330*/  SHFL.IDX PT, R5, R5, 0x1, 0x1c1f ;  /* 0x003c1f0005057f89 */ /* 0x000f2200000e0000 */
[----:B-1----:R-:W-:Y:S02]  /*10340*/  IMAD.MOV.U32 R6, RZ, RZ, R14 ;  /* 0x000000ffff067224 */ /* 0x002fe400078e000e */
[----:B---3--:R-:W-:Y:S02]  /*10350*/  IMAD.MOV.U32 R7, RZ, RZ, R4 ;  /* 0x000000ffff077224 */ /* 0x008fe400078e0004 */
[----:B------:R1:W3:Y:S01]  /*10360*/  SHFL.IDX PT, R4, R19, 0x1, 0x1c1f ;  /* 0x003c1f0013047f89 */ /* 0x0002e200000e0000 */
[----:B------:R-:W-:Y:S01]  /*10370*/  @!P3 IMAD.WIDE.U32 R20, R9, 0x2, R6 ;  /* 0x000000020914b825 */ /* 0x000fe200078e0006 */
[----:B------:R-:W-:-:S03]  /*10380*/  @!P3 LEA R7, R8, UR38, 0x1 ;  /* 0x000000260807bc11 */ /* 0x000fc6000f8e08ff */
[----:B------:R-:W-:Y:S02]  /*10390*/  IMAD.MOV.U32 R6, RZ, RZ, R11 ;  /* 0x000000ffff067224 */ /* 0x000fe400078e000b */
[----:B------:R-:W-:Y:S04]  /*103a0*/  @!P3 LDGSTS.E.BYPASS.LTC128B.128 [R7+0xf200], desc[UR60][R20.64], !P2 ;  /* 0x0f2000001407bfae */ /* 0x000fe8000d101d7c */
[----:B------:R-:W-:Y:S04]  /*103b0*/  @!P3 LDGSTS.E.BYPASS.LTC128B.128 [R7+0x12200], desc[UR60][R20.64+0x40], !P0 ;  /* 0x122000401407bfae */ /* 0x000fe8000c101d7c */
[----:B------:R2:W-:Y:S02]  /*103c0*/  @!P3 LDGSTS.E.BYPASS.LTC128B.128 [R7+0x15200], desc[UR60][R20.64+0x80], !P1 ;  /* 0x152000801407bfae */ /* 0x0005e4000c901d7c */
[----:B--2---:R-:W-:Y:S01]  /*103d0*/  IMAD.MOV.U32 R7, RZ, RZ, R0 ;  /* 0x000000ffff077224 */ /* 0x004fe200078e0000 */
[----:B------:R-:W-:Y:S01]  /*103e0*/  @!P4 LEA R21, R8, UR38, 0x1 ;  /* 0x000000260815cc11 */ /* 0x000fe2000f8e08ff */
[----:B------:R-:W-:-:S02]  /*103f0*/  IMAD.MOV.U32 R0, RZ, RZ, 0x1 ;  /* 0x00000001ff007424 */ /* 0x000fc400078e00ff */
[----:B------:R-:W-:-:S05]  /*10400*/  @!P4 IMAD.WIDE.U32 R6, R9, 0x2, R6 ;  /* 0x000000020906c825 */ /* 0x000fca00078e0006 */
[----:B------:R1:W-:Y:S04]  /*10410*/  @!P4 LDGSTS.E.BYPASS.LTC128B.128 [R21+0xfa00], desc[UR60][R6.64], !P2 ;  /* 0x0fa000000615cfae */ /* 0x0003e8000d101d7c */
[----:B------:R1:W-:Y:S04]  /*10420*/  @!P4 LDGSTS.E.BYPASS.LTC128B.128 [R21+0x12a00], desc[UR60][R6.64+0x40], !P0 ;  /* 0x12a000400615cfae */ /* 0x0003e8000c101d7c */
[----:B---34-:R1:W-:Y:S02]  /*10430*/  @!P4 LDGSTS.E.BYPASS.LTC128B.128 [R21+0x15a00], desc[UR60][R6.64+0x80], !P1 ;  /* 0x15a000800615cfae */ /* 0x0183e4000c901d7c */
.L_x_2051:
[----:B------:R-:W-:Y:S01]  /*10440*/  VIADD R10, R10, 0xa0 ;  /* 0x000000a00a0a7836 */ /* 0x000fe20000000000 */
[----:B------:R-:W-:Y:S01]  /*10450*/  BSSY B0, `(.L_x_1958) ;  /* 0x000000c000007945 */ /* 0x000fe20003800000 */
[----:B-1----:R-:W-:-:S03]  /*10460*/  IMAD.MOV.U32 R6, RZ, RZ, 0x1 ;  /* 0x00000001ff067424 */ /* 0x002fc600078e00ff */
[----:B------:R-:W-:-:S13]  /*10470*/  ISETP.GE.AND P3, PT, R10, R3, PT ;  /* 0x000000030a00720c */ /* 0x000fda0003f66270 */
        /* <DEDUP_REMOVED lines=9> */
.L_x_1959:
[----:B------:R-:W-:Y:S05]  /*10510*/  BSYNC B0 ;  /* 0x0000000000007941 */ /* 0x000fea0003800000 */
.L_x_1958:
[----:B------:R-:W-:Y:S01]  /*10520*/  NOP ;  /* 0x0000000000007918 */ /* 0x000fe20000000000 */
[----:B------:R-:W-:Y:S01]  /*10530*/  SYNCS.ARRIVE.TRANS64.RED.A0T1 RZ, [UR38+0x31c00], RZ ;  /* 0x031c00ffffff79a7 */ /* 0x000fe20008200426 */
[----:B-1----:R-:W-:Y:S01]  /*10540*/  SHF.L.U32 R3, R6, 0x1f, RZ ;  /* 0x0000001f06037819 */ /* 0x002fe200000006ff */
[----:B------:R-:W-:Y:S01]  /*10550*/  ARRIVES.LDGSTSBAR.64.TRANSCNT [UR38+0x31c00] ;  /* 0x031c0000ff0079b0 */ /* 0x000fe20008000aa6 */
[----:B------:R-:W-:Y:S01]  /*10560*/  NOP ;  /* 0x0000000000007918 */ /* 0x000fe20000000000 */
[----:B------:R-:W-:Y:S01]  /*10570*/  SYNCS.ARRIVE.TRANS64.A1T0 RZ, [UR38+0x31c00], RZ ;  /* 0x031c00ffffff79a7 */ /* 0x000fe20008100026 */
[----:B------:R-:W-:-:S05]  /*10580*/  VIADD R9, R17, 0xfffffffe ;  /* 0xfffffffe11097836 */ /* 0x000fca0000000000 */
[----:B------:R-:W-:Y:S01]  /*10590*/  ISETP.GE.AND P1, PT, R9, R18, PT ;  /* 0x000000120900720c */ /* 0x000fe20003f26270 */
[----:B------:R-:W1:Y:S02]  /*105a0*/  SYNCS.PHASECHK.TRANS64.TRYWAIT P0, [UR38+0x31c20], R3 ;  /* 0x031c2003ff0075a7 */ /* 0x000e640008000166 */
[----:B-1----:R-:W-:Y:S10]  /*105b0*/  @!P0 BRA `(.L_x_1960) ;  /* 0x0000003000488947 */ /* 0x002ff40003800000 */
.L_x_2052:
[----:B-1----:R-:W-:Y:S01]  /*105c0*/  IMAD.MOV.U32 R3, RZ, RZ, RZ ;  /* 0x000000ffff037224 */ /* 0x002fe200078e00ff */
[----:B------:R-:W-:Y:S06]  /*105d0*/  @!P1 BRA `(.L_x_1961) ;  /* 0x0000001c00689947 */ /* 0x000fec0003800000 */
[----:B------:R-:W-:Y:S01]  /*105e0*/  UIADD3 UR4, UR43, 0x1, URZ ;  /* 0x000000012b047890 */ /* 0x000fe2000fffe03f */
[----:B------:R-:W-:Y:S01]  /*105f0*/  LOP3.LUT R18, RZ, R18, RZ, 0x33, !PT ;  /* 0x00000012ff127212 */ /* 0x000fe200078e33ff */
[----:B------:R-:W-:Y:S01]  /*10600*/  IMAD.MOV.U32 R6, RZ, RZ, R25 ;  /* 0x000000ffff067224 */ /* 0x000fe200078e0019 */
[----:B------:R-:W-:-:S03]  /*10610*/  LOP3.LUT R8, R2, 0x1f, RZ, 0xc0, !PT ;  /* 0x0000001f02087812 */ /* 0x000fc600078ec0ff */
[----:B------:R-:W-:-:S05]  /*10620*/  IMAD R29, R29, UR4, RZ ;  /* 0x000000041d1d7c24 */ /* 0x000fca000f8e02ff */
[----:B------:R-:W-:-:S04]  /*10630*/  VIMNMX R29, R29, UR39, PT ;  /* 0x000000271d1d7c48 */ /* 0x000fc8000bfe0100 */
[----:B------:R-:W-:Y:S01]  /*10640*/  LOP3.LUT R0, RZ, R29, RZ, 0x33, !PT ;  /* 0x0000001dff007212 */ /* 0x000fe200078e33ff */
[----:B------:R-:W-:-:S05]  /*10650*/  IMAD.MOV R5, RZ, RZ, -R29 ;  /* 0x000000ffff057224 */ /* 0x000fca00078e0a1d */
[----:B------:R-:W-:-:S05]  /*10660*/  VIADDMNMX R18, R5, 0x1, R18, !PT ;  /* 0x0000000105127846 */ /* 0x000fca0007800112 */
[----:B------:R-:W-:Y:S02]  /*10670*/  VIADD R5, R18, 0xfffffffe ;  /* 0xfffffffe12057836 */ /* 0x000fe40000000000 */
[----:B------:R-:W-:-:S03]  /*10680*/  IMAD.IADD R11, R29, 0x1, R18 ;  /* 0x000000011d0b7824 */ /* 0x000fc600078e0212 */
[----:B------:R-:W-:Y:S01]  /*10690*/  ISETP.NE.AND P0, PT, R5, R0, PT ;  /* 0x000000000500720c */ /* 0x000fe20003f05270 */
[----:B------:R-:W-:Y:S01]  /*106a0*/  IMAD.MOV.U32 R0, RZ, RZ, 0x1 ;  /* 0x00000001ff007424 */ /* 0x000fe200078e00ff */
[----:B------:R-:W-:-:S11]  /*106b0*/  LOP3.LUT R10, R11, 0x1, RZ, 0xc0, !PT ;  /* 0x000000010b0a7812 */ /* 0x000fd600078ec0ff */
[----:B------:R-:W-:Y:S05]  /*106c0*/  @!P0 BRA `(.L_x_1962) ;  /* 0x0000001000d48947 */ /* 0x000fea0003800000 */
[----:B------:R-:W-:Y:S01]  /*106d0*/  BSSY B0, `(.L_x_1962) ;  /* 0x0000134000007945 */ /* 0x000fe20003800000 */
[----:B------:R-:W-:Y:S02]  /*106e0*/  IMAD.IADD R11, R11, 0x1, -R10 ;  /* 0x000000010b0b7824 */ /* 0x000fe400078e0a0a */
[----:B------:R-:W-:Y:S02]  /*106f0*/  IMAD.MOV.U32 R12, RZ, RZ, 0x1 ;  /* 0x00000001ff0c7424 */ /* 0x000fe400078e00ff */
[----:B------:R-:W-:-:S07]  /*10700*/  IMAD.MOV.U32 R6, RZ, RZ, R25 ;  /* 0x000000ffff067224 */ /* 0x000fce00078e0019 */
.L_x_1997:
[----:B------:R-:W2:Y:S01]  /*10710*/  LDL R0, [R1] ;  /* 0x0000000001007983 */ /* 0x000ea20000100800 */
[----:B------:R-:W-:Y:S01]  /*10720*/  VIADD R11, R11, 0xfffffffe ;  /* 0xfffffffe0b0b7836 */ /* 0x000fe20000000000 */
[----:B------:R-:W-:Y:S04]  /*10730*/  BSSY B1, `(.L_x_1963) ;  /* 0x0000094000017945 */ /* 0x000fe80003800000 */
[----:B------:R-:W-:Y:S02]  /*10740*/  ISETP.NE.AND P1, PT, R11, RZ, PT ;  /* 0x000000ff0b00720c */ /* 0x000fe40003f25270 */
[----:B--2---:R-:W-:-:S13]  /*10750*/  ISETP.NE.AND P0, PT, R0, RZ, PT ;  /* 0x000000ff0000720c */ /* 0x004fda0003f05270 */
[----:B------:R-:W-:Y:S05]  /*10760*/  @!P0 BRA `(.L_x_1964) ;  /* 0x0000000800408947 */ /* 0x000fea0003800000 */
[----:B------:R-:W-:Y:S01]  /*10770*/  ISETP.NE.AND P0, PT, R28, RZ, PT ;  /* 0x000000ff1c00720c */ /* 0x000fe20003f05270 */
[----:B------:R-:W-:Y:S01]  /*10780*/  IMAD.MOV.U32 R14, RZ, RZ, R9 ;  /* 0x000000ffff0e7224 */ /* 0x000fe200078e0009 */
[----:B------:R-:W-:-:S11]  /*10790*/  SHF.L.U32 R0, R12, 0x1f, RZ ;  /* 0x0000001f0c007819 */ /* 0x000fd600000006ff */
[----:B------:R-:W-:Y:S05]  /*107a0*/  @!P0 BRA `(.L_x_1965) ;  /* 0x00000000004c8947 */ /* 0x000fea0003800000 */
        /* <DEDUP_REMOVED lines=19> */
.L_x_1965:
[----:B------:R-:W2:Y:S01]  /*108e0*/  SYNCS.PHASECHK.TRANS64.TRYWAIT P0, [UR38+0x31c48], R0 ;  /* 0x031c4800ff0075a7 */ /* 0x000ea20008000166 */
[----:B------:R-:W-:Y:S01]  /*108f0*/  BSSY B2, `(.L_x_1966) ;  /* 0x0000003000027945 */ /* 0x000fe20003800000 */
[----:B------:R-:W-:-:S03]  /*10900*/  ISETP.NE.AND P2, PT, R23, RZ, PT ;  /* 0x000000ff1700720c */ /* 0x000fc60003f45270 */
[----:B--2---:R-:W-:Y:S10]  /*10910*/  @!P0 BRA `(.L_x_1967) ;  /* 0x0000002c00888947 */ /* 0x004ff40003800000 */
.L_x_2053:
[----:B------:R-:W-:Y:S05]  /*10920*/  BSYNC B2 ;  /* 0x0000000000027941 */ /* 0x000fea0003800000 */
.L_x_1966:
[----:B------:R-:W-:Y:S04]  /*10930*/  BSSY B2, `(.L_x_1968) ;  /* 0x0000007000027945 */ /* 0x000fe80003800000 */
[----:B------:R-:W-:Y:S05]  /*10940*/  @P2 BRA `(.L_x_1969) ;  /* 0x0000000000142947 */ /* 0x000fea0003800000 */
[----:B------:R-:W-:Y:S01]  /*10950*/  ISETP.NE.AND P0, PT, R8, RZ, PT ;  /* 0x000000ff0800720c */ /* 0x000fe20003f05270 */
[----:B-1----:R-:W-:-:S04]  /*10960*/  IMAD.MOV.U32 R4, RZ, RZ, 0x6c00 ;  /* 0x00006c00ff047424 */ /* 0x002fc800078e00ff */
[----:B------:R2:W-:Y:S08]  /*10970*/  SYNCS.ARRIVE.TRANS64 RZ, [UR38+0x31c38], R4 ;  /* 0x031c3804ffff79a7 */ /* 0x0005f00008000026 */
[----:B--2---:R-:W-:Y:S05]  /*10980*/  @!P0 BRA `(.L_x_1969) ;  /* 0x0000000000048947 */ /* 0x004fea0003800000 */
[----:B------:R-:W-:Y:S01]  /*10990*/  BPT.TRAP 0x1 ;  /* 0x000000040000795c */ /* 0x000fe20000300000 */
.L_x_1969:
[----:B------:R-:W-:Y:S05]  /*109a0*/  BSYNC B2 ;  /* 0x0000000000027941 */ /* 0x000fea0003800000 */
.L_x_1968:
[----:B------:R-:W-:Y:S01]  /*109b0*/  IMAD.MOV.U32 R7, RZ, RZ, RZ ;  /* 0x000000ffff077224 */ /* 0x000fe200078e00ff */
        /* <DEDUP_REMOVED lines=10> */
.L_x_1970:
        /* <DEDUP_REMOVED lines=13> */
.L_x_1971:
        /* <DEDUP_REMOVED lines=15> */
.L_x_1972:
        /* <DEDUP_REMOVED lines=12> */
.L_x_2054:
[----:B------:R-:W-:Y:S05]  /*10ce0*/  BSYNC B2 ;  /* 0x0000000000027941 */ /* 0x000fea0003800000 */
.L_x_1973:
        /* <DEDUP_REMOVED lines=9> */
.L_x_1976:
[----:B------:R-:W-:Y:S05]  /*10d80*/  BSYNC B2 ;  /* 0x0000000000027941 */ /* 0x000fea0003800000 */
.L_x_1975:
        /* <DEDUP_REMOVED lines=10> */
.L_x_1977:
        /* <DEDUP_REMOVED lines=13> */
.L_x_1978:
        /* <DEDUP_REMOVED lines=13> */
.L_x_1979:
        /* <DEDUP_REMOVED lines=10> */
.L_x_1964:
[----:B------:R-:W-:Y:S05]  /*11070*/  BSYNC B1 ;  /* 0x0000000000017941 */ /* 0x000fea0003800000 */
.L_x_1963:
[----:B------:R-:W2:Y:S01]  /*11080*/  LDL R0, [R1] ;  /* 0x0000000001007983 */ /* 0x000ea20000100800 */
[----:B------:R-:W-:Y:S01]  /*11090*/  BSSY B1, `(.L_x_1980) ;  /* 0x0000094000017945 */ /* 0x000fe20003800000 */
[----:B--2---:R-:W-:Y:S02]  /*110a0*/  ISETP.NE.AND P0, PT, R0, RZ, PT ;  /* 0x000000ff0000720c */ /* 0x004fe40003f05270 */
[----:B------:R-:W-:-:S11]  /*110b0*/  LOP3.LUT R0, R12, 0x1, RZ, 0x3c, !PT ;  /* 0x000000010c007812 */ /* 0x000fd600078e3cff */
[----:B------:R-:W-:Y:S05]  /*110c0*/  @!P0 BRA `(.L_x_1981) ;  /* 0x0000000800408947 */ /* 0x000fea0003800000 */
[----:B------:R-:W-:Y:S01]  /*110d0*/  ISETP.NE.AND P0, PT, R28, RZ, PT ;  /* 0x000000ff1c00720c */ /* 0x000fe20003f05270 */
[----:B------:R-:W-:Y:S01]  /*110e0*/  VIADD R13, R9, 0xffffffff ;  /* 0xffffffff090d7836 */ /* 0x000fe20000000000 */
        /* <DEDUP_REMOVED lines=21> */
.L_x_1982:
[----:B------:R-:W2:Y:S01]  /*11240*/  SYNCS.PHASECHK.TRANS64.TRYWAIT P0, [UR38+0x31c40], R14 ;  /* 0x031c400eff0075a7 */ /* 0x000ea20008000166 */
[----:B------:R-:W-:Y:S01]  /*11250*/  BSSY B2, `(.L_x_1983) ;  /* 0x0000003000027945 */ /* 0x000fe20003800000 */
[----:B------:R-:W-:-:S03]  /*11260*/  ISETP.NE.AND P2, PT, R23, RZ, PT ;  /* 0x000000ff1700720c */ /* 0x000fc60003f45270 */
[----:B--2---:R-:W-:Y:S10]  /*11270*/  @!P0 BRA `(.L_x_1984) ;  /* 0x0000002400608947 */ /* 0x004ff40003800000 */
.L_x_2055:
[----:B------:R-:W-:Y:S05]  /*11280*/  BSYNC B2 ;  /* 0x0000000000027941 */ /* 0x000fea0003800000 */
.L_x_1983:
[----:B------:R-:W-:Y:S04]  /*11290*/  BSSY B2, `(.L_x_1985) ;  /* 0x0000007000027945 */ /* 0x000fe80003800000 */
[----:B------:R-:W-:Y:S05]  /*112a0*/  @P2 BRA `(.L_x_1986) ;  /* 0x0000000000142947 */ /* 0x000fea0003800000 */
[----:B------:R-:W-:Y:S01]  /*112b0*/  ISETP.NE.AND P0, PT, R8, RZ, PT ;  /* 0x000000ff0800720c */ /* 0x000fe20003f05270 */
[----:B-1----:R-:W-:-:S04]  /*112c0*/  IMAD.MOV.U32 R4, RZ, RZ, 0x6c00 ;  /* 0x00006c00ff047424 */ /* 0x002fc800078e00ff */
[----:B------:R2:W-:Y:S08]  /*112d0*/  SYNCS.ARRIVE.TRANS64 RZ, [UR38+0x31c30], R4 ;  /* 0x031c3004ffff79a7 */ /* 0x0005f00008000026 */
[----:B--2---:R-:W-:Y:S05]  /*112e0*/  @!P0 BRA `(.L_x_1986) ;  /* 0x0000000000048947 */ /* 0x004fea0003800000 */
[----:B------:R-:W-:Y:S01]  /*112f0*/  BPT.TRAP 0x1 ;  /* 0x000000040000795c */ /* 0x000fe20000300000 */
.L_x_1986:
[----:B------:R-:W-:Y:S05]  /*11300*/  BSYNC B2 ;  /* 0x0000000000027941 */ /* 0x000fea0003800000 */
.L_x_1985:
        /* <DEDUP_REMOVED lines=11> */
.L_x_1987:
        /* <DEDUP_REMOVED lines=14> */
.L_x_1988:
        /* <DEDUP_REMOVED lines=14> */
.L_x_1989:
        /* <DEDUP_REMOVED lines=12> */
.L_x_2056:
[----:B------:R-:W-:Y:S05]  /*11640*/  BSYNC B2 ;  /* 0x0000000000027941 */ /* 0x000fea0003800000 */
.L_x_1990:
        /* <DEDUP_REMOVED lines=9> */
.L_x_1993:
[----:B------:R-:W-:Y:S05]  /*116e0*/  BSYNC B2 ;  /* 0x0000000000027941 */ /* 0x000fea0003800000 */
.L_x_1992:
        /* <DEDUP_REMOVED lines=10> */
.L_x_1994:
        /* <DEDUP_REMOVED lines=13> */
.L_x_1995:
        /* <DEDUP_REMOVED lines=13> */
.L_x_1996:
        /* <DEDUP_REMOVED lines=10> */
.L_x_1981:
[----:B------:R-:W-:Y:S05]  /*119d0*/  BSYNC B1 ;  /* 0x0000000000017941 */ /* 0x000fea0003800000 */
.L_x_1980:
[----:B------:R-:W-:Y:S02]  /*119e0*/  VIADD R9, R9, 0xfffffffe ;  /* 0xfffffffe09097836 */ /* 0x000fe40000000000 */
[----:B------:R-:W-:Y:S01]  /*119f0*/  IMAD.MOV.U32 R12, RZ, RZ, R0 ;  /* 0x000000ffff0c7224 */ /* 0x000fe200078e0000 */
[----:B------:R-:W-:Y:S06]  /*11a00*/  @P1 BRA `(.L_x_1997) ;  /* 0xffffffec00401947 */ /* 0x000fec000383ffff */
[----:B------:R-:W-:Y:S05]  /*11a10*/  BSYNC B0 ;  /* 0x0000000000007941 */ /* 0x000fea0003800000 */
.L_x_1962:
[----:B------:R-:W-:Y:S01]  /*11a20*/  ISETP.NE.AND P0, PT, R10, RZ, PT ;  /* 0x000000ff0a00720c */ /* 0x000fe20003f05270 */
[----:B------:R-:W-:-:S12]  /*11a30*/  BSSY B0, `(.L_x_1961) ;  /* 0x0000094000007945 */ /* 0x000fd80003800000 */
[----:B------:R-:W-:Y:S05]  /*11a40*/  @!P0 BRA `(.L_x_1998) ;  /* 0x0000000800488947 */ /* 0x000fea0003800000 */
[----:B------:R-:W2:Y:S01]  /*11a50*/  LDL R4, [R1] ;  /* 0x0000000001047983 */ /* 0x000ea20000100800 */
[----:B------:R-:W-:Y:S01]  /*11a60*/  IMAD.MOV.U32 R3, RZ, RZ, 0x1 ;  /* 0x00000001ff037424 */ /* 0x000fe200078e00ff */
[----:B--2---:R-:W-:-:S13]  /*11a70*/  ISETP.NE.AND P1, PT, R4, RZ, PT ;  /* 0x000000ff0400720c */ /* 0x004fda0003f25270 */
[----:B------:R-:W-:Y:S05]  /*11a80*/  @!P1 BRA `(.L_x_1998) ;  /* 0x0000000800389947 */ /* 0x000fea0003800000 */
[----:B------:R-:W-:Y:S02]  /*11a90*/  ISETP.NE.AND P1, PT, R28, RZ, PT ;  /* 0x000000ff1c00720c */ /* 0x000fe40003f25270 */
        /* <DEDUP_REMOVED lines=21> */
.L_x_1999:
[----:B------:R-:W2:Y:S01]  /*11bf0*/  SYNCS.PHASECHK.TRANS64.TRYWAIT P0, [UR38+0x31c48], R10 ;  /* 0x031c480aff0075a7 */ /* 0x000ea20008000166 */
[----:B------:R-:W-:Y:S01]  /*11c00*/  BSSY B1, `(.L_x_2000) ;  /* 0x0000003000017945 */ /* 0x000fe20003800000 */
[----:B------:R-:W-:-:S03]  /*11c10*/  ISETP.NE.AND P1, PT, R23, RZ, PT ;  /* 0x000000ff1700720c */ /* 0x000fc60003f25270 */
[----:B--2---:R-:W-:Y:S10]  /*11c20*/  @!P0 BRA `(.L_x_2001) ;  /* 0x0000001c00248947 */ /* 0x004ff40003800000 */
.L_x_2057:
[----:B------:R-:W-:Y:S05]  /*11c30*/  BSYNC B1 ;  /* 0x0000000000017941 */ /* 0x000fea0003800000 */
.L_x_2000:
[----:B------:R-:W-:Y:S04]  /*11c40*/  BSSY B1, `(.L_x_2002) ;  /* 0x0000007000017945 */ /* 0x000fe80003800000 */
[----:B------:R-:W-:Y:S05]  /*11c50*/  @P1 BRA `(.L_x_2003) ;  /* 0x0000000000141947 */ /* 0x000fea0003800000 */
[----:B------:R-:W-:Y:S01]  /*11c60*/  ISETP.NE.AND P0, PT, R8, RZ, PT ;  /* 0x000000ff0800720c */ /* 0x000fe20003f05270 */
[----:B-1----:R-:W-:-:S04]  /*11c70*/  IMAD.MOV.U32 R4, RZ, RZ, 0x6c00 ;  /* 0x00006c00ff047424 */ /* 0x002fc800078e00ff */
[----:B------:R2:W-:Y:S08]  /*11c80*/  SYNCS.ARRIVE.TRANS64 RZ, [UR38+0x31c38], R4 ;  /* 0x031c3804ffff79a7 */ /* 0x0005f00008000026 */
[----:B--2---:R-:W-:Y:S05]  /*11c90*/  @!P0 BRA `(.L_x_2003) ;  /* 0x0000000000048947 */ /* 0x004fea0003800000 */
[----:B------:R-:W-:Y:S01]  /*11ca0*/  BPT.TRAP 0x1 ;  /* 0x000000040000795c */ /* 0x000fe20000300000 */
.L_x_2003:
[----:B------:R-:W-:Y:S05]  /*11cb0*/  BSYNC B1 ;  /* 0x0000000000017941 */ /* 0x000fea0003800000 */
.L_x_2002:
        /* <DEDUP_REMOVED lines=11> */
.L_x_2004:
        /* <DEDUP_REMOVED lines=14> */
.L_x_2005:
        /* <DEDUP_REMOVED lines=14> */
.L_x_2006:
        /* <DEDUP_REMOVED lines=11> */
.L_x_2058:
[----:B------:R-:W-:Y:S05]  /*11fe0*/  BSYNC B1 ;  /* 0x0000000000017941 */ /* 0x000fea0003800000 */
.L_x_2007:
        /* <DEDUP_REMOVED lines=9> */
.L_x_2010:
[----:B------:R-:W-:Y:S05]  /*12080*/  BSYNC B1 ;  /* 0x0000000000017941 */ /* 0x000fea0003800000 */
.L_x_2009:
        /* <DEDUP_REMOVED lines=10> */
.L_x_2011:
        /* <DEDUP_REMOVED lines=13> */
.L_x_2012:
        /* <DEDUP_REMOVED lines=13> */
.L_x_2013:
        /* <DEDUP_REMOVED lines=10> */
.L_x_1998:
[----:B------:R-:W-:Y:S05]  /*12370*/  BSYNC B0 ;  /* 0x0000000000007941 */ /* 0x000fea0003800000 */
.L_x_1961:
[----:B------:R-:W2:Y:S01]  /*12380*/  LDL.LU R4, [R1] ;  /* 0x0000000001047983 */ /* 0x000ea20000300800 */
[----:B------:R-:W-:Y:S01]  /*12390*/  BSSY B0, `(.L_x_2014) ;  /* 0x0000041000007945 */ /* 0x000fe20003800000 */
[----:B--2---:R-:W-:-:S13]  /*123a0*/  ISETP.NE.AND P0, PT, R4, RZ, PT ;  /* 0x000000ff0400720c */ /* 0x004fda0003f05270 */
[----:B------:R-:W-:Y:S05]  /*123b0*/  @!P0 BRA `(.L_x_2015) ;  /* 0x0000000000f88947 */ /* 0x000fea0003800000 */
[----:B------:R-:W-:Y:S01]  /*123c0*/  LEA R5, R3, UR38, 0x3 ;  /* 0x0000002603057c11 */ /* 0x000fe2000f8e18ff */
[----:B------:R-:W-:Y:S01]  /*123d0*/  BSSY B1, `(.L_x_2016) ;  /* 0x0000005000017945 */ /* 0x000fe20003800000 */
[----:B------:R-:W-:Y:S02]  /*123e0*/  SHF.L.U32 R4, R0, 0x1f, RZ ;  /* 0x0000001f00047819 */ /* 0x000fe400000006ff */
[----:B------:R-:W-:Y:S02]  /*123f0*/  ISETP.NE.AND P1, PT, R23, RZ, PT ;  /* 0x000000ff1700720c */ /* 0x000fe40003f25270 */
[----:B------:R-:W1:Y:S02]  /*12400*/  SYNCS.PHASECHK.TRANS64.TRYWAIT P0, [R5+URZ+0x31c60], R4 ;  /* 0x031c6004050075a7 */ /* 0x000e64000800017f */
[----:B-1----:R-:W-:Y:S09]  /*12410*/  @!P0 BRA `(.L_x_2017) ;  /* 0x0000001400588947 */ /* 0x002ff20003800000 */
.L_x_2059:
[----:B------:R-:W-:Y:S05]  /*12420*/  BSYNC B1 ;  /* 0x0000000000017941 */ /* 0x000fea0003800000 */
.L_x_2016:
[----:B------:R-:W-:Y:S04]  /*12430*/  BSSY B1, `(.L_x_2018) ;  /* 0x0000007000017945 */ /* 0x000fe80003800000 */
[----:B------:R-:W-:Y:S05]  /*12440*/  @P1 BRA `(.L_x_2019) ;  /* 0x0000000000141947 */ /* 0x000fea0003800000 */
[----:B------:R-:W-:Y:S01]  /*12450*/  LOP3.LUT P0, RZ, R2, 0x1f, RZ, 0xc0, !PT ;  /* 0x0000001f02ff7812 */ /* 0x000fe2000780c0ff */
[----:B-1----:R-:W-:-:S04]  /*12460*/  IMAD.MOV.U32 R4, RZ, RZ, 0x6c00 ;  /* 0x00006c00ff047424 */ /* 0x002fc800078e00ff */
[----:B------:R2:W-:Y:S08]  /*12470*/  SYNCS.ARRIVE.TRANS64 RZ, [R5+URZ+0x31c50], R4 ;  /* 0x031c500405ff79a7 */ /* 0x0005f0000800003f */
[----:B------:R-:W-:Y:S05]  /*12480*/  @!P0 BRA `(.L_x_2019) ;  /* 0x0000000000048947 */ /* 0x000fea0003800000 */
[----:B------:R-:W-:Y:S01]  /*12490*/  BPT.TRAP 0x1 ;  /* 0x000000040000795c */ /* 0x000fe20000300000 */
.L_x_2019:
[----:B------:R-:W-:Y:S05]  /*124a0*/  BSYNC B1 ;  /* 0x0000000000017941 */ /* 0x000fea0003800000 */
.L_x_2018:
        /* <DEDUP_REMOVED lines=13> */
.L_x_2020:
        /* <DEDUP_REMOVED lines=13> */
.L_x_2021:
        /* <DEDUP_REMOVED lines=13> */
.L_x_2022:
        /* <DEDUP_REMOVED lines=8> */
.L_x_2015:
[----:B------:R-:W-:Y:S05]  /*127a0*/  BSYNC B0 ;  /* 0x0000000000007941 */ /* 0x000fea0003800000 */
.L_x_2014:
[----:B------:R-:W-:Y:S02]  /*127b0*/  VIADD R3, R3, 0x1 ;  /* 0x0000000103037836 */ /* 0x000fe40000000000 */
[----:B-12---:R-:W-:-:S03]  /*127c0*/  IMAD.MOV.U32 R4, RZ, RZ, RZ ;  /* 0x000000ffff047224 */ /* 0x006fc600078e00ff */
[----:B------:R-:W-:-:S04]  /*127d0*/  ISETP.NE.AND P0, PT, R3, 0x2, PT ;  /* 0x000000020300780c */ /* 0x000fc80003f05270 */
[----:B------:R-:W-:Y:S02]  /*127e0*/  SEL R5, RZ, 0x1, P0 ;  /* 0x00000001ff057807 */ /* 0x000fe40000000000 */
[----:B------:R-:W-:Y:S02]  /*127f0*/  SEL R3, R3, RZ, P0 ;  /* 0x000000ff03037207 */ /* 0x000fe40000000000 */
[----:B------:R-:W-:-:S07]  /*12800*/  LOP3.LUT R0, R0, R5, RZ, 0x3c, !PT ;  /* 0x0000000500007212 */ /* 0x000fce00078e3cff */
.L_x_1945:
[----:B------:R-:W1:Y:S01]  /*12810*/  S2R R5, SR_CgaCtaId ;  /* 0x0000000000057919 */ /* 0x000e620000008800 */
[----:B------:R-:W-:Y:S02]  /*12820*/  MOV R2, 0x400 ;  /* 0x0000040000027802 */ /* 0x000fe40000000f00 */
[----:B------:R-:W-:Y:S02]  /*12830*/  SHF.L.U32 R4, R4, 0x1f, RZ ;  /* 0x0000001f04047819 */ /* 0x000fe400000006ff */
[----:B-1----:R-:W-:-:S04]  /*12840*/  LEA R17, R5, R2, 0x18 ;  /* 0x0000000205117211 */ /* 0x002fc800078ec0ff */
[----:B------:R-:W1:Y:S02]  /*12850*/  SYNCS.PHASECHK.TRANS64.TRYWAIT P0, [R17+URZ+0x31c20], R4 ;  /* 0x031c2004110075a7 */ /* 0x000e64000800017f */
[----:B-1----:R-:W-:Y:S05]  /*12860*/  @!P0 BRA `(.L_x_2023) ;  /* 0x0000001000588947 */ /* 0x002fea0003800000 */
.L_x_2060:
[----:B------:R-:W-:-:S03]  /*12870*/  UMOV UR4, 0xffffffff ;  /* 0xffffffff00047882 */ /* 0x000fc60000000000 */
[----:B------:R-:W-:Y:S05]  /*12880*/  BRA.DIV UR4, `(.L_x_2024) ;  /* 0x0000001204647947 */ /* 0x000fea000b800000 */
[----:B------:R2:W3:Y:S02]  /*12890*/  SHFL.IDX PT, R14, R26, RZ, 0x1f ;  /* 0x00001fff1a0e7589 */ /* 0x0004e400000e0000 */
.L_x_2063:
[----:B---3--:R-:W-:-:S13]  /*128a0*/  ISETP.NE.AND P0, PT, R14, RZ, PT ;  /* 0x000000ff0e00720c */ /* 0x008fda0003f05270 */
[----:B------:R-:W-:Y:S05]  /*128b0*/  @P0 BRA `(.L_x_1907) ;  /* 0x0000000000840947 */ /* 0x000fea0003800000 */
[----:B------:R-:W-:-:S03]  /*128c0*/  UMOV UR4, 0xffffffff ;  /* 0xffffffff00047882 */ /* 0x000fc60000000000 */
[----:B------:R-:W-:Y:S05]  /*128d0*/  BRA.DIV UR4, `(.L_x_2025) ;  /* 0x0000001204787947 */ /* 0x000fea000b800000 */
[----:B------:R-:W-:-:S13]  /*128e0*/  ELECT P6, URZ, PT ;  /* 0x00000000003f782f */ /* 0x000fda00038c0000 */
.L_x_2066:
[----:B------:R-:W-:Y:S05]  /*128f0*/  @!P6 BRA `(.L_x_1907) ;  /* 0x000000000074e947 */ /* 0x000fea0003800000 */
[----:B------:R-:W-:-:S04]  /*12900*/  LOP3.LUT R22, R22, 0x2, RZ, 0xfc, !PT ;  /* 0x0000000216167812 */ /* 0x000fc800078efcff */
[----:B------:R-:W-:-:S13]  /*12910*/  ISETP.NE.AND P2, PT, R22, 0x3, PT ;  /* 0x000000031600780c */ /* 0x000fda0003f45270 */
[----:B------:R-:W-:Y:S05]  /*12920*/  @!P2 BRA `(.L_x_2026) ;  /* 0x000000000004a947 */ /* 0x000fea0003800000 */
[----:B------:R-:W-:Y:S01]  /*12930*/  BPT.TRAP 0x1 ;  /* 0x000000040000795c */ /* 0x000fe20000300000 */
.L_x_2026:
[----:B------:R-:W-:Y:S01]  /*12940*/  VIADD R6, R17, 0x31c40 ;  /* 0x00031c4011067836 */ /* 0x000fe20000000000 */
[----:B-1----:R-:W-:Y:S01]  /*12950*/  SHF.L.U32 R4, R0, 0x1f, RZ ;  /* 0x0000001f00047819 */ /* 0x002fe200000006ff */
        /* <DEDUP_REMOVED lines=10> */
.L_x_2067:
[----:B------:R-:W3:Y:S02]  /*12a00*/  SYNCS.PHASECHK.TRANS64.TRYWAIT P0, [R5+URZ], R2 ;  /* 0x00000002050075a7 */ /* 0x000ee4000800017f */
[----:B---3--:R-:W-:Y:S05]  /*12a10*/  @!P0 BRA `(.L_x_2028) ;  /* 0x00000010005c8947 */ /* 0x008fea0003800000 */
.L_x_2068:
[----:B------:R-:W-:Y:S05]  /*12a20*/  @!P2 BRA `(.L_x_2029) ;  /* 0x000000000004a947 */ /* 0x000fea0003800000 */
[----:B------:R-:W-:Y:S01]  /*12a30*/  BPT.TRAP 0x1 ;  /* 0x000000040000795c */ /* 0x000fe20000300000 */
.L_x_2029:
[----:B------:R-:W-:-:S04]  /*12a40*/  VIADD R0, R17, 0x31c60 ;  /* 0x00031c6011007836 */ /* 0x000fc80000000000 */
[----:B------:R-:W-:-:S04]  /*12a50*/  IMAD R3, R3, 0x8, R0 ;  /* 0x0000000803037824 */ /* 0x000fc800078e0200 */
[----:B------:R-:W4:Y:S02]  /*12a60*/  SYNCS.PHASECHK.TRANS64.TRYWAIT P0, [R3+URZ], R4 ;  /* 0x00000004030075a7 */ /* 0x000f24000800017f */
[----:B----4-:R-:W-:Y:S05]  /*12a70*/  @!P0 BRA `(.L_x_2030) ;  /* 0x0000001000588947 */ /* 0x010fea0003800000 */
.L_x_2069:
[----:B------:R-:W-:-:S07]  /*12a80*/  IMAD R9, R9, 0x8, R0 ;  /* 0x0000000809097824 */ /* 0x000fce00078e0200 */
.L_x_2031:
[----:B------:R0:W0:Y:S02]  /*12a90*/  SYNCS.PHASECHK.TRANS64.TRYWAIT P0, [R9+URZ], R2 ;  /* 0x00000002090075a7 */ /* 0x000024000800017f */
[----:B0-----:R-:W-:Y:S05]  /*12aa0*/  @!P0 NANOSLEEP.SYNCS 0x989680 ;  /* 0x009896800000895d */ /* 0x001fea0003900000 */
[----:B------:R-:W0:Y:S02]  /*12ab0*/  @!P0 SYNCS.PHASECHK.TRANS64 P0, [R9+URZ], R2 ;  /* 0x00000002090085a7 */ /* 0x000e24000800007f */
[----:B0-----:R-:W-:Y:S05]  /*12ac0*/  @!P0 BRA `(.L_x_2031) ;  /* 0xfffffffc00f08947 */ /* 0x001fea000383ffff */
.L_x_1907:
[----:B------:R-:W-:Y:S05]  /*12ad0*/  BSYNC B6 ;  /* 0x0000000000067941 */ /* 0x000fea0003800000 */
.L_x_1904:
[----:B------:R-:W-:Y:S05]  /*12ae0*/  EXIT ;  /* 0x000000000000794d */ /* 0x000fea0003800000 */
.L_x_1911:
[----:B-1----:R-:W-:-:S04]  /*12af0*/  IMAD.U32 R3, RZ, RZ, UR56 ;  /* 0x00000038ff037e24 */ /* 0x002fc8000f8e00ff */
[----:B------:R1:W2:Y:S03]  /*12b00*/  SYNCS.PHASECHK.TRANS64.TRYWAIT P1, [R3+URZ+0x31c00], R0 ;  /* 0x031c0000030075a7 */ /* 0x0002a6000802017f */
[----:B--2---:R-:W-:Y:S05]  /*12b10*/  @!P1 NANOSLEEP.SYNCS 0x989680 ;  /* 0x009896800000995d */ /* 0x004fea0003900000 */
[----:B------:R-:W2:Y:S02]  /*12b20*/  @!P1 SYNCS.PHASECHK.TRANS64 P1, [R3+URZ+0x31c00], R0 ;  /* 0x031c0000030095a7 */ /* 0x000ea4000802007f */
[----:B--2---:R-:W-:Y:S05]  /*12b30*/  @!P1 BRA `(.L_x_1911) ;  /* 0xfffffffc00ec9947 */ /* 0x004fea000383ffff */
[----:B------:R-:W-:Y:S05]  /*12b40*/  BRA `(.L_x_2032) ;  /* 0xfffffee400fc7947 */ /* 0x000fea000383ffff */
.L_x_1915:
[----:B-1----:R-:W-:-:S04]  /*12b50*/  IMAD.U32 R3, RZ, RZ, UR56 ;  /* 0x00000038ff037e24 */ /* 0x002fc8000f8e00ff */
[----:B------:R1:W3:Y:S03]  /*12b60*/  SYNCS.PHASECHK.TRANS64.TRYWAIT P2, [R3+URZ+0x31c30], R0 ;  /* 0x031c3000030075a7 */ /* 0x0002e6000804017f */
[----:B---3--:R-:W-:Y:S05]  /*12b70*/  @!P2 NANOSLEEP.SYNCS 0x989680 ;  /* 0x009896800000a95d */ /* 0x008fea0003900000 */
[----:B------:R-:W3:Y:S02]  /*12b80*/  @!P2 SYNCS.PHASECHK.TRANS64 P2, [R3+URZ+0x31c30], R0 ;  /* 0x031c30000300a5a7 */ /* 0x000ee4000804007f */
[----:B---3--:R-:W-:Y:S05]  /*12b90*/  @!P2 BRA `(.L_x_1915) ;  /* 0xfffffffc00eca947 */ /* 0x008fea000383ffff */
[----:B------:R-:W-:Y:S05]  /*12ba0*/  BRA `(.L_x_1914) ;  /* 0xfffffee800107947 */ /* 0x000fea000383ffff */
.L_x_1920:
[----:B-1----:R-:W-:-:S04]  /*12bb0*/  IMAD.U32 R12, RZ, RZ, UR6 ;  /* 0x00000006ff0c7e24 */ /* 0x002fc8000f8e00ff */
[----:B------:R1:W2:Y:S03]  /*12bc0*/  SYNCS.PHASECHK.TRANS64.TRYWAIT P3, [R12+URZ+0x31c30], R3 ;  /* 0x031c30030c0075a7 */ /* 0x0002a6000806017f */
[----:B--2---:R-:W-:Y:S05]  /*12bd0*/  @!P3 NANOSLEEP.SYNCS 0x989680 ;  /* 0x009896800000b95d */ /* 0x004fea0003900000 */
[----:B------:R-:W2:Y:S02]  /*12be0*/  @!P3 SYNCS.PHASECHK.TRANS64 P3, [R12+URZ+0x31c30], R3 ;  /* 0x031c30030c00b5a7 */ /* 0x000ea4000806007f */
[----:B--2---:R-:W-:Y:S05]  /*12bf0*/  @!P3 BRA `(.L_x_1920) ;  /* 0xfffffffc00ecb947 */ /* 0x004fea000383ffff */
[----:B------:R-:W-:Y:S05]  /*12c00*/  BRA `(.L_x_1917) ;  /* 0xffffff24005c7947 */ /* 0x000fea000383ffff */
.L_x_1924:
[----:B-1----:R-:W-:-:S04]  /*12c10*/  IMAD.U32 R12, RZ, RZ, UR6 ;  /* 0x00000006ff0c7e24 */ /* 0x002fc8000f8e00ff */
[----:B------:R1:W2:Y:S03]  /*12c20*/  SYNCS.PHASECHK.TRANS64.TRYWAIT P3, [R12+URZ+0x31c50], R3 ;  /* 0x031c50030c0075a7 */ /* 0x0002a6000806017f */
[----:B--2---:R-:W-:Y:S05]  /*12c30*/  @!P3 NANOSLEEP.SYNCS 0x989680 ;  /* 0x009896800000b95d */ /* 0x004fea0003900000 */
[----:B------:R-:W2:Y:S02]  /*12c40*/  @!P3 SYNCS.PHASECHK.TRANS64 P3, [R12+URZ+0x31c50], R3 ;  /* 0x031c50030c00b5a7 */ /* 0x000ea4000806007f */
[----:B--2---:R-:W-:Y:S05]  /*12c50*/  @!P3 BRA `(.L_x_1924) ;  /* 0xfffffffc00ecb947 */ /* 0x004fea000383ffff */
[----:B------:R-:W-:Y:S05]  /*12c60*/  BRA `(.L_x_1921) ;  /* 0xffffff3800fc7947 */ /* 0x000fea000383ffff */
.L_x_1930:
[----:B-1----:R-:W-:-:S04]  /*12c70*/  IMAD.U32 R3, RZ, RZ, UR5 ;  /* 0x00000005ff037e24 */ /* 0x002fc8000f8e00ff */
[----:B------:R1:W2:Y:S03]  /*12c80*/  SYNCS.PHASECHK.TRANS64.TRYWAIT P2, [R3+URZ+0x31c30], R0 ;  /* 0x031c3000030075a7 */ /* 0x0002a6000804017f */
[----:B--2---:R-:W-:Y:S05]  /*12c90*/  @!P2 NANOSLEEP.SYNCS 0x989680 ;  /* 0x009896800000a95d */ /* 0x004fea0003900000 */
[----:B------:R-:W2:Y:S02]  /*12ca0*/  @!P2 SYNCS.PHASECHK.TRANS64 P2, [R3+URZ+0x31c30], R0 ;  /* 0x031c30000300a5a7 */ /* 0x000ea4000804007f */
[----:B--2---:R-:W-:Y:S05]  /*12cb0*/  @!P2 BRA `(.L_x_1930) ;  /* 0xfffffffc00eca947 */ /* 0x004fea000383ffff */
[----:B------:R-:W-:Y:S05]  /*12cc0*/  BRA `(.L_x_1927) ;  /* 0xffffff6800347947 */ /* 0x000fea000383ffff */
.L_x_1934:
[----:B-1----:R-:W-:-:S04]  /*12cd0*/  IMAD.U32 R3, RZ, RZ, UR5 ;  /* 0x00000005ff037e24 */ /* 0x002fc8000f8e00ff */
[----:B------:R1:W2:Y:S03]  /*12ce0*/  SYNCS.PHASECHK.TRANS64.TRYWAIT P2, [R3+URZ+0x31c50], R0 ;  /* 0x031c5000030075a7 */ /* 0x0002a6000804017f */
[----:B--2---:R-:W-:Y:S05]  /*12cf0*/  @!P2 NANOSLEEP.SYNCS 0x989680 ;  /* 0x009896800000a95d */ /* 0x004fea0003900000 */
[----:B------:R-:W2:Y:S02]  /*12d00*/  @!P2 SYNCS.PHASECHK.TRANS64 P2, [R3+URZ+0x31c50], R0 ;  /* 0x031c50000300a5a7 */ /* 0x000ea4000804007f */
[----:B--2---:R-:W-:Y:S05]  /*12d10*/  @!P2 BRA `(.L_x_1934) ;  /* 0xfffffffc00eca947 */ /* 0x004fea000383ffff */
[----:B------:R-:W-:Y:S05]  /*12d20*/  BRA `(.L_x_1931) ;  /* 0xffffff7c00d47947 */ /* 0x000fea000383ffff */
.L_x_1939:
[----:B-1----:R-:W-:-:S04]  /*12d30*/  IMAD.U32 R8, RZ, RZ, UR9 ;  /* 0x00000009ff087e24 */ /* 0x002fc8000f8e00ff */
[----:B------:R1:W2:Y:S03]  /*12d40*/  SYNCS.PHASECHK.TRANS64.TRYWAIT P0, [R8+URZ+0x31c50], R7 ;  /* 0x031c5007080075a7 */ /* 0x0002a6000800017f */
[----:B--2---:R-:W-:Y:S05]  /*12d50*/  @!P0 NANOSLEEP.SYNCS 0x989680 ;  /* 0x009896800000895d */ /* 0x004fea0003900000 */
[----:B------:R-:W2:Y:S02]  /*12d60*/  @!P0 SYNCS.PHASECHK.TRANS64 P0, [R8+URZ+0x31c50], R7 ;  /* 0x031c5007080085a7 */ /* 0x000ea4000800007f */
[----:B--2---:R-:W-:Y:S05]  /*12d70*/  @!P0 BRA `(.L_x_1939) ;  /* 0xfffffffc00ec8947 */ /* 0x004fea000383ffff */
[----:B------:R-:W-:Y:S05]  /*12d80*/  BRA `(.L_x_1938) ;  /* 0xffffff9c00ac7947 */ /* 0x000fea000383ffff */
.L_x_1950:
[----:B------:R-:W-:Y:S02]  /*12d90*/  IMAD.MOV.U32 R13, RZ, RZ, R26 ;  /* 0x000000ffff0d7224 */ /* 0x000fe400078e001a */
[----:B------:R-:W-:Y:S02]  /*12da0*/  IMAD.MOV.U32 R12, RZ, RZ, RZ ;  /* 0x000000ffff0c7224 */ /* 0x000fe400078e00ff */
[----:B------:R-:W-:Y:S02]  /*12db0*/  IMAD.MOV.U32 R11, RZ, RZ, 0x1f ;  /* 0x0000001fff0b7424 */ /* 0x000fe400078e00ff */
[----:B------:R-:W-:-:S07]  /*12dc0*/  IMAD.MOV.U32 R15, RZ, RZ, -0x1 ;  /* 0xffffffffff0f7424 */ /* 0x000fce00078e00ff */
[----:B------:R-:W-:Y:S05]  /*12dd0*/  WARPSYNC.COLLECTIVE R15, `(.L_x_2033) ;  /* 0x000000000f087348 */ /* 0x000fea0003c00000 */
[----:B------:R0:W1:Y:S02]  /*12de0*/  SHFL.IDX P6, R14, R13, R12, R11 ;  /* 0x0000000c0d0e7389 */ /* 0x00006400000c000b */
[----:B01----:R-:W-:Y:S01]  /*12df0*/  ENDCOLLECTIVE ;  /* 0x000000000000791b */ /* 0x003fe20003800000 */
.L_x_2033:
[----:B------:R-:W-:Y:S05]  /*12e00*/  BRA `(.L_x_2034) ;  /* 0xffffffc400f47947 */ /* 0x000fea000383ffff */
.L_x_1952:
[----:B------:R-:W-:Y:S01]  /*12e10*/  BSSY B0, `(.L_x_2035) ;  /* 0x0000006000007945 */ /* 0x000fe20003800000 */
[----:B------:R-:W-:-:S07]  /*12e20*/  IMAD.MOV.U32 R15, RZ, RZ, -0x1 ;  /* 0xffffffffff0f7424 */ /* 0x000fce00078e00ff */
[----:B01----:R-:W-:Y:S05]  /*12e30*/  WARPSYNC.COLLECTIVE R15, `(.L_x_2036) ;  /* 0x000000000f0c7348 */ /* 0x003fea0003c00000 */
[----:B------:R-:W-:Y:S02]  /*12e40*/  ELECT P6, UR62, PT ;  /* 0x00000000003e782f */ /* 0x000fe400038c0000 */
[----:B------:R-:W-:Y:S01]  /*12e50*/  MOV R14, UR62 ;  /* 0x0000003e000e7c02 */ /* 0x000fe20008000f00 */
[----:B01----:R-:W-:Y:S10]  /*12e60*/  ENDCOLLECTIVE ;  /* 0x000000000000791b */ /* 0x003ff40003800000 */
.L_x_2036:
[----:B------:R-:W-:Y:S05]  /*12e70*/  BSYNC B0 ;  /* 0x0000000000007941 */ /* 0x000fea0003800000 */
.L_x_2035:
[----:B------:R-:W-:Y:S05]  /*12e80*/  BRA `(.L_x_2037) ;  /* 0xffffffc400f47947 */ /* 0x000fea000383ffff */
.L_x_1954:
[----:B--2---:R-:W-:-:S04]  /*12e90*/  IMAD.U32 R3, RZ, RZ, UR38 ;  /* 0x00000026ff037e24 */ /* 0x004fc8000f8e00ff */
[----:B------:R2:W3:Y:S03]  /*12ea0*/  SYNCS.PHASECHK.TRANS64.TRYWAIT P0, [R3+URZ+0x31c40], R0 ;  /* 0x031c4000030075a7 */ /* 0x0004e6000800017f */
[----:B---3--:R-:W-:Y:S05]  /*12eb0*/  @!P0 NANOSLEEP.SYNCS 0x989680 ;  /* 0x009896800000895d */ /* 0x008fea0003900000 */
[----:B------:R-:W3:Y:S02]  /*12ec0*/  @!P0 SYNCS.PHASECHK.TRANS64 P0, [R3+URZ+0x31c40], R0 ;  /* 0x031c4000030085a7 */ /* 0x000ee4000800007f */
[----:B---3--:R-:W-:Y:S05]  /*12ed0*/  @!P0 BRA `(.L_x_1954) ;  /* 0xfffffffc00ec8947 */ /* 0x008fea000383ffff */
[----:B------:R-:W-:Y:S05]  /*12ee0*/  BRA `(.L_x_2038) ;  /* 0xffffffc800447947 */ /* 0x000fea000383ffff */
.L_x_1957:
[----:B------:R-:W-:Y:S02]  /*12ef0*/  IMAD R10, R11, 0xc0, R10 ;  /* 0x000000c00b0a7824 */ /* 0x000fe400078e020a */
[----:B------:R-:W-:Y:S02]  /*12f00*/  IMAD.MOV.U32 R13, RZ, RZ, R4 ;  /* 0x000000ffff0d7224 */ /* 0x000fe400078e0004 */
[----:B------:R-:W-:Y:S02]  /*12f10*/  IMAD.MOV.U32 R12, RZ, RZ, RZ ;  /* 0x000000ffff0c7224 */ /* 0x000fe400078e00ff */
[----:B------:R-:W-:Y:S02]  /*12f20*/  IMAD.MOV.U32 R11, RZ, RZ, 0x1c1f ;  /* 0x00001c1fff0b7424 */ /* 0x000fe400078e00ff */
[----:B------:R-:W-:-:S07]  /*12f30*/  IMAD.MOV.U32 R15, RZ, RZ, -0x1 ;  /* 0xffffffffff0f7424 */ /* 0x000fce00078e00ff */
[----:B0-----:R-:W-:Y:S05]  /*12f40*/  WARPSYNC.COLLECTIVE R15, `(.L_x_2039) ;  /* 0x000000000f087348 */ /* 0x001fea0003c00000 */
[----:B------:R1:W2:Y:S02]  /*12f50*/  SHFL.IDX P6, R14, R13, R12, R11 ;  /* 0x0000000c0d0e7389 */ /* 0x0002a400000c000b */
[----:B012---:R-:W-:Y:S01]  /*12f60*/  ENDCOLLECTIVE ;  /* 0x000000000000791b */ /* 0x007fe20003800000 */
.L_x_2039:
[----:B------:R-:W-:Y:S02]  /*12f70*/  IMAD.MOV.U32 R13, RZ, RZ, R0 ;  /* 0x000000ffff0d7224 */ /* 0x000fe400078e0000 */
[----:B------:R-:W-:-:S07]  /*12f80*/  IMAD.MOV.U32 R7, RZ, RZ, R14 ;  /* 0x000000ffff077224 */ /* 0x000fce00078e000e */
[----:B------:R-:W-:Y:S05]  /*12f90*/  WARPSYNC.COLLECTIVE R15, `(.L_x_2040) ;  /* 0x000000000f087348 */ /* 0x000fea0003c00000 */
[----:B------:R0:W1:Y:S02]  /*12fa0*/  SHFL.IDX P6, R14, R13, R12, R11 ;  /* 0x0000000c0d0e7389 */ /* 0x00006400000c000b */
[----:B01----:R-:W-:Y:S01]  /*12fb0*/  ENDCOLLECTIVE ;  /* 0x000000000000791b */ /* 0x003fe20003800000 */
.L_x_2040:
[----:B------:R-:W-:Y:S02]  /*12fc0*/  ULDC UR4, c[0x0][0x288] ;  /* 0x0000a20000047ab9 */ /* 0x000fe40000000800 */
[----:B------:R-:W-:-:S05]  /*12fd0*/  IMAD R3, R3, UR4, RZ ;  /* 0x0000000403037c24 */ /* 0x000fca000f8e02ff */
[C---:B------:R-:W-:Y:S01]  /*12fe0*/  ISETP.GE.AND P3, PT, R10.reuse, R3, PT ;  /* 0x000000030a00720c */ /* 0x040fe20003f66270 */
[----:B------:R-:W-:Y:S02]  /*12ff0*/  VIADD R12, R10, 0x20 ;  /* 0x000000200a0c7836 */ /* 0x000fe40000000000 */
[----:B------:R-:W-:-:S10]  /*13000*/  IMAD.MOV.U32 R13, RZ, RZ, R4 ;  /* 0x000000ffff0d7224 */ /* 0x000fd400078e0004 */
        /* <DEDUP_REMOVED lines=14> */
.L_x_2041:
[----:B------:R-:W-:Y:S02]  /*130f0*/  IMAD.MOV.U32 R13, RZ, RZ, R0 ;  /* 0x000000ffff0d7224 */ /* 0x000fe400078e0000 */
[----:B------:R-:W-:-:S07]  /*13100*/  IMAD.MOV.U32 R20, RZ, RZ, R14 ;  /* 0x000000ffff147224 */ /* 0x000fce00078e000e */
[----:B------:R-:W-:Y:S05]  /*13110*/  WARPSYNC.COLLECTIVE R15, `(.L_x_2042) ;  /* 0x000000000f087348 */ /* 0x000fea0003c00000 */
[----:B------:R0:W1:Y:S02]  /*13120*/  SHFL.IDX P6, R14, R13, R12, R11 ;  /* 0x0000000c0d0e7389 */ /* 0x00006400000c000b */
[----:B01----:R-:W-:Y:S01]  /*13130*/  ENDCOLLECTIVE ;  /* 0x000000000000791b */ /* 0x003fe20003800000 */
.L_x_2042:
[----:B------:R-:W-:Y:S01]  /*13140*/  IMAD.MOV.U32 R7, RZ, RZ, R20 ;  /* 0x000000ffff077224 */ /* 0x000fe200078e0014 */
[----:B------:R-:W-:Y:S01]  /*13150*/  @!P3 LEA R20, R8, UR38, 0x1 ;  /* 0x000000260814bc11 */ /* 0x000fe2000f8e08ff */
[----:B------:R-:W-:Y:S02]  /*13160*/  IMAD.MOV.U32 R13, RZ, RZ, R4 ;  /* 0x000000ffff0d7224 */ /* 0x000fe400078e0004 */
[----:B------:R-:W-:Y:S02]  /*13170*/  IMAD.MOV.U32 R12, RZ, RZ, 0x2 ;  /* 0x00000002ff0c7424 */ /* 0x000fe400078e00ff */
[----:B------:R-:W-:Y:S02]  /*13180*/  IMAD.MOV.U32 R6, RZ, RZ, R14 ;  /* 0x000000ffff067224 */ /* 0x000fe400078e000e */
[----:B------:R-:W-:Y:S02]  /*13190*/  VIADD R14, R10, 0x40 ;  /* 0x000000400a0e7836 */ /* 0x000fe40000000000 */
[----:B------:R-:W-:-:S05]  /*131a0*/  @!P3 IMAD.WIDE.U32 R6, R9, 0x2, R6 ;  /* 0x000000020906b825 */ /* 0x000fca00078e0006 */
        /* <DEDUP_REMOVED lines=10> */
.L_x_2043:
[----:B------:R-:W-:Y:S01]  /*13250*/  @!P3 LEA R7, R8, UR38, 0x1 ;  /* 0x000000260807bc11 */ /* 0x000fe2000f8e08ff */
[----:B------:R-:W-:Y:S02]  /*13260*/  IMAD.MOV.U32 R13, RZ, RZ, R0 ;  /* 0x000000ffff0d7224 */ /* 0x000fe400078e0000 */
[----:B------:R-:W-:-:S07]  /*13270*/  IMAD.MOV.U32 R21, RZ, RZ, R14 ;  /* 0x000000ffff157224 */ /* 0x000fce00078e000e */
[----:B------:R-:W-:Y:S05]  /*13280*/  WARPSYNC.COLLECTIVE R15, `(.L_x_2044) ;  /* 0x000000000f087348 */ /* 0x000fea0003c00000 */
[----:B------:R0:W1:Y:S02]  /*13290*/  SHFL.IDX P6, R14, R13, R12, R11 ;  /* 0x0000000c0d0e7389 */ /* 0x00006400000c000b */
[----:B01----:R-:W-:Y:S01]  /*132a0*/  ENDCOLLECTIVE ;  /* 0x000000000000791b */ /* 0x003fe20003800000 */
.L_x_2044:
[----:B------:R-:W-:Y:S02]  /*132b0*/  IMAD.MOV.U32 R13, RZ, RZ, R4 ;  /* 0x000000ffff0d7224 */ /* 0x000fe400078e0004 */
[----:B------:R-:W-:Y:S02]  /*132c0*/  IMAD.MOV.U32 R12, RZ, RZ, 0x3 ;  /* 0x00000003ff0c7424 */ /* 0x000fe400078e00ff */
[----:B------:R-:W-:-:S07]  /*132d0*/  IMAD.MOV.U32 R20, RZ, RZ, R14 ;  /* 0x000000ffff147224 */ /* 0x000fce00078e000e */
[----:B------:R-:W-:Y:S05]  /*132e0*/  WARPSYNC.COLLECTIVE R15, `(.L_x_2045) ;  /* 0x000000000f087348 */ /* 0x000fea0003c00000 */
[----:B------:R0:W1:Y:S02]  /*132f0*/  SHFL.IDX P6, R14, R13, R12, R11 ;  /* 0x0000000c0d0e7389 */ /* 0x00006400000c000b */
[----:B01----:R-:W-:Y:S01]  /*13300*/  ENDCOLLECTIVE ;  /* 0x000000000000791b */ /* 0x003fe20003800000 */
.L_x_2045:
        /* <DEDUP_REMOVED lines=8> */
[----:B------:R-:W-:-:S05]  /*13390*/  VIADD R0, R10, 0x60 ;  /* 0x000000600a007836 */ /* 0x000fca0000000000 */
[----:B------:R-:W-:Y:S01]  /*133a0*/  ISETP.GE.AND P3, PT, R0, R3, PT ;  /* 0x000000030000720c */ /* 0x000fe20003f66270 */
[----:B------:R-:W-:Y:S02]  /*133b0*/  VIADD R0, R10, 0x80 ;  /* 0x000000800a007836 */ /* 0x000fe40000000000 */
[----:B------:R-:W-:-:S10]  /*133c0*/  IMAD.MOV.U32 R4, RZ, RZ, R14 ;  /* 0x000000ffff047224 */ /* 0x000fd400078e000e */
[----:B0-----:R-:W-:Y:S05]  /*133d0*/  WARPSYNC.COLLECTIVE R15, `(.L_x_2046) ;  /* 0x000000000f087348 */ /* 0x001fea0003c00000 */
[----:B------:R1:W2:Y:S02]  /*133e0*/  SHFL.IDX P6, R14, R13, R12, R11 ;  /* 0x0000000c0d0e7389 */ /* 0x0002a400000c000b */
[----:B012---:R-:W-:Y:S01]  /*133f0*/  ENDCOLLECTIVE ;  /* 0x000000000000791b */ /* 0x007fe20003800000 */
.L_x_2046:
[----:B------:R-:W-:Y:S02]  /*13400*/  IMAD.MOV.U32 R7, RZ, RZ, R4 ;  /* 0x000000ffff077224 */ /* 0x000fe400078e0004 */
[----:B------:R-:W-:Y:S02]  /*13410*/  IMAD.MOV.U32 R13, RZ, RZ, R5 ;  /* 0x000000ffff0d7224 */ /* 0x000fe400078e0005 */
[----:B------:R-:W-:Y:S02]  /*13420*/  IMAD.MOV.U32 R12, RZ, RZ, RZ ;  /* 0x000000ffff0c7224 */ /* 0x000fe400078e00ff */
[----:B------:R-:W-:-:S07]  /*13430*/  IMAD.MOV.U32 R6, RZ, RZ, R14 ;  /* 0x000000ffff067224 */ /* 0x000fce00078e000e */
[----:B------:R-:W-:Y:S05]  /*13440*/  WARPSYNC.COLLECTIVE R15, `(.L_x_2047) ;  /* 0x000000000f087348 */ /* 0x000fea0003c00000 */
[----:B------:R0:W1:Y:S02]  /*13450*/  SHFL.IDX P6, R14, R13, R12, R11 ;  /* 0x0000000c0d0e7389 */ /* 0x00006400000c000b */
[----:B01----:R-:W-:Y:S01]  /*13460*/  ENDCOLLECTIVE ;  /* 0x000000000000791b */ /* 0x003fe20003800000 */
.L_x_2047:
[----:B------:R-:W-:Y:S01]  /*13470*/  @!P3 IMAD.WIDE.U32 R20, R9, 0x2, R6 ;  /* 0x000000020914b825 */ /* 0x000fe200078e0006 */
[----:B------:R-:W-:-:S05]  /*13480*/  @!P3 LEA R7, R8, UR38, 0x1 ;  /* 0x000000260807bc11 */ /* 0x000fca000f8e08ff */
        /* <DEDUP_REMOVED lines=12> */
.L_x_2048:
[----:B------:R-:W-:Y:S01]  /*13550*/  IMAD.MOV.U32 R7, RZ, RZ, R0 ;  /* 0x000000ffff077224 */ /* 0x000fe200078e0000 */
[----:B------:R-:W-:Y:S01]  /*13560*/  @!P3 LEA R21, R8, UR38, 0x1 ;  /* 0x000000260815bc11 */ /* 0x000fe2000f8e08ff */
[----:B------:R-:W-:Y:S02]  /*13570*/  IMAD.MOV.U32 R0, RZ, RZ, 0x1 ;  /* 0x00000001ff007424 */ /* 0x000fe400078e00ff */
[----:B------:R-:W-:Y:S02]  /*13580*/  IMAD.MOV.U32 R13, RZ, RZ, R5 ;  /* 0x000000ffff0d7224 */ /* 0x000fe400078e0005 */
[----:B------:R-:W-:Y:S02]  /*13590*/  IMAD.MOV.U32 R12, RZ, RZ, 0x1 ;  /* 0x00000001ff0c7424 */ /* 0x000fe400078e00ff */
[----:B------:R-:W-:-:S04]  /*135a0*/  IMAD.MOV.U32 R11, RZ, RZ, R14 ;  /* 0x000000ffff0b7224 */ /* 0x000fc800078e000e */
[----:B------:R-:W-:Y:S02]  /*135b0*/  IMAD.MOV.U32 R6, RZ, RZ, R11 ;  /* 0x000000ffff067224 */ /* 0x000fe400078e000b */
[----:B------:R-:W-:Y:S02]  /*135c0*/  IMAD.MOV.U32 R11, RZ, RZ, 0x1c1f ;  /* 0x00001c1fff0b7424 */ /* 0x000fe400078e00ff */
[----:B------:R-:W-:-:S07]  /*135d0*/  @!P3 IMAD.WIDE.U32 R6, R9, 0x2, R6 ;  /* 0x000000020906b825 */ /* 0x000fce00078e0006 */
[----:B------:R-:W-:Y:S05]  /*135e0*/  WARPSYNC.COLLECTIVE R15, `(.L_x_2049) ;  /* 0x000000000f087348 */ /* 0x000fea0003c00000 */
[----:B------:R0:W1:Y:S02]  /*135f0*/  SHFL.IDX P6, R14, R13, R12, R11 ;  /* 0x0000000c0d0e7389 */ /* 0x00006400000c000b */
[----:B01----:R-:W-:Y:S01]  /*13600*/  ENDCOLLECTIVE ;  /* 0x000000000000791b */ /* 0x003fe20003800000 */
.L_x_2049:
[----:B------:R-:W-:Y:S01]  /*13610*/  @!PT LDS RZ, [RZ] ;  /* 0x00000000fffff984 */ /* 0x000fe20000000800 */
[----:B------:R-:W-:Y:S01]  /*13620*/  @!PT LDS RZ, [RZ] ;  /* 0x00000000fffff984 */ /* 0x000fe20000000800 */
[----:B------:R-:W-:Y:S01]  /*13630*/  @!PT LDS RZ, [RZ] ;  /* 0x00000000fffff984 */ /* 0x000fe20000000800 */
[----:B------:R0:W-:Y:S04]  /*13640*/  @!P3 LDGSTS.E.BYPASS.LTC128B.128 [R21+0xfa00], desc[UR60][R6.64], !P2 ;  /* 0x0fa000000615bfae */ /* 0x0001e8000d101d7c */
[----:B------:R0:W-:Y:S04]  /*13650*/  @!P3 LDGSTS.E.BYPASS.LTC128B.128 [R21+0x12a00], desc[UR60][R6.64+0x40], !P0 ;  /* 0x12a000400615bfae */ /* 0x0001e8000c101d7c */
[----:B------:R0:W-:Y:S01]  /*13660*/  @!P3 LDGSTS.E.BYPASS.LTC128B.128 [R21+0x15a00], desc[UR60][R6.64+0x80], !P1 ;  /* 0x15a000800615bfae */ /* 0x0001e2000c901d7c */
[----:B------:R-:W-:Y:S02]  /*13670*/  IMAD.MOV.U32 R13, RZ, RZ, R19 ;  /* 0x000000ffff0d7224 */ /* 0x000fe400078e0013 */
[----:B------:R-:W-:-:S07]  /*13680*/  IMAD.MOV.U32 R5, RZ, RZ, R14 ;  /* 0x000000ffff057224 */ /* 0x000fce00078e000e */
[----:B0-----:R-:W-:Y:S05]  /*13690*/  WARPSYNC.COLLECTIVE R15, `(.L_x_2050) ;  /* 0x000000000f087348 */ /* 0x001fea0003c00000 */
[----:B------:R1:W2:Y:S02]  /*136a0*/  SHFL.IDX P6, R14, R13, R12, R11 ;  /* 0x0000000c0d0e7389 */ /* 0x0002a400000c000b */
[----:B012---:R-:W-:Y:S01]  /*136b0*/  ENDCOLLECTIVE ;  /* 0x000000000000791b */ /* 0x007fe20003800000 */
.L_x_2050:
[----:B------:R-:W-:Y:S01]  /*136c0*/  IMAD.MOV.U32 R4, RZ, RZ, R14 ;  /* 0x000000ffff047224 */ /* 0x000fe200078e000e */
[----:B------:R-:W-:Y:S06]  /*136d0*/  BRA `(.L_x_2051) ;  /* 0xffffffcc00587947 */ /* 0x000fec000383ffff */
.L_x_1960:
[----:B-1----:R-:W-:-:S04]  /*136e0*/  IMAD.U32 R4, RZ, RZ, UR38 ;  /* 0x00000026ff047e24 */ /* 0x002fc8000f8e00ff */
[----:B------:R1:W2:Y:S03]  /*136f0*/  SYNCS.PHASECHK.TRANS64.TRYWAIT P0, [R4+URZ+0x31c20], R3 ;  /* 0x031c2003040075a7 */ /* 0x0002a6000800017f */
[----:B--2---:R-:W-:Y:S05]  /*13700*/  @!P0 NANOSLEEP.SYNCS 0x989680 ;  /* 0x009896800000895d */ /* 0x004fea0003900000 */
[----:B------:R-:W2:Y:S02]  /*13710*/  @!P0 SYNCS.PHASECHK.TRANS64 P0, [R4+URZ+0x31c20], R3 ;  /* 0x031c2003040085a7 */ /* 0x000ea4000800007f */
[----:B--2---:R-:W-:Y:S05]  /*13720*/  @!P0 BRA `(.L_x_1960) ;  /* 0xfffffffc00ec8947 */ /* 0x004fea000383ffff */
[----:B------:R-:W-:Y:S05]  /*13730*/  BRA `(.L_x_2052) ;  /* 0xffffffcc00a07947 */ /* 0x000fea000383ffff */
.L_x_1967:
[----:B-1----:R-:W-:-:S04]  /*13740*/  IMAD.U32 R5, RZ, RZ, UR38 ;  /* 0x00000026ff057e24 */ /* 0x002fc8000f8e00ff */
[----:B------:R1:W2:Y:S03]  /*13750*/  SYNCS.PHASECHK.TRANS64.TRYWAIT P0, [R5+URZ+0x31c48], R0 ;  /* 0x031c4800050075a7 */ /* 0x0002a6000800017f */
[----:B--2---:R-:W-:Y:S05]  /*13760*/  @!P0 NANOSLEEP.SYNCS 0x989680 ;  /* 0x009896800000895d */ /* 0x004fea0003900000 */
[----:B------:R-:W2:Y:S02]  /*13770*/  @!P0 SYNCS.PHASECHK.TRANS64 P0, [R5+URZ+0x31c48], R0 ;  /* 0x031c4800050085a7 */ /* 0x000ea4000800007f */
[----:B--2---:R-:W-:Y:S05]  /*13780*/  @!P0 BRA `(.L_x_1967) ;  /* 0xfffffffc00ec8947 */ /* 0x004fea000383ffff */
[----:B------:R-:W-:Y:S05]  /*13790*/  BRA `(.L_x_2053) ;  /* 0xffffffd000607947 */ /* 0x000fea000383ffff */
.L_x_1974:
[----:B-1----:R-:W-:-:S04]  /*137a0*/  IMAD.U32 R5, RZ, RZ, UR38 ;  /* 0x00000026ff057e24 */ /* 0x002fc8000f8e00ff */
[----:B------:R1:W2:Y:S03]  /*137b0*/  SYNCS.PHASECHK.TRANS64.TRYWAIT P0, [R5+URZ+0x31c60], R0 ;  /* 0x031c6000050075a7 */ /* 0x0002a6000800017f */
[----:B--2---:R-:W-:Y:S05]  /*137c0*/  @!P0 NANOSLEEP.SYNCS 0x989680 ;  /* 0x009896800000895d */ /* 0x004fea0003900000 */
[----:B------:R-:W2:Y:S02]  /*137d0*/  @!P0 SYNCS.PHASECHK.TRANS64 P0, [R5+URZ+0x31c60], R0 ;  /* 0x031c6000050085a7 */ /* 0x000ea4000800007f */
[----:B--2---:R-:W-:Y:S05]  /*137e0*/  @!P0 BRA `(.L_x_1974) ;  /* 0xfffffffc00ec8947 */ /* 0x004fea000383ffff */
[----:B------:R-:W-:Y:S05]  /*137f0*/  BRA `(.L_x_2054) ;  /* 0xffffffd400387947 */ /* 0x000fea000383ffff */
.L_x_1984:
[----:B-1----:R-:W-:-:S04]  /*13800*/  IMAD.U32 R5, RZ, RZ, UR38 ;  /* 0x00000026ff057e24 */ /* 0x002fc8000f8e00ff */
[----:B------:R1:W2:Y:S03]  /*13810*/  SYNCS.PHASECHK.TRANS64.TRYWAIT P0, [R5+URZ+0x31c40], R14 ;  /* 0x031c400e050075a7 */ /* 0x0002a6000800017f */
[----:B--2---:R-:W-:Y:S05]  /*13820*/  @!P0 NANOSLEEP.SYNCS 0x989680 ;  /* 0x009896800000895d */ /* 0x004fea0003900000 */
[----:B------:R-:W2:Y:S02]  /*13830*/  @!P0 SYNCS.PHASECHK.TRANS64 P0, [R5+URZ+0x31c40], R14 ;  /* 0x031c400e050085a7 */ /* 0x000ea4000800007f */
[----:B--2---:R-:W-:Y:S05]  /*13840*/  @!P0 BRA `(.L_x_1984) ;  /* 0xfffffffc00ec8947 */ /* 0x004fea000383ffff */
[----:B------:R-:W-:Y:S05]  /*13850*/  BRA `(.L_x_2055) ;  /* 0xffffffd800887947 */ /* 0x000fea000383ffff */
.L_x_1991:
[----:B-1----:R-:W-:-:S04]  /*13860*/  IMAD.U32 R5, RZ, RZ, UR38 ;  /* 0x00000026ff057e24 */ /* 0x002fc8000f8e00ff */
[----:B------:R1:W2:Y:S03]  /*13870*/  SYNCS.PHASECHK.TRANS64.TRYWAIT P0, [R5+URZ+0x31c68], R4 ;  /* 0x031c6804050075a7 */ /* 0x0002a6000800017f */
[----:B--2---:R-:W-:Y:S05]  /*13880*/  @!P0 NANOSLEEP.SYNCS 0x989680 ;  /* 0x009896800000895d */ /* 0x004fea0003900000 */
[----:B------:R-:W2:Y:S02]  /*13890*/  @!P0 SYNCS.PHASECHK.TRANS64 P0, [R5+URZ+0x31c68], R4 ;  /* 0x031c6804050085a7 */ /* 0x000ea4000800007f */
[----:B--2---:R-:W-:Y:S05]  /*138a0*/  @!P0 BRA `(.L_x_1991) ;  /* 0xfffffffc00ec8947 */ /* 0x004fea000383ffff */
[----:B------:R-:W-:Y:S05]  /*138b0*/  BRA `(.L_x_2056) ;  /* 0xffffffdc00607947 */ /* 0x000fea000383ffff */
.L_x_2001:
[----:B-1----:R-:W-:-:S04]  /*138c0*/  IMAD.U32 R5, RZ, RZ, UR38 ;  /* 0x00000026ff057e24 */ /* 0x002fc8000f8e00ff */
[----:B------:R1:W2:Y:S03]  /*138d0*/  SYNCS.PHASECHK.TRANS64.TRYWAIT P0, [R5+URZ+0x31c48], R10 ;  /* 0x031c480a050075a7 */ /* 0x0002a6000800017f */
[----:B--2---:R-:W-:Y:S05]  /*138e0*/  @!P0 NANOSLEEP.SYNCS 0x989680 ;  /* 0x009896800000895d */ /* 0x004fea0003900000 */
[----:B------:R-:W2:Y:S02]  /*138f0*/  @!P0 SYNCS.PHASECHK.TRANS64 P0, [R5+URZ+0x31c48], R10 ;  /* 0x031c480a050085a7 */ /* 0x000ea4000800007f */
[----:B--2---:R-:W-:Y:S05]  /*13900*/  @!P0 BRA `(.L_x_2001) ;  /* 0xfffffffc00ec8947 */ /* 0x004fea000383ffff */
[----:B------:R-:W-:Y:S05]  /*13910*/  BRA `(.L_x_2057) ;  /* 0xffffffe000c47947 */ /* 0x000fea000383ffff */
.L_x_2008:
[----:B-1----:R-:W-:-:S04]  /*13920*/  IMAD.U32 R5, RZ, RZ, UR38 ;  /* 0x00000026ff057e24 */ /* 0x002fc8000f8e00ff */
[----:B------:R1:W2:Y:S03]  /*13930*/  SYNCS.PHASECHK.TRANS64.TRYWAIT P0, [R5+URZ+0x31c60], R10 ;  /* 0x031c600a050075a7 */ /* 0x0002a6000800017f */
[----:B--2---:R-:W-:Y:S05]  /*13940*/  @!P0 NANOSLEEP.SYNCS 0x989680 ;  /* 0x009896800000895d */ /* 0x004fea0003900000 */
[----:B------:R-:W2:Y:S02]  /*13950*/  @!P0 SYNCS.PHASECHK.TRANS64 P0, [R5+URZ+0x31c60], R10 ;  /* 0x031c600a050085a7 */ /* 0x000ea4000800007f */
[----:B--2---:R-:W-:Y:S05]  /*13960*/  @!P0 BRA `(.L_x_2008) ;  /* 0xfffffffc00ec8947 */ /* 0x004fea000383ffff */
[----:B------:R-:W-:Y:S05]  /*13970*/  BRA `(.L_x_2058) ;  /* 0xffffffe400987947 */ /* 0x000fea000383ffff */
.L_x_2017:
[----:B-1----:R1:W2:Y:S02]  /*13980*/  SYNCS.PHASECHK.TRANS64.TRYWAIT P0, [R5+URZ+0x31c60], R4 ;  /* 0x031c6004050075a7 */ /* 0x0022a4000800017f */
[----:B--2---:R-:W-:Y:S05]  /*13990*/  @!P0 NANOSLEEP.SYNCS 0x989680 ;  /* 0x009896800000895d */ /* 0x004fea0003900000 */
[----:B------:R-:W2:Y:S02]  /*139a0*/  @!P0 SYNCS.PHASECHK.TRANS64 P0, [R5+URZ+0x31c60], R4 ;  /* 0x031c6004050085a7 */ /* 0x000ea4000800007f */
[----:B--2---:R-:W-:Y:S05]  /*139b0*/  @!P0 BRA `(.L_x_2017) ;  /* 0xfffffffc00f08947 */ /* 0x004fea000383ffff */
[----:B------:R-:W-:Y:S05]  /*139c0*/  BRA `(.L_x_2059) ;  /* 0xffffffe800947947 */ /* 0x000fea000383ffff */
.L_x_2023:
[----:B-1----:R1:W2:Y:S02]  /*139d0*/  SYNCS.PHASECHK.TRANS64.TRYWAIT P0, [R17+URZ+0x31c20], R4 ;  /* 0x031c2004110075a7 */ /* 0x0022a4000800017f */
[----:B--2---:R-:W-:Y:S05]  /*139e0*/  @!P0 NANOSLEEP.SYNCS 0x989680 ;  /* 0x009896800000895d */ /* 0x004fea0003900000 */
[----:B------:R-:W2:Y:S02]  /*139f0*/  @!P0 SYNCS.PHASECHK.TRANS64 P0, [R17+URZ+0x31c20], R4 ;  /* 0x031c2004110085a7 */ /* 0x000ea4000800007f */
[----:B--2---:R-:W-:Y:S05]  /*13a00*/  @!P0 BRA `(.L_x_2023) ;  /* 0xfffffffc00f08947 */ /* 0x004fea000383ffff */
[----:B------:R-:W-:Y:S05]  /*13a10*/  BRA `(.L_x_2060) ;  /* 0xffffffec00947947 */ /* 0x000fea000383ffff */
.L_x_2024:
        /* <DEDUP_REMOVED lines=8> */
.L_x_2062:
[----:B------:R-:W-:Y:S05]  /*13aa0*/  BSYNC B0 ;  /* 0x0000000000007941 */ /* 0x000fea0003800000 */
.L_x_2061:
[----:B------:R-:W-:Y:S05]  /*13ab0*/  BRA `(.L_x_2063) ;  /* 0xffffffec00787947 */ /* 0x000fea000383ffff */
.L_x_2025:
[----:B------:R-:W-:Y:S01]  /*13ac0*/  BSSY B0, `(.L_x_2064) ;  /* 0x0000006000007945 */ /* 0x000fe20003800000 */
[----:B------:R-:W-:-:S07]  /*13ad0*/  IMAD.MOV.U32 R15, RZ, RZ, -0x1 ;  /* 0xffffffffff0f7424 */ /* 0x000fce00078e00ff */
[----:B012---:R-:W-:Y:S05]  /*13ae0*/  WARPSYNC.COLLECTIVE R15, `(.L_x_2065) ;  /* 0x000000000f0c7348 */ /* 0x007fea0003c00000 */
[----:B------:R-:W-:Y:S02]  /*13af0*/  ELECT P6, UR62, PT ;  /* 0x00000000003e782f */ /* 0x000fe400038c0000 */
[----:B------:R-:W-:Y:S01]  /*13b00*/  MOV R14, UR62 ;  /* 0x0000003e000e7c02 */ /* 0x000fe20008000f00 */
[----:B012---:R-:W-:Y:S10]  /*13b10*/  ENDCOLLECTIVE ;  /* 0x000000000000791b */ /* 0x007ff40003800000 */
.L_x_2065:
[----:B------:R-:W-:Y:S05]  /*13b20*/  BSYNC B0 ;  /* 0x0000000000007941 */ /* 0x000fea0003800000 */
.L_x_2064:
[----:B------:R-:W-:Y:S05]  /*13b30*/  BRA `(.L_x_2066) ;  /* 0xffffffec006c7947 */ /* 0x000fea000383ffff */
.L_x_2027:
[----:B-1----:R1:W3:Y:S02]  /*13b40*/  SYNCS.PHASECHK.TRANS64.TRYWAIT P0, [R7+URZ], R4 ;  /* 0x00000004070075a7 */ /* 0x0022e4000800017f */
[----:B---3--:R-:W-:Y:S05]  /*13b50*/  @!P0 NANOSLEEP.SYNCS 0x989680 ;  /* 0x009896800000895d */ /* 0x008fea0003900000 */
[----:B------:R-:W3:Y:S02]  /*13b60*/  @!P0 SYNCS.PHASECHK.TRANS64 P0, [R7+URZ], R4 ;  /* 0x00000004070085a7 */ /* 0x000ee4000800007f */
[----:B---3--:R-:W-:Y:S05]  /*13b70*/  @!P0 BRA `(.L_x_2027) ;  /* 0xfffffffc00f08947 */ /* 0x008fea000383ffff */
[----:B------:R-:W-:Y:S05]  /*13b80*/  BRA `(.L_x_2067) ;  /* 0xffffffec009c7947 */ /* 0x000fea000383ffff */
.L_x_2028:
[----:B---3--:R3:W4:Y:S02]  /*13b90*/  SYNCS.PHASECHK.TRANS64.TRYWAIT P0, [R5+URZ], R2 ;  /* 0x00000002050075a7 */ /* 0x008724000800017f */
[----:B----4-:R-:W-:Y:S05]  /*13ba0*/  @!P0 NANOSLEEP.SYNCS 0x989680 ;  /* 0x009896800000895d */ /* 0x010fea0003900000 */
[----:B------:R-:W4:Y:S02]  /*13bb0*/  @!P0 SYNCS.PHASECHK.TRANS64 P0, [R5+URZ], R2 ;  /* 0x00000002050085a7 */ /* 0x000f24000800007f */
[----:B----4-:R-:W-:Y:S05]  /*13bc0*/  @!P0 BRA `(.L_x_2028) ;  /* 0xfffffffc00f08947 */ /* 0x010fea000383ffff */
[----:B------:R-:W-:Y:S05]  /*13bd0*/  BRA `(.L_x_2068) ;  /* 0xffffffec00907947 */ /* 0x000fea000383ffff */
.L_x_2030:
[----:B----4-:R4:W0:Y:S02]  /*13be0*/  SYNCS.PHASECHK.TRANS64.TRYWAIT P0, [R3+URZ], R4 ;  /* 0x00000004030075a7 */ /* 0x010824000800017f */
[----:B0-----:R-:W-:Y:S05]  /*13bf0*/  @!P0 NANOSLEEP.SYNCS 0x989680 ;  /* 0x009896800000895d */ /* 0x001fea0003900000 */
[----:B------:R-:W0:Y:S02]  /*13c00*/  @!P0 SYNCS.PHASECHK.TRANS64 P0, [R3+URZ], R4 ;  /* 0x00000004030085a7 */ /* 0x000e24000800007f */
[----:B0-----:R-:W-:Y:S05]  /*13c10*/  @!P0 BRA `(.L_x_2030) ;  /* 0xfffffffc00f08947 */ /* 0x001fea000383ffff */
[----:B------:R-:W-:Y:S05]  /*13c20*/  BRA `(.L_x_2069) ;  /* 0xffffffec00947947 */ /* 0x000fea000383ffff */
.L_x_2070:
        /* <DEDUP_REMOVED lines=13> */
.L_x_2782:


//--------------------- .text._ZN7cutlass13device_kernelIN5flash11enable_sm90INS1_16FlashAttnFwdSm90INS1_25CollectiveMainloopFwdSm90ILi2EN4cute5tupleIJNS5_1CILi1EEES8_S8_EEENS6_IJNS7_ILi192EEENS7_ILi144EEENS7_ILi96EEEEEELi96ENS_6half_tEfNS_4arch4Sm90ELb1ELb0ELb0ELb1ELb0ELb0ELb0ELb0ELb1ELb1ELb1ELb0EEENS1_21CollectiveEpilogueFwdINS6_IJSA_SC_SB_EEES9_SE_SG_Li384ELb1ELb1ELb1ELb0EEENS1_36VarlenDynamicPersistentTileSchedulerILi192ELi144ELi384ELi128ELb1ELb1ELb1ELb1ELb1ELb1EEEEEEEEEvNT_6ParamsE --------------------------
	.section	.text._ZN7cutlass13device_kernelIN5flash11enable_sm90INS1_16FlashAttnFwdSm90INS1_25CollectiveMainloopFwdSm90ILi2EN4cute5tupleIJNS5_1CILi1EEES8_S8_EEENS6_IJNS7_ILi192EEENS7_ILi144EEENS7_ILi96EEEEEELi96ENS_6half_tEfNS_4arch4Sm90ELb1ELb0ELb0ELb1ELb0ELb0ELb0ELb0ELb1ELb1ELb1ELb0EEENS1_21CollectiveEpilogueFwdINS6_IJSA_SC_SB_EEES9_SE_SG_Li384ELb1ELb1ELb1ELb0EEENS1_36VarlenDynamicPersistentTileSchedulerILi192ELi144ELi384ELi128ELb1ELb1ELb1ELb1ELb1ELb1EEEEEEEEEvNT_6ParamsE,"ax",@progbits
	.align	128
.text._ZN7cutlass13device_kernelIN5flash11enable_sm90INS1_16FlashAttnFwdSm90INS1_25CollectiveMainloopFwdSm90ILi2EN4cute5tupleIJNS5_1CILi1EEES8_S8_EEENS6_IJNS7_ILi192EEENS7_ILi144EEENS7_ILi96EEEEEELi96ENS_6half_tEfNS_4arch4Sm90ELb1ELb0ELb0ELb1ELb0ELb0ELb0ELb0ELb1ELb1ELb1ELb0EEENS1_21CollectiveEpilogueFwdINS6_IJSA_SC_SB_EEES9_SE_SG_Li384ELb1ELb1ELb1ELb0EEENS1_36VarlenDynamicPersistentTileSchedulerILi192ELi144ELi384ELi128ELb1ELb1ELb1ELb1ELb1ELb1EEEEEEEEEvNT_6ParamsE:
        .type           _ZN7cutlass13device_kernelIN5flash11enable_sm90INS1_16FlashAttnFwdSm90INS1_25CollectiveMainloopFwdSm90ILi2EN4cute5tupleIJNS5_1CILi1EEES8_S8_EEENS6_IJNS7_ILi192EEENS7_ILi144EEENS7_ILi96EEEEEELi96ENS_6half_tEfNS_4arch4Sm90ELb1ELb0ELb0ELb1ELb0ELb0ELb0ELb0ELb1ELb1ELb1ELb0EEENS1_21CollectiveEpilogueFwdINS6_IJSA_SC_SB_EEES9_SE_SG_Li384ELb1ELb1ELb1ELb0EEENS1_36VarlenDynamicPersistentTileSchedulerILi192ELi144ELi384ELi128ELb1ELb1ELb1ELb1ELb1ELb1EEEEEEEEEvNT_6ParamsE,@function
        .size           _ZN7cutlass13device_kernelIN5flash11enable_sm90INS1_16FlashAttnFwdSm90INS1_25CollectiveMainloopFwdSm90ILi2EN4cute5tupleIJNS5_1CILi1EEES8_S8_EEENS6_IJNS7_ILi192EEENS7_ILi144EEENS7_ILi96EEEEEELi96ENS_6half_tEfNS_4arch4Sm90ELb1ELb0ELb0ELb1ELb0ELb0ELb0ELb0ELb1ELb1ELb1ELb0EEENS1_21CollectiveEpilogueFwdINS6_IJSA_SC_SB_EEES9_SE_SG_Li384ELb1ELb1ELb1ELb0EEENS1_36VarlenDynamicPersistentTileSchedulerILi192ELi144ELi384ELi128ELb1ELb1ELb1ELb1ELb1ELb1EEEEEEEEEvNT_6ParamsE,(.L_x_2783 - _ZN7cutlass13device_kernelIN5flash11enable_sm90INS1_16FlashAttnFwdSm90INS1_25CollectiveMainloopFwdSm90ILi2EN4cute5tupleIJNS5_1CILi1EEES8_S8_EEENS6_IJNS7_ILi192EEENS7_ILi144EEENS7_ILi96EEEEEELi96ENS_6half_tEfNS_4arch4Sm90ELb1ELb0ELb0ELb1ELb0ELb0ELb0ELb0ELb1ELb1ELb1ELb0EEENS1_21CollectiveEpilogueFwdINS6_IJSA_SC_SB_EEES9_SE_SG_Li384ELb1ELb1ELb1ELb0EEENS1_36VarlenDynamicPersistentTileSchedulerILi192ELi144ELi384ELi128ELb1ELb1ELb1ELb1ELb1ELb1EEEEEEEEEvNT_6ParamsE)
        .other          _ZN7cutlass13device_kernelIN5flash11enable_sm90INS1_16FlashAttnFwdSm90INS1_25CollectiveMainloopFwdSm90ILi2EN4cute5tupleIJNS5_1CILi1EEES8_S8_EEENS6_IJNS7_ILi192EEENS7_ILi144EEENS7_ILi96EEEEEELi96ENS_6half_tEfNS_4arch4Sm90ELb1ELb0ELb0ELb1ELb0ELb0ELb0ELb0ELb1ELb1ELb1ELb0EEENS1_21CollectiveEpilogueFwdINS6_IJSA_SC_SB_EEES9_SE_SG_Li384ELb1ELb1ELb1ELb0EEENS1_36VarlenDynamicPersistentTileSchedulerILi192ELi144ELi384ELi128ELb1ELb1ELb1ELb1ELb1ELb1EEEEEEEEEvNT_6ParamsE,@"STO_CUDA_ENTRY STV_DEFAULT"
_ZN7cutlass13device_kernelIN5flash11enable_sm90INS1_16FlashAttnFwdSm90INS1_25CollectiveMainloopFwdSm90ILi2EN4cute5tupleIJNS5_1CILi1EEES8_S8_EEENS6_IJNS7_ILi192EEENS7_ILi144EEENS7_ILi96EEEEEELi96ENS_6half_tEfNS_4arch4Sm90ELb1ELb0ELb0ELb1ELb0ELb0ELb0ELb0ELb1ELb1ELb1ELb0EEENS1_21CollectiveEpilogueFwdINS6_IJSA_SC_SB_EEES9_SE_SG_Li384ELb1ELb1ELb1ELb0EEENS1_36VarlenDynamicPersistentTileSchedulerILi192ELi144ELi384ELi128ELb1ELb1ELb1ELb1ELb1ELb1EEEEEEEEEvNT_6ParamsE:
        /* <DEDUP_REMOVED lines=17> */
.L_x_2072:
[----:B------:R-:W-:Y:S05]  /*0110*/  BSYNC B0 ;  /* 0x0000000000007941 */ /* 0x000fea0003800000 */
.L_x_2071:
        /* <DEDUP_REMOVED lines=40> */
.L_x_2073:
        /* <DEDUP_REMOVED lines=22> */
.L_x_2074:
        /* <DEDUP_REMOVED lines=18> */
.L_x_2075:
        /* <DEDUP_REMOVED lines=22> */
.L_x_2076:
        /* <DEDUP_REMOVED lines=22> */
.L_x_2077:
[----:B--2---:R-:W-:Y:S01]  /*08e0*/  ISETP.NE.AND P0, PT, R2, RZ, PT ;  /* 0x000000ff0200720c */ /* 0x004fe20003f05270 */
[----:B------:R-:W-:Y:S01]  /*08f0*/  IMAD.MOV.U32 R2, RZ, RZ, 0x1 ;  /* 0x00000001ff027424 */ /* 0x000fe200078e00ff */
[----:B------:R-:W-:Y:S01]  /*0900*/  NOP ;  /* 0x0000000000007918 */ /* 0x000fe20000000000 */
[----:B------:R-:W-:-:S03]  /*0910*/  ULDC.64 UR58, c[0x0][0x208] ;  /* 0x00008200003a7ab9 */ /* 0x000fc60000000a00 */
[----:B------:R-:W-:-:S05]  /*0920*/  SEL R2, R2, 0x2, !P0 ;  /* 0x0000000202027807 */ /* 0x000fca0004000000 */
[----:B------:R2:W-:Y:S01]  /*0930*/  STL [R1+0x3c], R2 ;  /* 0x00003c0201007387 */ /* 0x0005e20000100800 */
[----:B01-34-:R-:W-:Y:S06]  /*0940*/  BAR.SYNC.DEFER_BLOCKING 0x0 ;  /* 0x0000000000007b1d */ /* 0x01bfec0000010000 */
[----:B------:R-:W-:Y:S05]  /*0950*/  @!P0 BRA `(.L_x_2078) ;  /* 0x000000f800848947 */ /* 0x000fea0003800000 */
.L_x_2079:
        /* <DEDUP_REMOVED lines=10> */
[----:B0-----:R-:W-:-:S04]  /*0a00*/  SHF.R.U32.HI R0, RZ, 0x7, R0 ;  /* 0x00000007ff007819 */ /* 0x001fc80000011600 */
[----:B------:R-:W-:-:S13]  /*0a10*/  ISETP.NE.AND P0, PT, R0, 0x1, PT ;  /* 0x000000010000780c */ /* 0x000fda0003f05270 */
[----:B------:R-:W-:Y:S08]  /*0a20*/  @!P0 BAR.ARV 0x9, 0x100 ;  /* 0x0244000000008b1d */ /* 0x000ff00000002000 */
[----:B------:R-:W-:Y:S06]  /*0a30*/  BAR.SYNC.DEFER_BLOCKING 0x5, 0x200 ;  /* 0x0148000000007b1d */ /* 0x000fec0000010000 */
[----:B------:R-:W0:Y:S02]  /*0a40*/  LDS.128 R8, [UR36+0x31cd0] ;  /* 0x031cd024ff087984 */ /* 0x000e240008000c00 */
[----:B------:R-:W-:Y:S06]  /*0a50*/  BAR.ARV 0x4, 0x200 ;  /* 0x0108000000007b1d */ /* 0x000fec0000002000 */
[----:B0-----:R-:W-:-:S13]  /*0a60*/  ISETP.GE.AND P0, PT, R11, UR4, PT ;  /* 0x000000040b007c0c */ /* 0x001fda000bf06270 */
[----:B------:R-:W-:Y:S05]  /*0a70*/  @P0 EXIT ;  /* 0x000000000000094d */ /* 0x000fea0003800000 */
[----:B------:R-:W3:Y:S01]  /*0a80*/  LDL R19, [R1+0x3c] ;  /* 0x00003c0001137983 */ /* 0x000ee20000100800 */
[----:B------:R-:W0:Y:S02]  /*0a90*/  S2R R0, SR_TID.X ;  /* 0x0000000000007919 */ /* 0x000e240000002100 */
[----:B0-----:R-:W-:-:S05]  /*0aa0*/  VIADD R18, R0, 0xffffff80 ;  /* 0xffffff8000127836 */ /* 0x001fca0000000000 */
[----:B------:R-:W-:-:S04]  /*0ab0*/  SHF.R.S32.HI R0, RZ, 0x1f, R18 ;  /* 0x0000001fff007819 */ /* 0x000fc80000011412 */
[----:B------:R-:W-:-:S04]  /*0ac0*/  LEA.HI R3, R0, R18, RZ, 0x4 ;  /* 0x0000001200037211 */ /* 0x000fc800078f20ff */
[----:B------:R-:W-:-:S04]  /*0ad0*/  SHF.R.S32.HI R4, RZ, 0x4, R3 ;  /* 0x00000004ff047819 */ /* 0x000fc80000011403 */
[C---:B------:R-:W-:Y:S02]  /*0ae0*/  LEA.HI R5, R3.reuse, R4, RZ, 0x1 ;  /* 0x0000000403057211 */ /* 0x040fe400078f08ff */
[----:B------:R-:W-:Y:S02]  /*0af0*/  LOP3.LUT R3, R3, 0xfffffff0, RZ, 0xc0, !PT ;  /* 0xfffffff003037812 */ /* 0x000fe400078ec0ff */
[----:B------:R-:W-:Y:S02]  /*0b00*/  LOP3.LUT R5, R5, 0x1ffffffe, RZ, 0xc0, !PT ;  /* 0x1ffffffe05057812 */ /* 0x000fe400078ec0ff */
[----:B--2---:R-:W-:Y:S01]  /*0b10*/  LEA.HI R2, R0, R18, RZ, 0x7 ;  /* 0x0000001200027211 */ /* 0x004fe200078f38ff */
[----:B------:R-:W-:Y:S02]  /*0b20*/  IMAD.IADD R3, R18, 0x1, -R3 ;  /* 0x0000000112037824 */ /* 0x000fe400078e0a03 */
[----:B------:R-:W-:Y:S01]  /*0b30*/  IMAD.IADD R5, R4, 0x1, -R5 ;  /* 0x0000000104057824 */ /* 0x000fe200078e0a05 */
[----:B------:R-:W-:-:S02]  /*0b40*/  LOP3.LUT R7, R2, 0xffffff80, RZ, 0xc0, !PT ;  /* 0xffffff8002077812 */ /* 0x000fc400078ec0ff */
[----:B------:R-:W-:Y:S02]  /*0b50*/  SHF.R.S32.HI R4, RZ, 0x1f, R3 ;  /* 0x0000001fff047819 */ /* 0x000fe40000011403 */
[----:B------:R-:W-:Y:S01]  /*0b60*/  SHF.R.S32.HI R20, RZ, 0x7, R2 ;  /* 0x00000007ff147819 */ /* 0x000fe20000011402 */
[----:B------:R-:W-:Y:S01]  /*0b70*/  IMAD.IADD R17, R18, 0x1, -R7 ;  /* 0x0000000112117824 */ /* 0x000fe200078e0a07 */
[----:B------:R-:W-:Y:S02]  /*0b80*/  LEA.HI R6, R0, R18, RZ, 0x5 ;  /* 0x0000001200067211 */ /* 0x000fe400078f28ff */
[CC--:B------:R-:W-:Y:S02]  /*0b90*/  LEA.HI R2, R4.reuse, R3.reuse, RZ, 0x3 ;  /* 0x0000000304027211 */ /* 0x0c0fe400078f18ff */
[----:B------:R-:W-:Y:S02]  /*0ba0*/  LEA.HI R4, R4, R3, RZ, 0x2 ;  /* 0x0000000304047211 */ /* 0x000fe400078f10ff */
[----:B------:R-:W-:Y:S01]  /*0bb0*/  SHF.R.S32.HI R7, RZ, 0x5, R6 ;  /* 0x00000005ff077819 */ /* 0x000fe20000011406 */
[----:B------:R-:W-:Y:S01]  /*0bc0*/  IMAD.SHL.U32 R6, R2, 0x10, RZ ;  /* 0x0000001002067824 */ /* 0x000fe200078e00ff */
[----:B------:R-:W-:-:S02]  /*0bd0*/  SHF.R.S32.HI R12, RZ, 0x1f, R17 ;  /* 0x0000001fff0c7819 */ /* 0x000fc40000011411 */
[----:B------:R-:W-:Y:S02]  /*0be0*/  SHF.R.S32.HI R2, RZ, 0x2, R4 ;  /* 0x00000002ff027819 */ /* 0x000fe40000011404 */
[----:B------:R-:W-:-:S03]  /*0bf0*/  LEA.HI R13, R12, R17, RZ, 0x2 ;  /* 0x000000110c0d7211 */ /* 0x000fc600078f10ff */
[----:B------:R-:W-:Y:S01]  /*0c00*/  IMAD.SHL.U32 R2, R2, 0x40, RZ ;  /* 0x0000004002027824 */ /* 0x000fe200078e00ff */
[--C-:B------:R-:W-:Y:S02]  /*0c10*/  SHF.R.S32.HI R14, RZ, 0x2, R13.reuse ;  /* 0x00000002ff0e7819 */ /* 0x100fe4000001140d */
[----:B------:R-:W-:Y:S01]  /*0c20*/  SHF.R.S32.HI R15, RZ, 0x1f, R13 ;  /* 0x0000001fff0f7819 */ /* 0x000fe2000001140d */
[----:B------:R-:W-:Y:S01]  /*0c30*/  IMAD.SHL.U32 R5, R5, 0x8, RZ ;  /* 0x0000000805057824 */ /* 0x000fe200078e00ff */
[----:B------:R-:W-:Y:S02]  /*0c40*/  LOP3.LUT R4, R4, 0x7fffffc, RZ, 0xc0, !PT ;  /* 0x07fffffc04047812 */ /* 0x000fe400078ec0ff */
[----:B------:R-:W-:Y:S02]  /*0c50*/  LOP3.LUT R2, R2, 0x40, RZ, 0xc0, !PT ;  /* 0x0000004002027812 */ /* 0x000fe400078ec0ff */
[----:B------:R-:W-:Y:S01]  /*0c60*/  LEA.HI R15, R15, R14, RZ, 0x3 ;  /* 0x0000000e0f0f7211 */ /* 0x000fe200078f18ff */
[----:B------:R-:W-:-:S02]  /*0c70*/  IMAD.IADD R4, R3, 0x1, -R4 ;  /* 0x0000000103047824 */ /* 0x000fc400078e0a04 */
[----:B------:R-:W-:Y:S01]  /*0c80*/  IMAD R16, R7, 0x10, R3 ;  /* 0x0000001007107824 */ /* 0x000fe200078e0203 */
[----:B------:R-:W-:Y:S01]  /*0c90*/  LOP3.LUT R3, R2, 0x8, R5, 0xf8, !PT ;  /* 0x0000000802037812 */ /* 0x000fe200078ef805 */
[----:B------:R-:W-:Y:S01]  /*0ca0*/  IMAD.HI R8, R20, 0x55555556, RZ ;  /* 0x5555555614087827 */ /* 0x000fe200078e02ff */
[----:B------:R-:W-:Y:S02]  /*0cb0*/  LOP3.LUT R15, R15, 0xfffffff8, RZ, 0xc0, !PT ;  /* 0xfffffff80f0f7812 */ /* 0x000fe400078ec0ff */
[----:B------:R-:W-:Y:S02]  /*0cc0*/  LEA.HI R12, R12, R17, RZ, 0x5 ;  /* 0x000000110c0c7211 */ /* 0x000fe400078f28ff */
[----:B------:R-:W-:Y:S02]  /*0cd0*/  SHF.R.U32.HI R2, RZ, 0x3, R2 ;  /* 0x00000003ff027819 */ /* 0x000fe40000011602 */
[----:B------:R-:W-:Y:S01]  /*0ce0*/  LOP3.LUT R6, R6, 0x7fffff80, RZ, 0xc0, !PT ;  /* 0x7fffff8006067812 */ /* 0x000fe200078ec0ff */
[----:B------:R-:W-:Y:S01]  /*0cf0*/  IMAD.IADD R15, R14, 0x1, -R15 ;  /* 0x000000010e0f7824 */ /* 0x000fe200078e0a0f */
[----:B------:R-:W-:-:S02]  /*0d00*/  LEA.HI R8, R8, R8, RZ, 0x1 ;  /* 0x0000000808087211 */ /* 0x000fc400078f08ff */
[----:B------:R-:W-:Y:S02]  /*0d10*/  SHF.R.S32.HI R12, RZ, 0x5, R12 ;  /* 0x00000005ff0c7819 */ /* 0x000fe4000001140c */
[----:B------:R-:W-:Y:S01]  /*0d20*/  LOP3.LUT R2, R3, R2, RZ, 0x3c, !PT ;  /* 0x0000000203027212 */ /* 0x000fe200078e3cff */
[----:B------:R-:W-:Y:S01]  /*0d30*/  IMAD.U32 R3, R16, 0x20, R5 ;  /* 0x0000002010037824 */ /* 0x000fe200078e0005 */
[----:B------:R-:W-:Y:S01]  /*0d40*/  LEA.HI R0, R0, R18, RZ, 0x2 ;  /* 0x0000001200007211 */ /* 0x000fe200078f10ff */
[----:B------:R-:W-:Y:S02]  /*0d50*/  IMAD R7, R7, 0x100, R6 ;  /* 0x0000010007077824 */ /* 0x000fe400078e0206 */
[----:B------:R-:W-:Y:S01]  /*0d60*/  IMAD R8, R8, -0x3, R20 ;  /* 0xfffffffd08087824 */ /* 0x000fe200078e0214 */
[----:B------:R0:W-:Y:S01]  /*0d70*/  STL [R1+0x44], R3 ;  /* 0x0000440301007387 */ /* 0x0001e20000100800 */
[----:B------:R-:W-:Y:S02]  /*0d80*/  IMAD R15, R12, 0x10, R15 ;  /* 0x000000100c0f7824 */ /* 0x000fe400078e020f */
[----:B------:R-:W-:Y:S01]  /*0d90*/  IMAD R7, R4, 0x10, R7 ;  /* 0x0000001004077824 */ /* 0x000fe200078e0207 */
[----:B------:R-:W-:Y:S01]  /*0da0*/  LOP3.LUT R13, R13, 0x7ffffffc, RZ, 0xc0, !PT ;  /* 0x7ffffffc0d0d7812 */ /* 0x000fe200078ec0ff */
[----:B------:R-:W-:Y:S01]  /*0db0*/  IMAD R4, R8, 0x40, R15 ;  /* 0x0000004008047824 */ /* 0x000fe200078e020f */
[----:B0-----:R-:W-:-:S04]  /*0dc0*/  LOP3.LUT R3, R0, 0xfffffffc, RZ, 0xc0, !PT ;  /* 0xfffffffc00037812 */ /* 0x001fc800078ec0ff */
[----:B------:R0:W-:Y:S01]  /*0dd0*/  STL [R1+0x40], R4 ;  /* 0x0000400401007387 */ /* 0x0001e20000100800 */
[----:B------:R-:W-:Y:S02]  /*0de0*/  IMAD.IADD R13, R17, 0x1, -R13 ;  /* 0x00000001110d7824 */ /* 0x000fe400078e0a0d */
[----:B------:R-:W-:Y:S01]  /*0df0*/  IMAD.IADD R8, R18, 0x1, -R3 ;  /* 0x0000000112087824 */ /* 0x000fe200078e0a03 */
[----:B------:R0:W-:Y:S01]  /*0e00*/  STL [R1+0x24], RZ ;  /* 0x000024ff01007387 */ /* 0x0001e20000100800 */
[----:B------:R-:W-:Y:S02]  /*0e10*/  IMAD.SHL.U32 R146, R13, 0x2, RZ ;  /* 0x000000020d927824 */ /* 0x000fe400078e00ff */
[C---:B------:R-:W-:Y:S01]  /*0e20*/  IMAD.SHL.U32 R150, R8.reuse, 0x8, RZ ;  /* 0x0000000808967824 */ /* 0x040fe200078e00ff */
[----:B------:R-:W-:Y:S01]  /*0e30*/  LEA.HI R3, R8, R8, RZ, 0x1 ;  /* 0x0000000808037211 */ /* 0x000fe200078f08ff */
[----:B------:R-:W-:Y:S02]  /*0e40*/  IMAD.IADD R2, R2, 0x1, R7 ;  /* 0x0000000102027824 */ /* 0x000fe400078e0207 */
[C---:B------:R-:W-:Y:S01]  /*0e50*/  VIADD R153, R150.reuse, 0x20 ;  /* 0x0000002096997836 */ /* 0x040fe20000000000 */
[----:B------:R-:W-:Y:S01]  /*0e60*/  LOP3.LUT R3, R3, 0x1ffffffe, RZ, 0xc0, !PT ;  /* 0x1ffffffe03037812 */ /* 0x000fe200078ec0ff */
[----:B------:R-:W-:-:S02]  /*0e70*/  VIADD R156, R150, 0x40 ;  /* 0x00000040969c7836 */ /* 0x000fc40000000000 */
[C---:B------:R-:W-:Y:S02]  /*0e80*/  VIADD R13, R146.reuse, 0x20 ;  /* 0x00000020920d7836 */ /* 0x040fe40000000000 */
[----:B------:R-:W-:Y:S02]  /*0e90*/  IMAD.MOV.U32 R7, RZ, RZ, R11 ;  /* 0x000000ffff077224 */ /* 0x000fe400078e000b */
[C---:B------:R-:W-:Y:S02]  /*0ea0*/  VIADD R12, R146.reuse, 0x28 ;  /* 0x00000028920c7836 */ /* 0x040fe40000000000 */
[----:B------:R-:W-:Y:S02]  /*0eb0*/  IMAD.MOV.U32 R6, RZ, RZ, R10 ;  /* 0x000000ffff067224 */ /* 0x000fe400078e000a */
[----:B------:R-:W-:Y:S01]  /*0ec0*/  VIADD R11, R146, 0x30 ;  /* 0x00000030920b7836 */ /* 0x000fe20000000000 */
[----:B------:R-:W-:Y:S01]  /*0ed0*/  SHF.R.S32.HI R0, RZ, 0x2, R0 ;  /* 0x00000002ff007819 */ /* 0x000fe20000011400 */
[----:B------:R-:W-:-:S02]  /*0ee0*/  IMAD.MOV.U32 R5, RZ, RZ, R9 ;  /* 0x000000ffff057224 */ /* 0x000fc400078e0009 */
[----:B------:R-:W-:Y:S01]  /*0ef0*/  IMAD.IADD R3, R8, 0x1, -R3 ;  /* 0x0000000108037824 */ /* 0x000fe200078e0a03 */
        /* <DEDUP_REMOVED lines=12> */
[----:B------:R-:W-:Y:S01]  /*0fc0*/  SHF.R.S32.HI R9, RZ, 0x1f, R8 ;  /* 0x0000001fff097819 */ /* 0x000fe20000011408 */
[----:B------:R-:W-:Y:S01]  /*0fd0*/  IMAD.MOV.U32 R16, RZ, RZ, RZ ;  /* 0x000000ffff107224 */ /* 0x000fe200078e00ff */
[----:B------:R-:W-:Y:S01]  /*0fe0*/  SHF.R.S32.HI R8, RZ, 0x1f, R0 ;  /* 0x0000001fff087819 */ /* 0x000fe20000011400 */
[----:B------:R-:W-:Y:S01]  /*0ff0*/  VIADD R155, R146, 0x18 ;  /* 0x00000018929b7836 */ /* 0x000fe20000000000 */
[----:B------:R-:W-:Y:S01]  /*1000*/  SHF.R.S32.HI R0, RZ, 0x1f, R157 ;  /* 0x0000001fff007819 */ /* 0x000fe2000001149d */
[----:B------:R-:W-:Y:S01]  /*1010*/  IMAD R148, R3, 0x8, R4 ;  /* 0x0000000803947824 */ /* 0x000fe200078e0204 */
[----:B------:R-:W-:Y:S01]  /*1020*/  LEA R2, R2, UR36, 0x1 ;  /* 0x0000002402027c11 */ /* 0x000fe2000f8e08ff */
[----:B------:R-:W-:Y:S01]  /*1030*/  UMOV UR39, URZ ;  /* 0x0000003f00277c82 */ /* 0x000fe20008000000 */
[----:B0--3--:R-:W-:-:S07]  /*1040*/  LOP3.LUT R145, R19, 0x1, RZ, 0xfc, !PT ;  /* 0x0000000113917812 */ /* 0x009fce00078efcff */
.L_x_2129:
[----:B-12-4-:R-:W0:Y:S01]  /*1050*/  LDC.64 R8, c[0x0][0xc88] ;  /* 0x00032200ff087b82 */ /* 0x016e220000000a00 */
[----:B------:R-:W-:Y:S01]  /*1060*/  ULDC.64 UR4, c[0x0][0xa28] ;  /* 0x00028a0000047ab9 */ /* 0x000fe20000000a00 */
[----:B------:R-:W-:-:S06]  /*1070*/  ULDC.64 UR6, c[0x0][0xa18] ;  /* 0x0002860000067ab9 */ /* 0x000fcc0000000a00 */
[----:B------:R-:W1:Y:S08]  /*1080*/  LDC R18, c[0x0][0x288] ;  /* 0x0000a200ff127b82 */ /* 0x000e700000000800 */
[----:B---3--:R-:W2:Y:S01]  /*1090*/  LDC.64 R12, c[0x0][0x418] ;  /* 0x00010600ff0c7b82 */ /* 0x008ea20000000a00 */
[----:B0-----:R-:W-:Y:S01]  /*10a0*/  IMAD.WIDE R8, R7, 0x4, R8 ;  /* 0x0000000407087825 */ /* 0x001fe200078e0208 */
[----:B------:R-:W-:-:S06]  /*10b0*/  ISETP.NE.U32.AND P1, PT, RZ, UR4, PT ;  /* 0x00000004ff007c0c */ /* 0x000fcc000bf25070 */
[----:B------:R-:W0:Y:S01]  /*10c0*/  LDC R7, c[0x0][0x424] ;  /* 0x00010900ff077b82 */ /* 0x000e220000000800 */
[----:B------:R-:W3:Y:S01]  /*10d0*/  LDG.E R149, desc[UR58][R8.64] ;  /* 0x0000003a08957981 */ /* 0x000ee2000c1e1900 */
[----:B------:R-:W-:Y:S01]  /*10e0*/  ISETP.NE.AND.EX P1, PT, RZ, UR5, PT, P1 ;  /* 0x00000005ff007c0c */ /* 0x000fe2000bf25310 */
[----:B------:R-:W-:Y:S01]  /*10f0*/  IMAD.MOV.U32 R4, RZ, RZ, RZ ;  /* 0x000000ffff047224 */ /* 0x000fe200078e00ff */
[----:B------:R-:W-:-:S04]  /*1100*/  ISETP.NE.U32.AND P0, PT, RZ, UR6, PT ;  /* 0x00000006ff007c0c */ /* 0x000fc8000bf05070 */
[----:B------:R-:W4:Y:S01]  /*1110*/  LDC R17, c[0x0][0x2f0] ;  /* 0x0000bc00ff117b82 */ /* 0x000f220000000800 */
[----:B------:R-:W-:Y:S02]  /*1120*/  ISETP.NE.AND.EX P0, PT, RZ, UR7, PT, P0 ;  /* 0x00000007ff007c0c */ /* 0x000fe4000bf05300 */
[----:B---3--:R-:W-:-:S04]  /*1130*/  SHF.R.S32.HI R154, RZ, 0x1f, R149 ;  /* 0x0000001fff9a7819 */ /* 0x008fc80000011495 */
[----:B------:R-:W-:-:S04]  /*1140*/  @P1 LEA R10, P2, R149, UR4, 0x2 ;  /* 0x00000004950a1c11 */ /* 0x000fc8000f8410ff */
[----:B------:R-:W-:-:S03]  /*1150*/  @P1 LEA.HI.X R11, R149, UR5, R154, 0x2, P2 ;  /* 0x00000005950b1c11 */ /* 0x000fc600090f149a */
[C---:B------:R-:W-:Y:S02]  /*1160*/  @P0 LEA R8, P2, R149.reuse, UR6, 0x2 ;  /* 0x0000000695080c11 */ /* 0x040fe4000f8410ff */
[----:B------:R-:W-:Y:S01]  /*1170*/  LOP3.LUT R3, R6, 0xff000000, RZ, 0xc0, !PT ;  /* 0xff00000006037812 */ /* 0x000fe200078ec0ff */
[----:B------:R3:W5:Y:S01]  /*1180*/  @P1 LDG.E R4, desc[UR58][R10.64] ;  /* 0x0000003a0a041981 */ /* 0x000762000c1e1900 */
[----:B------:R-:W-:Y:S01]  /*1190*/  @P0 LEA.HI.X R9, R149, UR7, R154, 0x2, P2 ;  /* 0x0000000795090c11 */ /* 0x000fe200090f149a */
[----:B------:R-:W-:-:S04]  /*11a0*/  ULDC.64 UR6, c[0x0][0xa20] ;  /* 0x0002880000067ab9 */ /* 0x000fc80000000a00 */
[----:B-1----:R3:W5:Y:S01]  /*11b0*/  @P0 LDG.E R18, desc[UR58][R8.64] ;  /* 0x0000003a08120981 */ /* 0x002762000c1e1900 */
[----:B--2---:R-:W-:Y:S02]  /*11c0*/  ISETP.NE.U32.AND P1, PT, R12, RZ, PT ;  /* 0x000000ff0c00720c */ /* 0x004fe40003f25070 */
[----:B------:R-:W-:Y:S02]  /*11d0*/  ISETP.NE.U32.AND P2, PT, RZ, UR6, PT ;  /* 0x00000006ff007c0c */ /* 0x000fe4000bf45070 */
[----:B------:R-:W-:Y:S02]  /*11e0*/  LOP3.LUT R0, R6, 0xff0000, RZ, 0xc0, !PT ;  /* 0x00ff000006007812 */ /* 0x000fe400078ec0ff */
[----:B------:R-:W-:Y:S02]  /*11f0*/  SHF.R.U32.HI R3, RZ, 0x8, R3 ;  /* 0x00000008ff037819 */ /* 0x000fe40000011603 */
[----:B------:R-:W-:Y:S02]  /*1200*/  ISETP.NE.AND.EX P1, PT, R13, RZ, PT, P1 ;  /* 0x000000ff0d00720c */ /* 0x000fe40003f25310 */
[----:B------:R-:W-:-:S02]  /*1210*/  ISETP.NE.AND.EX P2, PT, RZ, UR7, PT, P2 ;  /* 0x00000007ff007c0c */ /* 0x000fc4000bf45320 */
[----:B------:R-:W-:Y:S02]  /*1220*/  LEA.HI R152, R0, R3, RZ, 0x10 ;  /* 0x0000000300987211 */ /* 0x000fe400078f80ff */
[----:B0-----:R-:W-:Y:S01]  /*1230*/  SEL R0, R7, 0x1, P1 ;  /* 0x0000000107007807 */ /* 0x001fe20000800000 */
[----:B---34-:R-:W-:Y:S08]  /*1240*/  @P0 BRA `(.L_x_2080) ;  /* 0x0000000000240947 */ /* 0x018ff00003800000 */
        /* <DEDUP_REMOVED lines=9> */
.L_x_2080:
[----:B------:R-:W-:Y:S01]  /*12e0*/  IMAD R17, R0, R17, RZ ;  /* 0x0000001100117224 */ /* 0x000fe200078e02ff */
[----:B------:R-:W-:Y:S01]  /*12f0*/  LOP3.LUT R151, R6, 0xffff, RZ, 0xc0, !PT ;  /* 0x0000ffff06977812 */ /* 0x000fe200078ec0ff */
[----:B------:R-:W-:Y:S06]  /*1300*/  @!P2 BRA `(.L_x_2081) ;  /* 0x000000000010a947 */ /* 0x000fec0003800000 */
[----:B------:R-:W-:-:S04]  /*1310*/  LEA R6, P0, R149, UR6, 0x2 ;  /* 0x0000000695067c11 */ /* 0x000fc8000f8010ff */
[----:B------:R-:W-:-:S05]  /*1320*/  LEA.HI.X R7, R149, UR7, R154, 0x2, P0 ;  /* 0x0000000795077c11 */ /* 0x000fca00080f149a */
[----:B------:R0:W5:Y:S01]  /*1330*/  LDG.E R17, desc[UR58][R6.64] ;  /* 0x0000003a06117981 */ /* 0x000162000c1e1900 */
[----:B------:R-:W-:Y:S05]  /*1340*/  BRA `(.L_x_2082) ;  /* 0x0000000000247947 */ /* 0x000fea0003800000 */
.L_x_2081:
[----:B------:R-:W-:Y:S02]  /*1350*/  ULDC.64 UR4, c[0x0][0xa08] ;  /* 0x0002820000047ab9 */ /* 0x000fe40000000a00 */
[----:B------:R-:W-:-:S04]  /*1360*/  ISETP.NE.U32.AND P0, PT, RZ, UR4, PT ;  /* 0x00000004ff007c0c */ /* 0x000fc8000bf05070 */
[----:B------:R-:W-:-:S13]  /*1370*/  ISETP.NE.AND.EX P0, PT, RZ, UR5, PT, P0 ;  /* 0x00000005ff007c0c */ /* 0x000fda000bf05300 */
[----:B------:R-:W-:Y:S05]  /*1380*/  @!P0 BRA `(.L_x_2082) ;  /* 0x0000000000148947 */ /* 0x000fea0003800000 */
[----:B------:R-:W0:Y:S02]  /*1390*/  LDC.64 R6, c[0x0][0xa08] ;  /* 0x00028200ff067b82 */ /* 0x000e240000000a00 */
[----:B0-----:R-:W-:-:S05]  /*13a0*/  IMAD.WIDE R6, R149, 0x4, R6 ;  /* 0x0000000495067825 */ /* 0x001fca00078e0206 */
[----:B------:R-:W2:Y:S04]  /*13b0*/  LDG.E R17, desc[UR58][R6.64] ;  /* 0x0000003a06117981 */ /* 0x000ea8000c1e1900 */
[----:B------:R-:W2:Y:S02]  /*13c0*/  LDG.E R0, desc[UR58][R6.64+0x4] ;  /* 0x0000043a06007981 */ /* 0x000ea4000c1e1900 */
[----:B--2---:R-:W-:-:S07]  /*13d0*/  IMAD.IADD R17, R0, 0x1, -R17 ;  /* 0x0000000100117824 */ /* 0x004fce00078e0a11 */
.L_x_2082:
[----:B------:R-:W1:Y:S01]  /*13e0*/  LDC R0, c[0x0][0x448] ;  /* 0x00011200ff007b82 */ /* 0x000e620000000800 */
[----:B------:R-:W-:Y:S01]  /*13f0*/  IMAD R144, R5, 0xc0, RZ ;  /* 0x000000c005907824 */ /* 0x000fe200078e02ff */
[----:B------:R-:W-:Y:S01]  /*1400*/  LOP3.LUT R12, R152, 0xff, RZ, 0xc0, !PT ;  /* 0x000000ff980c7812 */ /* 0x000fe200078ec0ff */
[----:B-----5:R-:W-:Y:S01]  /*1410*/  IMAD.IADD R17, R17, 0x1, -R4 ;  /* 0x0000000111117824 */ /* 0x020fe200078e0a04 */
[----:B------:R-:W-:Y:S01]  /*1420*/  SHF.R.U32.HI R152, RZ, 0x10, R152 ;  /* 0x00000010ff987819 */ /* 0x000fe20000011698 */
[----:B------:R-:W-:Y:S02]  /*1430*/  IMAD.MOV.U32 R96, RZ, RZ, RZ ;  /* 0x000000ffff607224 */ /* 0x000fe400078e00ff */
[----:B------:R2:W-:Y:S01]  /*1440*/  STL [R1+0x18], R12 ;  /* 0x0000180c01007387 */ /* 0x0005e20000100800 */
[----:B------:R-:W-:Y:S02]  /*1450*/  IADD3 R5, R17, 0x90, -R18 ;  /* 0x0000009011057810 */ /* 0x000fe40007ffe812 */
[----:B-1----:R-:W-:Y:S01]  /*1460*/  ISETP.NE.AND P0, PT, R0, 0x1, PT ;  /* 0x000000010000780c */ /* 0x002fe20003f05270 */
[----:B------:R-:W-:-:S12]  /*1470*/  VIADD R0, R144, 0xbf ;  /* 0x000000bf90007836 */ /* 0x000fd80000000000 */
[----:B------:R-:W1:Y:S08]  /*1480*/  @P0 LDC R3, c[0x0][0x44c] ;  /* 0x00011300ff030b82 */ /* 0x000e700000000800 */
[----:B0-----:R-:W0:Y:S01]  /*1490*/  @P0 LDC R6, c[0x0][0x450] ;  /* 0x00011400ff060b82 */ /* 0x001e220000000800 */
[----:B-1----:R-:W-:-:S05]  /*14a0*/  @P0 IMAD.HI.U32 R3, R0, R3, RZ ;  /* 0x0000000300030227 */ /* 0x002fca00078e00ff */
[----:B0-----:R-:W-:Y:S01]  /*14b0*/  @P0 SHF.R.U32.HI R0, RZ, R6, R3 ;  /* 0x00000006ff000219 */ /* 0x001fe20000011603 */
[----:B------:R-:W-:-:S04]  /*14c0*/  VIADD R3, R17, 0x8f ;  /* 0x0000008f11037836 */ /* 0x000fc80000000000 */
[----:B------:R-:W-:Y:S02]  /*14d0*/  IMAD.IADD R0, R5, 0x1, R0 ;  /* 0x0000000105007824 */ /* 0x000fe400078e0200 */
[----:B------:R-:W-:-:S04]  /*14e0*/  IMAD.HI R3, R3, 0x38e38e39, RZ ;  /* 0x38e38e3903037827 */ /* 0x000fc800078e02ff */
[----:B------:R-:W-:Y:S01]  /*14f0*/  IMAD.HI R4, R0, 0x38e38e39, RZ ;  /* 0x38e38e3900047827 */ /* 0x000fe200078e02ff */
[----:B------:R-:W-:-:S04]  /*1500*/  SHF.R.U32.HI R0, RZ, 0x1f, R3 ;  /* 0x0000001fff007819 */ /* 0x000fc80000011603 */
[----:B------:R-:W-:Y:S02]  /*1510*/  SHF.R.U32.HI R5, RZ, 0x1f, R4 ;  /* 0x0000001fff057819 */ /* 0x000fe40000011604 */
[----:B------:R-:W-:Y:S02]  /*1520*/  LEA.HI.SX32 R0, R3, R0, 0x1b ;  /* 0x0000000003007211 */ /* 0x000fe400078fdaff */
[----:B------:R-:W-:-:S04]  /*1530*/  LEA.HI.SX32 R5, R4, R5, 0x1b ;  /* 0x0000000504057211 */ /* 0x000fc800078fdaff */
[----:B------:R-:W-:-:S04]  /*1540*/  VIMNMX R9, R0, R5, PT ;  /* 0x0000000500097248 */ /* 0x000fc80003fe0100 */
[----:B------:R-:W-:-:S13]  /*1550*/  ISETP.GE.AND P0, PT, R9, 0x1, PT ;  /* 0x000000010900780c */ /* 0x000fda0003f06270 */
[----:B--2---:R-:W-:Y:S05]  /*1560*/  @!P0 BRA `(.L_x_2083) ;  /* 0x0000000000748947 */ /* 0x004fea0003800000 */
[----:B------:R-:W0:Y:S01]  /*1570*/  LDC R3, c[0x0][0x9f0] ;  /* 0x00027c00ff037b82 */ /* 0x000e220000000800 */
[----:B------:R-:W-:-:S04]  /*1580*/  ISETP.NE.AND P0, PT, R152, RZ, PT ;  /* 0x000000ff9800720c */ /* 0x000fc80003f05270 */
[----:B0-----:R-:W-:-:S04]  /*1590*/  SEL R10, R152, R3, P0 ;  /* 0x00000003980a7207 */ /* 0x001fc80000000000 */
[-C--:B------:R-:W-:Y:S02]  /*15a0*/  IABS R6, R10.reuse ;  /* 0x0000000a00067213 */ /* 0x080fe40000000000 */
[----:B------:R-:W-:Y:S02]  /*15b0*/  IADD3 R0, R10, -0x1, R9 ;  /* 0xffffffff0a007810 */ /* 0x000fe40007ffe009 */
[----:B------:R-:W0:Y:S01]  /*15c0*/  I2F.RP R3, R6 ;  /* 0x0000000600037306 */ /* 0x000e220000209400 */
[----:B------:R-:W-:Y:S02]  /*15d0*/  IABS R11, R10 ;  /* 0x0000000a000b7213 */ /* 0x000fe40000000000 */
        /* <DEDUP_REMOVED lines=22> */
.L_x_2083:
[-C--:B------:R-:W-:Y:S01]  /*1740*/  IMAD R147, R12, R96.reuse, RZ ;  /* 0x000000600c937224 */ /* 0x080fe200078e02ff */
[----:B------:R-:W-:Y:S02]  /*1750*/  PLOP3.LUT P0, PT, PT, PT, PT, 0x80, 0x0 ;  /* 0x000000000000781c */ /* 0x000fe40003f0f070 */
[----:B------:R-:W-:Y:S02]  /*1760*/  CS2R R72, SRZ ;  /* 0x0000000000487805 */ /* 0x000fe4000001ff00 */
[----:B------:R-:W-:Y:S02]  /*1770*/  CS2R R70, SRZ ;  /* 0x0000000000467805 */ /* 0x000fe4000001ff00 */
[----:B------:R-:W-:Y:S02]  /*1780*/  CS2R R68, SRZ ;  /* 0x0000000000447805 */ /* 0x000fe4000001ff00 */
[----:B------:R-:W-:Y:S02]  /*1790*/  VIADDMNMX R96, R147, R96, R9, PT ;  /* 0x0000006093607246 */ /* 0x000fe40003800109 */
[----:B------:R-:W-:-:S02]  /*17a0*/  CS2R R66, SRZ ;  /* 0x0000000000427805 */ /* 0x000fc4000001ff00 */
[----:B------:R-:W-:Y:S02]  /*17b0*/  CS2R R64, SRZ ;  /* 0x0000000000407805 */ /* 0x000fe4000001ff00 */
[----:B------:R-:W-:Y:S02]  /*17c0*/  CS2R R62, SRZ ;  /* 0x00000000003e7805 */ /* 0x000fe4000001ff00 */
[----:B------:R-:W-:Y:S02]  /*17d0*/  ISETP.GT.AND P1, PT, R96, R147, PT ;  /* 0x000000936000720c */ /* 0x000fe40003f24270 */
        /* <DEDUP_REMOVED lines=20> */
[----:B------:R-:W0:Y:S01]  /*1920*/  S2R R0, SR_TID.X ;  /* 0x0000000000007919 */ /* 0x000e220000002100 */
[----:B------:R-:W-:-:S04]  /*1930*/  UIADD3 UR6, UR36, 0x24300, URZ ;  /* 0x0002430024067890 */ /* 0x000fc8000fffe03f */
[----:B------:R-:W-:-:S06]  /*1940*/  ULOP3.LUT UP0, URZ, UR6, 0x9f, URZ, 0xc0, !UPT ;  /* 0x0000009f063f7892 */ /* 0x000fcc000f80c03f */
[----:B------:R-:W-:Y:S01]  /*1950*/  PLOP3.LUT P0, PT, PT, PT, UP0, 0x80, 0x0 ;  /* 0x000000000000781c */ /* 0x000fe20003f0f008 */
[----:B0-----:R-:W-:-:S05]  /*1960*/  VIADD R3, R0, 0xffffff80 ;  /* 0xffffff8000037836 */ /* 0x001fca0000000000 */
[----:B------:R-:W-:-:S04]  /*1970*/  SHF.R.S32.HI R0, RZ, 0x1f, R3 ;  /* 0x0000001fff007819 */ /* 0x000fc80000011403 */
[----:B------:R-:W-:-:S04]  /*1980*/  LEA.HI R0, R0, R3, RZ, 0x7 ;  /* 0x0000000300007211 */ /* 0x000fc800078f38ff */
[----:B------:R-:W-:-:S06]  /*1990*/  SHF.R.S32.HI R0, RZ, 0x7, R0 ;  /* 0x00000007ff007819 */ /* 0x000fcc0000011400 */
[----:B------:R-:W0:Y:S02]  /*19a0*/  SHFL.IDX PT, R0, R0, RZ, 0x1f ;  /* 0x00001fff00007589 */ /* 0x000e2400000e0000 */
[----:B0-----:R-:W-:-:S13]  /*19b0*/  R2UR UR38, R0 ;  /* 0x00000000002672ca */ /* 0x001fda00000e0000 */
        /* <DEDUP_REMOVED lines=27> */
.L_x_2085:
[----:B------:R-:W2:Y:S01]  /*1b70*/  LDL R20, [R1+0x24] ;  /* 0x0000240001147983 */ /* 0x000ea20000100800 */
[----:B------:R-:W-:Y:S02]  /*1b80*/  ISETP.NE.AND P0, PT, R145, 0x3, PT ;  /* 0x000000039100780c */ /* 0x000fe40003f05270 */
[----:B--2---:R-:W-:-:S04]  /*1b90*/  LEA.HI R0, R20, R20, RZ, 0x1 ;  /* 0x0000001414007211 */ /* 0x004fc800078f08ff */
[----:B------:R-:W-:-:S05]  /*1ba0*/  LOP3.LUT R0, R0, 0xfffffffe, RZ, 0xc0, !PT ;  /* 0xfffffffe00007812 */ /* 0x000fca00078ec0ff */
[----:B------:R-:W-:-:S05]  /*1bb0*/  IMAD.IADD R0, R20, 0x1, -R0 ;  /* 0x0000000114007824 */ /* 0x000fca00078e0a00 */
[----:B------:R-:W-:-:S04]  /*1bc0*/  SHF.L.U32 R0, R0, 0x1f, RZ ;  /* 0x0000001f00007819 */ /* 0x000fc800000006ff */
[----:B------:R-:W0:Y:S02]  /*1bd0*/  SYNCS.PHASECHK.TRANS64.TRYWAIT P1, [UR36+0x31c00], R0 ;  /* 0x031c0000ff0075a7 */ /* 0x000e240008020164 */
[----:B0-----:R-:W-:Y:S05]  /*1be0*/  @!P1 BRA `(.L_x_2086) ;  /* 0x0000015400a49947 */ /* 0x001fea0003800000 */
.L_x_2258:
[----:B------:R-:W-:Y:S05]  /*1bf0*/  @!P0 BRA `(.L_x_2087) ;  /* 0x0000000000048947 */ /* 0x000fea0003800000 */
[----:B------:R-:W-:Y:S01]  /*1c00*/  BPT.TRAP 0x1 ;  /* 0x000000040000795c */ /* 0x000fe20000300000 */
.L_x_2087:
[----:B------:R-:W-:Y:S01]  /*1c10*/  IMAD.U32 R4, RZ, RZ, UR39 ;  /* 0x00000027ff047e24 */ /* 0x000fe2000f8e00ff */
[----:B0-----:R-:W-:-:S04]  /*1c20*/  SHF.L.U32 R3, R16, 0x1f, RZ ;  /* 0x0000001f10037819 */ /* 0x001fc800000006ff */
[----:B------:R-:W-:-:S04]  /*1c30*/  LEA R4, R4, UR36, 0x3 ;  /* 0x0000002404047c11 */ /* 0x000fc8000f8e18ff */
[----:B------:R0:W1:Y:S01]  /*1c40*/  SYNCS.PHASECHK.TRANS64.TRYWAIT P2, [R4+URZ+0x31c30], R3 ;  /* 0x031c3003040075a7 */ /* 0x000062000804017f */
[----:B------:R-:W-:Y:S05]  /*1c50*/  @!P0 BRA `(.L_x_2088) ;  /* 0x0000000000048947 */ /* 0x000fea0003800000 */
[----:B------:R-:W-:Y:S01]  /*1c60*/  BPT.TRAP 0x1 ;  /* 0x000000040000795c */ /* 0x000fe20000300000 */
.L_x_2088:
[----:B------:R-:W2:Y:S02]  /*1c70*/  S2R R0, SR_TID.X ;  /* 0x0000000000007919 */ /* 0x000ea40000002100 */
[----:B--2---:R-:W-:Y:S01]  /*1c80*/  LOP3.LUT P1, RZ, R0, 0x7f, RZ, 0xc0, !PT ;  /* 0x0000007f00ff7812 */ /* 0x004fe2000782c0ff */
[----:B-1----:R-:W-:-:S12]  /*1c90*/  @P2 BRA `(.L_x_2089) ;  /* 0x0000000000082947 */ /* 0x002fd80003800000 */
[----:B------:R-:W1:Y:S02]  /*1ca0*/  SYNCS.PHASECHK.TRANS64.TRYWAIT P2, [R4+URZ+0x31c30], R3 ;  /* 0x031c3003040075a7 */ /* 0x000e64000804017f */
[----:B-1----:R-:W-:Y:S05]  /*1cb0*/  @!P2 BRA `(.L_x_2090) ;  /* 0x000001540088a947 */ /* 0x002fea0003800000 */
.L_x_2089:
[----:B------:R-:W-:Y:S05]  /*1cc0*/  WARPSYNC.ALL ;  /* 0x0000000000007948 */ /* 0x000fea0003800000 */
[----:B------:R-:W-:Y:S01]  /*1cd0*/  UIADD3 UR4, UR36, 0x16a00, URZ ;  /* 0x00016a0024047890 */ /* 0x000fe2000fffe03f */
[----:B------:R-:W-:Y:S01]  /*1ce0*/  WARPGROUP.ARRIVE ;  /* 0x00000000000079c5 */ /* 0x000fe20000000000 */
[----:B------:R-:W-:Y:S01]  /*1cf0*/  ULOP3.LUT UR24, UR40, 0x10000, URZ, 0xfc, !UPT ;  /* 0x0001000028187892 */ /* 0x000fe2000f8efc3f */
[----:B------:R-:W2:Y:S01]  /*1d00*/  LDC R0, c[0x0][0x448] ;  /* 0x00011200ff007b82 */ /* 0x000ea20000000800 */
[----:B------:R-:W-:Y:S01]  /*1d10*/  USHF.R.U32.HI UR4, URZ, 0x4, UR4 ;  /* 0x000000043f047899 */ /* 0x000fe20008011604 */
[----:B01----:R-:W-:Y:S01]  /*1d20*/  IMAD.IADD R3, R148, 0x1, R144 ;  /* 0x0000000194037824 */ /* 0x003fe200078e0290 */
[----:B------:R-:W-:Y:S01]  /*1d30*/  UMOV UR25, 0x80000020 ;  /* 0x8000002000197882 */ /* 0x000fe20000000000 */
[----:B------:R-:W-:Y:S01]  /*1d40*/  UMOV UR27, 0x80000020 ;  /* 0x80000020001b7882 */ /* 0x000fe20000000000 */
[----:B------:R-:W-:Y:S01]  /*1d50*/  ULOP3.LUT UR4, UR4, 0x3fff, URZ, 0xc0, !UPT ;  /* 0x00003fff04047892 */ /* 0x000fe2000f8ec03f */
[----:B------:R-:W-:Y:S01]  /*1d60*/  IMAD R7, R96, -0x90, R17 ;  /* 0xffffff7060077824 */ /* 0x000fe200078e0211 */
[----:B------:R-:W-:Y:S01]  /*1d70*/  UMOV UR5, UR25 ;  /* 0x0000001900057c82 */ /* 0x000fe20008000000 */
[----:B------:R-:W-:Y:S01]  /*1d80*/  UMOV UR7, 0x80000020 ;  /* 0x8000002000077882 */ /* 0x000fe20000000000 */
[----:B------:R-:W-:Y:S01]  /*1d90*/  ULOP3.LUT UR56, UR4, 0x10000, URZ, 0xfc, !UPT ;  /* 0x0001000004387892 */ /* 0x000fe2000f8efc3f */
[----:B------:R-:W-:Y:S01]  /*1da0*/  LOP3.LUT R19, R19, 0xefffffff, RZ, 0xc0, !PT ;  /* 0xefffffff13137812 */ /* 0x000fe200078ec0ff */
[----:B------:R-:W-:Y:S01]  /*1db0*/  UMOV UR8, UR24 ;  /* 0x0000001800087c82 */ /* 0x000fe20008000000 */
[----:B------:R-:W-:Y:S01]  /*1dc0*/  UMOV UR4, UR24 ;  /* 0x0000001800047c82 */ /* 0x000fe20008000000 */
[----:B------:R-:W-:Y:S01]  /*1dd0*/  UIMAD UR26, UR39, 0x6c0, UR56 ;  /* 0x000006c0271a78a4 */ /* 0x000fe2000f8e0238 */
[----:B------:R-:W-:Y:S01]  /*1de0*/  IADD3 R7, -R146, 0x90, R7 ;  /* 0x0000009092077810 */ /* 0x000fe20007ffe107 */
[----:B------:R-:W-:Y:S01]  /*1df0*/  UMOV UR9, UR25 ;  /* 0x0000001900097c82 */ /* 0x000fe20008000000 */
[----:B------:R-:W-:Y:S01]  /*1e00*/  UMOV UR11, 0x80000020 ;  /* 0x80000020000b7882 */ /* 0x000fe20000000000 */
[----:B------:R-:W-:-:S02]  /*1e10*/  UIADD3 UR6, UR26, 0x40, URZ ;  /* 0x000000401a067890 */ /* 0x000fc4000fffe03f */
[----:B------:R-:W-:Y:S02]  /*1e20*/  UIADD3 UR10, UR26, 0xc0, URZ ;  /* 0x000000c01a0a7890 */ /* 0x000fe4000fffe03f */
[----:B------:R-:W-:Y:S02]  /*1e30*/  UIADD3 UR14, UR26, 0x100, URZ ;  /* 0x000001001a0e7890 */ /* 0x000fe4000fffe03f */
[----:B------:R-:W-:Y:S01]  /*1e40*/  HGMMA.64x16x16.F32 R88, gdesc[UR24], RZ, !UPT, gsb0 ;  /* 0x00200000185879f0 */ /* 0x000fe2000c0008ff */
[----:B------:R-:W-:Y:S01]  /*1e50*/  UMOV UR12, UR24 ;  /* 0x00000018000c7c82 */ /* 0x000fe20008000000 */
[----:B------:R-:W-:Y:S01]  /*1e60*/  UMOV UR13, UR25 ;  /* 0x00000019000d7c82 */ /* 0x000fe20008000000 */
[----:B------:R-:W-:Y:S01]  /*1e70*/  UMOV UR15, 0x80000020 ;  /* 0x80000020000f7882 */ /* 0x000fe20000000000 */
[----:B------:R-:W-:Y:S01]  /*1e80*/  UIADD3 UR18, UR26, 0x140, URZ ;  /* 0x000001401a127890 */ /* 0x000fe2000fffe03f */
[----:B--2---:R-:W-:Y:S01]  /*1e90*/  ISETP.NE.AND P5, PT, R0, 0x1, PT ;  /* 0x000000010000780c */ /* 0x004fe20003fa5270 */
        /* <DEDUP_REMOVED lines=12> */
[----:B------:R-:W0:Y:S01]  /*1f60*/  @P5 LDC R0, c[0x0][0x44c] ;  /* 0x00011300ff005b82 */ /* 0x000e220000000800 */
[----:B------:R-:W-:Y:S01]  /*1f70*/  UIADD3 UR34, UR26, 0x400, URZ ;  /* 0x000004001a227890 */ /* 0x000fe2000fffe03f */
[----:B------:R-:W-:Y:S01]  /*1f80*/  @P5 LOP3.LUT R19, R19, 0x10000000, RZ, 0xfc, !PT ;  /* 0x1000000013135812 */ /* 0x000fe200078efcff */
[----:B------:R-:W-:Y:S01]  /*1f90*/  UMOV UR35, 0x80000020 ;  /* 0x8000002000237882 */ /* 0x000fe20000000000 */
[----:B------:R-:W-:Y:S01]  /*1fa0*/  UIADD3 UR42, UR26, 0x402, URZ ;  /* 0x000004021a2a7890 */ /* 0x000fe2000fffe03f */
[----:B------:R-:W-:Y:S01]  /*1fb0*/  UMOV UR43, 0x80000020 ;  /* 0x80000020002b7882 */ /* 0x000fe20000000000 */
[----:B------:R-:W-:-:S02]  /*1fc0*/  UIADD3 UR46, UR26, 0x640, URZ ;  /* 0x000006401a2e7890 */ /* 0x000fc4000fffe03f */
[----:B------:R-:W1:Y:S01]  /*1fd0*/  @P5 LDC R5, c[0x0][0x450] ;  /* 0x00011400ff055b82 */ /* 0x000e620000000800 */
[----:B------:R-:W-:Y:S01]  /*1fe0*/  UMOV UR47, 0x80000020 ;  /* 0x80000020002f7882 */ /* 0x000fe20000000000 */
[----:B0-----:R-:W-:Y:S01]  /*1ff0*/  @P5 IMAD.HI.U32 R0, R3, R0, RZ ;  /* 0x0000000003005227 */ /* 0x001fe200078e00ff */
[----:B------:R-:W-:Y:S02]  /*2000*/  WARPGROUP.DEPBAR.LE gsb0, 0x0 ;  /* 0x00008000000079c5 */ /* 0x000fe40000010000 */
[----:B------:R-:W-:Y:S02]  /*2010*/  WARPGROUP.ARRIVE ;  /* 0x00000000000079c5 */ /* 0x000fe40000000000 */
[----:B-1----:R-:W-:Y:S01]  /*2020*/  @P5 SHF.R.U32.HI R3, RZ, R5, R0 ;  /* 0x00000005ff035219 */ /* 0x002fe20000011600 */
[----:B------:R-:W-:-:S03]  /*2030*/  IMAD R5, R96, -0x90, RZ ;  /* 0xffffff7060057824 */ /* 0x000fc600078e02ff */
[----:B------:R-:W-:Y:S01]  /*2040*/  HGMMA.64x16x16.F32 R80, gdesc[UR4], RZ, !UPT, gsb0 ;  /* 0x00200000045079f0 */ /* 0x000fe2000c0008ff */
[----:B------:R-:W-:Y:S01]  /*2050*/  UIADD3 UR6, UR26, 0x80, URZ ;  /* 0x000000801a067890 */ /* 0x000fe2000fffe03f */
[----:B------:R-:W0:Y:S01]  /*2060*/  SHFL.IDX PT, R0, R3, RZ, 0x1c1f ;  /* 0x001c1fff03007589 */ /* 0x000e2200000e0000 */
[----:B------:R-:W-:Y:S01]  /*2070*/  UMOV UR4, UR24 ;  /* 0x0000001800047c82 */ /* 0x000fe20008000000 */
[----:B------:R-:W-:Y:S01]  /*2080*/  UMOV UR5, UR25 ;  /* 0x0000001900057c82 */ /* 0x000fe20008000000 */
[----:B------:R-:W-:Y:S01]  /*2090*/  UMOV UR7, 0x80000020 ;  /* 0x8000002000077882 */ /* 0x000fe20000000000 */
[----:B------:R-:W-:Y:S01]  /*20a0*/  IADD3 R5, -R146, 0x91, R5 ;  /* 0x0000009192057810 */ /* 0x000fe20007ffe105 */
[----:B------:R-:W1:Y:S03]  /*20b0*/  SHFL.IDX PT, R3, R3, 0x1, 0x1c1f ;  /* 0x003c1f0003037f89 */ /* 0x000e6600000e0000 */
[----:B------:R-:W-:-:S04]  /*20c0*/  IADD3 R6, -R18, R5, R17 ;  /* 0x0000000512067210 */ /* 0x000fc80007ffe111 */
[----:B0-----:R-:W-:-:S04]  /*20d0*/  VIADDMNMX R0, R0, R6, R7, PT ;  /* 0x0000000600007246 */ /* 0x001fc80003800107 */
[C---:B------:R-:W-:Y:S02]  /*20e0*/  ISETP.GT.AND P2, PT, R0.reuse, RZ, PT ;  /* 0x000000ff0000720c */ /* 0x040fe40003f44270 */
[C---:B------:R-:W-:Y:S02]  /*20f0*/  ISETP.GT.AND P3, PT, R0.reuse, 0x1, PT ;  /* 0x000000010000780c */ /* 0x040fe40003f64270 */
[----:B------:R-:W-:Y:S02]  /*2100*/  ISETP.GT.AND P4, PT, R0, 0x8, PT ;  /* 0x000000080000780c */ /* 0x000fe40003f84270 */
[----:B-1----:R-:W-:Y:S01]  /*2110*/  VIADDMNMX R7, R3, R6, R7, PT ;  /* 0x0000000603077246 */ /* 0x002fe20003800107 */
        /* <DEDUP_REMOVED lines=36> */
[----:B------:R-:W-:Y:S01]  /*2360*/  UMOV UR4, UR27 ;  /* 0x0000001b00047c82 */ /* 0x000fe20008000000 */
[----:B------:R-:W-:Y:S01]  /*2370*/  UMOV UR5, 0x80000020 ;  /* 0x8000002000057882 */ /* 0x000fe20000000000 */
[----:B------:R-:W-:Y:S01]  /*2380*/  UMOV UR6, UR8 ;  /* 0x0000000800067c82 */ /* 0x000fe20008000000 */
[----:B------:R-:W-:Y:S01]  /*2390*/  UMOV UR7, 0x80000020 ;  /* 0x8000002000077882 */ /* 0x000fe20000000000 */
[----:B------:R-:W-:Y:S01]  /*23a0*/  UMOV UR8, UR4 ;  /* 0x0000000400087c82 */ /* 0x000fe20008000000 */
        /* <DEDUP_REMOVED lines=9> */
[----:B------:R-:W-:Y:S01]  /*2440*/  UIADD3 UR27, UR24, 0x300, URZ ;  /* 0x00000300181b7890 */ /* 0x000fe2000fffe03f */
[----:B------:R-:W-:-:S02]  /*2450*/  WARPGROUP.DEPBAR.LE gsb0, 0x0 ;  /* 0x00008000000079c5 */ /* 0x000fc40000010000 */
        /* <DEDUP_REMOVED lines=19> */
[----:B------:R-:W-:Y:S01]  /*2590*/  UMOV UR9, 0x80000020 ;  /* 0x8000002000097882 */ /* 0x000fe20000000000 */
[----:B------:R-:W-:Y:S01]  /*25a0*/  UMOV UR11, 0x80000020 ;  /* 0x80000020000b7882 */ /* 0x000fe20000000000 */
[----:B------:R-:W-:Y:S01]  /*25b0*/  UMOV UR32, UR8 ;  /* 0x0000000800207c82 */ /* 0x000fe20008000000 */
[----:B------:R-:W-:Y:S01]  /*25c0*/  UMOV UR33, UR9 ;  /* 0x0000000900217c82 */ /* 0x000fe20008000000 */
        /* <DEDUP_REMOVED lines=166> */
[----:B------:R-:W-:Y:S01]  /*3030*/  ULDC UR6, c[0x0][0x988] ;  /* 0x0002620000067ab9 */ /* 0x000fe20000000800 */
        /* <DEDUP_REMOVED lines=30> */
[C---:B------:R-:W-:Y:S02]  /*3220*/  ISETP.GT.AND P3, PT, R0.reuse, 0x10, PT ;  /* 0x000000100000780c */ /* 0x040fe40003f64270 */
[----:B------:R-:W-:Y:S02]  /*3230*/  FSEL R93, R93, -INF , P2 ;  /* 0xff8000005d5d7808 */ /* 0x000fe40001000000 */
[----:B------:R-:W-:Y:S02]  /*3240*/  FMNMX.FTZ R8, R11, R8, !PT ;  /* 0x000000080b087209 */ /* 0x000fe40007810000 */
[----:B------:R-:W-:Y:S02]  /*3250*/  ISETP.GT.AND P2, PT, R0, 0x11, PT ;  /* 0x000000110000780c */ /* 0x000fe40003f44270 */
[----:B------:R-:W-:Y:S02]  /*3260*/  FMNMX.FTZ R8, R93, R8, !PT ;  /* 0x000000085d087209 */ /* 0x000fe40007810000 */
[----:B------:R-:W-:Y:S01]  /*3270*/  ISETP.GT.AND P4, PT, R7, 0x8, PT ;  /* 0x000000080700780c */ /* 0x000fe20003f84270 */
[----:B------:R-:W-:-:S02]  /*3280*/  WARPGROUP.DEPBAR.LE gsb0, 0x0 ;  /* 0x00008000000079c5 */ /* 0x000fc40000010000 */
[----:B------:R-:W-:Y:S01]  /*3290*/  WARPGROUP.ARRIVE ;  /* 0x00000000000079c5 */ /* 0x000fe20000000000 */
[----:B------:R-:W-:Y:S02]  /*32a0*/  FSEL R13, R80, -INF , P3 ;  /* 0xff800000500d7808 */ /* 0x000fe40001800000 */
[C---:B------:R-:W-:Y:S02]  /*32b0*/  ISETP.GT.AND P3, PT, R0.reuse, 0x18, PT ;  /* 0x000000180000780c */ /* 0x040fe40003f64270 */
        /* <DEDUP_REMOVED lines=8> */
[C---:B------:R-:W-:Y:S02]  /*3340*/  ISETP.GT.AND P3, PT, R0.reuse, 0x20, PT ;  /* 0x000000200000780c */ /* 0x040fe40003f64270 */
[----:B------:R-:W-:Y:S02]  /*3350*/  FSEL R85, R85, -INF , P2 ;  /* 0xff80000055557808 */ /* 0x000fe40001000000 */
[----:B------:R-:W-:Y:S02]  /*3360*/  FMNMX.FTZ R8, R15, R8, !PT ;  /* 0x000000080f087209 */ /* 0x000fe40007810000 */
[----:B------:R-:W-:-:S02]  /*3370*/  ISETP.GT.AND P2, PT, R0, 0x21, PT ;  /* 0x000000210000780c */ /* 0x000fc40003f44270 */
[----:B------:R-:W-:Y:S01]  /*3380*/  FMNMX.FTZ R8, R85, R8, !PT ;  /* 0x0000000855087209 */ /* 0x000fe20007810000 */
[----:B------:R-:W-:Y:S02]  /*3390*/  WARPGROUP.DEPBAR.LE gsb0, 0x0 ;  /* 0x00008000000079c5 */ /* 0x000fe40000010000 */
        /* <DEDUP_REMOVED lines=104> */
[----:B------:R-:W-:Y:S01]  /*3a20*/  ISETP.GT.AND P2, PT, R0, 0x89, PT ;  /* 0x000000890000780c */ /* 0x000fe20003f44270 */
[----:B------:R-:W-:Y:S01]  /*3a30*/  IMAD.U32 R0, RZ, RZ, UR6 ;  /* 0x00000006ff007e24 */ /* 0x000fe2000f8e00ff */
[----:B------:R-:W-:Y:S02]  /*3a40*/  FSEL R119, R28, -INF , P3 ;  /* 0xff8000001c777808 */ /* 0x000fe40001800000 */
[----:B------:R-:W-:Y:S02]  /*3a50*/  FMNMX.FTZ R8, R25, R8, !PT ;  /* 0x0000000819087209 */ /* 0x000fe40007810000 */
[----:B------:R-:W-:Y:S02]  /*3a60*/  FSEL R29, R29, -INF , P2 ;  /* 0xff8000001d1d7808 */ /* 0x000fe40001000000 */
[----:B------:R-:W-:Y:S02]  /*3a70*/  FMNMX.FTZ R8, R119, R8, !PT ;  /* 0x0000000877087209 */ /* 0x000fe40007810000 */
[----:B------:R-:W-:-:S02]  /*3a80*/  ISETP.GT.AND P3, PT, R7, 0x1, PT ;  /* 0x000000010700780c */ /* 0x000fc40003f64270 */
[----:B------:R-:W-:Y:S02]  /*3a90*/  FMNMX.FTZ R10, R29, R8, !PT ;  /* 0x000000081d0a7209 */ /* 0x000fe40007810000 */
[----:B------:R-:W-:Y:S02]  /*3aa0*/  FSEL R91, R91, -INF , P3 ;  /* 0xff8000005b5b7808 */ /* 0x000fe40001800000 */
[----:B------:R-:W-:Y:S01]  /*3ab0*/  ISETP.GT.AND P3, PT, R7, 0x11, PT ;  /* 0x000000110700780c */ /* 0x000fe20003f64270 */
[----:B------:R-:W0:Y:S03]  /*3ac0*/  SHFL.BFLY PT, R5, R10, 0x2, 0x1f ;  /* 0x0c401f000a057f89 */ /* 0x000e2600000e0000 */
[----:B------:R-:W-:Y:S02]  /*3ad0*/  FSEL R83, R83, -INF , P3 ;  /* 0xff80000053537808 */ /* 0x000fe40001800000 */
[----:B------:R-:W-:-:S04]  /*3ae0*/  ISETP.GT.AND P3, PT, R7, 0x19, PT ;  /* 0x000000190700780c */ /* 0x000fc80003f64270 */
        /* <DEDUP_REMOVED lines=11> */
[----:B------:R-:W-:Y:S02]  /*3ba0*/  ISETP.GT.AND P3, PT, R7, 0x41, PT ;  /* 0x000000410700780c */ /* 0x000fe40003f64270 */
        /* <DEDUP_REMOVED lines=16> */
[----:B------:R-:W-:Y:S01]  /*3cb0*/  ISETP.GT.AND P2, PT, R7, 0x10, PT ;  /* 0x000000100700780c */ /* 0x000fe20003f44270 */
[--C-:B------:R-:W-:Y:S01]  /*3cc0*/  FFMA.FTZ R9, R9, R0, -R8.reuse ;  /* 0x0000000009097223 */ /* 0x100fe20000010808 */
[----:B------:R-:W-:Y:S01]  /*3cd0*/  FMNMX.FTZ R14, R89, R14, !PT ;  /* 0x0000000e590e7209 */ /* 0x000fe20007810000 */
[--C-:B------:R-:W-:Y:S01]  /*3ce0*/  FFMA.FTZ R11, R11, R0, -R8.reuse ;  /* 0x000000000b0b7223 */ /* 0x100fe20000010808 */
[----:B------:R-:W-:Y:S01]  /*3cf0*/  FSEL R93, R82, -INF , P2 ;  /* 0xff800000525d7808 */ /* 0x000fe20001000000 */
[----:B------:R-:W-:Y:S01]  /*3d00*/  MUFU.EX2 R10, R10 ;  /* 0x0000000a000a7308 */ /* 0x000fe20000000800 */
[----:B------:R-:W-:Y:S01]  /*3d10*/  FMNMX.FTZ R20, R95, R14, !PT ;  /* 0x0000000e5f147209 */ /* 0x000fe20007810000 */
[-CC-:B------:R-:W-:Y:S01]  /*3d20*/  FFMA.FTZ R81, R81, R0.reuse, -R8.reuse ;  /* 0x0000000051517223 */ /* 0x180fe20000010808 */
[----:B------:R-:W-:Y:S01]  /*3d30*/  ISETP.GT.AND P2, PT, R7, 0x18, PT ;  /* 0x000000180700780c */ /* 0x000fe20003f44270 */
[--C-:B------:R-:W-:Y:S01]  /*3d40*/  FFMA.FTZ R44, R37, R0, -R8.reuse ;  /* 0x00000000252c7223 */ /* 0x100fe20000010808 */
[----:B------:R-:W-:Y:S01]  /*3d50*/  FMNMX.FTZ R20, R93, R20, !PT ;  /* 0x000000145d147209 */ /* 0x000fe20007810000 */
[--C-:B------:R-:W-:Y:S01]  /*3d60*/  FFMA.FTZ R40, R53, R0, -R8.reuse ;  /* 0x0000000035287223 */ /* 0x100fe20000010808 */
[----:B------:R-:W-:Y:S01]  /*3d70*/  FSEL R121, R86, -INF , P2 ;  /* 0xff80000056797808 */ /* 0x000fe20001000000 */
[----:B------:R0:W-:Y:S01]  /*3d80*/  MUFU.EX2 R14, R3 ;  /* 0x00000003000e7308 */ /* 0x0001e20000000800 */
[----:B------:R-:W-:Y:S01]  /*3d90*/  FMNMX.FTZ R20, R83, R20, !PT ;  /* 0x0000001453147209 */ /* 0x000fe20007810000 */
[-CC-:B------:R-:W-:Y:S01]  /*3da0*/  FFMA.FTZ R41, R41, R0.reuse, -R8.reuse ;  /* 0x0000000029297223 */ /* 0x180fe20000010808 */
[----:B------:R-:W-:Y:S01]  /*3db0*/  ISETP.GT.AND P2, PT, R7, 0x20, PT ;  /* 0x000000200700780c */ /* 0x000fe20003f44270 */
[----:B------:R-:W-:Y:S01]  /*3dc0*/  FFMA.FTZ R37, R117, R0, -R8 ;  /* 0x0000000075257223 */ /* 0x000fe20000010808 */
[----:B------:R-:W-:-:S02]  /*3dd0*/  FMNMX.FTZ R20, R121, R20, !PT ;  /* 0x0000001479147209 */ /* 0x000fc40007810000 */
[----:B------:R-:W-:Y:S01]  /*3de0*/  FSEL R85, R74, -INF , P2 ;  /* 0xff8000004a557808 */ /* 0x000fe20001000000 */
[----:B------:R-:W1:Y:S01]  /*3df0*/  MUFU.EX2 R9, R9 ;  /* 0x0000000900097308 */ /* 0x000e620000000800 */
[----:B------:R-:W-:Y:S01]  /*3e00*/  FMNMX.FTZ R22, R87, R20, !PT ;  /* 0x0000001457167209 */ /* 0x000fe20007810000 */
[-CC-:B0-----:R-:W-:Y:S01]  /*3e10*/  FFMA.FTZ R3, R21, R0.reuse, -R8.reuse ;  /* 0x0000000015037223 */ /* 0x181fe20000010808 */
[----:B------:R-:W-:Y:S01]  /*3e20*/  ISETP.GT.AND P2, PT, R7, 0x28, PT ;  /* 0x000000280700780c */ /* 0x000fe20003f44270 */
[----:B------:R-:W-:Y:S01]  /*3e30*/  FFMA.FTZ R21, R73, R0, -R8 ;  /* 0x0000000049157223 */ /* 0x000fe20000010808 */
[----:B------:R-:W-:Y:S02]  /*3e40*/  FMNMX.FTZ R22, R85, R22, !PT ;  /* 0x0000001655167209 */ /* 0x000fe40007810000 */
[----:B------:R-:W-:Y:S01]  /*3e50*/  FSEL R123, R78, -INF , P2 ;  /* 0xff8000004e7b7808 */ /* 0x000fe20001000000 */
[----:B------:R0:W-:Y:S01]  /*3e60*/  MUFU.EX2 R20, R3 ;  /* 0x0000000300147308 */ /* 0x0001e20000000800 */
[----:B------:R-:W-:-:S02]  /*3e70*/  FMNMX.FTZ R22, R75, R22, !PT ;  /* 0x000000164b167209 */ /* 0x000fc40007810000 */
[----:B------:R-:W-:Y:S02]  /*3e80*/  ISETP.GT.AND P2, PT, R7, 0x30, PT ;  /* 0x000000300700780c */ /* 0x000fe40003f44270 */
[----:B------:R-:W-:Y:S02]  /*3e90*/  FMNMX.FTZ R22, R123, R22, !PT ;  /* 0x000000167b167209 */ /* 0x000fe40007810000 */
[----:B------:R-:W-:Y:S01]  /*3ea0*/  FSEL R73, R66, -INF , P2 ;  /* 0xff80000042497808 */ /* 0x000fe20001000000 */
[----:B------:R-:W2:Y:S01]  /*3eb0*/  MUFU.EX2 R11, R11 ;  /* 0x0000000b000b7308 */ /* 0x000ea20000000800 */
[----:B------:R-:W-:Y:S01]  /*3ec0*/  FMNMX.FTZ R24, R79, R22, !PT ;  /* 0x000000164f187209 */ /* 0x000fe20007810000 */
[-CC-:B0-----:R-:W-:Y:S01]  /*3ed0*/  FFMA.FTZ R3, R23, R0.reuse, -R8.reuse ;  /* 0x0000000017037223 */ /* 0x181fe20000010808 */
[----:B------:R-:W-:Y:S01]  /*3ee0*/  ISETP.GT.AND P2, PT, R7, 0x38, PT ;  /* 0x000000380700780c */ /* 0x000fe20003f44270 */
[----:B------:R-:W-:Y:S01]  /*3ef0*/  FFMA.FTZ R23, R77, R0, -R8 ;  /* 0x000000004d177223 */ /* 0x000fe20000010808 */
[----:B------:R-:W-:Y:S01]  /*3f00*/  FMNMX.FTZ R24, R73, R24, !PT ;  /* 0x0000001849187209 */ /* 0x000fe20007810000 */
[----:B-1----:R-:W-:Y:S01]  /*3f10*/  FADD.FTZ R64, R9, R10 ;  /* 0x0000000a09407221 */ /* 0x002fe20000010000 */
[----:B------:R-:W-:Y:S01]  /*3f20*/  FSEL R125, R70, -INF , P2 ;  /* 0xff800000467d7808 */ /* 0x000fe20001000000 */
[----:B------:R0:W-:Y:S01]  /*3f30*/  MUFU.EX2 R22, R3 ;  /* 0x0000000300167308 */ /* 0x0001e20000000800 */
[----:B------:R-:W-:-:S02]  /*3f40*/  FMNMX.FTZ R24, R67, R24, !PT ;  /* 0x0000001843187209 */ /* 0x000fc40007810000 */
[----:B------:R-:W-:Y:S02]  /*3f50*/  ISETP.GT.AND P2, PT, R7, 0x40, PT ;  /* 0x000000400700780c */ /* 0x000fe40003f44270 */
[----:B------:R-:W-:Y:S02]  /*3f60*/  FMNMX.FTZ R24, R125, R24, !PT ;  /* 0x000000187d187209 */ /* 0x000fe40007810000 */
[----:B------:R-:W-:Y:S01]  /*3f70*/  FSEL R77, R58, -INF , P2 ;  /* 0xff8000003a4d7808 */ /* 0x000fe20001000000 */
[----:B------:R-:W1:Y:S01]  /*3f80*/  MUFU.EX2 R12, R12 ;  /* 0x0000000c000c7308 */ /* 0x000e620000000800 */
[----:B------:R-:W-:Y:S01]  /*3f90*/  FMNMX.FTZ R28, R71, R24, !PT ;  /* 0x00000018471c7209 */ /* 0x000fe20007810000 */
[-CC-:B0-----:R-:W-:Y:S01]  /*3fa0*/  FFMA.FTZ R3, R97, R0.reuse, -R8.reuse ;  /* 0x0000000061037223 */ /* 0x181fe20000010808 */
        /* <DEDUP_REMOVED lines=10> */
[----:B------:R-:W-:Y:S01]  /*4050*/  ISETP.GT.AND P2, PT, R7, 0x50, PT ;  /* 0x000000500700780c */ /* 0x000fe20003f44270 */
[----:B0-----:R-:W-:Y:S01]  /*4060*/  FFMA.FTZ R3, R101, R0, -R8 ;  /* 0x0000000065037223 */ /* 0x001fe20000010808 */
[----:B------:R-:W-:Y:S02]  /*4070*/  FMNMX.FTZ R28, R127, R28, !PT ;  /* 0x0000001c7f1c7209 */ /* 0x000fe40007810000 */
[----:B------:R-:W-:-:S02]  /*4080*/  ISETP.GT.AND P3, PT, R7, 0x51, PT ;  /* 0x000000510700780c */ /* 0x000fc40003f64270 */
        /* <DEDUP_REMOVED lines=13> */
[----:B------:R-:W-:Y:S02]  /*4160*/  ISETP.GT.AND P2, PT, R7, 0x60, PT ;  /* 0x000000600700780c */ /* 0x000fe40003f44270 */
[----:B------:R-:W-:Y:S02]  /*4170*/  FMNMX.FTZ R32, R65, R32, !PT ;  /* 0x0000002041207209 */ /* 0x000fe40007810000 */
[----:B------:R-:W-:-:S02]  /*4180*/  ISETP.GT.AND P3, PT, R7, 0x61, PT ;  /* 0x000000610700780c */ /* 0x000fc40003f64270 */
[----:B------:R-:W-:Y:S01]  /*4190*/  FSEL R69, R42, -INF , P2 ;  /* 0xff8000002a457808 */ /* 0x000fe20001000000 */
[--C-:B------:R-:W-:Y:S01]  /*41a0*/  FFMA.FTZ R42, R45, R0, -R8.reuse ;  /* 0x000000002d2a7223 */ /* 0x100fe20000010808 */
[----:B------:R-:W-:Y:S01]  /*41b0*/  FMNMX.FTZ R36, R55, R32, !PT ;  /* 0x0000002037247209 */ /* 0x000fe20007810000 */
[-CC-:B------:R-:W-:Y:S01]  /*41c0*/  FFMA.FTZ R45, R33, R0.reuse, -R8.reuse ;  /* 0x00000000212d7223 */ /* 0x180fe20000010808 */
[----:B------:R-:W-:Y:S01]  /*41d0*/  ISETP.GT.AND P2, PT, R7, 0x68, PT ;  /* 0x000000680700780c */ /* 0x000fe20003f44270 */
[----:B------:R3:W-:Y:S01]  /*41e0*/  MUFU.EX2 R32, R3 ;  /* 0x0000000300207308 */ /* 0x0007e20000000800 */
[----:B0-----:R-:W-:Y:S01]  /*41f0*/  FSEL R99, R43, -INF , P3 ;  /* 0xff8000002b637808 */ /* 0x001fe20001800000 */
[--C-:B------:R-:W-:Y:S01]  /*4200*/  FFMA.FTZ R43, R57, R0, -R8.reuse ;  /* 0x00000000392b7223 */ /* 0x100fe20000010808 */
[----:B------:R-:W-:Y:S01]  /*4210*/  FMNMX.FTZ R36, R69, R36, !PT ;  /* 0x0000002445247209 */ /* 0x000fe20007810000 */
[----:B------:R-:W-:Y:S01]  /*4220*/  FFMA.FTZ R33, R115, R0, -R8 ;  /* 0x0000000073217223 */ /* 0x000fe20000010808 */
[----:B------:R-:W-:-:S02]  /*4230*/  ISETP.GT.AND P3, PT, R7, 0x69, PT ;  /* 0x000000690700780c */ /* 0x000fc40003f64270 */
[----:B------:R-:W-:Y:S01]  /*4240*/  FSEL R101, R46, -INF , P2 ;  /* 0xff8000002e657808 */ /* 0x000fe20001000000 */
[--C-:B------:R-:W-:Y:S01]  /*4250*/  FFMA.FTZ R46, R25, R0, -R8.reuse ;  /* 0x00000000192e7223 */ /* 0x100fe20000010808 */
[----:B------:R-:W-:Y:S01]  /*4260*/  FMNMX.FTZ R36, R99, R36, !PT ;  /* 0x0000002463247209 */ /* 0x000fe20007810000 */
[----:B------:R-:W-:Y:S01]  /*4270*/  MUFU.EX2 R21, R21 ;  /* 0x0000001500157308 */ /* 0x000fe20000000800 */
[----:B------:R-:W-:Y:S02]  /*4280*/  FSEL R47, R47, -INF , P3 ;  /* 0xff8000002f2f7808 */ /* 0x000fe40001800000 */
[----:B------:R-:W-:Y:S02]  /*4290*/  ISETP.GT.AND P2, PT, R7, 0x70, PT ;  /* 0x000000700700780c */ /* 0x000fe40003f44270 */
[----:B------:R-:W-:Y:S02]  /*42a0*/  FMNMX.FTZ R36, R101, R36, !PT ;  /* 0x0000002465247209 */ /* 0x000fe40007810000 */
[----:B------:R-:W-:Y:S01]  /*42b0*/  ISETP.GT.AND P3, PT, R7, 0x71, PT ;  /* 0x000000710700780c */ /* 0x000fe20003f64270 */
[----:B------:R-:W-:Y:S01]  /*42c0*/  MUFU.EX2 R23, R23 ;  /* 0x0000001700177308 */ /* 0x000fe20000000800 */
[----:B------:R-:W-:Y:S01]  /*42d0*/  FSEL R57, R34, -INF , P2 ;  /* 0xff80000022397808 */ /* 0x000fe20001000000 */
[----:B------:R-:W-:Y:S01]  /*42e0*/  FFMA.FTZ R34, R103, R0, -R8 ;  /* 0x0000000067227223 */ /* 0x000fe20000010808 */
[----:B------:R-:W-:-:S02]  /*42f0*/  FMNMX.FTZ R36, R47, R36, !PT ;  /* 0x000000242f247209 */ /* 0x000fc40007810000 */
[----:B------:R-:W-:Y:S02]  /*4300*/  ISETP.GT.AND P2, PT, R7, 0x78, PT ;  /* 0x000000780700780c */ /* 0x000fe40003f44270 */
[----:B------:R-:W-:Y:S01]  /*4310*/  FSEL R103, R35, -INF , P3 ;  /* 0xff80000023677808 */ /* 0x000fe20001800000 */
[----:B------:R-:W-:Y:S01]  /*4320*/  FFMA.FTZ R35, R61, R0, -R8 ;  /* 0x000000003d237223 */ /* 0x000fe20000010808 */
[----:B------:R-:W-:Y:S01]  /*4330*/  FMNMX.FTZ R36, R57, R36, !PT ;  /* 0x0000002439247209 */ /* 0x000fe20007810000 */
[----:B------:R-:W-:Y:S01]  /*4340*/  MUFU.EX2 R59, R59 ;  /* 0x0000003b003b7308 */ /* 0x000fe20000000800 */
[----:B------:R-:W-:Y:S02]  /*4350*/  ISETP.GT.AND P3, PT, R7, 0x79, PT ;  /* 0x000000790700780c */ /* 0x000fe40003f64270 */
[----:B------:R-:W-:Y:S02]  /*4360*/  FSEL R133, R38, -INF , P2 ;  /* 0xff80000026857808 */ /* 0x000fe40001000000 */
[----:B------:R-:W-:-:S02]  /*4370*/  FMNMX.FTZ R36, R103, R36, !PT ;  /* 0x0000002467247209 */ /* 0x000fc40007810000 */
[----:B------:R-:W-:Y:S01]  /*4380*/  FSEL R61, R39, -INF , P3 ;  /* 0xff800000273d7808 */ /* 0x000fe20001800000 */
[--C-:B------:R-:W-:Y:S01]  /*4390*/  FFMA.FTZ R39, R49, R0, -R8.reuse ;  /* 0x0000000031277223 */ /* 0x100fe20000010808 */
[----:B------:R-:W-:Y:S01]  /*43a0*/  ISETP.GT.AND P2, PT, R7, 0x80, PT ;  /* 0x000000800700780c */ /* 0x000fe20003f44270 */
[----:B------:R-:W-:Y:S01]  /*43b0*/  MUFU.EX2 R51, R51 ;  /* 0x0000003300337308 */ /* 0x000fe20000000800 */
[----:B------:R-:W-:Y:S02]  /*43c0*/  FMNMX.FTZ R36, R133, R36, !PT ;  /* 0x0000002485247209 */ /* 0x000fe40007810000 */
[----:B------:R-:W-:Y:S02]  /*43d0*/  ISETP.GT.AND P3, PT, R7, 0x81, PT ;  /* 0x000000810700780c */ /* 0x000fe40003f64270 */
[----:B------:R-:W-:Y:S01]  /*43e0*/  FSEL R135, R26, -INF , P2 ;  /* 0xff8000001a877808 */ /* 0x000fe20001000000 */
[----:B------:R-:W-:Y:S01]  /*43f0*/  FFMA.FTZ R26, R105, R0, -R8 ;  /* 0x00000000691a7223 */ /* 0x000fe20000010808 */
[----:B------:R-:W-:Y:S01]  /*4400*/  FMNMX.FTZ R36, R61, R36, !PT ;  /* 0x000000243d247209 */ /* 0x000fe20007810000 */
[----:B------:R-:W-:Y:S01]  /*4410*/  MUFU.EX2 R43, R43 ;  /* 0x0000002b002b7308 */ /* 0x000fe20000000800 */
[----:B------:R-:W-:-:S02]  /*4420*/  ISETP.GT.AND P2, PT, R7, 0x88, PT ;  /* 0x000000880700780c */ /* 0x000fc40003f44270 */
[----:B------:R-:W-:Y:S01]  /*4430*/  FSEL R105, R27, -INF , P3 ;  /* 0xff8000001b697808 */ /* 0x000fe20001800000 */
[--C-:B------:R-:W-:Y:S01]  /*4440*/  FFMA.FTZ R27, R107, R0, -R8.reuse ;  /* 0x000000006b1b7223 */ /* 0x100fe20000010808 */
[----:B------:R-:W-:Y:S02]  /*4450*/  FMNMX.FTZ R36, R135, R36, !PT ;  /* 0x0000002487247209 */ /* 0x000fe40007810000 */
[----:B------:R-:W-:Y:S01]  /*4460*/  ISETP.GT.AND P3, PT, R7, 0x89, PT ;  /* 0x000000890700780c */ /* 0x000fe20003f64270 */
[----:B------:R-:W-:Y:S01]  /*4470*/  MUFU.EX2 R34, R34 ;  /* 0x0000002200227308 */ /* 0x000fe20000000800 */
[----:B------:R-:W-:Y:S01]  /*4480*/  FSEL R137, R30, -INF , P2 ;  /* 0xff8000001e897808 */ /* 0x000fe20001000000 */
[--C-:B------:R-:W-:Y:S01]  /*4490*/  FFMA.FTZ R30, R109, R0, -R8.reuse ;  /* 0x000000006d1e7223 */ /* 0x100fe20000010808 */
[----:B------:R-:W-:Y:S02]  /*44a0*/  FMNMX.FTZ R36, R105, R36, !PT ;  /* 0x0000002469247209 */ /* 0x000fe40007810000 */
[----:B------:R-:W-:Y:S01]  /*44b0*/  FSEL R49, R31, -INF , P3 ;  /* 0xff8000001f317808 */ /* 0x000fe20001800000 */
[----:B------:R-:W-:Y:S01]  /*44c0*/  FFMA.FTZ R31, R111, R0, -R8 ;  /* 0x000000006f1f7223 */ /* 0x000fe20000010808 */
[----:B------:R-:W-:Y:S01]  /*44d0*/  FMNMX.FTZ R36, R137, R36, !PT ;  /* 0x0000002489247209 */ /* 0x000fe20007810000 */
[----:B------:R-:W-:Y:S03]  /*44e0*/  MUFU.EX2 R35, R35 ;  /* 0x0000002300237308 */ /* 0x000fe60000000800 */
[----:B------:R-:W-:-:S05]  /*44f0*/  FMNMX.FTZ R36, R49, R36, !PT ;  /* 0x0000002431247209 */ /* 0x000fca0007810000 */
[----:B---3--:R-:W0:Y:S01]  /*4500*/  SHFL.BFLY PT, R3, R36, 0x2, 0x1f ;  /* 0x0c401f0024037f89 */ /* 0x008e2200000e0000 */
[----:B------:R-:W-:Y:S08]  /*4510*/  MUFU.EX2 R26, R26 ;  /* 0x0000001a001a7308 */ /* 0x000ff00000000800 */
[----:B------:R-:W-:Y:S08]  /*4520*/  MUFU.EX2 R39, R39 ;  /* 0x0000002700277308 */ /* 0x000ff00000000800 */
[----:B------:R-:W-:Y:S01]  /*4530*/  MUFU.EX2 R27, R27 ;  /* 0x0000001b001b7308 */ /* 0x000fe20000000800 */
[----:B0-----:R-:W-:Y:S01]  /*4540*/  FMNMX.FTZ R7, R36, R3, !PT ;  /* 0x0000000324077209 */ /* 0x001fe20007810000 */
[----:B------:R-:W-:-:S06]  /*4550*/  FFMA.FTZ R36, R113, R0, -R8 ;  /* 0x0000000071247223 */ /* 0x000fcc0000010808 */
[----:B------:R-:W-:Y:S01]  /*4560*/  MUFU.EX2 R40, R40 ;  /* 0x0000002800287308 */ /* 0x000fe20000000800 */
[----:B------:R-:W0:Y:S07]  /*4570*/  SHFL.BFLY PT, R38, R7, 0x1, 0x1f ;  /* 0x0c201f0007267f89 */ /* 0x000e2e00000e0000 */
[----:B------:R-:W-:Y:S08]  /*4580*/  MUFU.EX2 R30, R30 ;  /* 0x0000001e001e7308 */ /* 0x000ff00000000800 */
[----:B------:R-:W-:Y:S08]  /*4590*/  MUFU.EX2 R41, R41 ;  /* 0x0000002900297308 */ /* 0x000ff00000000800 */
[----:B------:R-:W-:Y:S01]  /*45a0*/  MUFU.EX2 R31, R31 ;  /* 0x0000001f001f7308 */ /* 0x000fe20000000800 */
[----:B0-----:R-:W-:Y:S01]  /*45b0*/  FMNMX.FTZ R3, R7, R38, !PT ;  /* 0x0000002607037209 */ /* 0x001fe20007810000 */
[-CC-:B------:R-:W-:Y:S01]  /*45c0*/  FFMA.FTZ R7, R119, R0.reuse, -R8.reuse ;  /* 0x0000000077077223 */ /* 0x180fe20000010808 */
[-C--:B------:R-:W-:Y:S01]  /*45d0*/  FFMA.FTZ R38, R29, R0.reuse, -R8 ;  /* 0x000000001d267223 */ /* 0x080fe20000010808 */
[----:B------:R-:W-:Y:S01]  /*45e0*/  @!P1 VIADD R8, R4, 0x31c40 ;  /* 0x00031c4004089836 */ /* 0x000fe20000000000 */
[C---:B------:R-:W-:Y:S01]  /*45f0*/  FSETP.NEU.FTZ.AND P2, PT, R3.reuse, -INF , PT ;  /* 0xff8000000300780b */ /* 0x040fe20003f5d000 */
[----:B------:R-:W-:-:S02]  /*4600*/  FMUL.FTZ R48, R3, R0 ;  /* 0x0000000003307220 */ /* 0x000fc40000410000 */
[----:B------:R-:W-:Y:S01]  /*4610*/  MUFU.EX2 R42, R42 ;  /* 0x0000002a002a7308 */ /* 0x000fe20000000800 */
[----:B------:R-:W-:Y:S02]  /*4620*/  @!P1 PRMT R8, RZ, 0x654, R8 ;  /* 0x00000654ff089816 */ /* 0x000fe40000000008 */
[----:B------:R-:W-:Y:S02]  /*4630*/  FSEL R48, R48, RZ, P2 ;  /* 0x000000ff30307208 */ /* 0x000fe40001000000 */
[----:B------:R0:W-:Y:S03]  /*4640*/  @!P1 SYNCS.ARRIVE.TRANS64.RED.A1T0 RZ, [R8+URZ], RZ ;  /* 0x000000ff08ff99a7 */ /* 0x0001e6000810043f */
[----:B------:R-:W-:Y:S01]  /*4650*/  MUFU.EX2 R36, R36 ;  /* 0x0000002400247308 */ /* 0x000fe20000000800 */
[-CC-:B------:R-:W-:Y:S01]  /*4660*/  FFMA.FTZ R66, R13, R0.reuse, -R48.reuse ;  /* 0x000000000d427223 */ /* 0x180fe20000010830 */
[-CC-:B------:R-:W-:Y:S01]  /*4670*/  FFMA.FTZ R91, R91, R0.reuse, -R48.reuse ;  /* 0x000000005b5b7223 */ /* 0x180fe20000010830 */
        /* <DEDUP_REMOVED lines=8> */
[-C--:B------:R-:W-:Y:S01]  /*4700*/  FFMA.FTZ R25, R77, R0.reuse, -R48 ;  /* 0x000000004d197223 */ /* 0x080fe20000010830 */
[----:B--2---:R-:W-:Y:S01]  /*4710*/  FADD.FTZ R77, R11, R64 ;  /* 0x000000400b4d7221 */ /* 0x004fe20000010000 */
[-CC-:B------:R-:W-:Y:S01]  /*4720*/  FFMA.FTZ R13, R85, R0.reuse, -R48.reuse ;  /* 0x00000000550d7223 */ /* 0x180fe20000010830 */
[----:B0-----:R-:W-:Y:S01]  /*4730*/  F2FP.F16.F32.PACK_AB R8, R10, R9 ;  /* 0x000000090a08723e */ /* 0x001fe200000000ff */
[-CC-:B------:R-:W-:Y:S01]  /*4740*/  FFMA.FTZ R60, R75, R0.reuse, -R48.reuse ;  /* 0x000000004b3c7223 */ /* 0x180fe20000010830 */
[----:B------:R-:W0:Y:S01]  /*4750*/  MUFU.EX2 R91, R91 ;  /* 0x0000005b005b7308 */ /* 0x000e220000000800 */
[C---:B-1----:R-:W-:Y:S01]  /*4760*/  FADD.FTZ R77, R12.reuse, R77 ;  /* 0x0000004d0c4d7221 */ /* 0x042fe20000010000 */
[----:B------:R-:W-:Y:S01]  /*4770*/  F2FP.F16.F32.PACK_AB R10, R12, R11 ;  /* 0x0000000b0c0a723e */ /* 0x000fe200000000ff */
        /* <DEDUP_REMOVED lines=12> */
[--C-:B------:R-:W-:Y:S01]  /*4840*/  FFMA.FTZ R64, R129, R0, -R48.reuse ;  /* 0x0000000081407223 */ /* 0x100fe20000010830 */
[----:B------:R-:W2:Y:S01]  /*4850*/  MUFU.EX2 R89, R89 ;  /* 0x0000005900597308 */ /* 0x000ea20000000800 */
[----:B0-----:R-:W-:Y:S01]  /*4860*/  FADD.FTZ R73, R66, R91 ;  /* 0x0000005b42497221 */ /* 0x001fe20000010000 */
[----:B------:R-:W-:Y:S01]  /*4870*/  F2FP.F16.F32.PACK_AB R9, R91, R66 ;  /* 0x000000425b09723e */ /* 0x000fe200000000ff */
[-CC-:B------:R-:W-:Y:S01]  /*4880*/  FFMA.FTZ R66, R55, R0.reuse, -R48.reuse ;  /* 0x0000000037427223 */ /* 0x180fe20000010830 */
[-CC-:B------:R-:W-:Y:S01]  /*4890*/  FFMA.FTZ R69, R69, R0.reuse, -R48.reuse ;  /* 0x0000000045457223 */ /* 0x180fe20000010830 */
[-CC-:B------:R-:W-:Y:S01]  /*48a0*/  FFMA.FTZ R99, R99, R0.reuse, -R48.reuse ;  /* 0x0000000063637223 */ /* 0x180fe20000010830 */
[-CC-:B------:R-:W-:Y:S01]  /*48b0*/  FFMA.FTZ R101, R101, R0.reuse, -R48.reuse ;  /* 0x0000000065657223 */ /* 0x180fe20000010830 */
[-CC-:B------:R-:W-:Y:S01]  /*48c0*/  FFMA.FTZ R57, R57, R0.reuse, -R48.reuse ;  /* 0x0000000039397223 */ /* 0x180fe20000010830 */
[----:B------:R-:W0:Y:S01]  /*48d0*/  MUFU.EX2 R54, R54 ;  /* 0x0000003600367308 */ /* 0x000e220000000800 */
[----:B-1----:R-:W-:Y:S01]  /*48e0*/  FADD.FTZ R70, R68, R73 ;  /* 0x0000004944467221 */ /* 0x002fe20000010000 */
[-CC-:B------:R-:W-:Y:S01]  /*48f0*/  FFMA.FTZ R103, R103, R0.reuse, -R48.reuse ;  /* 0x0000000067677223 */ /* 0x180fe20000010830 */
[-CC-:B------:R-:W-:Y:S01]  /*4900*/  FFMA.FTZ R133, R133, R0.reuse, -R48.reuse ;  /* 0x0000000085857223 */ /* 0x180fe20000010830 */
[-CC-:B------:R-:W-:Y:S01]  /*4910*/  FFMA.FTZ R61, R61, R0.reuse, -R48.reuse ;  /* 0x000000003d3d7223 */ /* 0x180fe20000010830 */
[-CC-:B------:R-:W-:Y:S01]  /*4920*/  FFMA.FTZ R135, R135, R0.reuse, -R48.reuse ;  /* 0x0000000087877223 */ /* 0x180fe20000010830 */
[-CC-:B------:R-:W-:Y:S01]  /*4930*/  FFMA.FTZ R105, R105, R0.reuse, -R48.reuse ;  /* 0x0000000069697223 */ /* 0x180fe20000010830 */
[----:B------:R-:W-:Y:S01]  /*4940*/  FFMA.FTZ R137, R137, R0, -R48 ;  /* 0x0000000089897223 */ /* 0x000fe20000010830 */
[----:B------:R-:W1:Y:S01]  /*4950*/  MUFU.EX2 R83, R83 ;  /* 0x0000005300537308 */ /* 0x000e620000000800 */
[C---:B--2---:R-:W-:Y:S01]  /*4960*/  FADD.FTZ R73, R89.reuse, R70 ;  /* 0x0000004659497221 */ /* 0x044fe20000010000 */
[----:B------:R-:W-:Y:S01]  /*4970*/  F2FP.F16.F32.PACK_AB R11, R89, R68 ;  /* 0x00000044590b723e */ /* 0x000fe200000000ff */
[----:B------:R-:W-:Y:S01]  /*4980*/  FADD.FTZ R68, R6, R77 ;  /* 0x0000004d06447221 */ /* 0x000fe20000010000 */
[----:B------:R-:W-:-:S03]  /*4990*/  FFMA.FTZ R48, R49, R0, -R48 ;  /* 0x0000000031307223 */ /* 0x000fc60000010830 */
[----:B------:R2:W-:Y:S01]  /*49a0*/  STSM.16.M88.4 [R2+0x24300], R8 ;  /* 0x0243000802007844 */ /* 0x0005e20000000200 */
[----:B------:R-:W-:Y:S01]  /*49b0*/  MUFU.EX2 R53, R53 ;  /* 0x0000003500357308 */ /* 0x000fe20000000800 */
[----:B0-----:R-:W-:Y:S01]  /*49c0*/  FADD.FTZ R70, R54, R73 ;  /* 0x0000004936467221 */ /* 0x001fe20000010000 */
[----:B------:R-:W-:-:S06]  /*49d0*/  FADD.FTZ R73, R81, R68 ;  /* 0x0000004451497221 */ /* 0x000fcc0000010000 */
[----:B------:R-:W0:Y:S01]  /*49e0*/  MUFU.EX2 R62, R62 ;  /* 0x0000003e003e7308 */ /* 0x000e220000000800 */
[----:B-1----:R-:W-:Y:S01]  /*49f0*/  FADD.FTZ R70, R83, R70 ;  /* 0x0000004653467221 */ /* 0x002fe20000010000 */
[----:B--2---:R-:W-:-:S06]  /*4a00*/  F2FP.F16.F32.PACK_AB R10, R15, R14 ;  /* 0x0000000e0f0a723e */ /* 0x004fcc00000000ff */
[----:B------:R-:W1:Y:S01]  /*4a10*/  MUFU.EX2 R13, R13 ;  /* 0x0000000d000d7308 */ /* 0x000e620000000800 */
[----:B------:R-:W-:Y:S02]  /*4a20*/  F2FP.F16.F32.PACK_AB R9, R83, R54 ;  /* 0x000000365309723e */ /* 0x000fe400000000ff */
[----:B------:R-:W-:-:S05]  /*4a30*/  F2FP.F16.F32.PACK_AB R8, R81, R6 ;  /* 0x000000065108723e */ /* 0x000fca00000000ff */
[----:B------:R-:W2:Y:S01]  /*4a40*/  MUFU.EX2 R60, R60 ;  /* 0x0000003c003c7308 */ /* 0x000ea20000000800 */
[----:B0-----:R-:W-:-:S05]  /*4a50*/  F2FP.F16.F32.PACK_AB R11, R62, R53 ;  /* 0x000000353e0b723e */ /* 0x001fca00000000ff */
[----:B------:R0:W-:Y:S02]  /*4a60*/  STSM.16.M88.4 [R2+0x25b00], R8 ;  /* 0x025b000802007844 */ /* 0x0001e40000000200 */
[----:B------:R3:W-:Y:S08]  /*4a70*/  MUFU.EX2 R55, R12 ;  /* 0x0000000c00377308 */ /* 0x0007f00000000800 */
[----:B------:R-:W4:Y:S01]  /*4a80*/  MUFU.EX2 R52, R52 ;  /* 0x0000003400347308 */ /* 0x000f220000000800 */
[----:B---3--:R-:W-:Y:S01]  /*4a90*/  FADD.FTZ R12, R14, R73 ;  /* 0x000000490e0c7221 */ /* 0x008fe20000010000 */
[----:B------:R-:W-:Y:S01]  /*4aa0*/  FADD.FTZ R73, R53, R70 ;  /* 0x0000004635497221 */ /* 0x000fe20000010000 */
[----:B0-----:R-:W-:-:S05]  /*4ab0*/  F2FP.F16.F32.PACK_AB R10, R35, R34 ;  /* 0x00000022230a723e */ /* 0x001fca00000000ff */
[----:B------:R0:W-:Y:S01]  /*4ac0*/  MUFU.EX2 R47, R65 ;  /* 0x00000041002f7308 */ /* 0x0001e20000000800 */
[----:B------:R-:W-:-:S07]  /*4ad0*/  F2FP.F16.F32.PACK_AB R8, R43, R32 ;  /* 0x000000202b08723e */ /* 0x000fce00000000ff */
[----:B------:R-:W3:Y:S01]  /*4ae0*/  MUFU.EX2 R75, R75 ;  /* 0x0000004b004b7308 */ /* 0x000ee20000000800 */
[----:B0-----:R-:W-:Y:S01]  /*4af0*/  FADD.FTZ R65, R15, R12 ;  /* 0x0000000c0f417221 */ /* 0x001fe20000010000 */
[----:B------:R-:W-:-:S03]  /*4b00*/  FADD.FTZ R12, R62, R73 ;  /* 0x000000493e0c7221 */ /* 0x000fc60000010000 */
[----:B------:R-:W-:Y:S01]  /*4b10*/  FADD.FTZ R68, R20, R65 ;  /* 0x0000004114447221 */ /* 0x000fe20000010000 */
[----:B-1----:R-:W-:Y:S01]  /*4b20*/  FADD.FTZ R65, R13, R12 ;  /* 0x0000000c0d417221 */ /* 0x002fe20000010000 */
[C---:B--2---:R-:W-:Y:S01]  /*4b30*/  F2FP.F16.F32.PACK_AB R13, R60.reuse, R13 ;  /* 0x0000000d3c0d723e */ /* 0x044fe200000000ff */
[----:B------:R-:W0:Y:S01]  /*4b40*/  MUFU.EX2 R50, R50 ;  /* 0x0000003200327308 */ /* 0x000e220000000800 */
[----:B------:R-:W-:Y:S01]  /*4b50*/  FADD.FTZ R73, R21, R68 ;  /* 0x0000004415497221 */ /* 0x000fe20000010000 */
[----:B------:R-:W-:-:S03]  /*4b60*/  FADD.FTZ R65, R60, R65 ;  /* 0x000000413c417221 */ /* 0x000fc60000010000 */
[----:B------:R-:W-:Y:S01]  /*4b70*/  FADD.FTZ R12, R22, R73 ;  /* 0x00000049160c7221 */ /* 0x000fe20000010000 */
[----:B----4-:R-:W-:Y:S02]  /*4b80*/  FADD.FTZ R14, R52, R65 ;  /* 0x00000041340e7221 */ /* 0x010fe40000010000 */
[----:B------:R-:W1:Y:S01]  /*4b90*/  MUFU.EX2 R67, R67 ;  /* 0x0000004300437308 */ /* 0x000e620000000800 */
[----:B------:R-:W-:Y:S01]  /*4ba0*/  FADD.FTZ R15, R23, R12 ;  /* 0x0000000c170f7221 */ /* 0x000fe20000010000 */
[----:B------:R-:W-:Y:S01]  /*4bb0*/  F2FP.F16.F32.PACK_AB R12, R21, R20 ;  /* 0x00000014150c723e */ /* 0x000fe200000000ff */
[----:B---3--:R-:W-:Y:S01]  /*4bc0*/  FADD.FTZ R21, R75, R14 ;  /* 0x0000000e4b157221 */ /* 0x008fe20000010000 */
[----:B------:R-:W-:Y:S01]  /*4bd0*/  F2FP.F16.F32.PACK_AB R14, R23, R22 ;  /* 0x00000016170e723e */ /* 0x000fe200000000ff */
[----:B------:R-:W-:Y:S01]  /*4be0*/  FADD.FTZ R20, R24, R15 ;  /* 0x0000000f18147221 */ /* 0x000fe20000010000 */
[----:B------:R-:W-:Y:S02]  /*4bf0*/  F2FP.F16.F32.PACK_AB R15, R75, R52 ;  /* 0x000000344b0f723e */ /* 0x000fe400000000ff */
[----:B------:R-:W2:Y:S01]  /*4c00*/  MUFU.EX2 R29, R29 ;  /* 0x0000001d001d7308 */ /* 0x000ea20000000800 */
[----:B0-----:R-:W-:Y:S01]  /*4c10*/  FADD.FTZ R54, R50, R21 ;  /* 0x0000001532367221 */ /* 0x001fe20000010000 */
[C---:B------:R-:W-:Y:S01]  /*4c20*/  FADD.FTZ R21, R59.reuse, R20 ;  /* 0x000000143b157221 */ /* 0x040fe20000010000 */
[----:B------:R0:W-:Y:S01]  /*4c30*/  STSM.16.M88.4 [R2+0x27300], R12 ;  /* 0x0273000c02007844 */ /* 0x0001e20000000200 */
[----:B------:R-:W-:-:S02]  /*4c40*/  F2FP.F16.F32.PACK_AB R20, R59, R24 ;  /* 0x000000183b14723e */ /* 0x000fc400000000ff */
[----:B------:R-:W-:Y:S02]  /*4c50*/  FADD.FTZ R22, R28, R21 ;  /* 0x000000151c167221 */ /* 0x000fe40000010000 */
[----:B------:R-:W3:Y:S01]  /*4c60*/  MUFU.EX2 R56, R56 ;  /* 0x0000003800387308 */ /* 0x000ee20000000800 */
[----:B-1----:R-:W-:Y:S01]  /*4c70*/  FADD.FTZ R54, R67, R54 ;  /* 0x0000003643367221 */ /* 0x002fe20000010000 */
[C---:B------:R-:W-:Y:S01]  /*4c80*/  FADD.FTZ R53, R51.reuse, R22 ;  /* 0x0000001633357221 */ /* 0x040fe20000010000 */
[----:B------:R-:W-:Y:S02]  /*4c90*/  F2FP.F16.F32.PACK_AB R22, R51, R28 ;  /* 0x0000001c3316723e */ /* 0x000fe400000000ff */
[----:B------:R-:W-:Y:S01]  /*4ca0*/  F2FP.F16.F32.PACK_AB R21, R67, R50 ;  /* 0x000000324315723e */ /* 0x000fe200000000ff */
[----:B------:R-:W-:Y:S02]  /*4cb0*/  FADD.FTZ R50, R32, R53 ;  /* 0x0000003520327221 */ /* 0x000fe40000010000 */
[----:B------:R-:W1:Y:S01]  /*4cc0*/  MUFU.EX2 R25, R25 ;  /* 0x0000001900197308 */ /* 0x000e620000000800 */
[----:B--2---:R-:W-:Y:S01]  /*4cd0*/  FADD.FTZ R23, R29, R54 ;  /* 0x000000361d177221 */ /* 0x004fe20000010000 */
[----:B------:R-:W-:-:S04]  /*4ce0*/  FADD.FTZ R51, R43, R50 ;  /* 0x000000322b337221 */ /* 0x000fc80000010000 */
[----:B------:R-:W-:Y:S02]  /*4cf0*/  FADD.FTZ R50, R34, R51 ;  /* 0x0000003322327221 */ /* 0x000fe40000010000 */
[----:B------:R-:W2:Y:S01]  /*4d00*/  MUFU.EX2 R58, R58 ;  /* 0x0000003a003a7308 */ /* 0x000ea20000000800 */
[C---:B---3--:R-:W-:Y:S01]  /*4d10*/  FADD.FTZ R28, R56.reuse, R23 ;  /* 0x00000017381c7221 */ /* 0x048fe20000010000 */
[----:B------:R-:W-:-:S05]  /*4d20*/  F2FP.F16.F32.PACK_AB R23, R56, R29 ;  /* 0x0000001d3817723e */ /* 0x000fca00000000ff */
[----:B------:R3:W-:Y:S01]  /*4d30*/  STSM.16.M88.4 [R2+0x28b00], R20 ;  /* 0x028b001402007844 */ /* 0x0007e20000000200 */
[----:B------:R-:W4:Y:S01]  /*4d40*/  MUFU.EX2 R4, R127 ;  /* 0x0000007f00047308 */ /* 0x000f220000000800 */
[----:B-1----:R-:W-:-:S07]  /*4d50*/  FADD.FTZ R29, R25, R28 ;  /* 0x0000001c191d7221 */ /* 0x002fce0000010000 */
[----:B------:R-:W1:Y:S01]  /*4d60*/  MUFU.EX2 R71, R71 ;  /* 0x0000004700477308 */ /* 0x000e620000000800 */
[C---:B--2---:R-:W-:Y:S01]  /*4d70*/  FADD.FTZ R29, R58.reuse, R29 ;  /* 0x0000001d3a1d7221 */ /* 0x044fe20000010000 */
[----:B------:R-:W-:Y:S02]  /*4d80*/  F2FP.F16.F32.PACK_AB R9, R58, R25 ;  /* 0x000000193a09723e */ /* 0x000fe400000000ff */
[----:B------:R-:W-:-:S04]  /*4d90*/  CS2R R58, SRZ ;  /* 0x00000000003a7805 */ /* 0x000fc8000001ff00 */
[----:B------:R-:W2:Y:S01]  /*4da0*/  MUFU.EX2 R64, R64 ;  /* 0x0000004000407308 */ /* 0x000ea20000000800 */
[----:B----4-:R-:W-:Y:S01]  /*4db0*/  FADD.FTZ R52, R4, R29 ;  /* 0x0000001d04347221 */ /* 0x010fe20000010000 */
[----:B------:R-:W-:Y:S01]  /*4dc0*/  FADD.FTZ R29, R35, R50 ;  /* 0x00000032231d7221 */ /* 0x000fe20000010000 */
[----:B------:R-:W-:Y:S01]  /*4dd0*/  CS2R R50, SRZ ;  /* 0x0000000000327805 */ /* 0x000fe2000001ff00 */
[----:B------:R-:W4:Y:S02]  /*4de0*/  @P5 LDC R35, c[0x0][0x450] ;  /* 0x00011400ff235b82 */ /* 0x000f240000000800 */
[----:B0-----:R-:W-:Y:S02]  /*4df0*/  FADD.FTZ R12, R26, R29 ;  /* 0x0000001d1a0c7221 */ /* 0x001fe40000010000 */
[----:B------:R-:W0:Y:S01]  /*4e00*/  MUFU.EX2 R66, R66 ;  /* 0x0000004200427308 */ /* 0x000e220000000800 */
[----:B-1----:R-:W-:Y:S01]  /*4e10*/  FADD.FTZ R11, R71, R52 ;  /* 0x00000034470b7221 */ /* 0x002fe20000010000 */
[----:B------:R-:W-:-:S02]  /*4e20*/  CS2R R52, SRZ ;  /* 0x0000000000347805 */ /* 0x000fc4000001ff00 */
[----:B------:R-:W1:Y:S04]  /*4e30*/  @P5 LDC R29, c[0x0][0x44c] ;  /* 0x00011300ff1d5b82 */ /* 0x000e680000000800 */
[----:B------:R-:W5:Y:S01]  /*4e40*/  MUFU.EX2 R49, R69 ;  /* 0x0000004500317308 */ /* 0x000f620000000800 */
[----:B--2---:R-:W-:Y:S01]  /*4e50*/  FADD.FTZ R14, R64, R11 ;  /* 0x0000000b400e7221 */ /* 0x004fe20000010000 */
[----:B------:R-:W-:Y:S01]  /*4e60*/  F2FP.F16.F32.PACK_AB R11, R71, R4 ;  /* 0x00000004470b723e */ /* 0x000fe200000000ff */
[C---:B------:R-:W-:Y:S01]  /*4e70*/  FADD.FTZ R4, R39.reuse, R12 ;  /* 0x0000000c27047221 */ /* 0x040fe20000010000 */
[----:B------:R-:W-:Y:S01]  /*4e80*/  F2FP.F16.F32.PACK_AB R12, R39, R26 ;  /* 0x0000001a270c723e */ /* 0x000fe200000000ff */
[C---:B------:R-:W-:Y:S01]  /*4e90*/  FADD.FTZ R14, R55.reuse, R14 ;  /* 0x0000000e370e7221 */ /* 0x040fe20000010000 */
[----:B------:R-:W-:Y:S01]  /*4ea0*/  F2FP.F16.F32.PACK_AB R13, R55, R64 ;  /* 0x00000040370d723e */ /* 0x000fe200000000ff */
[----:B------:R-:W-:Y:S01]  /*4eb0*/  FADD.FTZ R15, R27, R4 ;  /* 0x000000041b0f7221 */ /* 0x000fe20000010000 */
[----:B------:R-:W2:Y:S01]  /*4ec0*/  MUFU.EX2 R6, R99 ;  /* 0x0000006300067308 */ /* 0x000ea20000000800 */
[----:B---3--:R-:W-:Y:S01]  /*4ed0*/  FADD.FTZ R21, R47, R14 ;  /* 0x0000000e2f157221 */ /* 0x008fe20000010000 */
[C---:B------:R-:W-:Y:S01]  /*4ee0*/  F2FP.F16.F32.PACK_AB R14, R40.reuse, R27 ;  /* 0x0000001b280e723e */ /* 0x040fe200000000ff */
[----:B------:R-:W-:Y:S01]  /*4ef0*/  FADD.FTZ R23, R40, R15 ;  /* 0x0000000f28177221 */ /* 0x000fe20000010000 */
[----:B------:R1:W-:Y:S01]  /*4f00*/  STSM.16.M88.4 [R2+0x2a300], R8 ;  /* 0x02a3000802007844 */ /* 0x0003e20000000200 */
[C---:B0-----:R-:W-:Y:S01]  /*4f10*/  FADD.FTZ R20, R66.reuse, R21 ;  /* 0x0000001542147221 */ /* 0x041fe20000010000 */
[----:B------:R-:W-:Y:S01]  /*4f20*/  F2FP.F16.F32.PACK_AB R15, R66, R47 ;  /* 0x0000002f420f723e */ /* 0x000fe200000000ff */
[----:B------:R-:W-:Y:S01]  /*4f30*/  FADD.FTZ R22, R30, R23 ;  /* 0x000000171e167221 */ /* 0x000fe20000010000 */
[----:B------:R-:W0:Y:S01]  /*4f40*/  MUFU.EX2 R101, R101 ;  /* 0x0000006500657308 */ /* 0x000e220000000800 */
[----:B-----5:R-:W-:Y:S01]  /*4f50*/  FADD.FTZ R21, R49, R20 ;  /* 0x0000001431157221 */ /* 0x020fe20000010000 */
[C---:B------:R-:W-:Y:S01]  /*4f60*/  F2FP.F16.F32.PACK_AB R20, R41.reuse, R30 ;  /* 0x0000001e2914723e */ /* 0x040fe200000000ff */
[----:B------:R-:W-:Y:S01]  /*4f70*/  FADD.FTZ R22, R41, R22 ;  /* 0x0000001629167221 */ /* 0x000fe20000010000 */
[----:B------:R3:W-:Y:S01]  /*4f80*/  STSM.16.M88.4 [R2+0x2bb00], R12 ;  /* 0x02bb000c02007844 */ /* 0x0007e20000000200 */
[----:B------:R-:W-:-:S02]  /*4f90*/  CS2R R70, SRZ ;  /* 0x0000000000467805 */ /* 0x000fc4000001ff00 */
[----:B------:R-:W-:Y:S01]  /*4fa0*/  CS2R R68, SRZ ;  /* 0x0000000000447805 */ /* 0x000fe2000001ff00 */
[----:B------:R-:W-:Y:S01]  /*4fb0*/  FADD.FTZ R23, R31, R22 ;  /* 0x000000161f177221 */ /* 0x000fe20000010000 */
[----:B------:R5:W4:Y:S01]  /*4fc0*/  MUFU.EX2 R24, R63 ;  /* 0x0000003f00187308 */ /* 0x000b220000000800 */
[C---:B--2---:R-:W-:Y:S01]  /*4fd0*/  FADD.FTZ R32, R6.reuse, R21 ;  /* 0x0000001506207221 */ /* 0x044fe20000010000 */
[----:B------:R-:W-:Y:S01]  /*4fe0*/  F2FP.F16.F32.PACK_AB R21, R6, R49 ;  /* 0x000000310615723e */ /* 0x000fe200000000ff */
[----:B------:R-:W-:Y:S01]  /*4ff0*/  FADD.FTZ R27, R42, R23 ;  /* 0x000000172a1b7221 */ /* 0x000fe20000010000 */
[----:B-1----:R-:W-:Y:S01]  /*5000*/  @P5 IMAD.HI.U32 R10, R144, R29, RZ ;  /* 0x0000001d900a5227 */ /* 0x002fe200078e00ff */
[----:B------:R-:W-:Y:S02]  /*5010*/  F2FP.F16.F32.PACK_AB R22, R42, R31 ;  /* 0x0000001f2a16723e */ /* 0x000fe400000000ff */
[----:B------:R-:W-:Y:S01]  /*5020*/  CS2R R66, SRZ ;  /* 0x0000000000427805 */ /* 0x000fe2000001ff00 */
[----:B------:R-:W-:Y:S01]  /*5030*/  FADD.FTZ R8, R36, R27 ;  /* 0x0000001b24087221 */ /* 0x000fe20000010000 */
[----:B------:R-:W1:Y:S01]  /*5040*/  MUFU.EX2 R57, R57 ;  /* 0x0000003900397308 */ /* 0x000e620000000800 */
[----:B0-----:R-:W-:Y:S01]  /*5050*/  FADD.FTZ R25, R101, R32 ;  /* 0x0000002065197221 */ /* 0x001fe20000010000 */
[----:B------:R-:W-:-:S02]  /*5060*/  CS2R R64, SRZ ;  /* 0x0000000000407805 */ /* 0x000fc4000001ff00 */
[----:B-----5:R-:W-:Y:S01]  /*5070*/  CS2R R62, SRZ ;  /* 0x00000000003e7805 */ /* 0x020fe2000001ff00 */
[----:B---3--:R-:W-:Y:S01]  /*5080*/  IMAD.MOV.U32 R14, RZ, RZ, R144 ;  /* 0x000000ffff0e7224 */ /* 0x008fe200078e0090 */
[----:B----4-:R-:W-:Y:S02]  /*5090*/  @P5 SHF.R.U32.HI R14, RZ, R35, R10 ;  /* 0x00000023ff0e5219 */ /* 0x010fe4000001160a */
[----:B------:R-:W-:Y:S02]  /*50a0*/  CS2R R54, SRZ ;  /* 0x0000000000367805 */ /* 0x000fe4000001ff00 */
[----:B------:R-:W-:Y:S01]  /*50b0*/  CS2R R42, SRZ ;  /* 0x00000000002a7805 */ /* 0x000fe2000001ff00 */
[----:B------:R-:W0:Y:S01]  /*50c0*/  MUFU.EX2 R45, R45 ;  /* 0x0000002d002d7308 */ /* 0x000e220000000800 */
[C---:B------:R-:W-:Y:S01]  /*50d0*/  FADD.FTZ R6, R24.reuse, R25 ;  /* 0x0000001918067221 */ /* 0x040fe20000010000 */
[----:B------:R-:W-:Y:S02]  /*50e0*/  F2FP.F16.F32.PACK_AB R23, R24, R101 ;  /* 0x000000651817723e */ /* 0x000fe400000000ff */
[----:B------:R-:W-:-:S02]  /*50f0*/  CS2R R40, SRZ ;  /* 0x0000000000287805 */ /* 0x000fc4000001ff00 */
[----:B------:R-:W-:Y:S02]  /*5100*/  IADD3 R14, R14, R17, -R18 ;  /* 0x000000110e0e7210 */ /* 0x000fe40007ffe812 */
[----:B------:R-:W-:Y:S02]  /*5110*/  CS2R R34, SRZ ;  /* 0x0000000000227805 */ /* 0x000fe4000001ff00 */
[----:B------:R-:W-:Y:S01]  /*5120*/  CS2R R30, SRZ ;  /* 0x00000000001e7805 */ /* 0x000fe2000001ff00 */
[----:B------:R2:W-:Y:S01]  /*5130*/  STSM.16.M88.4 [R2+0x2d300], R20 ;  /* 0x02d3001402007844 */ /* 0x0005e20000000200 */
[----:B------:R-:W3:Y:S01]  /*5140*/  MUFU.EX2 R28, R103 ;  /* 0x00000067001c7308 */ /* 0x000ee20000000800 */
[----:B-1----:R-:W-:Y:S01]  /*5150*/  FADD.FTZ R9, R57, R6 ;  /* 0x0000000639097221 */ /* 0x002fe20000010000 */
[----:B------:R-:W-:-:S06]  /*5160*/  CS2R R24, SRZ ;  /* 0x0000000000187805 */ /* 0x000fcc000001ff00 */
[----:B------:R-:W1:Y:S01]  /*5170*/  MUFU.EX2 R33, R33 ;  /* 0x0000002100217308 */ /* 0x000e620000000800 */
[----:B0-----:R-:W-:Y:S01]  /*5180*/  FADD.FTZ R8, R45, R8 ;  /* 0x000000082d087221 */ /* 0x001fe20000010000 */
[----:B--2---:R-:W-:-:S06]  /*5190*/  IMAD.HI R20, R14, 0x38e38e39, RZ ;  /* 0x38e38e390e147827 */ /* 0x004fcc00078e02ff */
[----:B------:R-:W0:Y:S01]  /*51a0*/  MUFU.EX2 R133, R133 ;  /* 0x0000008500857308 */ /* 0x000e220000000800 */
[----:B---3--:R-:W-:Y:S01]  /*51b0*/  FADD.FTZ R6, R28, R9 ;  /* 0x000000091c067221 */ /* 0x008fe20000010000 */
[----:B------:R-:W-:-:S06]  /*51c0*/  SHF.R.U32.HI R21, RZ, 0x1f, R20 ;  /* 0x0000001fff157819 */ /* 0x000fcc0000011614 */
[----:B------:R-:W2:Y:S01]  /*51d0*/  MUFU.EX2 R44, R44 ;  /* 0x0000002c002c7308 */ /* 0x000ea20000000800 */
[----:B-1----:R-:W-:Y:S01]  /*51e0*/  FADD.FTZ R9, R33, R8 ;  /* 0x0000000821097221 */ /* 0x002fe20000010000 */
[----:B------:R-:W-:Y:S02]  /*51f0*/  F2FP.F16.F32.PACK_AB R8, R45, R36 ;  /* 0x000000242d08723e */ /* 0x000fe400000000ff */
[----:B------:R-:W-:-:S04]  /*5200*/  LEA.HI.SX32 R20, R20, R21, 0x1b ;  /* 0x0000001514147211 */ /* 0x000fc800078fdaff */
[----:B------:R1:W3:Y:S01]  /*5210*/  MUFU.EX2 R4, R61 ;  /* 0x0000003d00047308 */ /* 0x0002e20000000800 */
[----:B0-----:R-:W-:-:S07]  /*5220*/  FADD.FTZ R11, R133, R6 ;  /* 0x00000006850b7221 */ /* 0x001fce0000010000 */
[----:B------:R-:W0:Y:S01]  /*5230*/  MUFU.EX2 R37, R37 ;  /* 0x0000002500257308 */ /* 0x000e220000000800 */
[----:B--2---:R-:W-:Y:S01]  /*5240*/  FADD.FTZ R6, R44, R9 ;  /* 0x000000092c067221 */ /* 0x004fe20000010000 */
[----:B------:R-:W-:Y:S02]  /*5250*/  F2FP.F16.F32.PACK_AB R9, R28, R57 ;  /* 0x000000391c09723e */ /* 0x000fe400000000ff */
[----:B-1----:R-:W-:Y:S02]  /*5260*/  CS2R R60, SRZ ;  /* 0x00000000003c7805 */ /* 0x002fe4000001ff00 */
[----:B------:R-:W-:Y:S02]  /*5270*/  F2FP.F16.F32.PACK_AB R10, R44, R33 ;  /* 0x000000212c0a723e */ /* 0x000fe400000000ff */
[----:B------:R-:W-:Y:S02]  /*5280*/  CS2R R56, SRZ ;  /* 0x0000000000387805 */ /* 0x000fe4000001ff00 */
[----:B------:R-:W-:-:S02]  /*5290*/  CS2R R44, SRZ ;  /* 0x00000000002c7805 */ /* 0x000fc4000001ff00 */
[----:B------:R-:W-:Y:S01]  /*52a0*/  CS2R R32, SRZ ;  /* 0x0000000000207805 */ /* 0x000fe2000001ff00 */
[----:B------:R-:W1:Y:S01]  /*52b0*/  MUFU.EX2 R135, R135 ;  /* 0x0000008700877308 */ /* 0x000e620000000800 */
[C---:B---3--:R-:W-:Y:S01]  /*52c0*/  FADD.FTZ R12, R4.reuse, R11 ;  /* 0x0000000b040c7221 */ /* 0x048fe20000010000 */
[----:B------:R-:W-:Y:S02]  /*52d0*/  F2FP.F16.F32.PACK_AB R11, R4, R133 ;  /* 0x00000085040b723e */ /* 0x000fe400000000ff */
[----:B------:R-:W-:-:S03]  /*52e0*/  CS2R R28, SRZ ;  /* 0x00000000001c7805 */ /* 0x000fc6000001ff00 */
[----:B------:R2:W-:Y:S01]  /*52f0*/  STSM.16.M88.4 [R2+0x2eb00], R8 ;  /* 0x02eb000802007844 */ /* 0x0005e20000000200 */
[----:B------:R-:W3:Y:S01]  /*5300*/  MUFU.EX2 R46, R46 ;  /* 0x0000002e002e7308 */ /* 0x000ee20000000800 */
[----:B0-----:R-:W-:-:S07]  /*5310*/  FADD.FTZ R13, R37, R6 ;  /* 0x00000006250d7221 */ /* 0x001fce0000010000 */
[----:B------:R-:W0:Y:S01]  /*5320*/  MUFU.EX2 R26, R105 ;  /* 0x00000069001a7308 */ /* 0x000e220000000800 */
[----:B-1----:R-:W-:Y:S01]  /*5330*/  FADD.FTZ R15, R135, R12 ;  /* 0x0000000c870f7221 */ /* 0x002fe20000010000 */
[----:B--2---:R-:W-:-:S06]  /*5340*/  VIMNMX R9, R147, R20, !PT ;  /* 0x0000001493097248 */ /* 0x004fcc0007fe0100 */
[----:B------:R-:W-:Y:S01]  /*5350*/  MUFU.EX2 R7, R7 ;  /* 0x0000000700077308 */ /* 0x000fe20000000800 */
[C---:B---3--:R-:W-:Y:S01]  /*5360*/  FADD.FTZ R4, R46.reuse, R13 ;  /* 0x0000000d2e047221 */ /* 0x048fe20000010000 */
[----:B------:R-:W-:Y:S02]  /*5370*/  F2FP.F16.F32.PACK_AB R12, R46, R37 ;  /* 0x000000252e0c723e */ /* 0x000fe400000000ff */
[----:B------:R-:W-:Y:S02]  /*5380*/  CS2R R46, SRZ ;  /* 0x00000000002e7805 */ /* 0x000fe4000001ff00 */
[----:B------:R-:W-:Y:S02]  /*5390*/  CS2R R36, SRZ ;  /* 0x0000000000247805 */ /* 0x000fe4000001ff00 */
[----:B------:R-:W1:Y:S01]  /*53a0*/  MUFU.EX2 R38, R38 ;  /* 0x0000002600267308 */ /* 0x000e620000000800 */
[C---:B0-----:R-:W-:Y:S01]  /*53b0*/  FADD.FTZ R6, R26.reuse, R15 ;  /* 0x0000000f1a067221 */ /* 0x041fe20000010000 */
[----:B------:R-:W-:-:S02]  /*53c0*/  F2FP.F16.F32.PACK_AB R13, R26, R135 ;  /* 0x000000871a0d723e */ /* 0x000fc400000000ff */
[----:B------:R-:W-:-:S04]  /*53d0*/  CS2R R26, SRZ ;  /* 0x00000000001a7805 */ /* 0x000fc8000001ff00 */
[----:B------:R-:W-:Y:S08]  /*53e0*/  MUFU.EX2 R137, R137 ;  /* 0x0000008900897308 */ /* 0x000ff00000000800 */
[----:B------:R-:W0:Y:S01]  /*53f0*/  MUFU.EX2 R48, R48 ;  /* 0x0000003000307308 */ /* 0x000e220000000800 */
[----:B-1----:R-:W-:Y:S01]  /*5400*/  F2FP.F16.F32.PACK_AB R14, R38, R7 ;  /* 0x00000007260e723e */ /* 0x002fe200000000ff */
[----:B------:R-:W-:Y:S01]  /*5410*/  FADD.FTZ R7, R7, R4 ;  /* 0x0000000407077221 */ /* 0x000fe20000010000 */
[----:B------:R-:W-:-:S05]  /*5420*/  VIADD R4, R96, 0xfffffffe ;  /* 0xfffffffe60047836 */ /* 0x000fca0000000000 */
[----:B------:R-:W-:Y:S02]  /*5430*/  ISETP.GE.AND P2, PT, R4, R9, PT ;  /* 0x000000090400720c */ /* 0x000fe40003f46270 */
[----:B0-----:R-:W-:Y:S01]  /*5440*/  F2FP.F16.F32.PACK_AB R15, R48, R137 ;  /* 0x00000089300f723e */ /* 0x001fe200000000ff */
[----:B------:R-:W-:Y:S01]  /*5450*/  FADD.FTZ R137, R137, R6 ;  /* 0x0000000689897221 */ /* 0x000fe20000010000 */
[----:B------:R-:W-:Y:S01]  /*5460*/  FADD.FTZ R6, R38, R7 ;  /* 0x0000000726067221 */ /* 0x000fe20000010000 */
[----:B------:R-:W-:Y:S02]  /*5470*/  CS2R R38, SRZ ;  /* 0x0000000000267805 */ /* 0x000fe4000001ff00 */
[----:B------:R0:W-:Y:S01]  /*5480*/  STSM.16.M88.4 [R2+0x30300], R12 ;  /* 0x0303000c02007844 */ /* 0x0001e20000000200 */
[----:B------:R-:W-:Y:S01]  /*5490*/  FADD.FTZ R7, R48, R137 ;  /* 0x0000008930077221 */ /* 0x000fe20000010000 */
[----:B------:R-:W-:Y:S01]  /*54a0*/  CS2R R48, SRZ ;  /* 0x0000000000307805 */ /* 0x000fe2000001ff00 */
[----:B------:R1:W-:Y:S06]  /*54b0*/  MEMBAR.ALL.CTA ;  /* 0x0000000000007992 */ /* 0x0003ec0000008000 */
[----:B-1----:R-:W1:Y:S02]  /*54c0*/  FENCE.VIEW.ASYNC.S ;  /* 0x00000000000073c6 */ /* 0x002e640000000000 */
[----:B-1----:R-:W-:Y:S01]  /*54d0*/  NOP ;  /* 0x0000000000007918 */ /* 0x002fe20000000000 */
[----:B------:R-:W-:Y:S05]  /*54e0*/  @!P2 BRA `(.L_x_2091) ;  /* 0x0000004000f8a947 */ /* 0x000fea0003800000 */
        /* <DEDUP_REMOVED lines=23> */
[----:B------:R-:W-:-:S07]  /*5660*/  CS2R R24, SRZ ;  /* 0x0000000000187805 */ /* 0x000fce000001ff00 */
.L_x_2100:
[----:B------:R-:W-:Y:S01]  /*5670*/  UIADD3 UR57, UR39, 0x1, URZ ;  /* 0x0000000127397890 */ /* 0x000fe2000fffe03f */
[----:B------:R-:W-:-:S03]  /*5680*/  ISETP.NE.AND P3, PT, RZ, UR38, PT ;  /* 0x00000026ff007c0c */ /* 0x000fc6000bf65270 */
[----:B------:R-:W-:-:S04]  /*5690*/  UISETP.NE.AND UP0, UPT, UR57, 0x2, UPT ;  /* 0x000000023900788c */ /* 0x000fc8000bf05270 */
[----:B------:R-:W-:Y:S02]  /*56a0*/  USEL UR6, URZ, 0x1, UP0 ;  /* 0x000000013f067887 */ /* 0x000fe40008000000 */
[----:B------:R-:W-:-:S04]  /*56b0*/  USEL UR57, UR57, URZ, UP0 ;  /* 0x0000003f39397287 */ /* 0x000fc80008000000 */
[----:B------:R-:W-:Y:S01]  /*56c0*/  LOP3.LUT R8, R16, UR6, RZ, 0x3c, !PT ;  /* 0x0000000610087c12 */ /* 0x000fe2000f8e3cff */
[----:B--2---:R-:W-:Y:S07]  /*56d0*/  @P3 BRA `(.L_x_2092) ;  /* 0x0000000000283947 */ /* 0x004fee0003800000 */
[----:B------:R-:W-:Y:S05]  /*56e0*/  @!P0 BRA `(.L_x_2093) ;  /* 0x0000000000048947 */ /* 0x000fea0003800000 */
[----:B------:R-:W-:Y:S01]  /*56f0*/  BPT.TRAP 0x1 ;  /* 0x000000040000795c */ /* 0x000fe20000300000 */
.L_x_2093:
[----:B------:R-:W-:Y:S01]  /*5700*/  ULEA UR6, UR57, UR36, 0x3 ;  /* 0x0000002439067291 */ /* 0x000fe2000f8e183f */
[----:B------:R-:W-:-:S08]  /*5710*/  SHF.L.U32 R0, R8, 0x1f, RZ ;  /* 0x0000001f08007819 */ /* 0x000fd000000006ff */
[----:B------:R1:W2:Y:S01]  /*5720*/  SYNCS.PHASECHK.TRANS64.TRYWAIT P2, [UR6+0x31c30], R0 ;  /* 0x031c3000ff0075a7 */ /* 0x0002a20008040146 */
[----:B------:R-:W-:Y:S05]  /*5730*/  @!P0 BRA `(.L_x_2094) ;  /* 0x0000000000048947 */ /* 0x000fea0003800000 */
[----:B------:R-:W-:Y:S01]  /*5740*/  BPT.TRAP 0x1 ;  /* 0x000000040000795c */ /* 0x000fe20000300000 */
.L_x_2094:
[----:B--2---:R-:W-:Y:S05]  /*5750*/  @P2 BRA `(.L_x_2092) ;  /* 0x0000000000082947 */ /* 0x004fea0003800000 */
[----:B------:R-:W2:Y:S02]  /*5760*/  SYNCS.PHASECHK.TRANS64.TRYWAIT P2, [UR6+0x31c30], R0 ;  /* 0x031c3000ff0075a7 */ /* 0x000ea40008040146 */
[----:B--2---:R-:W-:Y:S05]  /*5770*/  @!P2 BRA `(.L_x_2095) ;  /* 0x0000011800eca947 */ /* 0x004fea0003800000 */
.L_x_2092:
[----:B------:R-:W3:Y:S01]  /*5780*/  S2R R10, SR_TID.X ;  /* 0x00000000000a7919 */ /* 0x000ee20000002100 */
        /* <DEDUP_REMOVED lines=24> */
[----:B---3--:R-:W-:Y:S01]  /*5910*/  SHF.R.U32.HI R10, RZ, 0x7, R10 ;  /* 0x00000007ff0a7819 */ /* 0x008fe2000001160a */
[----:B------:R-:W-:Y:S01]  /*5920*/  UMOV UR52, UR24 ;  /* 0x0000001800347c82 */ /* 0x000fe20008000000 */
[----:B------:R-:W-:Y:S01]  /*5930*/  UMOV UR53, UR25 ;  /* 0x0000001900357c82 */ /* 0x000fe20008000000 */
[----:B------:R-:W-:Y:S01]  /*5940*/  UMOV UR55, 0x80000020 ;  /* 0x8000002000377882 */ /* 0x000fe20000000000 */
[----:B------:R-:W-:Y:S01]  /*5950*/  UIADD3 UR6, UR60, 0x2, URZ ;  /* 0x000000023c067890 */ /* 0x000fe2000fffe03f */
[----:B-12---:R-:W-:Y:S01]  /*5960*/  VIADD R0, R10, 0x8 ;  /* 0x000000080a007836 */ /* 0x006fe20000000000 */
        /* <DEDUP_REMOVED lines=323> */
[----:B-1----:R-:W-:Y:S05]  /*6da0*/  @P3 BRA `(.L_x_2096) ;  /* 0x0000000000283947 */ /* 0x002fea0003800000 */
[----:B------:R-:W-:Y:S05]  /*6db0*/  @!P0 BRA `(.L_x_2097) ;  /* 0x0000000000048947 */ /* 0x000fea0003800000 */
[----:B------:R-:W-:Y:S01]  /*6dc0*/  BPT.TRAP 0x1 ;  /* 0x000000040000795c */ /* 0x000fe20000300000 */
.L_x_2097:
[----:B------:R-:W-:Y:S01]  /*6dd0*/  ULEA UR6, UR39, UR36, 0x3 ;  /* 0x0000002427067291 */ /* 0x000fe2000f8e183f */
[----:B------:R-:W-:-:S08]  /*6de0*/  SHF.L.U32 R0, R16, 0x1f, RZ ;  /* 0x0000001f10007819 */ /* 0x000fd000000006ff */
[----:B------:R1:W2:Y:S01]  /*6df0*/  SYNCS.PHASECHK.TRANS64.TRYWAIT P2, [UR6+0x31c50], R0 ;  /* 0x031c5000ff0075a7 */ /* 0x0002a20008040146 */
[----:B------:R-:W-:Y:S05]  /*6e00*/  @!P0 BRA `(.L_x_2098) ;  /* 0x0000000000048947 */ /* 0x000fea0003800000 */
[----:B------:R-:W-:Y:S01]  /*6e10*/  BPT.TRAP 0x1 ;  /* 0x000000040000795c */ /* 0x000fe20000300000 */
.L_x_2098:
[----:B--2---:R-:W-:Y:S05]  /*6e20*/  @P2 BRA `(.L_x_2096) ;  /* 0x0000000000082947 */ /* 0x004fea0003800000 */
[----:B------:R-:W2:Y:S02]  /*6e30*/  SYNCS.PHASECHK.TRANS64.TRYWAIT P2, [UR6+0x31c50], R0 ;  /* 0x031c5000ff0075a7 */ /* 0x000ea40008040146 */
[----:B--2---:R-:W-:Y:S05]  /*6e40*/  @!P2 BRA `(.L_x_2099) ;  /* 0x000001040050a947 */ /* 0x004fea0003800000 */
.L_x_2096:
[----:B------:R-:W-:Y:S01]  /*6e50*/  UIADD3 UR6, UR36, 0x200, URZ ;  /* 0x0000020024067890 */ /* 0x000fe2000fffe03f */
[----:B------:R-:W-:Y:S01]  /*6e60*/  WARPGROUP.ARRIVE ;  /* 0x00000000000079c5 */ /* 0x000fe20000000000 */
[----:B------:R-:W-:Y:S01]  /*6e70*/  ULOP3.LUT UR7, UR37, 0x10000, URZ, 0xfc, !UPT ;  /* 0x0001000025077892 */ /* 0x000fe2000f8efc3f */
[----:B--2---:R-:W2:Y:S01]  /*6e80*/  LDC R10, c[0x0][0x448] ;  /* 0x00011200ff0a7b82 */ /* 0x004ea20000000800 */
[----:B------:R-:W-:Y:S01]  /*6e90*/  USHF.R.U32.HI UR6, URZ, 0x4, UR6 ;  /* 0x000000043f067899 */ /* 0x000fe20008011606 */
[----:B0-----:R-:W-:Y:S01]  /*6ea0*/  IMAD.IADD R12, R148, 0x1, R144 ;  /* 0x00000001940c7824 */ /* 0x001fe200078e0290 */
[----:B------:R-:W-:Y:S01]  /*6eb0*/  UMOV UR29, 0xc0000010 ;  /* 0xc0000010001d7882 */ /* 0x000fe20000000000 */
[----:B------:R-:W-:Y:S01]  /*6ec0*/  UMOV UR31, 0x80000020 ;  /* 0x80000020001f7882 */ /* 0x000fe20000000000 */
[----:B------:R-:W-:Y:S01]  /*6ed0*/  ULOP3.LUT UR6, UR6, 0x3fff, URZ, 0xc0, !UPT ;  /* 0x00003fff06067892 */ /* 0x000fe2000f8ec03f */
[----:B------:R-:W-:Y:S01]  /*6ee0*/  LOP3.LUT R19, R19, 0xbfffffff, RZ, 0xc0, !PT ;  /* 0xbfffffff13137812 */ /* 0x000fe200078ec0ff */
[----:B------:R-:W-:Y:S01]  /*6ef0*/  UMOV UR28, UR7 ;  /* 0x00000007001c7c82 */ /* 0x000fe20008000000 */
[----:B-1----:R-:W-:Y:S01]  /*6f00*/  LOP3.LUT R0, R0, 0xfffffffe, RZ, 0xc0, !PT ;  /* 0xfffffffe00007812 */ /* 0x002fe200078ec0ff */
[----:B------:R-:W-:Y:S01]  /*6f10*/  ULOP3.LUT UR6, UR6, 0x2400000, URZ, 0xfc, !UPT ;  /* 0x0240000006067892 */ /* 0x000fe2000f8efc3f */
[----:B------:R-:W-:Y:S01]  /*6f20*/  @P1 LOP3.LUT R19, R19, 0x40000000, RZ, 0xfc, !PT ;  /* 0x4000000013131812 */ /* 0x000fe200078efcff */
[----:B------:R-:W0:Y:S02]  /*6f30*/  S2R R20, SR_TID.X ;  /* 0x0000000000147919 */ /* 0x000e240000002100 */
[----:B------:R-:W-:Y:S01]  /*6f40*/  UIMAD UR6, UR39, 0x6c0, UR6 ;  /* 0x000006c0270678a4 */ /* 0x000fe2000f8e0206 */
[----:B------:R-:W-:-:S04]  /*6f50*/  LOP3.LUT R19, R19, 0xdfffffff, RZ, 0xc0, !PT ;  /* 0xdfffffff13137812 */ /* 0x000fc800078ec0ff */
[----:B------:R-:W-:Y:S02]  /*6f60*/  @P0 LOP3.LUT R19, R19, 0x20000000, RZ, 0xfc, !PT ;  /* 0x2000000013130812 */ /* 0x000fe400078efcff */
[----:B------:R-:W-:Y:S02]  /*6f70*/  UMOV UR30, UR6 ;  /* 0x00000006001e7c82 */ /* 0x000fe40008000000 */
[----:B------:R-:W-:Y:S01]  /*6f80*/  HGMMA.64x96x16.F32 R24, gdesc[UR28].tnspB, R24, gsb0 ;  /* 0x416000001c1879f0 */ /* 0x000fe20008000818 */
[----:B------:R-:W-:Y:S01]  /*6f90*/  UIADD3 UR28, UR7, 0x180, URZ ;  /* 0x00000180071c7890 */ /* 0x000fe2000fffe03f */
[----:B--2---:R-:W-:Y:S01]  /*6fa0*/  ISETP.NE.AND P2, PT, R10, 0x1, PT ;  /* 0x000000010a00780c */ /* 0x004fe20003f45270 */
[----:B------:R-:W-:Y:S01]  /*6fb0*/  UIADD3 UR30, UR6, 0x40, URZ ;  /* 0x00000040061e7890 */ /* 0x000fe2000fffe03f */
[----:B------:R-:W-:Y:S01]  /*6fc0*/  LOP3.LUT R19, R19, 0x7fffffff, RZ, 0xc0, !PT ;  /* 0x7fffffff13137812 */ /* 0x000fe200078ec0ff */
[----:B------:R-:W-:Y:S01]  /*6fd0*/  UMOV UR29, 0xc0000010 ;  /* 0xc0000010001d7882 */ /* 0x000fe20000000000 */
[----:B------:R-:W-:-:S09]  /*6fe0*/  UMOV UR31, 0x80000020 ;  /* 0x80000020001f7882 */ /* 0x000fd20000000000 */
[----:B------:R-:W1:Y:S01]  /*6ff0*/  @P2 LDC R11, c[0x0][0x44c] ;  /* 0x00011300ff0b2b82 */ /* 0x000e620000000800 */
[----:B0-----:R-:W-:-:S07]  /*7000*/  SHF.R.U32.HI R14, RZ, 0x7, R20 ;  /* 0x00000007ff0e7819 */ /* 0x001fce0000011614 */
[----:B------:R-:W0:Y:S01]  /*7010*/  @P2 LDC R10, c[0x0][0x450] ;  /* 0x00011400ff0a2b82 */ /* 0x000e220000000800 */
[----:B------:R-:W-:Y:S02]  /*7020*/  VIADD R14, R14, 0x9 ;  /* 0x000000090e0e7836 */ /* 0x000fe40000000000 */
[----:B-1----:R-:W-:-:S05]  /*7030*/  @P2 IMAD.HI.U32 R11, R12, R11, RZ ;  /* 0x0000000b0c0b2227 */ /* 0x002fca00078e00ff */
[----:B0-----:R-:W-:Y:S01]  /*7040*/  @P2 SHF.R.U32.HI R12, RZ, R10, R11 ;  /* 0x0000000aff0c2219 */ /* 0x001fe2000001160b */
[----:B------:R-:W-:-:S04]  /*7050*/  IMAD R11, R4, -0x90, RZ ;  /* 0xffffff70040b7824 */ /* 0x000fc800078e02ff */
[----:B------:R-:W0:Y:S01]  /*7060*/  SHFL.IDX PT, R10, R12, RZ, 0x1c1f ;  /* 0x001c1fff0c0a7589 */ /* 0x000e2200000e0000 */
[----:B------:R-:W-:-:S03]  /*7070*/  IADD3 R11, -R146, 0x1, R11 ;  /* 0x00000001920b7810 */ /* 0x000fc60007ffe10b */
[----:B------:R-:W1:Y:S01]  /*7080*/  SHFL.IDX PT, R12, R12, 0x1, 0x1c1f ;  /* 0x003c1f000c0c7f89 */ /* 0x000e6200000e0000 */
[----:B------:R-:W-:-:S05]  /*7090*/  IADD3 R11, -R18, R11, R17 ;  /* 0x0000000b120b7210 */ /* 0x000fca0007ffe111 */
[C---:B0-----:R-:W-:Y:S02]  /*70a0*/  IMAD.IADD R10, R11.reuse, 0x1, R10 ;  /* 0x000000010b0a7824 */ /* 0x041fe400078e020a */
[----:B-1----:R-:W-:-:S03]  /*70b0*/  IMAD.IADD R11, R11, 0x1, R12 ;  /* 0x000000010b0b7824 */ /* 0x002fc600078e020c */
[C---:B------:R-:W-:Y:S02]  /*70c0*/  ISETP.GT.AND P0, PT, R10.reuse, 0x78, PT ;  /* 0x000000780a00780c */ /* 0x040fe40003f04270 */
[----:B------:R-:W-:Y:S02]  /*70d0*/  ISETP.GT.AND P5, PT, R10, RZ, PT ;  /* 0x000000ff0a00720c */ /* 0x000fe40003fa4270 */
[C---:B------:R-:W-:Y:S02]  /*70e0*/  ISETP.GT.AND P6, PT, R11.reuse, RZ, PT ;  /* 0x000000ff0b00720c */ /* 0x040fe40003fc4270 */
[----:B------:R-:W-:Y:S02]  /*70f0*/  FSEL R136, R136, -INF , P5 ;  /* 0xff80000088887808 */ /* 0x000fe40002800000 */
[----:B------:R-:W-:Y:S02]  /*7100*/  FSEL R138, R138, -INF , P6 ;  /* 0xff8000008a8a7808 */ /* 0x000fe40003000000 */
[----:B------:R-:W-:-:S02]  /*7110*/  ISETP.GT.AND P6, PT, R11, 0x1, PT ;  /* 0x000000010b00780c */ /* 0x000fc40003fc4270 */
[----:B------:R-:W-:Y:S02]  /*7120*/  ISETP.GT.AND P5, PT, R10, 0x80, PT ;  /* 0x000000800a00780c */ /* 0x000fe40003fa4270 */
[----:B------:R-:W-:Y:S02]  /*7130*/  FSEL R139, R139, -INF , P6 ;  /* 0xff8000008b8b7808 */ /* 0x000fe40003000000 */
[C---:B------:R-:W-:Y:S02]  /*7140*/  ISETP.GT.AND P6, PT, R11.reuse, 0x8, PT ;  /* 0x000000080b00780c */ /* 0x040fe40003fc4270 */
[----:B------:R-:W-:Y:S02]  /*7150*/  @P0 LOP3.LUT R0, R0, 0x1, RZ, 0xfc, !PT ;  /* 0x0000000100000812 */ /* 0x000fe400078efcff */
[----:B------:R-:W-:Y:S01]  /*7160*/  FSEL R142, R142, -INF , P6 ;  /* 0xff8000008e8e7808 */ /* 0x000fe20003000000 */
[----:B------:R-:W-:Y:S02]  /*7170*/  WARPGROUP.DEPBAR.LE gsb0, 0x0 ;  /* 0x00008000000079c5 */ /* 0x000fe40000010000 */
[----:B------:R-:W-:Y:S01]  /*7180*/  WARPGROUP.ARRIVE ;  /* 0x00000000000079c5 */ /* 0x000fe20000000000 */
[----:B------:R-:W-:-:S02]  /*7190*/  ISETP.GT.AND P6, PT, R11, 0x9, PT ;  /* 0x000000090b00780c */ /* 0x000fc40003fc4270 */
[----:B------:R-:W-:Y:S02]  /*71a0*/  LOP3.LUT R0, R0, 0xfffffffd, RZ, 0xc0, !PT ;  /* 0xfffffffd00007812 */ /* 0x000fe400078ec0ff */
[----:B------:R-:W-:Y:S01]  /*71b0*/  FSEL R143, R143, -INF , P6 ;  /* 0xff8000008f8f7808 */ /* 0x000fe20003000000 */
[----:B------:R-:W-:Y:S01]  /*71c0*/  HGMMA.64x96x16.F32 R24, gdesc[UR28].tnspB, R24, gsb0 ;  /* 0x416000001c1879f0 */ /* 0x000fe20008000818 */
[----:B------:R-:W-:Y:S01]  /*71d0*/  UIADD3 UR28, UR7, 0x300, URZ ;  /* 0x00000300071c7890 */ /* 0x000fe2000fffe03f */
[----:B------:R-:W-:Y:S01]  /*71e0*/  ISETP.GT.AND P6, PT, R10, 0x10, PT ;  /* 0x000000100a00780c */ /* 0x000fe20003fc4270 */
[----:B------:R-:W-:Y:S01]  /*71f0*/  UIADD3 UR30, UR6, 0x80, URZ ;  /* 0x00000080061e7890 */ /* 0x000fe2000fffe03f */
[----:B------:R-:W-:Y:S01]  /*7200*/  @P5 LOP3.LUT R0, R0, 0x2, RZ, 0xfc, !PT ;  /* 0x0000000200005812 */ /* 0x000fe200078efcff */
[----:B------:R-:W-:Y:S01]  /*7210*/  UMOV UR29, 0xc0000010 ;  /* 0xc0000010001d7882 */ /* 0x000fe20000000000 */
[----:B------:R-:W-:Y:S01]  /*7220*/  UMOV UR31, 0x80000020 ;  /* 0x80000020001f7882 */ /* 0x000fe20000000000 */
[----:B------:R-:W-:-:S02]  /*7230*/  FSEL R128, R128, -INF , P6 ;  /* 0xff80000080807808 */ /* 0x000fc40003000000 */
[C---:B------:R-:W-:Y:S02]  /*7240*/  ISETP.GT.AND P6, PT, R11.reuse, 0x10, PT ;  /* 0x000000100b00780c */ /* 0x040fe40003fc4270 */
[----:B------:R-:W-:Y:S02]  /*7250*/  ISETP.GT.AND P5, PT, R10, 0x11, PT ;  /* 0x000000110a00780c */ /* 0x000fe40003fa4270 */
[----:B------:R-:W-:Y:S02]  /*7260*/  FSEL R130, R130, -INF , P6 ;  /* 0xff80000082827808 */ /* 0x000fe40003000000 */
[----:B------:R-:W-:Y:S02]  /*7270*/  ISETP.GT.AND P6, PT, R11, 0x11, PT ;  /* 0x000000110b00780c */ /* 0x000fe40003fc4270 */
[----:B------:R-:W-:Y:S02]  /*7280*/  ISETP.GT.AND P0, PT, R10, 0x18, PT ;  /* 0x000000180a00780c */ /* 0x000fe40003f04270 */
[----:B------:R-:W-:-:S02]  /*7290*/  FSEL R131, R131, -INF , P6 ;  /* 0xff80000083837808 */ /* 0x000fc40003000000 */
[----:B------:R-:W-:Y:S02]  /*72a0*/  ISETP.GT.AND P6, PT, R11, 0x18, PT ;  /* 0x000000180b00780c */ /* 0x000fe40003fc4270 */
[----:B------:R-:W-:Y:S02]  /*72b0*/  FSEL R129, R129, -INF , P5 ;  /* 0xff80000081817808 */ /* 0x000fe40002800000 */
[----:B------:R-:W-:Y:S02]  /*72c0*/  FSEL R134, R134, -INF , P6 ;  /* 0xff80000086867808 */ /* 0x000fe40003000000 */
[----:B------:R-:W-:Y:S02]  /*72d0*/  ISETP.GT.AND P6, PT, R11, 0x19, PT ;  /* 0x000000190b00780c */ /* 0x000fe40003fc4270 */
[----:B------:R-:W-:Y:S02]  /*72e0*/  FSEL R132, R132, -INF , P0 ;  /* 0xff80000084847808 */ /* 0x000fe40000000000 */
[----:B------:R-:W-:-:S02]  /*72f0*/  FSEL R135, R135, -INF , P6 ;  /* 0xff80000087877808 */ /* 0x000fc40003000000 */
[C---:B------:R-:W-:Y:S02]  /*7300*/  ISETP.GT.AND P6, PT, R10.reuse, 0x20, PT ;  /* 0x000000200a00780c */ /* 0x040fe40003fc4270 */
[C---:B------:R-:W-:Y:S02]  /*7310*/  ISETP.GT.AND P5, PT, R10.reuse, 0x21, PT ;  /* 0x000000210a00780c */ /* 0x040fe40003fa4270 */
[----:B------:R-:W-:Y:S02]  /*7320*/  ISETP.GT.AND P0, PT, R10, 0x28, PT ;  /* 0x000000280a00780c */ /* 0x000fe40003f04270 */
[----:B------:R-:W-:Y:S02]  /*7330*/  FSEL R120, R120, -INF , P6 ;  /* 0xff80000078787808 */ /* 0x000fe40003000000 */
[----:B------:R-:W-:Y:S02]  /*7340*/  ISETP.GT.AND P6, PT, R11, 0x20, PT ;  /* 0x000000200b00780c */ /* 0x000fe40003fc4270 */
[----:B------:R-:W-:-:S02]  /*7350*/  FSEL R121, R121, -INF , P5 ;  /* 0xff80000079797808 */ /* 0x000fc40002800000 */
[----:B------:R-:W-:Y:S02]  /*7360*/  FSEL R124, R124, -INF , P0 ;  /* 0xff8000007c7c7808 */ /* 0x000fe40000000000 */
        /* <DEDUP_REMOVED lines=19> */
[C---:B------:R-:W-:Y:S02]  /*74a0*/  ISETP.GT.AND P0, PT, R10.reuse, 0x61, PT ;  /* 0x000000610a00780c */ /* 0x040fe40003f04270 */
[----:B------:R-:W-:Y:S02]  /*74b0*/  FSEL R127, R127, -INF , P6 ;  /* 0xff8000007f7f7808 */ /* 0x000fe40003000000 */
[----:B------:R-:W-:Y:S02]  /*74c0*/  ISETP.GT.AND P6, PT, R10, 0x30, PT ;  /* 0x000000300a00780c */ /* 0x000fe40003fc4270 */
[----:B------:R-:W-:-:S02]  /*74d0*/  FSEL R88, R88, -INF , P5 ;  /* 0xff80000058587808 */ /* 0x000fc40002800000 */
[----:B------:R-:W-:Y:S02]  /*74e0*/  FSEL R89, R89, -INF , P0 ;  /* 0xff80000059597808 */ /* 0x000fe40000000000 */
[C---:B------:R-:W-:Y:S02]  /*74f0*/  LOP3.LUT P5, RZ, R0.reuse, 0x2, RZ, 0xc0, !PT ;  /* 0x0000000200ff7812 */ /* 0x040fe400078ac0ff */
[----:B------:R-:W-:Y:S02]  /*7500*/  LOP3.LUT P0, RZ, R0, 0x1, RZ, 0xc0, !PT ;  /* 0x0000000100ff7812 */ /* 0x000fe4000780c0ff */
[----:B------:R-:W-:Y:S02]  /*7510*/  FMNMX.FTZ R0, R138, R3, !PT ;  /* 0x000000038a007209 */ /* 0x000fe40007810000 */
[----:B------:R-:W-:Y:S01]  /*7520*/  FSEL R112, R112, -INF , P6 ;  /* 0xff80000070707808 */ /* 0x000fe20003000000 */
[----:B------:R-:W-:Y:S02]  /*7530*/  WARPGROUP.DEPBAR.LE gsb0, 0x0 ;  /* 0x00008000000079c5 */ /* 0x000fe40000010000 */
[----:B------:R-:W-:Y:S01]  /*7540*/  WARPGROUP.ARRIVE ;  /* 0x00000000000079c5 */ /* 0x000fe20000000000 */
[----:B------:R-:W-:-:S02]  /*7550*/  ISETP.GT.AND P6, PT, R11, 0x30, PT ;  /* 0x000000300b00780c */ /* 0x000fc40003fc4270 */
[----:B------:R-:W-:Y:S02]  /*7560*/  FMNMX.FTZ R0, R139, R0, !PT ;  /* 0x000000008b007209 */ /* 0x000fe40007810000 */
[----:B------:R-:W-:Y:S01]  /*7570*/  FSEL R114, R114, -INF , P6 ;  /* 0xff80000072727808 */ /* 0x000fe20003000000 */
[----:B------:R-:W-:Y:S01]  /*7580*/  HGMMA.64x96x16.F32 R24, gdesc[UR28].tnspB, R24, gsb0 ;  /* 0x416000001c1879f0 */ /* 0x000fe20008000818 */
[----:B------:R-:W-:Y:S01]  /*7590*/  UIADD3 UR28, UR7, 0x480, URZ ;  /* 0x00000480071c7890 */ /* 0x000fe2000fffe03f */
[----:B------:R-:W-:Y:S01]  /*75a0*/  ISETP.GT.AND P6, PT, R11, 0x31, PT ;  /* 0x000000310b00780c */ /* 0x000fe20003fc4270 */
[----:B------:R-:W-:Y:S01]  /*75b0*/  UIADD3 UR30, UR6, 0xc0, URZ ;  /* 0x000000c0061e7890 */ /* 0x000fe2000fffe03f */
[----:B------:R-:W-:Y:S01]  /*75c0*/  FMNMX.FTZ R0, R142, R0, !PT ;  /* 0x000000008e007209 */ /* 0x000fe20007810000 */
[----:B------:R-:W-:Y:S01]  /*75d0*/  UMOV UR29, 0xc0000010 ;  /* 0xc0000010001d7882 */ /* 0x000fe20000000000 */
[----:B------:R-:W-:Y:S01]  /*75e0*/  UMOV UR31, 0x80000020 ;  /* 0x80000020001f7882 */ /* 0x000fe20000000000 */
[----:B------:R-:W-:-:S02]  /*75f0*/  FSEL R115, R115, -INF , P6 ;  /* 0xff80000073737808 */ /* 0x000fc40003000000 */
[----:B------:R-:W-:Y:S02]  /*7600*/  ISETP.GT.AND P6, PT, R11, 0x38, PT ;  /* 0x000000380b00780c */ /* 0x000fe40003fc4270 */
[----:B------:R-:W-:Y:S02]  /*7610*/  FMNMX.FTZ R0, R143, R0, !PT ;  /* 0x000000008f007209 */ /* 0x000fe40007810000 */
[----:B------:R-:W-:Y:S02]  /*7620*/  FSEL R118, R118, -INF , P6 ;  /* 0xff80000076767808 */ /* 0x000fe40003000000 */
[----:B------:R-:W-:Y:S02]  /*7630*/  FMNMX.FTZ R0, R130, R0, !PT ;  /* 0x0000000082007209 */ /* 0x000fe40007810000 */
[----:B------:R-:W-:Y:S02]  /*7640*/  ISETP.GT.AND P6, PT, R11, 0x39, PT ;  /* 0x000000390b00780c */ /* 0x000fe40003fc4270 */
[----:B------:R-:W-:-:S02]  /*7650*/  FMNMX.FTZ R0, R131, R0, !PT ;  /* 0x0000000083007209 */ /* 0x000fc40007810000 */
        /* <DEDUP_REMOVED lines=8> */
[----:B------:R-:W-:Y:S02]  /*76e0*/  FMNMX.FTZ R0, R122, R0, !PT ;  /* 0x000000007a007209 */ /* 0x000fe40007810000 */
[----:B------:R-:W-:Y:S02]  /*76f0*/  FSEL R107, R107, -INF , P6 ;  /* 0xff8000006b6b7808 */ /* 0x000fe40003000000 */
[----:B------:R-:W-:Y:S02]  /*7700*/  FMNMX.FTZ R0, R123, R0, !PT ;  /* 0x000000007b007209 */ /* 0x000fe40007810000 */
[----:B------:R-:W-:-:S02]  /*7710*/  ISETP.GT.AND P6, PT, R11, 0x48, PT ;  /* 0x000000480b00780c */ /* 0x000fc40003fc4270 */
[----:B------:R-:W-:Y:S02]  /*7720*/  FMNMX.FTZ R0, R126, R0, !PT ;  /* 0x000000007e007209 */ /* 0x000fe40007810000 */
[----:B------:R-:W-:Y:S02]  /*7730*/  FSEL R110, R110, -INF , P6 ;  /* 0xff8000006e6e7808 */ /* 0x000fe40003000000 */
[----:B------:R-:W-:Y:S02]  /*7740*/  ISETP.GT.AND P6, PT, R11, 0x49, PT ;  /* 0x000000490b00780c */ /* 0x000fe40003fc4270 */
[----:B------:R-:W-:Y:S02]  /*7750*/  FMNMX.FTZ R0, R127, R0, !PT ;  /* 0x000000007f007209 */ /* 0x000fe40007810000 */
[----:B------:R-:W-:Y:S02]  /*7760*/  FSEL R111, R111, -INF , P6 ;  /* 0xff8000006f6f7808 */ /* 0x000fe40003000000 */
[----:B------:R-:W-:-:S02]  /*7770*/  ISETP.GT.AND P6, PT, R10, 0x50, PT ;  /* 0x000000500a00780c */ /* 0x000fc40003fc4270 */
[----:B------:R-:W-:Y:S02]  /*7780*/  FMNMX.FTZ R0, R114, R0, !PT ;  /* 0x0000000072007209 */ /* 0x000fe40007810000 */
[----:B------:R-:W-:Y:S02]  /*7790*/  FSEL R96, R96, -INF , P6 ;  /* 0xff80000060607808 */ /* 0x000fe40003000000 */
[----:B------:R-:W-:Y:S02]  /*77a0*/  ISETP.GT.AND P6, PT, R11, 0x50, PT ;  /* 0x000000500b00780c */ /* 0x000fe40003fc4270 */
[----:B------:R-:W-:Y:S02]  /*77b0*/  FMNMX.FTZ R0, R115, R0, !PT ;  /* 0x0000000073007209 */ /* 0x000fe40007810000 */
[----:B------:R-:W-:Y:S02]  /*77c0*/  FSEL R98, R98, -INF , P6 ;  /* 0xff80000062627808 */ /* 0x000fe40003000000 */
[----:B------:R-:W-:-:S02]  /*77d0*/  FMNMX.FTZ R0, R118, R0, !PT ;  /* 0x0000000076007209 */ /* 0x000fc40007810000 */
[----:B------:R-:W-:Y:S02]  /*77e0*/  ISETP.GT.AND P6, PT, R11, 0x51, PT ;  /* 0x000000510b00780c */ /* 0x000fe40003fc4270 */
[----:B------:R-:W-:Y:S02]  /*77f0*/  FMNMX.FTZ R0, R119, R0, !PT ;  /* 0x0000000077007209 */ /* 0x000fe40007810000 */
[----:B------:R-:W-:Y:S02]  /*7800*/  FSEL R99, R99, -INF , P6 ;  /* 0xff80000063637808 */ /* 0x000fe40003000000 */
[----:B------:R-:W-:Y:S02]  /*7810*/  ISETP.GT.AND P6, PT, R11, 0x58, PT ;  /* 0x000000580b00780c */ /* 0x000fe40003fc4270 */
[----:B------:R-:W-:Y:S02]  /*7820*/  FMNMX.FTZ R0, R106, R0, !PT ;  /* 0x000000006a007209 */ /* 0x000fe40007810000 */
[----:B------:R-:W-:-:S02]  /*7830*/  FSEL R102, R102, -INF , P6 ;  /* 0xff80000066667808 */ /* 0x000fc40003000000 */
[----:B------:R-:W-:Y:S02]  /*7840*/  ISETP.GT.AND P6, PT, R11, 0x59, PT ;  /* 0x000000590b00780c */ /* 0x000fe40003fc4270 */
[----:B------:R-:W-:Y:S02]  /*7850*/  FMNMX.FTZ R0, R107, R0, !PT ;  /* 0x000000006b007209 */ /* 0x000fe40007810000 */
[----:B------:R-:W-:Y:S02]  /*7860*/  FSEL R103, R103, -INF , P6 ;  /* 0xff80000067677808 */ /* 0x000fe40003000000 */
[----:B------:R-:W-:Y:S02]  /*7870*/  ISETP.GT.AND P6, PT, R10, 0x68, PT ;  /* 0x000000680a00780c */ /* 0x000fe40003fc4270 */
[----:B------:R-:W-:Y:S02]  /*7880*/  FMNMX.FTZ R0, R110, R0, !PT ;  /* 0x000000006e007209 */ /* 0x000fe40007810000 */
[----:B------:R-:W-:-:S02]  /*7890*/  FSEL R92, R92, -INF , P6 ;  /* 0xff8000005c5c7808 */ /* 0x000fc40003000000 */
[----:B------:R-:W-:Y:S02]  /*78a0*/  FMNMX.FTZ R0, R111, R0, !PT ;  /* 0x000000006f007209 */ /* 0x000fe40007810000 */
[C---:B------:R-:W-:Y:S02]  /*78b0*/  ISETP.GT.AND P6, PT, R11.reuse, 0x60, PT ;  /* 0x000000600b00780c */ /* 0x040fe40003fc4270 */
[----:B------:R-:W-:Y:S02]  /*78c0*/  FMNMX.FTZ R0, R98, R0, !PT ;  /* 0x0000000062007209 */ /* 0x000fe40007810000 */
[----:B------:R-:W-:Y:S02]  /*78d0*/  FSEL R90, R90, -INF , P6 ;  /* 0xff8000005a5a7808 */ /* 0x000fe40003000000 */
[----:B------:R-:W-:Y:S01]  /*78e0*/  ISETP.GT.AND P6, PT, R11, 0x61, PT ;  /* 0x000000610b00780c */ /* 0x000fe20003fc4270 */
[----:B------:R-:W-:Y:S02]  /*78f0*/  WARPGROUP.DEPBAR.LE gsb0, 0x0 ;  /* 0x00008000000079c5 */ /* 0x000fe40000010000 */
[----:B------:R-:W-:Y:S01]  /*7900*/  WARPGROUP.ARRIVE ;  /* 0x00000000000079c5 */ /* 0x000fe20000000000 */
[----:B------:R-:W-:-:S02]  /*7910*/  FMNMX.FTZ R0, R99, R0, !PT ;  /* 0x0000000063007209 */ /* 0x000fc40007810000 */
[----:B------:R-:W-:Y:S02]  /*7920*/  FSEL R91, R91, -INF , P6 ;  /* 0xff8000005b5b7808 */ /* 0x000fe40003000000 */
[C---:B------:R-:W-:Y:S01]  /*7930*/  ISETP.GT.AND P6, PT, R11.reuse, 0x68, PT ;  /* 0x000000680b00780c */ /* 0x040fe20003fc4270 */
[----:B------:R-:W-:Y:S01]  /*7940*/  HGMMA.64x96x16.F32 R24, gdesc[UR28].tnspB, R24, gsb0 ;  /* 0x416000001c1879f0 */ /* 0x000fe20008000818 */
[----:B------:R-:W-:Y:S01]  /*7950*/  UIADD3 UR28, UR7, 0x600, URZ ;  /* 0x00000600071c7890 */ /* 0x000fe2000fffe03f */
[----:B------:R-:W-:Y:S01]  /*7960*/  FMNMX.FTZ R0, R102, R0, !PT ;  /* 0x0000000066007209 */ /* 0x000fe20007810000 */
[----:B------:R-:W-:Y:S01]  /*7970*/  UIADD3 UR30, UR6, 0x100, URZ ;  /* 0x00000100061e7890 */ /* 0x000fe2000fffe03f */
[----:B------:R-:W-:Y:S01]  /*7980*/  FSEL R94, R94, -INF , P6 ;  /* 0xff8000005e5e7808 */ /* 0x000fe20003000000 */
[----:B------:R-:W-:Y:S01]  /*7990*/  UMOV UR29, 0xc0000010 ;  /* 0xc0000010001d7882 */ /* 0x000fe20000000000 */
[----:B------:R-:W-:Y:S01]  /*79a0*/  UMOV UR31, 0x80000020 ;  /* 0x80000020001f7882 */ /* 0x000fe20000000000 */
[----:B------:R-:W-:-:S02]  /*79b0*/  ISETP.GT.AND P6, PT, R11, 0x69, PT ;  /* 0x000000690b00780c */ /* 0x000fc40003fc4270 */
[----:B------:R-:W-:Y:S02]  /*79c0*/  FMNMX.FTZ R0, R103, R0, !PT ;  /* 0x0000000067007209 */ /* 0x000fe40007810000 */
[----:B------:R-:W-:Y:S02]  /*79d0*/  FSEL R95, R95, -INF , P6 ;  /* 0xff8000005f5f7808 */ /* 0x000fe40003000000 */
[----:B------:R-:W-:Y:S02]  /*79e0*/  FMNMX.FTZ R0, R90, R0, !PT ;  /* 0x000000005a007209 */ /* 0x000fe40007810000 */
        /* <DEDUP_REMOVED lines=28> */
[C---:B------:R-:W-:Y:S02]  /*7bb0*/  ISETP.GT.AND P4, PT, R10.reuse, 0x1, PT ;  /* 0x000000010a00780c */ /* 0x040fe40003f84270 */
[C---:B------:R-:W-:Y:S01]  /*7bc0*/  ISETP.GT.AND P3, PT, R10.reuse, 0x8, PT ;  /* 0x000000080a00780c */ /* 0x040fe20003f64270 */
[----:B------:R-:W0:Y:S01]  /*7bd0*/  SHFL.BFLY PT, R11, R0, 0x2, 0x1f ;  /* 0x0c401f00000b7f89 */ /* 0x000e2200000e0000 */
[----:B------:R-:W-:Y:S02]  /*7be0*/  ISETP.GT.AND P2, PT, R10, 0x9, PT ;  /* 0x000000090a00780c */ /* 0x000fe40003f44270 */
[----:B------:R-:W-:Y:S02]  /*7bf0*/  FSEL R137, R137, -INF , P4 ;  /* 0xff80000089897808 */ /* 0x000fe40002000000 */
[----:B------:R-:W-:-:S02]  /*7c00*/  FSEL R140, R140, -INF , P3 ;  /* 0xff8000008c8c7808 */ /* 0x000fc40001800000 */
[----:B------:R-:W-:Y:S02]  /*7c10*/  @P1 LOP3.LUT R19, R19, 0x80000000, RZ, 0xfc, !PT ;  /* 0x8000000013131812 */ /* 0x000fe400078efcff */
[C---:B------:R-:W-:Y:S02]  /*7c20*/  ISETP.GT.AND P1, PT, R10.reuse, 0x19, PT ;  /* 0x000000190a00780c */ /* 0x040fe40003f24270 */
[----:B------:R-:W-:Y:S02]  /*7c30*/  FSEL R141, R141, -INF , P2 ;  /* 0xff8000008d8d7808 */ /* 0x000fe40001000000 */
[----:B------:R-:W-:Y:S02]  /*7c40*/  FSEL R133, R133, -INF , P1 ;  /* 0xff80000085857808 */ /* 0x000fe40000800000 */
[C---:B------:R-:W-:Y:S02]  /*7c50*/  ISETP.GT.AND P1, PT, R10.reuse, 0x29, PT ;  /* 0x000000290a00780c */ /* 0x040fe40003f24270 */
[----:B------:R-:W-:-:S02]  /*7c60*/  ISETP.GT.AND P4, PT, R10, 0x81, PT ;  /* 0x000000810a00780c */ /* 0x000fc40003f84270 */
[----:B------:R-:W-:Y:S02]  /*7c70*/  FSEL R125, R125, -INF , P1 ;  /* 0xff8000007d7d7808 */ /* 0x000fe40000800000 */
[C---:B------:R-:W-:Y:S02]  /*7c80*/  ISETP.GT.AND P1, PT, R10.reuse, 0x39, PT ;  /* 0x000000390a00780c */ /* 0x040fe40003f24270 */
[----:B------:R-:W-:Y:S02]  /*7c90*/  ISETP.GT.AND P3, PT, R10, 0x88, PT ;  /* 0x000000880a00780c */ /* 0x000fe40003f64270 */
[----:B0-----:R-:W-:Y:S02]  /*7ca0*/  FMNMX.FTZ R11, R0, R11, !PT ;  /* 0x0000000b000b7209 */ /* 0x001fe40007810000 */
[----:B------:R-:W-:Y:S01]  /*7cb0*/  FSEL R117, R117, -INF , P1 ;  /* 0xff80000075757808 */ /* 0x000fe20000800000 */
[----:B------:R-:W-:Y:S02]  /*7cc0*/  WARPGROUP.DEPBAR.LE gsb0, 0x0 ;  /* 0x00008000000079c5 */ /* 0x000fe40000010000 */
[----:B------:R-:W-:Y:S01]  /*7cd0*/  WARPGROUP.ARRIVE ;  /* 0x00000000000079c5 */ /* 0x000fe20000000000 */
[----:B------:R-:W0:Y:S01]  /*7ce0*/  SHFL.BFLY PT, R0, R11, 0x1, 0x1f ;  /* 0x0c201f000b007f89 */ /* 0x000e2200000e0000 */
[----:B------:R-:W-:-:S02]  /*7cf0*/  ISETP.GT.AND P1, PT, R10, 0x49, PT ;  /* 0x000000490a00780c */ /* 0x000fc40003f24270 */
[C---:B------:R-:W-:Y:S02]  /*7d00*/  ISETP.GT.AND P2, PT, R10.reuse, 0x89, PT ;  /* 0x000000890a00780c */ /* 0x040fe40003f44270 */
[----:B------:R-:W-:Y:S01]  /*7d10*/  HGMMA.64x96x16.F32 R24, gdesc[UR28].tnspB, R24, gsb0 ;  /* 0x416000001c1879f0 */ /* 0x000fe20008000818 */
[----:B------:R-:W-:Y:S01]  /*7d20*/  UIADD3 UR28, UR7, 0x780, URZ ;  /* 0x00000780071c7890 */ /* 0x000fe2000fffe03f */
[----:B------:R-:W-:Y:S01]  /*7d30*/  FSEL R109, R109, -INF , P1 ;  /* 0xff8000006d6d7808 */ /* 0x000fe20000800000 */
[----:B------:R-:W-:Y:S01]  /*7d40*/  UIADD3 UR30, UR6, 0x140, URZ ;  /* 0x00000140061e7890 */ /* 0x000fe2000fffe03f */
[----:B------:R-:W-:Y:S01]  /*7d50*/  ISETP.GT.AND P1, PT, R10, 0x59, PT ;  /* 0x000000590a00780c */ /* 0x000fe20003f24270 */
[----:B------:R-:W-:Y:S01]  /*7d60*/  UMOV UR29, 0xc0000010 ;  /* 0xc0000010001d7882 */ /* 0x000fe20000000000 */
[----:B------:R-:W-:Y:S01]  /*7d70*/  UMOV UR31, 0x80000020 ;  /* 0x80000020001f7882 */ /* 0x000fe20000000000 */
[----:B------:R-:W-:Y:S02]  /*7d80*/  FSEL R84, R84, -INF , P0 ;  /* 0xff80000054547808 */ /* 0x000fe40000000000 */
[----:B------:R-:W-:-:S02]  /*7d90*/  FSEL R101, R101, -INF , P1 ;  /* 0xff80000065657808 */ /* 0x000fc40000800000 */
[----:B------:R-:W-:Y:S02]  /*7da0*/  ISETP.GT.AND P1, PT, R10, 0x69, PT ;  /* 0x000000690a00780c */ /* 0x000fe40003f24270 */
[----:B------:R-:W-:Y:S02]  /*7db0*/  FSEL R72, R72, -INF , P5 ;  /* 0xff80000048487808 */ /* 0x000fe40002800000 */
[----:B------:R-:W-:Y:S02]  /*7dc0*/  FSEL R93, R93, -INF , P1 ;  /* 0xff8000005d5d7808 */ /* 0x000fe40000800000 */
[----:B------:R-:W-:Y:S02]  /*7dd0*/  ISETP.GT.AND P1, PT, R10, 0x70, PT ;  /* 0x000000700a00780c */ /* 0x000fe40003f24270 */
[----:B0-----:R-:W-:Y:S02]  /*7de0*/  FMNMX.FTZ R11, R11, R0, !PT ;  /* 0x000000000b0b7209 */ /* 0x001fe40007810000 */
[----:B------:R-:W0:Y:S01]  /*7df0*/  LDC R0, c[0x0][0x988] ;  /* 0x00026200ff007b82 */ /* 0x000e220000000800 */
[----:B------:R-:W-:-:S02]  /*7e00*/  FSEL R80, R80, -INF , P1 ;  /* 0xff80000050507808 */ /* 0x000fc40000800000 */
[----:B------:R-:W-:Y:S02]  /*7e10*/  FSETP.NEU.FTZ.AND P6, PT, R11, -INF , PT ;  /* 0xff8000000b00780b */ /* 0x000fe40003fdd000 */
[----:B------:R-:W-:Y:S02]  /*7e20*/  LOP3.LUT P1, RZ, R19, 0x80000000, RZ, 0xc0, !PT ;  /* 0x8000000013ff7812 */ /* 0x000fe4000782c0ff */
[----:B------:R-:W-:Y:S02]  /*7e30*/  FSEL R12, R11, RZ, P6 ;  /* 0x000000ff0b0c7208 */ /* 0x000fe40003000000 */
[----:B------:R-:W-:Y:S02]  /*7e40*/  FSEL R81, R81, -INF , P1 ;  /* 0xff80000051517808 */ /* 0x000fe40000800000 */
[----:B------:R-:W-:Y:S01]  /*7e50*/  FSEL R73, R73, -INF , P4 ;  /* 0xff80000049497808 */ /* 0x000fe20002000000 */
[----:B------:R-:W-:Y:S01]  /*7e60*/  FADD.FTZ R12, -R12, R3 ;  /* 0x000000030c0c7221 */ /* 0x000fe20000010100 */
[----:B------:R-:W-:-:S02]  /*7e70*/  FSEL R76, R76, -INF , P3 ;  /* 0xff8000004c4c7808 */ /* 0x000fc40001800000 */
[----:B------:R-:W-:Y:S02]  /*7e80*/  FSEL R77, R77, -INF , P2 ;  /* 0xff8000004d4d7808 */ /* 0x000fe40001000000 */
[C---:B------:R-:W-:Y:S02]  /*7e90*/  LOP3.LUT P1, RZ, R19.reuse, 0x40000000, RZ, 0xc0, !PT ;  /* 0x4000000013ff7812 */ /* 0x040fe4000782c0ff */
[----:B------:R-:W-:Y:S01]  /*7ea0*/  LOP3.LUT P0, RZ, R19, 0x20000000, RZ, 0xc0, !PT ;  /* 0x2000000013ff7812 */ /* 0x000fe2000780c0ff */
[-C--:B0-----:R-:W-:Y:S01]  /*7eb0*/  FMUL.FTZ R3, R11, R0.reuse ;  /* 0x000000000b037220 */ /* 0x081fe20000410000 */
[----:B------:R-:W-:-:S04]  /*7ec0*/  FMUL.FTZ R12, R12, R0 ;  /* 0x000000000c0c7220 */ /* 0x000fc80000410000 */
[----:B------:R-:W-:Y:S01]  /*7ed0*/  FSEL R3, R3, RZ, P6 ;  /* 0x000000ff03037208 */ /* 0x000fe20003000000 */
[----:B------:R-:W-:Y:S01]  /*7ee0*/  MUFU.EX2 R16, R12 ;  /* 0x0000000c00107308 */ /* 0x000fe20000000800 */
[----:B------:R-:W-:Y:S02]  /*7ef0*/  ISETP.GT.AND P6, PT, R10, 0x79, PT ;  /* 0x000000790a00780c */ /* 0x000fe40003fc4270 */
[----:B------:R-:W-:Y:S01]  /*7f00*/  FMNMX.FTZ R10, R136, R5, !PT ;  /* 0x00000005880a7209 */ /* 0x000fe20007810000 */
[-CC-:B------:R-:W-:Y:S01]  /*7f10*/  FFMA.FTZ R138, R138, R0.reuse, -R3.reuse ;  /* 0x000000008a8a7223 */ /* 0x180fe20000010803 */
[----:B------:R-:W-:Y:S01]  /*7f20*/  FSEL R85, R85, -INF , P6 ;  /* 0xff80000055557808 */ /* 0x000fe20003000000 */
[--C-:B------:R-:W-:Y:S01]  /*7f30*/  FFMA.FTZ R139, R139, R0, -R3.reuse ;  /* 0x000000008b8b7223 */ /* 0x100fe20000010803 */
[----:B------:R-:W-:Y:S01]  /*7f40*/  FMNMX.FTZ R10, R137, R10, !PT ;  /* 0x0000000a890a7209 */ /* 0x000fe20007810000 */
[----:B------:R-:W0:Y:S01]  /*7f50*/  MUFU.EX2 R13, R138 ;  /* 0x0000008a000d7308 */ /* 0x000e220000000800 */
[-CC-:B------:R-:W-:Y:S01]  /*7f60*/  FFMA.FTZ R143, R143, R0.reuse, -R3.reuse ;  /* 0x000000008f8f7223 */ /* 0x180fe20000010803 */
[--C-:B------:R-:W-:Y:S01]  /*7f70*/  FFMA.FTZ R142, R142, R0, -R3.reuse ;  /* 0x000000008e8e7223 */ /* 0x100fe20000010803 */
[----:B------:R-:W-:Y:S01]  /*7f80*/  FMNMX.FTZ R10, R140, R10, !PT ;  /* 0x0000000a8c0a7209 */ /* 0x000fe20007810000 */
[-CC-:B------:R-:W-:Y:S01]  /*7f90*/  FFMA.FTZ R130, R130, R0.reuse, -R3.reuse ;  /* 0x0000000082827223 */ /* 0x180fe20000010803 */
[-CC-:B------:R-:W-:Y:S01]  /*7fa0*/  FFMA.FTZ R131, R131, R0.reuse, -R3.reuse ;  /* 0x0000000083837223 */ /* 0x180fe20000010803 */
[--C-:B------:R-:W-:Y:S01]  /*7fb0*/  FFMA.FTZ R135, R135, R0, -R3.reuse ;  /* 0x0000000087877223 */ /* 0x100fe20000010803 */
[----:B------:R-:W-:Y:S01]  /*7fc0*/  FMNMX.FTZ R10, R141, R10, !PT ;  /* 0x0000000a8d0a7209 */ /* 0x000fe20007810000 */
[----:B------:R-:W1:Y:S01]  /*7fd0*/  MUFU.EX2 R139, R139 ;  /* 0x0000008b008b7308 */ /* 0x000e620000000800 */
[-CC-:B------:R-:W-:Y:S01]  /*7fe0*/  FFMA.FTZ R134, R134, R0.reuse, -R3.reuse ;  /* 0x0000000086867223 */ /* 0x180fe20000010803 */
[--C-:B------:R-:W-:Y:S01]  /*7ff0*/  FFMA.FTZ R122, R122, R0, -R3.reuse ;  /* 0x000000007a7a7223 */ /* 0x100fe20000010803 */
[----:B------:R-:W-:Y:S01]  /*8000*/  FMNMX.FTZ R10, R128, R10, !PT ;  /* 0x0000000a800a7209 */ /* 0x000fe20007810000 */
[-CC-:B------:R-:W-:Y:S01]  /*8010*/  FFMA.FTZ R123, R123, R0.reuse, -R3.reuse ;  /* 0x000000007b7b7223 */ /* 0x180fe20000010803 */
[-CC-:B------:R-:W-:Y:S01]  /*8020*/  FFMA.FTZ R126, R126, R0.reuse, -R3.reuse ;  /* 0x000000007e7e7223 */ /* 0x180fe20000010803 */
[----:B------:R-:W-:Y:S01]  /*8030*/  FFMA.FTZ R127, R127, R0, -R3 ;  /* 0x000000007f7f7223 */ /* 0x000fe20000010803 */
[----:B------:R-:W-:Y:S01]  /*8040*/  FMNMX.FTZ R10, R129, R10, !PT ;  /* 0x0000000a810a7209 */ /* 0x000fe20007810000 */
[----:B------:R-:W2:Y:S01]  /*8050*/  MUFU.EX2 R15, R142 ;  /* 0x0000008e000f7308 */ /* 0x000ea20000000800 */
[----:B0-----:R-:W-:Y:S01]  /*8060*/  FFMA.FTZ R7, R16, R7, R13 ;  /* 0x0000000710077223 */ /* 0x001fe2000001000d */
[--C-:B------:R-:W-:Y:S01]  /*8070*/  FFMA.FTZ R114, R114, R0, -R3.reuse ;  /* 0x0000000072727223 */ /* 0x100fe20000010803 */
[----:B------:R-:W-:Y:S01]  /*8080*/  FMNMX.FTZ R10, R132, R10, !PT ;  /* 0x0000000a840a7209 */ /* 0x000fe20007810000 */
[-CC-:B------:R-:W-:Y:S01]  /*8090*/  FFMA.FTZ R115, R115, R0.reuse, -R3.reuse ;  /* 0x0000000073737223 */ /* 0x180fe20000010803 */
[-CC-:B------:R-:W-:Y:S01]  /*80a0*/  FFMA.FTZ R74, R74, R0.reuse, -R3.reuse ;  /* 0x000000004a4a7223 */ /* 0x180fe20000010803 */
[----:B------:R-:W-:Y:S01]  /*80b0*/  FFMA.FTZ R118, R118, R0, -R3 ;  /* 0x0000000076767223 */ /* 0x000fe20000010803 */
[----:B------:R-:W-:Y:S01]  /*80c0*/  FMNMX.FTZ R10, R133, R10, !PT ;  /* 0x0000000a850a7209 */ /* 0x000fe20007810000 */
[----:B------:R-:W0:Y:S01]  /*80d0*/  MUFU.EX2 R143, R143 ;  /* 0x0000008f008f7308 */ /* 0x000e220000000800 */
[C---:B-1----:R-:W-:Y:S01]  /*80e0*/  FADD.FTZ R7, R139.reuse, R7 ;  /* 0x000000078b077221 */ /* 0x042fe20000010000 */
[----:B------:R-:W-:Y:S01]  /*80f0*/  F2FP.F16.F32.PACK_AB R13, R139, R13 ;  /* 0x0000000d8b0d723e */ /* 0x000fe200000000ff */
[--C-:B------:R-:W-:Y:S01]  /*8100*/  FFMA.FTZ R119, R119, R0, -R3.reuse ;  /* 0x0000000077777223 */ /* 0x100fe20000010803 */
[----:B------:R-:W-:Y:S01]  /*8110*/  FMNMX.FTZ R10, R120, R10, !PT ;  /* 0x0000000a780a7209 */ /* 0x000fe20007810000 */
[-CC-:B------:R-:W-:Y:S01]  /*8120*/  FFMA.FTZ R106, R106, R0.reuse, -R3.reuse ;  /* 0x000000006a6a7223 */ /* 0x180fe20000010803 */
[-CC-:B------:R-:W-:Y:S01]  /*8130*/  FFMA.FTZ R107, R107, R0.reuse, -R3.reuse ;  /* 0x000000006b6b7223 */ /* 0x180fe20000010803 */
[----:B------:R-:W-:Y:S01]  /*8140*/  FFMA.FTZ R110, R110, R0, -R3 ;  /* 0x000000006e6e7223 */ /* 0x000fe20000010803 */
[----:B------:R-:W-:Y:S01]  /*8150*/  FMNMX.FTZ R10, R121, R10, !PT ;  /* 0x0000000a790a7209 */ /* 0x000fe20007810000 */
[----:B------:R-:W1:Y:S01]  /*8160*/  MUFU.EX2 R21, R130 ;  /* 0x0000008200157308 */ /* 0x000e620000000800 */
[----:B--2---:R-:W-:Y:S01]  /*8170*/  FADD.FTZ R7, R15, R7 ;  /* 0x000000070f077221 */ /* 0x004fe20000010000 */
[--C-:B------:R-:W-:Y:S01]  /*8180*/  FFMA.FTZ R111, R111, R0, -R3.reuse ;  /* 0x000000006f6f7223 */ /* 0x100fe20000010803 */
[----:B------:R-:W-:Y:S01]  /*8190*/  FMNMX.FTZ R10, R124, R10, !PT ;  /* 0x0000000a7c0a7209 */ /* 0x000fe20007810000 */
[-CC-:B------:R-:W-:Y:S01]  /*81a0*/  FFMA.FTZ R98, R98, R0.reuse, -R3.reuse ;  /* 0x0000000062627223 */ /* 0x180fe20000010803 */
[-CC-:B------:R-:W-:Y:S01]  /*81b0*/  FFMA.FTZ R99, R99, R0.reuse, -R3.reuse ;  /* 0x0000000063637223 */ /* 0x180fe20000010803 */
[----:B------:R-:W-:Y:S01]  /*81c0*/  FFMA.FTZ R102, R102, R0, -R3 ;  /* 0x0000000066667223 */ /* 0x000fe20000010803 */
[----:B------:R-:W-:Y:S01]  /*81d0*/  FMNMX.FTZ R10, R125, R10, !PT ;  /* 0x0000000a7d0a7209 */ /* 0x000fe20007810000 */
[----:B------:R-:W2:Y:S01]  /*81e0*/  MUFU.EX2 R131, R131 ;  /* 0x0000008300837308 */ /* 0x000ea20000000800 */
[----:B0-----:R-:W-:Y:S01]  /*81f0*/  F2FP.F16.F32.PACK_AB R15, R143, R15 ;  /* 0x0000000f8f0f723e */ /* 0x001fe200000000ff */
[----:B------:R-:W-:-:S02]  /*8200*/  WARPGROUP.DEPBAR.LE gsb0, 0x0 ;  /* 0x00008000000079c5 */ /* 0x000fc40000010000 */
[----:B------:R-:W-:Y:S01]  /*8210*/  WARPGROUP.ARRIVE ;  /* 0x00000000000079c5 */ /* 0x000fe20000000000 */
[----:B------:R-:W-:Y:S01]  /*8220*/  FMNMX.FTZ R10, R112, R10, !PT ;  /* 0x0000000a700a7209 */ /* 0x000fe20007810000 */
[----:B------:R-:W-:Y:S01]  /*8230*/  FADD.FTZ R7, R143, R7 ;  /* 0x000000078f077221 */ /* 0x000fe20000010000 */
[----:B------:R-:W-:Y:S01]  /*8240*/  FFMA.FTZ R103, R103, R0, -R3 ;  /* 0x0000000067677223 */ /* 0x000fe20000010803 */
[----:B------:R-:W-:Y:S01]  /*8250*/  MUFU.EX2 R135, R135 ;  /* 0x0000008700877308 */ /* 0x000fe20000000800 */
[----:B------:R-:W-:Y:S01]  /*8260*/  FMNMX.FTZ R10, R113, R10, !PT ;  /* 0x0000000a710a7209 */ /* 0x000fe20007810000 */
[----:B------:R-:W-:Y:S01]  /*8270*/  HGMMA.64x96x16.F32 R24, gdesc[UR28].tnspB, R24, gsb0 ;  /* 0x416000001c1879f0 */ /* 0x000fe20008000818 */
[----:B------:R-:W-:Y:S01]  /*8280*/  UIADD3 UR28, UR7, 0x900, URZ ;  /* 0x00000900071c7890 */ /* 0x000fe2000fffe03f */
[----:B-1----:R-:W-:Y:S01]  /*8290*/  FADD.FTZ R7, R21, R7 ;  /* 0x0000000715077221 */ /* 0x002fe20000010000 */
[----:B------:R-:W-:Y:S01]  /*82a0*/  UIADD3 UR30, UR6, 0x180, URZ ;  /* 0x00000180061e7890 */ /* 0x000fe2000fffe03f */
[----:B------:R-:W-:Y:S01]  /*82b0*/  FMNMX.FTZ R10, R116, R10, !PT ;  /* 0x0000000a740a7209 */ /* 0x000fe20007810000 */
[----:B------:R-:W-:Y:S01]  /*82c0*/  UMOV UR29, 0xc0000010 ;  /* 0xc0000010001d7882 */ /* 0x000fe20000000000 */
[----:B------:R-:W-:Y:S01]  /*82d0*/  UMOV UR31, 0x80000020 ;  /* 0x80000020001f7882 */ /* 0x000fe20000000000 */
[----:B------:R-:W-:Y:S01]  /*82e0*/  MUFU.EX2 R123, R123 ;  /* 0x0000007b007b7308 */ /* 0x000fe20000000800 */
[----:B------:R-:W-:Y:S01]  /*82f0*/  FMNMX.FTZ R10, R117, R10, !PT ;  /* 0x0000000a750a7209 */ /* 0x000fe20007810000 */
[C---:B--2---:R-:W-:Y:S01]  /*8300*/  FADD.FTZ R7, R131.reuse, R7 ;  /* 0x0000000783077221 */ /* 0x044fe20000010000 */
[----:B------:R-:W-:Y:S01]  /*8310*/  F2FP.F16.F32.PACK_AB R21, R131, R21 ;  /* 0x000000158315723e */ /* 0x000fe200000000ff */
[--C-:B------:R-:W-:Y:S01]  /*8320*/  FFMA.FTZ R90, R90, R0, -R3.reuse ;  /* 0x000000005a5a7223 */ /* 0x100fe20000010803 */
[----:B------:R-:W-:Y:S01]  /*8330*/  FMNMX.FTZ R10, R104, R10, !PT ;  /* 0x0000000a680a7209 */ /* 0x000fe20007810000 */
[-CC-:B------:R-:W-:Y:S01]  /*8340*/  FFMA.FTZ R91, R91, R0.reuse, -R3.reuse ;  /* 0x000000005b5b7223 */ /* 0x180fe20000010803 */
[--C-:B------:R-:W-:Y:S01]  /*8350*/  FFMA.FTZ R94, R94, R0, -R3.reuse ;  /* 0x000000005e5e7223 */ /* 0x100fe20000010803 */
[----:B------:R-:W-:Y:S01]  /*8360*/  MUFU.EX2 R127, R127 ;  /* 0x0000007f007f7308 */ /* 0x000fe20000000800 */
[----:B------:R-:W-:Y:S01]  /*8370*/  FMNMX.FTZ R10, R105, R10, !PT ;  /* 0x0000000a690a7209 */ /* 0x000fe20007810000 */
[-CC-:B------:R-:W-:Y:S01]  /*8380*/  FFMA.FTZ R95, R95, R0.reuse, -R3.reuse ;  /* 0x000000005f5f7223 */ /* 0x180fe20000010803 */
[-CC-:B------:R-:W-:Y:S01]  /*8390*/  FFMA.FTZ R82, R82, R0.reuse, -R3.reuse ;  /* 0x0000000052527223 */ /* 0x180fe20000010803 */
        /* <DEDUP_REMOVED lines=8> */
[----:B------:R-:W-:Y:S01]  /*8420*/  FFMA.FTZ R3, R79, R0, -R3 ;  /* 0x000000004f037223 */ /* 0x000fe20000010803 */
        /* <DEDUP_REMOVED lines=25> */
[----:B------:R-:W-:Y:S01]  /*85c0*/  MUFU.EX2 R91, R91 ;  /* 0x0000005b005b7308 */ /* 0x000fe20000000800 */
[----:B------:R-:W-:Y:S02]  /*85d0*/  WARPGROUP.DEPBAR.LE gsb0, 0x0 ;  /* 0x00008000000079c5 */ /* 0x000fe40000010000 */
[----:B------:R-:W-:-:S05]  /*85e0*/  WARPGROUP.ARRIVE ;  /* 0x00000000000079c5 */ /* 0x000fca0000000000 */
[----:B------:R-:W-:Y:S01]  /*85f0*/  MUFU.EX2 R94, R94 ;  /* 0x0000005e005e7308 */ /* 0x000fe20000000800 */
[----:B------:R-:W-:Y:S01]  /*8600*/  HGMMA.64x96x16.F32 R24, gdesc[UR28].tnspB, R24, gsb0 ;  /* 0x416000001c1879f0 */ /* 0x000fe20008000818 */
[----:B------:R-:W-:Y:S02]  /*8610*/  UIADD3 UR28, UR7, 0xa80, URZ ;  /* 0x00000a80071c7890 */ /* 0x000fe4000fffe03f */
[----:B------:R-:W-:-:S04]  /*8620*/  UIADD3 UR30, UR6, 0x1c0, URZ ;  /* 0x000001c0061e7890 */ /* 0x000fc8000fffe03f */
[----:B------:R-:W-:Y:S01]  /*8630*/  MUFU.EX2 R95, R95 ;  /* 0x0000005f005f7308 */ /* 0x000fe20000000800 */
[----:B------:R-:W-:Y:S01]  /*8640*/  UMOV UR29, 0xc0000010 ;  /* 0xc0000010001d7882 */ /* 0x000fe20000000000 */
[----:B------:R-:W-:Y:S01]  /*8650*/  UMOV UR31, 0x80000020 ;  /* 0x80000020001f7882 */ /* 0x000fe20000000000 */
[----:B0-----:R-:W-:-:S05]  /*8660*/  FMNMX.FTZ R10, R10, R12, !PT ;  /* 0x0000000c0a0a7209 */ /* 0x001fca0007810000 */
[----:B------:R-:W0:Y:S01]  /*8670*/  SHFL.BFLY PT, R12, R10, 0x1, 0x1f ;  /* 0x0c201f000a0c7f89 */ /* 0x000e2200000e0000 */
[----:B------:R-:W-:Y:S08]  /*8680*/  MUFU.EX2 R86, R86 ;  /* 0x0000005600567308 */ /* 0x000ff00000000800 */
[----:B------:R-:W-:Y:S08]  /*8690*/  MUFU.EX2 R87, R87 ;  /* 0x0000005700577308 */ /* 0x000ff00000000800 */
[----:B------:R-:W-:Y:S01]  /*86a0*/  MUFU.EX2 R78, R78 ;  /* 0x0000004e004e7308 */ /* 0x000fe20000000800 */
[----:B0-----:R-:W-:-:S07]  /*86b0*/  FMNMX.FTZ R10, R10, R12, !PT ;  /* 0x0000000c0a0a7209 */ /* 0x001fce0007810000 */
[----:B------:R-:W-:Y:S01]  /*86c0*/  MUFU.EX2 R3, R3 ;  /* 0x0000000300037308 */ /* 0x000fe20000000800 */
[C---:B------:R-:W-:Y:S01]  /*86d0*/  FSETP.NEU.FTZ.AND P2, PT, R10.reuse, -INF , PT ;  /* 0xff8000000a00780b */ /* 0x040fe20003f5d000 */
[----:B------:R-:W-:-:S03]  /*86e0*/  FMUL.FTZ R23, R10, R0 ;  /* 0x000000000a177220 */ /* 0x000fc60000410000 */
[----:B------:R-:W-:Y:S02]  /*86f0*/  FSEL R12, R10, RZ, P2 ;  /* 0x000000ff0a0c7208 */ /* 0x000fe40001000000 */
[----:B------:R-:W-:Y:S02]  /*8700*/  FSEL R23, R23, RZ, P2 ;  /* 0x000000ff17177208 */ /* 0x000fe40001000000 */
[----:B------:R-:W-:Y:S01]  /*8710*/  ISETP.GE.U32.AND P2, PT, R20, 0x180, PT ;  /* 0x000001801400780c */ /* 0x000fe20003f46070 */
[----:B------:R-:W-:Y:S02]  /*8720*/  FADD.FTZ R5, -R12, R5 ;  /* 0x000000050c057221 */ /* 0x000fe40000010100 */
[-CC-:B------:R-:W-:Y:S01]  /*8730*/  FFMA.FTZ R136, R136, R0.reuse, -R23.reuse ;  /* 0x0000000088887223 */ /* 0x180fe20000010817 */
[----:B------:R-:W-:Y:S01]  /*8740*/  SEL R14, R14, 0x9, !P2 ;  /* 0x000000090e0e7807 */ /* 0x000fe20005000000 */
[-C--:B------:R-:W-:Y:S01]  /*8750*/  FMUL.FTZ R5, R5, R0.reuse ;  /* 0x0000000005057220 */ /* 0x080fe20000410000 */
        /* <DEDUP_REMOVED lines=11> */
[----:B------:R-:W0:Y:S01]  /*8810*/  MUFU.EX2 R5, R5 ;  /* 0x0000000500057308 */ /* 0x000e220000000800 */
[-CC-:B------:R-:W-:Y:S01]  /*8820*/  FFMA.FTZ R125, R125, R0.reuse, -R23.reuse ;  /* 0x000000007d7d7223 */ /* 0x180fe20000010817 */
        /* <DEDUP_REMOVED lines=13> */
[-CC-:B------:R-:W-:Y:S01]  /*8900*/  FFMA.FTZ R88, R88, R0.reuse, -R23.reuse ;  /* 0x0000000058587223 */ /* 0x180fe20000010817 */
[----:B------:R-:W2:Y:S01]  /*8910*/  MUFU.EX2 R140, R140 ;  /* 0x0000008c008c7308 */ /* 0x000ea20000000800 */
        /* <DEDUP_REMOVED lines=11> */
[----:B------:R-:W-:Y:S01]  /*89d0*/  FFMA.FTZ R77, R77, R0, -R23 ;  /* 0x000000004d4d7223 */ /* 0x000fe20000010817 */
[----:B0-----:R-:W-:Y:S01]  /*89e0*/  FFMA.FTZ R6, R5, R6, R12 ;  /* 0x0000000605067223 */ /* 0x001fe2000001000c */
[----:B-1----:R-:W-:-:S02]  /*89f0*/  F2FP.F16.F32.PACK_AB R12, R137, R12 ;  /* 0x0000000c890c723e */ /* 0x002fc400000000ff */
[----:B------:R-:W0:Y:S01]  /*8a00*/  MUFU.EX2 R128, R128 ;  /* 0x0000008000807308 */ /* 0x000e220000000800 */
[----:B------:R-:W-:Y:S01]  /*8a10*/  FADD.FTZ R6, R137, R6 ;  /* 0x0000000689067221 */ /* 0x000fe20000010000 */
[C---:B------:R-:W-:Y:S01]  /*8a20*/  ISETP.GT.AND P2, PT, R4.reuse, R9, PT ;  /* 0x000000090400720c */ /* 0x040fe20003f44270 */
[----:B------:R-:W-:Y:S01]  /*8a30*/  VIADD R4, R4, 0xffffffff ;  /* 0xffffffff04047836 */ /* 0x000fe20000000000 */
[----:B------:R-:W-:Y:S02]  /*8a40*/  WARPGROUP.DEPBAR.LE gsb0, 0x0 ;  /* 0x00008000000079c5 */ /* 0x000fe40000010000 */
[----:B------:R-:W-:Y:S02]  /*8a50*/  WARPGROUP.ARRIVE ;  /* 0x00000000000079c5 */ /* 0x000fe40000000000 */
[----:B------:R-:W1:Y:S01]  /*8a60*/  MUFU.EX2 R23, R134 ;  /* 0x0000008600177308 */ /* 0x000e620000000800 */
[----:B--2---:R-:W-:-:S03]  /*8a70*/  FADD.FTZ R6, R140, R6 ;  /* 0x000000068c067221 */ /* 0x004fc60000010000 */
[----:B------:R-:W-:Y:S01]  /*8a80*/  HGMMA.64x96x16.F32 R24, gdesc[UR28].tnspB, R24, gsb0 ;  /* 0x416000001c1879f0 */ /* 0x000fe20008000818 */
[----:B------:R-:W-:Y:S01]  /*8a90*/  UIADD3 UR28, UR7, 0xc00, URZ ;  /* 0x00000c00071c7890 */ /* 0x000fe2000fffe03f */
[----:B---3--:R-:W-:Y:S01]  /*8aa0*/  FADD.FTZ R6, R141, R6 ;  /* 0x000000068d067221 */ /* 0x008fe20000010000 */
[----:B------:R-:W-:Y:S01]  /*8ab0*/  UIADD3 UR30, UR6, 0x200, URZ ;  /* 0x00000200061e7890 */ /* 0x000fe2000fffe03f */
[----:B------:R-:W2:Y:S01]  /*8ac0*/  MUFU.EX2 R129, R129 ;  /* 0x0000008100817308 */ /* 0x000ea20000000800 */
[----:B------:R-:W-:Y:S01]  /*8ad0*/  UMOV UR29, 0xc0000010 ;  /* 0xc0000010001d7882 */ /* 0x000fe20000000000 */
[----:B------:R-:W-:Y:S01]  /*8ae0*/  UMOV UR31, 0x80000020 ;  /* 0x80000020001f7882 */ /* 0x000fe20000000000 */
[----:B0-----:R-:W-:-:S05]  /*8af0*/  FADD.FTZ R6, R128, R6 ;  /* 0x0000000680067221 */ /* 0x001fca0000010000 */
[----:B------:R-:W0:Y:S01]  /*8b00*/  MUFU.EX2 R132, R132 ;  /* 0x0000008400847308 */ /* 0x000e220000000800 */
[----:B-1----:R-:W-:Y:S01]  /*8b10*/  FADD.FTZ R7, R23, R7 ;  /* 0x0000000717077221 */ /* 0x002fe20000010000 */
[----:B------:R-:W-:-:S03]  /*8b20*/  F2FP.F16.F32.PACK_AB R23, R135, R23 ;  /* 0x000000178717723e */ /* 0x000fc600000000ff */
[----:B------:R-:W-:-:S03]  /*8b30*/  FADD.FTZ R7, R135, R7 ;  /* 0x0000000787077221 */ /* 0x000fc60000010000 */
[----:B------:R-:W1:Y:S01]  /*8b40*/  MUFU.EX2 R133, R133 ;  /* 0x0000008500857308 */ /* 0x000e620000000800 */
[C---:B--2---:R-:W-:Y:S01]  /*8b50*/  F2FP.F16.F32.PACK_AB R20, R129.reuse, R128 ;  /* 0x000000808114723e */ /* 0x044fe200000000ff */
[----:B------:R-:W-:-:S06]  /*8b60*/  FADD.FTZ R6, R129, R6 ;  /* 0x0000000681067221 */ /* 0x000fcc0000010000 */
[----:B------:R-:W-:Y:S01]  /*8b70*/  MUFU.EX2 R121, R121 ;  /* 0x0000007900797308 */ /* 0x000fe20000000800 */
[----:B0-----:R-:W-:-:S07]  /*8b80*/  FADD.FTZ R6, R132, R6 ;  /* 0x0000000684067221 */ /* 0x001fce0000010000 */
[----:B------:R-:W-:Y:S01]  /*8b90*/  MUFU.EX2 R125, R125 ;  /* 0x0000007d007d7308 */ /* 0x000fe20000000800 */
[C---:B-1----:R-:W-:Y:S01]  /*8ba0*/  F2FP.F16.F32.PACK_AB R22, R133.reuse, R132 ;  /* 0x000000848516723e */ /* 0x042fe200000000ff */
[----:B------:R-:W-:-:S06]  /*8bb0*/  FADD.FTZ R6, R133, R6 ;  /* 0x0000000685067221 */ /* 0x000fcc0000010000 */
        /* <DEDUP_REMOVED lines=14> */
[----:B------:R-:W-:Y:S08]  /*8ca0*/  MUFU.EX2 R92, R92 ;  /* 0x0000005c005c7308 */ /* 0x000ff00000000800 */
[----:B------:R-:W-:Y:S08]  /*8cb0*/  MUFU.EX2 R93, R93 ;  /* 0x0000005d005d7308 */ /* 0x000ff00000000800 */
[----:B------:R-:W-:Y:S01]  /*8cc0*/  MUFU.EX2 R85, R85 ;  /* 0x0000005500557308 */ /* 0x000fe20000000800 */
[----:B------:R-:W-:-:S02]  /*8cd0*/  WARPGROUP.DEPBAR.LE gsb0, 0x0 ;  /* 0x00008000000079c5 */ /* 0x000fc40000010000 */
[----:B------:R0:W-:Y:S06]  /*8ce0*/  BAR.ARV R14, 0x100 ;  /* 0x0004000e0000751d */ /* 0x0001ec0000002000 */
[-C--:B------:R-:W-:Y:S01]  /*8cf0*/  FMUL.FTZ R24, R24, R5.reuse ;  /* 0x0000000518187220 */ /* 0x080fe20000410000 */
[-C--:B------:R-:W-:Y:S01]  /*8d00*/  FMUL.FTZ R25, R25, R5.reuse ;  /* 0x0000000519197220 */ /* 0x080fe20000410000 */
[----:B0-----:R-:W-:Y:S02]  /*8d10*/  IMAD.U32 R14, RZ, RZ, UR57 ;  /* 0x00000039ff0e7e24 */ /* 0x001fe4000f8e00ff */
        /* <DEDUP_REMOVED lines=26> */
[----:B0-----:R-:W-:Y:S01]  /*8ec0*/  IMAD.U32 R14, RZ, RZ, UR39 ;  /* 0x00000027ff0e7e24 */ /* 0x001fe2000f8e00ff */
[----:B------:R-:W-:Y:S01]  /*8ed0*/  UMOV UR39, UR57 ;  /* 0x0000003900277c82 */ /* 0x000fe20008000000 */
        /* <DEDUP_REMOVED lines=25> */
[----:B0-----:R-:W-:Y:S01]  /*9070*/  F2FP.F16.F32.PACK_AB R14, R141, R140 ;  /* 0x0000008c8d0e723e */ /* 0x001fe200000000ff */
[-C--:B------:R-:W-:Y:S01]  /*9080*/  FMUL.FTZ R67, R67, R16.reuse ;  /* 0x0000001043437220 */ /* 0x080fe20000410000 */
[-C--:B------:R-:W-:Y:S01]  /*9090*/  FMUL.FTZ R70, R70, R16.reuse ;  /* 0x0000001046467220 */ /* 0x080fe20000410000 */
[----:B------:R-:W-:Y:S01]  /*90a0*/  FMUL.FTZ R71, R71, R16 ;  /* 0x0000001047477220 */ /* 0x000fe20000410000 */
[----:B------:R-:W-:Y:S01]  /*90b0*/  IMAD.MOV.U32 R16, RZ, RZ, R8 ;  /* 0x000000ffff107224 */ /* 0x000fe200078e0008 */
[----:B------:R0:W-:Y:S01]  /*90c0*/  STSM.16.M88.4 [R2+0x24300], R12 ;  /* 0x0243000c02007844 */ /* 0x0001e20000000200 */
[----:B------:R-:W-:-:S03]  /*90d0*/  IMAD.MOV.U32 R5, RZ, RZ, R10 ;  /* 0x000000ffff057224 */ /* 0x000fc600078e000a */
[----:B------:R1:W-:Y:S01]  /*90e0*/  STSM.16.M88.4 [R2+0x25b00], R20 ;  /* 0x025b001402007844 */ /* 0x0003e20000000200 */
[----:B0-----:R-:W0:Y:S08]  /*90f0*/  MUFU.EX2 R13, R122 ;  /* 0x0000007a000d7308 */ /* 0x001e300000000800 */
[----:B------:R-:W2:Y:S08]  /*9100*/  MUFU.EX2 R12, R120 ;  /* 0x00000078000c7308 */ /* 0x000eb00000000800 */
[----:B------:R-:W3:Y:S01]  /*9110*/  MUFU.EX2 R15, R126 ;  /* 0x0000007e000f7308 */ /* 0x000ee20000000800 */
[----:B0-----:R-:W-:Y:S01]  /*9120*/  FADD.FTZ R7, R13, R7 ;  /* 0x000000070d077221 */ /* 0x001fe20000010000 */
[----:B------:R-:W-:-:S03]  /*9130*/  F2FP.F16.F32.PACK_AB R13, R123, R13 ;  /* 0x0000000d7b0d723e */ /* 0x000fc600000000ff */
[----:B------:R-:W-:-:S03]  /*9140*/  FADD.FTZ R7, R123, R7 ;  /* 0x000000077b077221 */ /* 0x000fc60000010000 */
[----:B------:R-:W0:Y:S01]  /*9150*/  MUFU.EX2 R14, R124 ;  /* 0x0000007c000e7308 */ /* 0x000e220000000800 */
[----:B--2---:R-:W-:Y:S01]  /*9160*/  FADD.FTZ R74, R12, R6 ;  /* 0x000000060c4a7221 */ /* 0x004fe20000010000 */
[----:B------:R-:W-:-:S06]  /*9170*/  F2FP.F16.F32.PACK_AB R12, R121, R12 ;  /* 0x0000000c790c723e */ /* 0x000fcc00000000ff */
[----:B-1----:R-:W1:Y:S01]  /*9180*/  MUFU.EX2 R21, R114 ;  /* 0x0000007200157308 */ /* 0x002e620000000800 */
[----:B---3--:R-:W-:Y:S01]  /*9190*/  FADD.FTZ R6, R15, R7 ;  /* 0x000000070f067221 */ /* 0x008fe20000010000 */
[----:B------:R-:W-:Y:S01]  /*91a0*/  FADD.FTZ R7, R121, R74 ;  /* 0x0000004a79077221 */ /* 0x000fe20000010000 */
[C---:B------:R-:W-:Y:S02]  /*91b0*/  F2FP.F16.F32.PACK_AB R15, R127.reuse, R15 ;  /* 0x0000000f7f0f723e */ /* 0x040fe400000000ff */
[----:B------:R-:W-:-:S03]  /*91c0*/  FADD.FTZ R6, R127, R6 ;  /* 0x000000067f067221 */ /* 0x000fc60000010000 */
[----:B------:R-:W2:Y:S01]  /*91d0*/  MUFU.EX2 R20, R112 ;  /* 0x0000007000147308 */ /* 0x000ea20000000800 */
[----:B0-----:R-:W-:Y:S01]  /*91e0*/  FADD.FTZ R7, R14, R7 ;  /* 0x000000070e077221 */ /* 0x001fe20000010000 */
[----:B------:R-:W-:-:S03]  /*91f0*/  F2FP.F16.F32.PACK_AB R14, R125, R14 ;  /* 0x0000000e7d0e723e */ /* 0x000fc600000000ff */
[----:B------:R-:W-:Y:S02]  /*9200*/  FADD.FTZ R7, R125, R7 ;  /* 0x000000077d077221 */ /* 0x000fe40000010000 */
[----:B------:R0:W-:Y:S01]  /*9210*/  STSM.16.M88.4 [R2+0x27300], R12 ;  /* 0x0273000c02007844 */ /* 0x0001e20000000200 */
[----:B------:R-:W3:Y:S01]  /*9220*/  MUFU.EX2 R23, R118 ;  /* 0x0000007600177308 */ /* 0x000ee20000000800 */
[----:B-1----:R-:W-:Y:S01]  /*9230*/  FADD.FTZ R6, R21, R6 ;  /* 0x0000000615067221 */ /* 0x002fe20000010000 */
[----:B------:R-:W-:-:S03]  /*9240*/  F2FP.F16.F32.PACK_AB R21, R115, R21 ;  /* 0x000000157315723e */ /* 0x000fc600000000ff */
[----:B------:R-:W-:-:S03]  /*9250*/  FADD.FTZ R6, R115, R6 ;  /* 0x0000000673067221 */ /* 0x000fc60000010000 */
[----:B------:R-:W1:Y:S01]  /*9260*/  MUFU.EX2 R22, R116 ;  /* 0x0000007400167308 */ /* 0x000e620000000800 */
[----:B--2---:R-:W-:Y:S01]  /*9270*/  FADD.FTZ R7, R20, R7 ;  /* 0x0000000714077221 */ /* 0x004fe20000010000 */
[----:B------:R-:W-:-:S03]  /*9280*/  F2FP.F16.F32.PACK_AB R20, R113, R20 ;  /* 0x000000147114723e */ /* 0x000fc600000000ff */
[----:B------:R-:W-:Y:S01]  /*9290*/  FADD.FTZ R7, R113, R7 ;  /* 0x0000000771077221 */ /* 0x000fe20000010000 */
[----:B0-----:R-:W-:Y:S02]  /*92a0*/  F2FP.F16.F32.PACK_AB R12, R97, R96 ;  /* 0x00000060610c723e */ /* 0x001fe400000000ff */
[----:B------:R-:W0:Y:S01]  /*92b0*/  MUFU.EX2 R114, R106 ;  /* 0x0000006a00727308 */ /* 0x000e220000000800 */
[----:B---3--:R-:W-:Y:S01]  /*92c0*/  FADD.FTZ R6, R23, R6 ;  /* 0x0000000617067221 */ /* 0x008fe20000010000 */
[----:B------:R-:W-:Y:S02]  /*92d0*/  F2FP.F16.F32.PACK_AB R23, R119, R23 ;  /* 0x000000177717723e */ /* 0x000fe400000000ff */
[----:B------:R-:W-:Y:S01]  /*92e0*/  F2FP.F16.F32.PACK_AB R14, R101, R100 ;  /* 0x00000064650e723e */ /* 0x000fe200000000ff */
[----:B------:R-:W-:-:S03]  /*92f0*/  FADD.FTZ R6, R119, R6 ;  /* 0x0000000677067221 */ /* 0x000fc60000010000 */
[----:B------:R-:W2:Y:S01]  /*9300*/  MUFU.EX2 R106, R98 ;  /* 0x00000062006a7308 */ /* 0x000ea20000000800 */
[----:B-1----:R-:W-:Y:S01]  /*9310*/  FADD.FTZ R74, R22, R7 ;  /* 0x00000007164a7221 */ /* 0x002fe20000010000 */
[----:B------:R-:W-:-:S03]  /*9320*/  F2FP.F16.F32.PACK_AB R22, R117, R22 ;  /* 0x000000167516723e */ /* 0x000fc600000000ff */
[----:B------:R-:W-:Y:S02]  /*9330*/  FADD.FTZ R74, R117, R74 ;  /* 0x0000004a754a7221 */ /* 0x000fe40000010000 */
[----:B------:R1:W-:Y:S01]  /*9340*/  STSM.16.M88.4 [R2+0x28b00], R20 ;  /* 0x028b001402007844 */ /* 0x0003e20000000200 */
[----:B------:R-:W3:Y:S01]  /*9350*/  MUFU.EX2 R98, R90 ;  /* 0x0000005a00627308 */ /* 0x000ee20000000800 */
[----:B0-----:R-:W-:Y:S01]  /*9360*/  FADD.FTZ R7, R114, R6 ;  /* 0x0000000672077221 */ /* 0x001fe20000010000 */
[----:B------:R-:W-:-:S03]  /*9370*/  FADD.FTZ R74, R104, R74 ;  /* 0x0000004a684a7221 */ /* 0x000fc60000010000 */
[----:B------:R-:W-:Y:S01]  /*9380*/  FADD.FTZ R7, R107, R7 ;  /* 0x000000076b077221 */ /* 0x000fe20000010000 */
[----:B------:R-:W-:Y:S02]  /*9390*/  FADD.FTZ R74, R105, R74 ;  /* 0x0000004a694a7221 */ /* 0x000fe40000010000 */
[----:B------:R-:W-:Y:S01]  /*93a0*/  MUFU.EX2 R90, R82 ;  /* 0x00000052005a7308 */ /* 0x000fe20000000800 */
[----:B--2---:R-:W-:Y:S02]  /*93b0*/  F2FP.F16.F32.PACK_AB R13, R99, R106 ;  /* 0x0000006a630d723e */ /* 0x004fe400000000ff */
[----:B-1----:R-:W-:-:S05]  /*93c0*/  F2FP.F16.F32.PACK_AB R20, R89, R88 ;  /* 0x000000585914723e */ /* 0x002fca00000000ff */
[----:B------:R-:W0:Y:S01]  /*93d0*/  MUFU.EX2 R82, R108 ;  /* 0x0000006c00527308 */ /* 0x000e220000000800 */
[----:B---3--:R-:W-:-:S07]  /*93e0*/  F2FP.F16.F32.PACK_AB R21, R91, R98 ;  /* 0x000000625b15723e */ /* 0x008fce00000000ff */
[----:B------:R1:W-:Y:S08]  /*93f0*/  MUFU.EX2 R122, R75 ;  /* 0x0000004b007a7308 */ /* 0x0003f00000000800 */
[----:B------:R2:W-:Y:S01]  /*9400*/  MUFU.EX2 R6, R80 ;  /* 0x0000005000067308 */ /* 0x0005e20000000800 */
[----:B-1----:R-:W-:Y:S01]  /*9410*/  FADD.FTZ R75, R110, R7 ;  /* 0x000000076e4b7221 */ /* 0x002fe20000010000 */
[----:B0-----:R-:W-:Y:S01]  /*9420*/  FADD.FTZ R74, R82, R74 ;  /* 0x0000004a524a7221 */ /* 0x001fe20000010000 */
[----:B------:R-:W-:-:S02]  /*9430*/  F2FP.F16.F32.PACK_AB R82, R109, R82 ;  /* 0x000000526d52723e */ /* 0x000fc400000000ff */
[----:B------:R-:W-:-:S03]  /*9440*/  FADD.FTZ R75, R111, R75 ;  /* 0x0000004b6f4b7221 */ /* 0x000fc60000010000 */
[----:B------:R0:W1:Y:S01]  /*9450*/  MUFU.EX2 R118, R83 ;  /* 0x0000005300767308 */ /* 0x0000620000000800 */
[----:B------:R-:W-:Y:S01]  /*9460*/  FADD.FTZ R75, R106, R75 ;  /* 0x0000004b6a4b7221 */ /* 0x000fe20000010000 */
[----:B--2---:R-:W-:-:S03]  /*9470*/  FADD.FTZ R80, R109, R74 ;  /* 0x0000004a6d507221 */ /* 0x004fc60000010000 */
[----:B------:R-:W-:Y:S01]  /*9480*/  FADD.FTZ R75, R99, R75 ;  /* 0x0000004b634b7221 */ /* 0x000fe20000010000 */
[----:B------:R-:W-:Y:S02]  /*9490*/  FADD.FTZ R80, R96, R80 ;  /* 0x0000005060507221 */ /* 0x000fe40000010000 */
[----:B------:R2:W3:Y:S01]  /*94a0*/  MUFU.EX2 R7, R81 ;  /* 0x0000005100077308 */ /* 0x0004e20000000800 */
[----:B------:R-:W-:Y:S01]  /*94b0*/  FADD.FTZ R108, R102, R75 ;  /* 0x0000004b666c7221 */ /* 0x000fe20000010000 */
[----:B------:R-:W-:Y:S01]  /*94c0*/  FADD.FTZ R75, R97, R80 ;  /* 0x00000050614b7221 */ /* 0x000fe20000010000 */
[----:B------:R-:W-:Y:S02]  /*94d0*/  F2FP.F16.F32.PACK_AB R80, R105, R104 ;  /* 0x000000686950723e */ /* 0x000fe400000000ff */
[----:B0-----:R-:W-:Y:S01]  /*94e0*/  FADD.FTZ R83, R103, R108 ;  /* 0x0000006c67537221 */ /* 0x001fe20000010000 */
[----:B------:R-:W-:Y:S02]  /*94f0*/  FADD.FTZ R104, R100, R75 ;  /* 0x0000004b64687221 */ /* 0x000fe40000010000 */
[----:B------:R-:W0:Y:S01]  /*9500*/  MUFU.EX2 R74, R84 ;  /* 0x00000054004a7308 */ /* 0x000e220000000800 */
[----:B------:R-:W-:Y:S01]  /*9510*/  FADD.FTZ R108, R98, R83 ;  /* 0x00000053626c7221 */ /* 0x000fe20000010000 */
[----:B------:R-:W-:Y:S01]  /*9520*/  FADD.FTZ R75, R101, R104 ;  /* 0x00000068654b7221 */ /* 0x000fe20000010000 */
[----:B--2---:R-:W-:-:S02]  /*9530*/  F2FP.F16.F32.PACK_AB R81, R107, R114 ;  /* 0x000000726b51723e */ /* 0x004fc400000000ff */
[----:B------:R-:W-:Y:S01]  /*9540*/  FADD.FTZ R105, R91, R108 ;  /* 0x0000006c5b697221 */ /* 0x000fe20000010000 */
[----:B------:R-:W-:Y:S01]  /*9550*/  FADD.FTZ R104, R88, R75 ;  /* 0x0000004b58687221 */ /* 0x000fe20000010000 */
[----:B------:R-:W-:Y:S01]  /*9560*/  F2FP.F16.F32.PACK_AB R83, R111, R110 ;  /* 0x0000006e6f53723e */ /* 0x000fe200000000ff */
[----:B------:R2:W4:Y:S01]  /*9570*/  MUFU.EX2 R84, R72 ;  /* 0x0000004800547308 */ /* 0x0005220000000800 */
[----:B------:R-:W-:Y:S01]  /*9580*/  FADD.FTZ R108, R94, R105 ;  /* 0x000000695e6c7221 */ /* 0x000fe20000010000 */
[----:B------:R-:W-:Y:S02]  /*9590*/  FADD.FTZ R75, R89, R104 ;  /* 0x00000068594b7221 */ /* 0x000fe40000010000 */
[----:B------:R5:W-:Y:S01]  /*95a0*/  STSM.16.M88.4 [R2+0x2a300], R80 ;  /* 0x02a3005002007844 */ /* 0x000be20000000200 */
[----:B------:R-:W-:Y:S01]  /*95b0*/  FADD.FTZ R107, R95, R108 ;  /* 0x0000006c5f6b7221 */ /* 0x000fe20000010000 */
[----:B------:R-:W-:Y:S02]  /*95c0*/  FADD.FTZ R104, R92, R75 ;  /* 0x0000004b5c687221 */ /* 0x000fe40000010000 */
[----:B------:R4:W4:Y:S01]  /*95d0*/  MUFU.EX2 R105, R73 ;  /* 0x0000004900697308 */ /* 0x0009220000000800 */
[----:B------:R-:W-:Y:S01]  /*95e0*/  FADD.FTZ R107, R90, R107 ;  /* 0x0000006b5a6b7221 */ /* 0x000fe20000010000 */
[----:B------:R-:W-:-:S03]  /*95f0*/  FADD.FTZ R15, R93, R104 ;  /* 0x000000685d0f7221 */ /* 0x000fc60000010000 */
[----:B-1----:R-:W-:Y:S01]  /*9600*/  FADD.FTZ R107, R118, R107 ;  /* 0x0000006b766b7221 */ /* 0x002fe20000010000 */
[----:B------:R-:W-:Y:S01]  /*9610*/  FADD.FTZ R22, R6, R15 ;  /* 0x0000000f06167221 */ /* 0x000fe20000010000 */
[----:B------:R-:W-:Y:S01]  /*9620*/  F2FP.F16.F32.PACK_AB R15, R103, R102 ;  /* 0x00000066670f723e */ /* 0x000fe200000000ff */
[----:B------:R-:W1:Y:S01]  /*9630*/  MUFU.EX2 R96, R76 ;  /* 0x0000004c00607308 */ /* 0x000e620000000800 */
[----:B--2---:R-:W-:Y:S01]  /*9640*/  FADD.FTZ R72, R86, R107 ;  /* 0x0000006b56487221 */ /* 0x004fe20000010000 */
[----:B---3--:R-:W-:Y:S01]  /*9650*/  FADD.FTZ R23, R7, R22 ;  /* 0x0000001607177221 */ /* 0x008fe20000010000 */
[----:B------:R-:W-:Y:S01]  /*9660*/  F2FP.F16.F32.PACK_AB R22, R93, R92 ;  /* 0x0000005c5d16723e */ /* 0x000fe200000000ff */
[----:B------:R2:W-:Y:S01]  /*9670*/  STSM.16.M88.4 [R2+0x2bb00], R12 ;  /* 0x02bb000c02007844 */ /* 0x0005e20000000200 */
[----:B-----5:R-:W-:Y:S01]  /*9680*/  FADD.FTZ R80, R87, R72 ;  /* 0x0000004857507221 */ /* 0x020fe20000010000 */
[----:B0-----:R-:W-:Y:S01]  /*9690*/  FADD.FTZ R72, R74, R23 ;  /* 0x000000174a487221 */ /* 0x001fe20000010000 */
[----:B------:R-:W-:Y:S01]  /*96a0*/  F2FP.F16.F32.PACK_AB R23, R95, R94 ;  /* 0x0000005e5f17723e */ /* 0x000fe200000000ff */
[----:B------:R0:W3:Y:S01]  /*96b0*/  MUFU.EX2 R82, R77 ;  /* 0x0000004d00527308 */ /* 0x0000e20000000800 */
[----:B------:R-:W-:Y:S01]  /*96c0*/  FADD.FTZ R81, R79, R80 ;  /* 0x000000504f517221 */ /* 0x000fe20000010000 */
[----:B------:R-:W-:Y:S01]  /*96d0*/  FADD.FTZ R75, R85, R72 ;  /* 0x00000048554b7221 */ /* 0x000fe20000010000 */
[----:B------:R-:W-:Y:S01]  /*96e0*/  F2FP.F16.F32.PACK_AB R72, R7, R6 ;  /* 0x000000060748723e */ /* 0x000fe200000000ff */
[----:B------:R2:W-:Y:S01]  /*96f0*/  STSM.16.M88.4 [R2+0x2d300], R20 ;  /* 0x02d3001402007844 */ /* 0x0005e20000000200 */
[----:B------:R-:W-:Y:S01]  /*9700*/  FADD.FTZ R81, R122, R81 ;  /* 0x000000517a517221 */ /* 0x000fe20000010000 */
[----:B----4-:R-:W-:Y:S01]  /*9710*/  FADD.FTZ R6, R84, R75 ;  /* 0x0000004b54067221 */ /* 0x010fe20000010000 */
[----:B------:R-:W-:-:S02]  /*9720*/  F2FP.F16.F32.PACK_AB R73, R118, R90 ;  /* 0x0000005a7649723e */ /* 0x000fc400000000ff */
[----:B0-----:R-:W-:Y:S01]  /*9730*/  F2FP.F16.F32.PACK_AB R77, R122, R79 ;  /* 0x0000004f7a4d723e */ /* 0x001fe200000000ff */
[----:B------:R-:W-:Y:S01]  /*9740*/  FADD.FTZ R80, R78, R81 ;  /* 0x000000514e507221 */ /* 0x000fe20000010000 */
[----:B------:R-:W-:Y:S01]  /*9750*/  F2FP.F16.F32.PACK_AB R74, R85, R74 ;  /* 0x0000004a554a723e */ /* 0x000fe200000000ff */
[----:B------:R-:W-:Y:S01]  /*9760*/  FADD.FTZ R81, R105, R6 ;  /* 0x0000000669517221 */ /* 0x000fe20000010000 */
[----:B------:R-:W-:Y:S01]  /*9770*/  F2FP.F16.F32.PACK_AB R75, R87, R86 ;  /* 0x00000056574b723e */ /* 0x000fe200000000ff */
[C---:B------:R-:W-:Y:S01]  /*9780*/  FADD.FTZ R7, R3.reuse, R80 ;  /* 0x0000005003077221 */ /* 0x040fe20000010000 */
[----:B------:R-:W-:Y:S01]  /*9790*/  F2FP.F16.F32.PACK_AB R79, R3, R78 ;  /* 0x0000004e034f723e */ /* 0x000fe200000000ff */
[----:B-1----:R-:W-:Y:S01]  /*97a0*/  FADD.FTZ R81, R96, R81 ;  /* 0x0000005160517221 */ /* 0x002fe20000010000 */
[----:B------:R-:W-:Y:S01]  /*97b0*/  F2FP.F16.F32.PACK_AB R76, R105, R84 ;  /* 0x00000054694c723e */ /* 0x000fe200000000ff */
[----:B------:R2:W-:Y:S01]  /*97c0*/  STSM.16.M88.4 [R2+0x2eb00], R72 ;  /* 0x02eb004802007844 */ /* 0x0005e20000000200 */
[C---:B---3--:R-:W-:Y:S01]  /*97d0*/  F2FP.F16.F32.PACK_AB R78, R82.reuse, R96 ;  /* 0x00000060524e723e */ /* 0x048fe200000000ff */
[----:B------:R-:W-:Y:S01]  /*97e0*/  FADD.FTZ R6, R82, R81 ;  /* 0x0000005152067221 */ /* 0x000fe20000010000 */
[----:B------:R-:W-:-:S03]  /*97f0*/  IMAD.MOV.U32 R3, RZ, RZ, R11 ;  /* 0x000000ffff037224 */ /* 0x000fc600078e000b */
[----:B------:R2:W-:Y:S01]  /*9800*/  STSM.16.M88.4 [R2+0x30300], R76 ;  /* 0x0303004c02007844 */ /* 0x0005e20000000200 */
        /* <DEDUP_REMOVED lines=8> */
[----:B------:R-:W-:Y:S01]  /*9890*/  IMAD.MOV.U32 R3, RZ, RZ, R11 ;  /* 0x000000ffff037224 */ /* 0x000fe200078e000b */
[----:B------:R-:W-:Y:S01]  /*98a0*/  UMOV UR39, UR57 ;  /* 0x0000003900277c82 */ /* 0x000fe20008000000 */
[----:B------:R-:W-:Y:S02]  /*98b0*/  IMAD.MOV.U32 R5, RZ, RZ, R10 ;  /* 0x000000ffff057224 */ /* 0x000fe400078e000a */
[----:B------:R-:W-:-:S07]  /*98c0*/  IMAD.MOV.U32 R16, RZ, RZ, R8 ;  /* 0x000000ffff107224 */ /* 0x000fce00078e0008 */
.L_x_2091:
[----:B------:R-:W-:-:S13]  /*98d0*/  ISETP.GE.AND P2, PT, R4, R147, PT ;  /* 0x000000930400720c */ /* 0x000fda0003f46270 */
[----:B------:R-:W-:Y:S05]  /*98e0*/  @!P2 BRA `(.L_x_2101) ;  /* 0x0000003400cca947 */ /* 0x000fea0003800000 */
[----:B------:R-:W-:Y:S01]  /*98f0*/  IMAD.MOV.U32 R9, RZ, RZ, R3 ;  /* 0x000000ffff097224 */ /* 0x000fe200078e0003 */
[----:B------:R-:W-:Y:S01]  /*9900*/  UMOV UR57, UR39 ;  /* 0x0000002700397c82 */ /* 0x000fe20008000000 */
[----:B------:R-:W-:Y:S02]  /*9910*/  IMAD.MOV.U32 R8, RZ, RZ, R5 ;  /* 0x000000ffff087224 */ /* 0x000fe400078e0005 */
[----:B------:R-:W-:-:S07]  /*9920*/  IMAD.MOV.U32 R10, RZ, RZ, R16 ;  /* 0x000000ffff0a7224 */ /* 0x000fce00078e0010 */
.L_x_2110:
[----:B------:R-:W-:Y:S01]  /*9930*/  UIADD3 UR39, UR57, 0x1, URZ ;  /* 0x0000000139277890 */ /* 0x000fe2000fffe03f */
[----:B------:R-:W-:-:S03]  /*9940*/  ISETP.NE.AND P3, PT, RZ, UR38, PT ;  /* 0x00000026ff007c0c */ /* 0x000fc6000bf65270 */
[----:B------:R-:W-:-:S04]  /*9950*/  UISETP.NE.AND UP0, UPT, UR39, 0x2, UPT ;  /* 0x000000022700788c */ /* 0x000fc8000bf05270 */
[----:B------:R-:W-:Y:S02]  /*9960*/  USEL UR6, URZ, 0x1, UP0 ;  /* 0x000000013f067887 */ /* 0x000fe40008000000 */
[----:B------:R-:W-:-:S04]  /*9970*/  USEL UR39, UR39, URZ, UP0 ;  /* 0x0000003f27277287 */ /* 0x000fc80008000000 */
[----:B------:R-:W-:Y:S01]  /*9980*/  LOP3.LUT R16, R10, UR6, RZ, 0x3c, !PT ;  /* 0x000000060a107c12 */ /* 0x000fe2000f8e3cff */
[----:B-1----:R-:W-:Y:S07]  /*9990*/  @P3 BRA `(.L_x_2102) ;  /* 0x0000000000283947 */ /* 0x002fee0003800000 */
[----:B------:R-:W-:Y:S05]  /*99a0*/  @!P0 BRA `(.L_x_2103) ;  /* 0x0000000000048947 */ /* 0x000fea0003800000 */
[----:B------:R-:W-:Y:S01]  /*99b0*/  BPT.TRAP 0x1 ;  /* 0x000000040000795c */ /* 0x000fe20000300000 */
.L_x_2103:
[----:B------:R-:W-:Y:S01]  /*99c0*/  ULEA UR6, UR39, UR36, 0x3 ;  /* 0x0000002427067291 */ /* 0x000fe2000f8e183f */
[----:B------:R-:W-:-:S08]  /*99d0*/  SHF.L.U32 R0, R16, 0x1f, RZ ;  /* 0x0000001f10007819 */ /* 0x000fd000000006ff */
[----:B------:R1:W3:Y:S01]  /*99e0*/  SYNCS.PHASECHK.TRANS64.TRYWAIT P2, [UR6+0x31c30], R0 ;  /* 0x031c3000ff0075a7 */ /* 0x0002e20008040146 */
[----:B------:R-:W-:Y:S05]  /*99f0*/  @!P0 BRA `(.L_x_2104) ;  /* 0x0000000000048947 */ /* 0x000fea0003800000 */
[----:B------:R-:W-:Y:S01]  /*9a00*/  BPT.TRAP 0x1 ;  /* 0x000000040000795c */ /* 0x000fe20000300000 */
.L_x_2104:
[----:B---3--:R-:W-:Y:S05]  /*9a10*/  @P2 BRA `(.L_x_2102) ;  /* 0x0000000000082947 */ /* 0x008fea0003800000 */
[----:B------:R-:W3:Y:S02]  /*9a20*/  SYNCS.PHASECHK.TRANS64.TRYWAIT P2, [UR6+0x31c30], R0 ;  /* 0x031c3000ff0075a7 */ /* 0x000ee40008040146 */
[----:B---3--:R-:W-:Y:S05]  /*9a30*/  @!P2 BRA `(.L_x_2105) ;  /* 0x000000d8006ca947 */ /* 0x008fea0003800000 */
.L_x_2102:
[----:B---3--:R-:W3:Y:S01]  /*9a40*/  S2R R3, SR_TID.X ;  /* 0x0000000000037919 */ /* 0x008ee20000002100 */
        /* <DEDUP_REMOVED lines=29> */
[----:B-1----:R-:W-:Y:S01]  /*9c20*/  VIADD R0, R3, 0x8 ;  /* 0x0000000803007836 */ /* 0x002fe20000000000 */
        /* <DEDUP_REMOVED lines=60> */
[----:B--2---:R-:W-:-:S06]  /*9ff0*/  WARPGROUP.ARRIVE ;  /* 0x00000000000079c5 */ /* 0x004fcc0000000000 */
        /* <DEDUP_REMOVED lines=265> */
.L_x_2107:
[----:B------:R-:W-:Y:S01]  /*b090*/  ULEA UR6, UR57, UR36, 0x3 ;  /* 0x0000002439067291 */ /* 0x000fe2000f8e183f */
[----:B------:R-:W-:-:S08]  /*b0a0*/  SHF.L.U32 R0, R10, 0x1f, RZ ;  /* 0x0000001f0a007819 */ /* 0x000fd000000006ff */
[----:B------:R1:W2:Y:S01]  /*b0b0*/  SYNCS.PHASECHK.TRANS64.TRYWAIT P2, [UR6+0x31c50], R0 ;  /* 0x031c5000ff0075a7 */ /* 0x0002a20008040146 */
[----:B------:R-:W-:Y:S05]  /*b0c0*/  @!P0 BRA `(.L_x_2108) ;  /* 0x0000000000048947 */ /* 0x000fea0003800000 */
[----:B------:R-:W-:Y:S01]  /*b0d0*/  BPT.TRAP 0x1 ;  /* 0x000000040000795c */ /* 0x000fe20000300000 */
.L_x_2108:
[----:B--2---:R-:W-:Y:S05]  /*b0e0*/  @P2 BRA `(.L_x_2106) ;  /* 0x0000000000082947 */ /* 0x004fea0003800000 */
[----:B------:R-:W2:Y:S02]  /*b0f0*/  SYNCS.PHASECHK.TRANS64.TRYWAIT P2, [UR6+0x31c50], R0 ;  /* 0x031c5000ff0075a7 */ /* 0x000ea40008040146 */
[----:B--2---:R-:W-:Y:S05]  /*b100*/  @!P2 BRA `(.L_x_2109) ;  /* 0x000000c000d0a947 */ /* 0x004fea0003800000 */
.L_x_2106:
[----:B------:R-:W-:Y:S01]  /*b110*/  UIADD3 UR6, UR36, 0x200, URZ ;  /* 0x0000020024067890 */ /* 0x000fe2000fffe03f */
[----:B------:R-:W-:Y:S01]  /*b120*/  WARPGROUP.ARRIVE ;  /* 0x00000000000079c5 */ /* 0x000fe20000000000 */
[----:B------:R-:W-:Y:S01]  /*b130*/  ULOP3.LUT UR7, UR37, 0x10000, URZ, 0xfc, !UPT ;  /* 0x0001000025077892 */ /* 0x000fe2000f8efc3f */
[----:B-12---:R-:W-:Y:S01]  /*b140*/  FMNMX.FTZ R0, R136, R8, !PT ;  /* 0x0000000888007209 */ /* 0x006fe20007810000 */
[----:B------:R-:W-:-:S03]  /*b150*/  USHF.R.U32.HI UR6, URZ, 0x4, UR6 ;  /* 0x000000043f067899 */ /* 0x000fc60008011606 */
[----:B0-----:R-:W0:Y:S01]  /*b160*/  S2R R15, SR_TID.X ;  /* 0x00000000000f7919 */ /* 0x001e220000002100 */
[----:B------:R-:W-:Y:S01]  /*b170*/  UMOV UR29, 0xc0000010 ;  /* 0xc0000010001d7882 */ /* 0x000fe20000000000 */
[----:B------:R-:W-:Y:S01]  /*b180*/  UMOV UR31, 0x80000020 ;  /* 0x80000020001f7882 */ /* 0x000fe20000000000 */
[----:B------:R-:W-:Y:S01]  /*b190*/  ULOP3.LUT UR6, UR6, 0x3fff, URZ, 0xc0, !UPT ;  /* 0x00003fff06067892 */ /* 0x000fe2000f8ec03f */
[----:B------:R-:W-:Y:S01]  /*b1a0*/  FMNMX.FTZ R0, R137, R0, !PT ;  /* 0x0000000089007209 */ /* 0x000fe20007810000 */
[----:B------:R-:W-:Y:S02]  /*b1b0*/  UMOV UR28, UR7 ;  /* 0x00000007001c7c82 */ /* 0x000fe40008000000 */
        /* <DEDUP_REMOVED lines=52> */
[----:B0-----:R-:W-:Y:S02]  /*b500*/  FMNMX.FTZ R3, R0, R3, !PT ;  /* 0x0000000300037209 */ /* 0x001fe40007810000 */
[----:B------:R-:W0:Y:S03]  /*b510*/  LDC R0, c[0x0][0x988] ;  /* 0x00026200ff007b82 */ /* 0x000e260000000800 */
[----:B------:R-:W1:Y:S02]  /*b520*/  SHFL.BFLY PT, R5, R3, 0x1, 0x1f ;  /* 0x0c201f0003057f89 */ /* 0x000e6400000e0000 */
[----:B-1----:R-:W-:-:S05]  /*b530*/  FMNMX.FTZ R5, R3, R5, !PT ;  /* 0x0000000503057209 */ /* 0x002fca0007810000 */
[C---:B------:R-:W-:Y:S01]  /*b540*/  FADD.FTZ R8, -R5.reuse, R8 ;  /* 0x0000000805087221 */ /* 0x040fe20000010100 */
[----:B0-----:R-:W-:-:S03]  /*b550*/  FMUL.FTZ R3, R5, R0 ;  /* 0x0000000005037220 */ /* 0x001fc60000410000 */
        /* <DEDUP_REMOVED lines=18> */
[----:B------:R-:W-:Y:S01]  /*b680*/  FFMA.FTZ R117, R117, R0, -R3 ;  /* 0x0000000075757223 */ /* 0x000fe20000010803 */
[----:B------:R-:W-:-:S02]  /*b690*/  WARPGROUP.DEPBAR.LE gsb0, 0x0 ;  /* 0x00008000000079c5 */ /* 0x000fc40000010000 */
[----:B------:R-:W-:Y:S01]  /*b6a0*/  WARPGROUP.ARRIVE ;  /* 0x00000000000079c5 */ /* 0x000fe20000000000 */
[----:B------:R-:W1:Y:S01]  /*b6b0*/  MUFU.EX2 R137, R137 ;  /* 0x0000008900897308 */ /* 0x000e620000000800 */
[-CC-:B------:R-:W-:Y:S01]  /*b6c0*/  FFMA.FTZ R104, R104, R0.reuse, -R3.reuse ;  /* 0x0000000068687223 */ /* 0x180fe20000010803 */
[-CC-:B------:R-:W-:Y:S01]  /*b6d0*/  FFMA.FTZ R105, R105, R0.reuse, -R3.reuse ;  /* 0x0000000069697223 */ /* 0x180fe20000010803 */
[-CC-:B------:R-:W-:Y:S01]  /*b6e0*/  FFMA.FTZ R108, R108, R0.reuse, -R3.reuse ;  /* 0x000000006c6c7223 */ /* 0x180fe20000010803 */
[-CC-:B------:R-:W-:Y:S01]  /*b6f0*/  FFMA.FTZ R109, R109, R0.reuse, -R3.reuse ;  /* 0x000000006d6d7223 */ /* 0x180fe20000010803 */
[----:B------:R-:W-:Y:S01]  /*b700*/  HGMMA.64x96x16.F32 R24, gdesc[UR28].tnspB, R24, gsb0 ;  /* 0x416000001c1879f0 */ /* 0x000fe20008000818 */
[----:B------:R-:W-:Y:S01]  /*b710*/  UIADD3 UR28, UR7, 0x480, URZ ;  /* 0x00000480071c7890 */ /* 0x000fe2000fffe03f */
[-CC-:B------:R-:W-:Y:S01]  /*b720*/  FFMA.FTZ R96, R96, R0.reuse, -R3.reuse ;  /* 0x0000000060607223 */ /* 0x180fe20000010803 */
[----:B------:R-:W-:Y:S01]  /*b730*/  UIADD3 UR30, UR6, 0xc0, URZ ;  /* 0x000000c0061e7890 */ /* 0x000fe2000fffe03f */
[----:B------:R-:W2:Y:S01]  /*b740*/  MUFU.EX2 R10, R140 ;  /* 0x0000008c000a7308 */ /* 0x000ea20000000800 */
[----:B------:R-:W-:Y:S01]  /*b750*/  UMOV UR29, 0xc0000010 ;  /* 0xc0000010001d7882 */ /* 0x000fe20000000000 */
[----:B------:R-:W-:Y:S01]  /*b760*/  UMOV UR31, 0x80000020 ;  /* 0x80000020001f7882 */ /* 0x000fe20000000000 */
        /* <DEDUP_REMOVED lines=16> */
[----:B------:R-:W4:Y:S01]  /*b870*/  MUFU.EX2 R12, R128 ;  /* 0x00000080000c7308 */ /* 0x000f220000000800 */
[----:B0-----:R-:W-:Y:S01]  /*b880*/  FFMA.FTZ R3, R13, R6, R8 ;  /* 0x000000060d037223 */ /* 0x001fe20000010008 */
[----:B-1----:R-:W-:-:S03]  /*b890*/  F2FP.F16.F32.PACK_AB R8, R137, R8 ;  /* 0x000000088908723e */ /* 0x002fc600000000ff */
[----:B------:R-:W-:-:S03]  /*b8a0*/  FADD.FTZ R3, R137, R3 ;  /* 0x0000000389037221 */ /* 0x000fc60000010000 */
[----:B------:R-:W0:Y:S01]  /*b8b0*/  MUFU.EX2 R129, R129 ;  /* 0x0000008100817308 */ /* 0x000e220000000800 */
[----:B--2---:R-:W-:Y:S01]  /*b8c0*/  FADD.FTZ R3, R10, R3 ;  /* 0x000000030a037221 */ /* 0x004fe20000010000 */
[----:B---3--:R-:W-:-:S03]  /*b8d0*/  F2FP.F16.F32.PACK_AB R10, R141, R10 ;  /* 0x0000000a8d0a723e */ /* 0x008fc600000000ff */
[----:B------:R-:W-:-:S03]  /*b8e0*/  FADD.FTZ R3, R141, R3 ;  /* 0x000000038d037221 */ /* 0x000fc60000010000 */
[----:B------:R-:W-:Y:S01]  /*b8f0*/  MUFU.EX2 R132, R132 ;  /* 0x0000008400847308 */ /* 0x000fe20000000800 */
[----:B----4-:R-:W-:-:S07]  /*b900*/  FADD.FTZ R3, R12, R3 ;  /* 0x000000030c037221 */ /* 0x010fce0000010000 */
[----:B------:R-:W-:Y:S01]  /*b910*/  MUFU.EX2 R120, R120 ;  /* 0x0000007800787308 */ /* 0x000fe20000000800 */
[C---:B0-----:R-:W-:Y:S01]  /*b920*/  FADD.FTZ R6, R129.reuse, R3 ;  /* 0x0000000381067221 */ /* 0x041fe20000010000 */
[----:B------:R-:W-:Y:S02]  /*b930*/  FMNMX.FTZ R3, R138, R9, !PT ;  /* 0x000000098a037209 */ /* 0x000fe40007810000 */
[----:B------:R-:W-:Y:S02]  /*b940*/  F2FP.F16.F32.PACK_AB R12, R129, R12 ;  /* 0x0000000c810c723e */ /* 0x000fe400000000ff */
[----:B------:R-:W-:Y:S02]  /*b950*/  FMNMX.FTZ R3, R139, R3, !PT ;  /* 0x000000038b037209 */ /* 0x000fe40007810000 */
[----:B------:R-:W-:Y:S02]  /*b960*/  MUFU.EX2 R124, R124 ;  /* 0x0000007c007c7308 */ /* 0x000fe40000000800 */
[----:B------:R-:W-:-:S04]  /*b970*/  FMNMX.FTZ R3, R142, R3, !PT ;  /* 0x000000038e037209 */ /* 0x000fc80007810000 */
        /* <DEDUP_REMOVED lines=58> */
[----:B------:R-:W-:Y:S01]  /*bd20*/  MUFU.EX2 R81, R81 ;  /* 0x0000005100517308 */ /* 0x000fe20000000800 */
[----:B------:R-:W-:-:S02]  /*bd30*/  WARPGROUP.DEPBAR.LE gsb0, 0x0 ;  /* 0x00008000000079c5 */ /* 0x000fc40000010000 */
[----:B------:R-:W-:-:S05]  /*bd40*/  WARPGROUP.ARRIVE ;  /* 0x00000000000079c5 */ /* 0x000fca0000000000 */
[----:B------:R-:W-:Y:S01]  /*bd50*/  MUFU.EX2 R84, R84 ;  /* 0x0000005400547308 */ /* 0x000fe20000000800 */
[----:B0-----:R-:W-:Y:S01]  /*bd60*/  FMNMX.FTZ R3, R3, R11, !PT ;  /* 0x0000000b03037209 */ /* 0x001fe20007810000 */
[----:B------:R-:W-:Y:S01]  /*bd70*/  HGMMA.64x96x16.F32 R24, gdesc[UR28].tnspB, R24, gsb0 ;  /* 0x416000001c1879f0 */ /* 0x000fe20008000818 */
[----:B------:R-:W-:Y:S02]  /*bd80*/  UIADD3 UR28, UR7, 0x780, URZ ;  /* 0x00000780071c7890 */ /* 0x000fe4000fffe03f */
[----:B------:R-:W-:Y:S01]  /*bd90*/  UIADD3 UR30, UR6, 0x140, URZ ;  /* 0x00000140061e7890 */ /* 0x000fe2000fffe03f */
[----:B------:R-:W0:Y:S01]  /*bda0*/  SHFL.BFLY PT, R11, R3, 0x1, 0x1f ;  /* 0x0c201f00030b7f89 */ /* 0x000e2200000e0000 */
[----:B------:R-:W-:Y:S01]  /*bdb0*/  UMOV UR29, 0xc0000010 ;  /* 0xc0000010001d7882 */ /* 0x000fe20000000000 */
[----:B------:R-:W-:Y:S01]  /*bdc0*/  UMOV UR31, 0x80000020 ;  /* 0x80000020001f7882 */ /* 0x000fe20000000000 */
[----:B------:R-:W-:Y:S08]  /*bdd0*/  MUFU.EX2 R85, R85 ;  /* 0x0000005500557308 */ /* 0x000ff00000000800 */
[----:B------:R-:W-:Y:S08]  /*bde0*/  MUFU.EX2 R72, R72 ;  /* 0x0000004800487308 */ /* 0x000ff00000000800 */
[----:B------:R-:W-:Y:S01]  /*bdf0*/  MUFU.EX2 R73, R73 ;  /* 0x0000004900497308 */ /* 0x000fe20000000800 */
[----:B0-----:R-:W-:-:S07]  /*be00*/  FMNMX.FTZ R3, R3, R11, !PT ;  /* 0x0000000b03037209 */ /* 0x001fce0007810000 */
[----:B------:R-:W-:Y:S01]  /*be10*/  MUFU.EX2 R76, R76 ;  /* 0x0000004c004c7308 */ /* 0x000fe20000000800 */
        /* <DEDUP_REMOVED lines=38> */
[----:B------:R-:W-:-:S02]  /*c080*/  VIADD R11, R14, 0x9 ;  /* 0x000000090e0b7836 */ /* 0x000fc40000000000 */
[----:B------:R-:W-:Y:S01]  /*c090*/  FMUL.FTZ R9, R9, R0 ;  /* 0x0000000009097220 */ /* 0x000fe20000410000 */
[----:B------:R-:W-:Y:S02]  /*c0a0*/  MUFU.EX2 R139, R139 ;  /* 0x0000008b008b7308 */ /* 0x000fe40000000800 */
[----:B------:R-:W-:Y:S02]  /*c0b0*/  SEL R11, R11, 0x9, !P2 ;  /* 0x000000090b0b7807 */ /* 0x000fe40005000000 */
[C---:B------:R-:W-:Y:S01]  /*c0c0*/  ISETP.GT.AND P2, PT, R4.reuse, R147, PT ;  /* 0x000000930400720c */ /* 0x040fe20003f44270 */
[----:B------:R-:W-:-:S03]  /*c0d0*/  VIADD R4, R4, 0xffffffff ;  /* 0xffffffff04047836 */ /* 0x000fc60000000000 */
[----:B------:R-:W-:Y:S08]  /*c0e0*/  MUFU.EX2 R17, R9 ;  /* 0x0000000900117308 */ /* 0x000ff00000000800 */
[----:B------:R-:W0:Y:S08]  /*c0f0*/  MUFU.EX2 R9, R138 ;  /* 0x0000008a00097308 */ /* 0x000e300000000800 */
[----:B------:R-:W1:Y:S01]  /*c100*/  MUFU.EX2 R142, R142 ;  /* 0x0000008e008e7308 */ /* 0x000e620000000800 */
[----:B------:R-:W-:-:S02]  /*c110*/  WARPGROUP.DEPBAR.LE gsb0, 0x0 ;  /* 0x00008000000079c5 */ /* 0x000fc40000010000 */
[----:B------:R-:W-:-:S05]  /*c120*/  WARPGROUP.ARRIVE ;  /* 0x00000000000079c5 */ /* 0x000fca0000000000 */
[----:B------:R-:W-:Y:S01]  /*c130*/  MUFU.EX2 R143, R143 ;  /* 0x0000008f008f7308 */ /* 0x000fe20000000800 */
[----:B0-----:R-:W-:Y:S01]  /*c140*/  FFMA.FTZ R7, R17, R7, R9 ;  /* 0x0000000711077223 */ /* 0x001fe20000010009 */
[C---:B------:R-:W-:Y:S01]  /*c150*/  F2FP.F16.F32.PACK_AB R9, R139.reuse, R9 ;  /* 0x000000098b09723e */ /* 0x040fe200000000ff */
[----:B------:R-:W-:Y:S01]  /*c160*/  HGMMA.64x96x16.F32 R24, gdesc[UR28].tnspB, R24, gsb0 ;  /* 0x416000001c1879f0 */ /* 0x000fe20008000818 */
[----:B------:R-:W-:Y:S01]  /*c170*/  UIADD3 UR28, UR7, 0x900, URZ ;  /* 0x00000900071c7890 */ /* 0x000fe2000fffe03f */
[----:B------:R-:W-:Y:S01]  /*c180*/  FADD.FTZ R7, R139, R7 ;  /* 0x000000078b077221 */ /* 0x000fe20000010000 */
[----:B------:R-:W-:Y:S01]  /*c190*/  UIADD3 UR30, UR6, 0x180, URZ ;  /* 0x00000180061e7890 */ /* 0x000fe2000fffe03f */
[----:B------:R-:W-:Y:S01]  /*c1a0*/  UMOV UR29, 0xc0000010 ;  /* 0xc0000010001d7882 */ /* 0x000fe20000000000 */
[----:B------:R-:W-:Y:S01]  /*c1b0*/  UMOV UR31, 0x80000020 ;  /* 0x80000020001f7882 */ /* 0x000fe20000000000 */
[----:B------:R-:W-:Y:S01]  /*c1c0*/  MUFU.EX2 R14, R133 ;  /* 0x00000085000e7308 */ /* 0x000fe20000000800 */
[----:B-1----:R-:W-:-:S07]  /*c1d0*/  FADD.FTZ R7, R142, R7 ;  /* 0x000000078e077221 */ /* 0x002fce0000010000 */
[----:B------:R-:W-:Y:S08]  /*c1e0*/  MUFU.EX2 R130, R130 ;  /* 0x0000008200827308 */ /* 0x000ff00000000800 */
[----:B------:R-:W0:Y:S08]  /*c1f0*/  MUFU.EX2 R131, R131 ;  /* 0x0000008300837308 */ /* 0x000e300000000800 */
[----:B------:R-:W1:Y:S08]  /*c200*/  MUFU.EX2 R15, R134 ;  /* 0x00000086000f7308 */ /* 0x000e700000000800 */
        /* <DEDUP_REMOVED lines=38> */
[----:B------:R-:W-:Y:S01]  /*c470*/  MUFU.EX2 R79, R79 ;  /* 0x0000004f004f7308 */ /* 0x000fe20000000800 */
[----:B------:R-:W-:-:S02]  /*c480*/  WARPGROUP.DEPBAR.LE gsb0, 0x0 ;  /* 0x00008000000079c5 */ /* 0x000fc40000010000 */
[----:B------:R-:W-:-:S06]  /*c490*/  WARPGROUP.ARRIVE ;  /* 0x00000000000079c5 */ /* 0x000fcc0000000000 */
[----:B------:R-:W-:Y:S03]  /*c4a0*/  HGMMA.64x96x16.F32 R24, gdesc[UR28].tnspB, R24, gsb0 ;  /* 0x416000001c1879f0 */ /* 0x000fe60008000818 */
[----:B------:R-:W-:Y:S02]  /*c4b0*/  WARPGROUP.DEPBAR.LE gsb0, 0x0 ;  /* 0x00008000000079c5 */ /* 0x000fe40000010000 */
[----:B------:R3:W-:Y:S06]  /*c4c0*/  BAR.ARV R11, 0x100 ;  /* 0x0004000b0000751d */ /* 0x0007ec0000002000 */
[-C--:B------:R-:W-:Y:S01]  /*c4d0*/  FMUL.FTZ R24, R24, R13.reuse ;  /* 0x0000000d18187220 */ /* 0x080fe20000410000 */
[----:B------:R-:W-:Y:S01]  /*c4e0*/  FMUL.FTZ R25, R25, R13 ;  /* 0x0000000d19197220 */ /* 0x000fe20000410000 */
[----:B---3--:R-:W-:-:S02]  /*c4f0*/  IMAD.U32 R11, RZ, RZ, UR39 ;  /* 0x00000027ff0b7e24 */ /* 0x008fc4000f8e00ff */
        /* <DEDUP_REMOVED lines=26> */
[----:B---3--:R-:W-:Y:S01]  /*c6a0*/  IMAD.U32 R11, RZ, RZ, UR57 ;  /* 0x00000039ff0b7e24 */ /* 0x008fe2000f8e00ff */
[----:B0-----:R-:W-:Y:S01]  /*c6b0*/  F2FP.F16.F32.PACK_AB R13, R131, R130 ;  /* 0x00000082830d723e */ /* 0x001fe200000000ff */
[----:B------:R-:W-:Y:S01]  /*c6c0*/  UMOV UR57, UR39 ;  /* 0x0000002700397c82 */ /* 0x000fe20008000000 */
        /* <DEDUP_REMOVED lines=24> */
[C---:B0-----:R-:W-:Y:S01]  /*c850*/  F2FP.F16.F32.PACK_AB R11, R143.reuse, R142 ;  /* 0x0000008e8f0b723e */ /* 0x041fe200000000ff */
[----:B------:R-:W-:Y:S01]  /*c860*/  FADD.FTZ R143, R143, R7 ;  /* 0x000000078f8f7221 */ /* 0x000fe20000010000 */
[----:B------:R-:W-:Y:S01]  /*c870*/  FADD.FTZ R7, R132, R6 ;  /* 0x0000000684077221 */ /* 0x000fe20000010000 */
[-C--:B------:R-:W-:Y:S01]  /*c880*/  FMUL.FTZ R66, R66, R17.reuse ;  /* 0x0000001142427220 */ /* 0x080fe20000410000 */
[-C--:B------:R-:W-:Y:S01]  /*c890*/  FMUL.FTZ R67, R67, R17.reuse ;  /* 0x0000001143437220 */ /* 0x080fe20000410000 */
[----:B------:R0:W-:Y:S01]  /*c8a0*/  STSM.16.M88.4 [R2+0x24300], R8 ;  /* 0x0243000802007844 */ /* 0x0001e20000000200 */
[----:B------:R-:W-:Y:S01]  /*c8b0*/  FADD.FTZ R7, R14, R7 ;  /* 0x000000070e077221 */ /* 0x000fe20000010000 */
[----:B------:R-:W-:Y:S01]  /*c8c0*/  FADD.FTZ R143, R130, R143 ;  /* 0x0000008f828f7221 */ /* 0x000fe20000010000 */
[----:B------:R-:W-:Y:S01]  /*c8d0*/  F2FP.F16.F32.PACK_AB R14, R14, R132 ;  /* 0x000000840e0e723e */ /* 0x000fe200000000ff */
[-C--:B------:R-:W-:Y:S01]  /*c8e0*/  FMUL.FTZ R70, R70, R17.reuse ;  /* 0x0000001146467220 */ /* 0x080fe20000410000 */
[----:B------:R-:W-:Y:S01]  /*c8f0*/  FADD.FTZ R7, R120, R7 ;  /* 0x0000000778077221 */ /* 0x000fe20000010000 */
[----:B------:R-:W-:Y:S01]  /*c900*/  FADD.FTZ R6, R131, R143 ;  /* 0x0000008f83067221 */ /* 0x000fe20000010000 */
[----:B------:R-:W-:-:S03]  /*c910*/  FMUL.FTZ R71, R71, R17 ;  /* 0x0000001147477220 */ /* 0x000fc60000410000 */
[----:B-1----:R-:W-:Y:S01]  /*c920*/  FADD.FTZ R6, R15, R6 ;  /* 0x000000060f067221 */ /* 0x002fe20000010000 */
[----:B--2---:R-:W-:-:S03]  /*c930*/  F2FP.F16.F32.PACK_AB R15, R135, R15 ;  /* 0x0000000f870f723e */ /* 0x004fc600000000ff */
[----:B------:R-:W-:Y:S01]  /*c940*/  FADD.FTZ R6, R135, R6 ;  /* 0x0000000687067221 */ /* 0x000fe20000010000 */
[----:B0-----:R-:W0:Y:S01]  /*c950*/  MUFU.EX2 R8, R121 ;  /* 0x0000007900087308 */ /* 0x001e220000000800 */
[----:B------:R-:W-:Y:S07]  /*c960*/  STSM.16.M88.4 [R2+0x25b00], R12 ;  /* 0x025b000c02007844 */ /* 0x000fee0000000200 */
[----:B------:R-:W1:Y:S08]  /*c970*/  MUFU.EX2 R10, R125 ;  /* 0x0000007d000a7308 */ /* 0x000e700000000800 */
[----:B------:R-:W2:Y:S01]  /*c980*/  MUFU.EX2 R9, R122 ;  /* 0x0000007a00097308 */ /* 0x000ea20000000800 */
[C---:B0-----:R-:W-:Y:S01]  /*c990*/  FADD.FTZ R7, R8.reuse, R7 ;  /* 0x0000000708077221 */ /* 0x041fe20000010000 */
[----:B------:R-:W-:-:S03]  /*c9a0*/  F2FP.F16.F32.PACK_AB R8, R8, R120 ;  /* 0x000000780808723e */ /* 0x000fc600000000ff */
[----:B------:R-:W-:-:S03]  /*c9b0*/  FADD.FTZ R7, R124, R7 ;  /* 0x000000077c077221 */ /* 0x000fc60000010000 */
[----:B------:R-:W0:Y:S01]  /*c9c0*/  MUFU.EX2 R11, R126 ;  /* 0x0000007e000b7308 */ /* 0x000e220000000800 */
[C---:B-1----:R-:W-:Y:S01]  /*c9d0*/  FADD.FTZ R7, R10.reuse, R7 ;  /* 0x000000070a077221 */ /* 0x042fe20000010000 */
[----:B------:R-:W-:-:S03]  /*c9e0*/  F2FP.F16.F32.PACK_AB R10, R10, R124 ;  /* 0x0000007c0a0a723e */ /* 0x000fc600000000ff */
[----:B------:R-:W-:Y:S01]  /*c9f0*/  FADD.FTZ R7, R112, R7 ;  /* 0x0000000770077221 */ /* 0x000fe20000010000 */
[----:B--2---:R-:W-:Y:S01]  /*ca00*/  FADD.FTZ R6, R9, R6 ;  /* 0x0000000609067221 */ /* 0x004fe20000010000 */
[----:B------:R-:W-:-:S03]  /*ca10*/  F2FP.F16.F32.PACK_AB R9, R123, R9 ;  /* 0x000000097b09723e */ /* 0x000fc600000000ff */
[----:B------:R-:W-:Y:S01]  /*ca20*/  FADD.FTZ R18, R123, R6 ;  /* 0x000000067b127221 */ /* 0x000fe20000010000 */
[C---:B------:R-:W-:Y:S01]  /*ca30*/  FADD.FTZ R6, R20.reuse, R7 ;  /* 0x0000000714067221 */ /* 0x040fe20000010000 */
[----:B------:R-:W-:Y:S02]  /*ca40*/  F2FP.F16.F32.PACK_AB R20, R20, R112 ;  /* 0x000000701414723e */ /* 0x000fe400000000ff */
[----:B0-----:R-:W-:Y:S01]  /*ca50*/  FADD.FTZ R7, R11, R18 ;  /* 0x000000120b077221 */ /* 0x001fe20000010000 */
[----:B------:R-:W-:Y:S01]  /*ca60*/  FADD.FTZ R6, R116, R6 ;  /* 0x0000000674067221 */ /* 0x000fe20000010000 */
[C---:B------:R-:W-:Y:S02]  /*ca70*/  F2FP.F16.F32.PACK_AB R11, R127.reuse, R11 ;  /* 0x0000000b7f0b723e */ /* 0x040fe400000000ff */
[----:B------:R-:W-:Y:S01]  /*ca80*/  FADD.FTZ R7, R127, R7 ;  /* 0x000000077f077221 */ /* 0x000fe20000010000 */
[C---:B------:R-:W-:Y:S01]  /*ca90*/  FADD.FTZ R6, R22.reuse, R6 ;  /* 0x0000000616067221 */ /* 0x040fe20000010000 */
[----:B------:R-:W-:Y:S01]  /*caa0*/  F2FP.F16.F32.PACK_AB R22, R22, R116 ;  /* 0x000000741616723e */ /* 0x000fe200000000ff */
[----:B------:R0:W-:Y:S01]  /*cab0*/  STSM.16.M88.4 [R2+0x27300], R8 ;  /* 0x0273000802007844 */ /* 0x0001e20000000200 */
[----:B------:R-:W-:Y:S01]  /*cac0*/  FADD.FTZ R7, R21, R7 ;  /* 0x0000000715077221 */ /* 0x000fe20000010000 */
[----:B------:R-:W-:Y:S01]  /*cad0*/  FADD.FTZ R6, R104, R6 ;  /* 0x0000000668067221 */ /* 0x000fe20000010000 */
[----:B------:R-:W-:-:S02]  /*cae0*/  F2FP.F16.F32.PACK_AB R21, R115, R21 ;  /* 0x000000157315723e */ /* 0x000fc400000000ff */
[----:B------:R-:W-:Y:S01]  /*caf0*/  FADD.FTZ R7, R115, R7 ;  /* 0x0000000773077221 */ /* 0x000fe20000010000 */
[----:B------:R-:W-:-:S03]  /*cb00*/  FADD.FTZ R6, R105, R6 ;  /* 0x0000000669067221 */ /* 0x000fc60000010000 */
[----:B------:R-:W-:Y:S01]  /*cb10*/  FADD.FTZ R7, R23, R7 ;  /* 0x0000000717077221 */ /* 0x000fe20000010000 */
[----:B------:R-:W-:Y:S01]  /*cb20*/  FADD.FTZ R6, R108, R6 ;  /* 0x000000066c067221 */ /* 0x000fe20000010000 */
[C---:B------:R-:W-:Y:S02]  /*cb30*/  F2FP.F16.F32.PACK_AB R23, R119.reuse, R23 ;  /* 0x000000177717723e */ /* 0x040fe400000000ff */
[----:B------:R-:W-:Y:S01]  /*cb40*/  FADD.FTZ R7, R119, R7 ;  /* 0x0000000777077221 */ /* 0x000fe20000010000 */
[----:B------:R-:W-:Y:S01]  /*cb50*/  FADD.FTZ R113, R109, R6 ;  /* 0x000000066d717221 */ /* 0x000fe20000010000 */
[----:B0-----:R-:W-:Y:S02]  /*cb60*/  F2FP.F16.F32.PACK_AB R8, R105, R104 ;  /* 0x000000686908723e */ /* 0x001fe400000000ff */
        /* <DEDUP_REMOVED lines=11> */
[----:B------:R-:W-:Y:S02]  /*cc20*/  FADD.FTZ R13, R101, R18 ;  /* 0x00000012650d7221 */ /* 0x000fe40000010000 */
[----:B------:R1:W-:Y:S01]  /*cc30*/  STSM.16.M88.4 [R2+0x2a300], R8 ;  /* 0x02a3000802007844 */ /* 0x0003e20000000200 */
[----:B------:R-:W-:Y:S01]  /*cc40*/  FADD.FTZ R6, R98, R7 ;  /* 0x0000000762067221 */ /* 0x000fe20000010000 */
[----:B------:R-:W-:Y:S01]  /*cc50*/  FADD.FTZ R12, R88, R13 ;  /* 0x0000000d580c7221 */ /* 0x000fe20000010000 */
[----:B------:R-:W-:Y:S01]  /*cc60*/  MUFU.EX2 R18, R75 ;  /* 0x0000004b00127308 */ /* 0x000fe20000000800 */
[----:B0-----:R-:W-:Y:S01]  /*cc70*/  F2FP.F16.F32.PACK_AB R20, R81, R80 ;  /* 0x000000505114723e */ /* 0x001fe200000000ff */
[----:B------:R-:W-:Y:S01]  /*cc80*/  FADD.FTZ R7, R99, R6 ;  /* 0x0000000663077221 */ /* 0x000fe20000010000 */
[----:B------:R-:W-:-:S03]  /*cc90*/  FADD.FTZ R13, R89, R12 ;  /* 0x0000000c590d7221 */ /* 0x000fc60000010000 */
[----:B------:R-:W-:Y:S01]  /*cca0*/  FADD.FTZ R6, R102, R7 ;  /* 0x0000000766067221 */ /* 0x000fe20000010000 */
[----:B------:R-:W-:Y:S01]  /*ccb0*/  FADD.FTZ R12, R92, R13 ;  /* 0x0000000d5c0c7221 */ /* 0x000fe20000010000 */
[----:B------:R0:W2:Y:S02]  /*ccc0*/  MUFU.EX2 R7, R74 ;  /* 0x0000004a00077308 */ /* 0x0000a40000000800 */
[----:B------:R-:W-:Y:S01]  /*ccd0*/  FADD.FTZ R13, R103, R6 ;  /* 0x00000006670d7221 */ /* 0x000fe20000010000 */
[----:B------:R-:W-:Y:S01]  /*cce0*/  FADD.FTZ R15, R93, R12 ;  /* 0x0000000c5d0f7221 */ /* 0x000fe20000010000 */
[----:B-1----:R-:W-:Y:S02]  /*ccf0*/  F2FP.F16.F32.PACK_AB R8, R97, R96 ;  /* 0x000000606108723e */ /* 0x002fe400000000ff */
[----:B------:R-:W-:Y:S01]  /*cd00*/  FADD.FTZ R6, R90, R13 ;  /* 0x0000000d5a067221 */ /* 0x000fe20000010000 */
[----:B------:R-:W-:Y:S01]  /*cd10*/  FADD.FTZ R12, R80, R15 ;  /* 0x0000000f500c7221 */ /* 0x000fe20000010000 */
[----:B------:R1:W3:Y:S01]  /*cd20*/  MUFU.EX2 R96, R78 ;  /* 0x0000004e00607308 */ /* 0x0002e20000000800 */
[----:B------:R-:W-:Y:S01]  /*cd30*/  F2FP.F16.F32.PACK_AB R9, R99, R98 ;  /* 0x000000626309723e */ /* 0x000fe200000000ff */
[----:B------:R-:W-:Y:S01]  /*cd40*/  FADD.FTZ R13, R91, R6 ;  /* 0x000000065b0d7221 */ /* 0x000fe20000010000 */
[----:B------:R-:W-:Y:S01]  /*cd50*/  FADD.FTZ R15, R81, R12 ;  /* 0x0000000c510f7221 */ /* 0x000fe20000010000 */
[----:B------:R-:W-:-:S02]  /*cd60*/  F2FP.F16.F32.PACK_AB R10, R101, R100 ;  /* 0x00000064650a723e */ /* 0x000fc400000000ff */
[----:B------:R-:W-:Y:S01]  /*cd70*/  FADD.FTZ R6, R94, R13 ;  /* 0x0000000d5e067221 */ /* 0x000fe20000010000 */
[----:B------:R-:W-:Y:S01]  /*cd80*/  FADD.FTZ R14, R84, R15 ;  /* 0x0000000f540e7221 */ /* 0x000fe20000010000 */
[----:B------:R-:W-:Y:S02]  /*cd90*/  F2FP.F16.F32.PACK_AB R11, R103, R102 ;  /* 0x00000066670b723e */ /* 0x000fe400000000ff */
[----:B------:R-:W-:Y:S01]  /*cda0*/  FADD.FTZ R15, R95, R6 ;  /* 0x000000065f0f7221 */ /* 0x000fe20000010000 */
[----:B------:R-:W-:Y:S01]  /*cdb0*/  FADD.FTZ R21, R85, R14 ;  /* 0x0000000e55157221 */ /* 0x000fe20000010000 */
[----:B------:R-:W-:Y:S01]  /*cdc0*/  F2FP.F16.F32.PACK_AB R12, R89, R88 ;  /* 0x00000058590c723e */ /* 0x000fe200000000ff */
[----:B------:R4:W-:Y:S01]  /*cdd0*/  STSM.16.M88.4 [R2+0x2bb00], R8 ;  /* 0x02bb000802007844 */ /* 0x0009e20000000200 */
[----:B------:R-:W-:Y:S01]  /*cde0*/  FADD.FTZ R6, R82, R15 ;  /* 0x0000000f52067221 */ /* 0x000fe20000010000 */
[----:B------:R-:W-:Y:S01]  /*cdf0*/  FADD.FTZ R22, R72, R21 ;  /* 0x0000001548167221 */ /* 0x000fe20000010000 */
[----:B------:R-:W-:-:S02]  /*ce00*/  F2FP.F16.F32.PACK_AB R13, R91, R90 ;  /* 0x0000005a5b0d723e */ /* 0x000fc400000000ff */
[----:B------:R-:W-:Y:S01]  /*ce10*/  FADD.FTZ R21, R83, R6 ;  /* 0x0000000653157221 */ /* 0x000fe20000010000 */
[----:B------:R-:W-:Y:S01]  /*ce20*/  FADD.FTZ R23, R73, R22 ;  /* 0x0000001649177221 */ /* 0x000fe20000010000 */
[----:B------:R-:W-:Y:S02]  /*ce30*/  F2FP.F16.F32.PACK_AB R14, R93, R92 ;  /* 0x0000005c5d0e723e */ /* 0x000fe400000000ff */
[----:B------:R-:W-:Y:S01]  /*ce40*/  FADD.FTZ R6, R86, R21 ;  /* 0x0000001556067221 */ /* 0x000fe20000010000 */
[----:B0-----:R-:W-:Y:S01]  /*ce50*/  FADD.FTZ R74, R76, R23 ;  /* 0x000000174c4a7221 */ /* 0x001fe20000010000 */
[----:B------:R-:W-:Y:S02]  /*ce60*/  F2FP.F16.F32.PACK_AB R15, R95, R94 ;  /* 0x0000005e5f0f723e */ /* 0x000fe400000000ff */
[----:B-1----:R-:W-:Y:S01]  /*ce70*/  FADD.FTZ R78, R87, R6 ;  /* 0x00000006574e7221 */ /* 0x002fe20000010000 */
[----:B------:R-:W-:Y:S01]  /*ce80*/  F2FP.F16.F32.PACK_AB R21, R83, R82 ;  /* 0x000000525315723e */ /* 0x000fe200000000ff */
[----:B------:R-:W-:Y:S01]  /*ce90*/  FADD.FTZ R6, R77, R74 ;  /* 0x0000004a4d067221 */ /* 0x000fe20000010000 */
[----:B------:R-:W-:Y:S01]  /*cea0*/  F2FP.F16.F32.PACK_AB R22, R85, R84 ;  /* 0x000000545516723e */ /* 0x000fe200000000ff */
[----:B------:R1:W-:Y:S01]  /*ceb0*/  STSM.16.M88.4 [R2+0x2d300], R12 ;  /* 0x02d3000c02007844 */ /* 0x0003e20000000200 */
[----:B------:R-:W-:Y:S01]  /*cec0*/  F2FP.F16.F32.PACK_AB R23, R87, R86 ;  /* 0x000000565717723e */ /* 0x000fe200000000ff */
[----:B----4-:R-:W-:Y:S01]  /*ced0*/  IMAD.MOV.U32 R10, RZ, RZ, R16 ;  /* 0x000000ffff0a7224 */ /* 0x010fe200078e0010 */
[----:B------:R-:W-:Y:S01]  /*cee0*/  F2FP.F16.F32.PACK_AB R72, R73, R72 ;  /* 0x000000484948723e */ /* 0x000fe200000000ff */
[----:B------:R-:W-:Y:S01]  /*cef0*/  IMAD.MOV.U32 R9, RZ, RZ, R3 ;  /* 0x000000ffff097224 */ /* 0x000fe200078e0003 */
[----:B------:R-:W-:Y:S01]  /*cf00*/  F2FP.F16.F32.PACK_AB R74, R77, R76 ;  /* 0x0000004c4d4a723e */ /* 0x000fe200000000ff */
[----:B------:R1:W-:Y:S01]  /*cf10*/  STSM.16.M88.4 [R2+0x2eb00], R20 ;  /* 0x02eb001402007844 */ /* 0x0003e20000000200 */
[----:B--2---:R-:W-:Y:S01]  /*cf20*/  F2FP.F16.F32.PACK_AB R73, R18, R7 ;  /* 0x000000071249723e */ /* 0x004fe200000000ff */
[----:B------:R-:W-:Y:S01]  /*cf30*/  FADD.FTZ R77, R7, R78 ;  /* 0x0000004e074d7221 */ /* 0x000fe20000010000 */
[----:B---3--:R-:W-:Y:S01]  /*cf40*/  F2FP.F16.F32.PACK_AB R75, R79, R96 ;  /* 0x000000604f4b723e */ /* 0x008fe200000000ff */
[----:B------:R-:W-:-:S02]  /*cf50*/  IMAD.MOV.U32 R8, RZ, RZ, R5 ;  /* 0x000000ffff087224 */ /* 0x000fc400078e0005 */
        /* <DEDUP_REMOVED lines=8> */
[----:B0-----:R-:W0:Y:S01]  /*cfe0*/  FENCE.VIEW.ASYNC.S ;  /* 0x00000000000073c6 */ /* 0x001e220000000000 */
[----:B------:R-:W-:Y:S01]  /*cff0*/  FADD.FTZ R7, R79, R18 ;  /* 0x000000124f077221 */ /* 0x000fe20000010000 */
[----:B0-----:R-:W-:Y:S01]  /*d000*/  NOP ;  /* 0x0000000000007918 */ /* 0x001fe20000000000 */
[----:B------:R-:W-:Y:S05]  /*d010*/  @P2 BRA `(.L_x_2110) ;  /* 0xffffffc800442947 */ /* 0x000fea000383ffff */
.L_x_2101:
[----:B------:R-:W-:Y:S06]  /*d020*/  BAR.ARV 0x8, 0x200 ;  /* 0x0208000000007b1d */ /* 0x000fec0000002000 */
[----:B------:R-:W-:Y:S05]  /*d030*/  @!P0 BRA `(.L_x_2111) ;  /* 0x0000000000048947 */ /* 0x000fea0003800000 */
[----:B------:R-:W-:Y:S01]  /*d040*/  BPT.TRAP 0x1 ;  /* 0x000000040000795c */ /* 0x000fe20000300000 */
.L_x_2111:
[----:B------:R-:W-:Y:S01]  /*d050*/  ULEA UR9, UR39, UR36, 0x3 ;  /* 0x0000002427097291 */ /* 0x000fe2000f8e183f */
[----:B------:R-:W-:-:S08]  /*d060*/  SHF.L.U32 R4, R16, 0x1f, RZ ;  /* 0x0000001f10047819 */ /* 0x000fd000000006ff */
[----:B------:R3:W4:Y:S01]  /*d070*/  SYNCS.PHASECHK.TRANS64.TRYWAIT P2, [UR9+0x31c50], R4 ;  /* 0x031c5004ff0075a7 */ /* 0x0007220008040149 */
[----:B------:R-:W-:Y:S05]  /*d080*/  @!P0 BRA `(.L_x_2112) ;  /* 0x0000000000048947 */ /* 0x000fea0003800000 */
[----:B------:R-:W-:Y:S01]  /*d090*/  BPT.TRAP 0x1 ;  /* 0x000000040000795c */ /* 0x000fe20000300000 */
.L_x_2112:
[----:B----4-:R-:W-:Y:S05]  /*d0a0*/  @P2 BRA `(.L_x_2113) ;  /* 0x0000000000082947 */ /* 0x010fea0003800000 */
[----:B------:R-:W4:Y:S02]  /*d0b0*/  SYNCS.PHASECHK.TRANS64.TRYWAIT P0, [UR9+0x31c50], R4 ;  /* 0x031c5004ff0075a7 */ /* 0x000f240008000149 */
[----:B----4-:R-:W-:Y:S05]  /*d0c0*/  @!P0 BRA `(.L_x_2114) ;  /* 0x000000a000f88947 */ /* 0x010fea0003800000 */
.L_x_2113:
[----:B------:R-:W-:Y:S01]  /*d0d0*/  UIADD3 UR36, UR36, 0x200, URZ ;  /* 0x0000020024247890 */ /* 0x000fe2000fffe03f */
[----:B012---:R-:W2:Y:S01]  /*d0e0*/  LDL.LU R14, [R1+0x24] ;  /* 0x00002400010e7983 */ /* 0x007ea20000300800 */
[----:B------:R-:W-:Y:S01]  /*d0f0*/  ULOP3.LUT UR37, UR37, 0x10000, URZ, 0xfc, !UPT ;  /* 0x0001000025257892 */ /* 0x000fe2000f8efc3f */
[----:B------:R-:W-:Y:S01]  /*d100*/  WARPGROUP.ARRIVE ;  /* 0x00000000000079c5 */ /* 0x000fe20000000000 */
[----:B------:R-:W-:Y:S01]  /*d110*/  USHF.R.U32.HI UR36, URZ, 0x4, UR36 ;  /* 0x000000043f247899 */ /* 0x000fe20008011624 */
[----:B----4-:R-:W0:Y:S01]  /*d120*/  SHFL.BFLY PT, R9, R6, 0x2, 0x1f ;  /* 0x0c401f0006097f89 */ /* 0x010e2200000e0000 */
[----:B------:R-:W-:Y:S01]  /*d130*/  UMOV UR5, 0xc0000010 ;  /* 0xc000001000057882 */ /* 0x000fe20000000000 */
[----:B------:R-:W-:Y:S01]  /*d140*/  UMOV UR7, 0x80000020 ;  /* 0x8000002000077882 */ /* 0x000fe20000000000 */
[----:B------:R-:W-:Y:S01]  /*d150*/  ULOP3.LUT UR36, UR36, 0x3fff, URZ, 0xc0, !UPT ;  /* 0x00003fff24247892 */ /* 0x000fe2000f8ec03f */
[----:B---3--:R-:W1:Y:S01]  /*d160*/  SHFL.BFLY PT, R4, R7, 0x2, 0x1f ;  /* 0x0c401f0007047f89 */ /* 0x008e6200000e0000 */
[----:B------:R-:W-:Y:S01]  /*d170*/  UMOV UR4, UR37 ;  /* 0x0000002500047c82 */ /* 0x000fe20008000000 */
[----:B------:R-:W-:Y:S01]  /*d180*/  IMAD.MOV.U32 R10, RZ, RZ, RZ ;  /* 0x000000ffff0a7224 */ /* 0x000fe200078e00ff */
[----:B------:R-:W-:Y:S01]  /*d190*/  ULOP3.LUT UR8, UR36, 0x2400000, URZ, 0xfc, !UPT ;  /* 0x0240000024087892 */ /* 0x000fe2000f8efc3f */
[----:B------:R-:W-:-:S02]  /*d1a0*/  IMAD.MOV.U32 R72, RZ, RZ, -0x800000 ;  /* 0xff800000ff487424 */ /* 0x000fc400078e00ff */
[----:B------:R-:W-:Y:S01]  /*d1b0*/  IMAD.MOV.U32 R73, RZ, RZ, -0x800000 ;  /* 0xff800000ff497424 */ /* 0x000fe200078e00ff */
[----:B------:R-:W-:Y:S02]  /*d1c0*/  UIMAD UR8, UR39, 0x6c0, UR8 ;  /* 0x000006c0270878a4 */ /* 0x000fe4000f8e0208 */
[----:B------:R-:W-:-:S04]  /*d1d0*/  UIADD3 UR39, UR39, 0x1, URZ ;  /* 0x0000000127277890 */ /* 0x000fc8000fffe03f */
[----:B------:R-:W-:Y:S01]  /*d1e0*/  UISETP.NE.AND UP0, UPT, UR39, 0x2, UPT ;  /* 0x000000022700788c */ /* 0x000fe2000bf05270 */
[----:B------:R-:W-:Y:S02]  /*d1f0*/  UMOV UR6, UR8 ;  /* 0x0000000800067c82 */ /* 0x000fe40008000000 */
[----:B------:R-:W-:Y:S01]  /*d200*/  HGMMA.64x96x16.F32 R24, gdesc[UR4].tnspB, R24, gsb0 ;  /* 0x41600000041879f0 */ /* 0x000fe20008000818 */
[----:B------:R-:W-:Y:S02]  /*d210*/  UIADD3 UR4, UR37, 0x180, URZ ;  /* 0x0000018025047890 */ /* 0x000fe4000fffe03f */
[----:B------:R-:W-:Y:S01]  /*d220*/  UIADD3 UR6, UR8, 0x40, URZ ;  /* 0x0000004008067890 */ /* 0x000fe2000fffe03f */
[----:B0-----:R-:W-:Y:S01]  /*d230*/  FADD.FTZ R9, R9, R6 ;  /* 0x0000000609097221 */ /* 0x001fe20000010000 */
[----:B------:R-:W-:Y:S01]  /*d240*/  UMOV UR5, 0xc0000010 ;  /* 0xc000001000057882 */ /* 0x000fe20000000000 */
[----:B------:R-:W-:Y:S01]  /*d250*/  UMOV UR7, 0x80000020 ;  /* 0x8000002000077882 */ /* 0x000fe20000000000 */
[----:B-1----:R-:W-:Y:S01]  /*d260*/  FADD.FTZ R8, R4, R7 ;  /* 0x0000000704087221 */ /* 0x002fe20000010000 */
[----:B------:R-:W-:Y:S01]  /*d270*/  IMAD.U32 R6, RZ, RZ, UR9 ;  /* 0x00000009ff067e24 */ /* 0x000fe2000f8e00ff */
[----:B------:R-:W0:Y:S01]  /*d280*/  SHFL.BFLY PT, R4, R9, 0x1, 0x1f ;  /* 0x0c201f0009047f89 */ /* 0x000e2200000e0000 */
[----:B------:R-:W-:-:S03]  /*d290*/  USEL UR39, UR39, URZ, UP0 ;  /* 0x0000003f27277287 */ /* 0x000fc60008000000 */
[----:B------:R-:W1:Y:S01]  /*d2a0*/  SHFL.BFLY PT, R11, R8, 0x1, 0x1f ;  /* 0x0c201f00080b7f89 */ /* 0x000e6200000e0000 */
[----:B0-----:R-:W-:Y:S01]  /*d2b0*/  FADD.FTZ R12, R9, R4 ;  /* 0x00000004090c7221 */ /* 0x001fe20000010000 */
[----:B------:R-:W-:Y:S02]  /*d2c0*/  IMAD.MOV.U32 R4, RZ, RZ, RZ ;  /* 0x000000ffff047224 */ /* 0x000fe400078e00ff */
[----:B-1----:R-:W-:Y:S02]  /*d2d0*/  FADD.FTZ R13, R8, R11 ;  /* 0x0000000b080d7221 */ /* 0x002fe40000010000 */
[----:B------:R-:W-:Y:S01]  /*d2e0*/  FSETP.NE.FTZ.AND P0, PT, R12, RZ, PT ;  /* 0x000000ff0c00720b */ /* 0x000fe20003f15000 */
[----:B------:R-:W-:Y:S02]  /*d2f0*/  @!P1 VIADD R8, R6, 0x31c60 ;  /* 0x00031c6006089836 */ /* 0x000fe40000000000 */
[----:B------:R-:W-:-:S03]  /*d300*/  FSETP.NE.FTZ.AND P2, PT, R13, RZ, PT ;  /* 0x000000ff0d00720b */ /* 0x000fc60003f55000 */
[----:B------:R-:W-:-:S07]  /*d310*/  @!P1 PRMT R8, RZ, 0x654, R8 ;  /* 0x00000654ff089816 */ /* 0x000fce0000000008 */
[----:B------:R-:W0:Y:S01]  /*d320*/  @P0 MUFU.LG2 R7, R12 ;  /* 0x0000000c00070308 */ /* 0x000e220000000c00 */
[C---:B------:R-:W-:Y:S02]  /*d330*/  @P0 FMUL.FTZ R6, R0.reuse, 0.69314718246459960938 ;  /* 0x3f31721800060820 */ /* 0x040fe40000410000 */
[----:B------:R-:W-:-:S05]  /*d340*/  @P2 FMUL.FTZ R9, R0, 0.69314718246459960938 ;  /* 0x3f31721800092820 */ /* 0x000fca0000410000 */
[----:B------:R-:W1:Y:S08]  /*d350*/  @P2 MUFU.LG2 R11, R13 ;  /* 0x0000000d000b2308 */ /* 0x000e700000000c00 */
[----:B------:R-:W3:Y:S01]  /*d360*/  @P0 MUFU.RCP R4, R12 ;  /* 0x0000000c00040308 */ /* 0x000ee20000001000 */
        /* <DEDUP_REMOVED lines=20> */
[----:B--2---:R-:W-:-:S05]  /*d4b0*/  VIADD R14, R14, 0x1 ;  /* 0x000000010e0e7836 */ /* 0x004fca0000000000 */
        /* <DEDUP_REMOVED lines=39> */
[----:B------:R-:W-:-:S06]  /*d730*/  USEL UR4, URZ, 0x1, UP0 ;  /* 0x000000013f047887 */ /* 0x000fcc0008000000 */
[----:B------:R-:W-:Y:S01]  /*d740*/  LOP3.LUT R16, R16, UR4, RZ, 0x3c, !PT ;  /* 0x0000000410107c12 */ /* 0x000fe2000f8e3cff */
        /* <DEDUP_REMOVED lines=50> */
.L_x_2084:
[----:B------:R-:W0:Y:S08]  /*da70*/  S2UR UR4, SR_CgaCtaId ;  /* 0x00000000000479c3 */ /* 0x000e300000008800 */
[----:B------:R-:W-:Y:S06]  /*da80*/  BAR.SYNC.DEFER_BLOCKING 0x5, 0x200 ;  /* 0x0148000000007b1d */ /* 0x000fec0000010000 */
[----:B------:R-:W-:Y:S01]  /*da90*/  UMOV UR36, 0x400 ;  /* 0x0000040000247882 */ /* 0x000fe20000000000 */
[----:B------:R-:W-:Y:S01]  /*daa0*/  BSSY B0, `(.L_x_2115) ;  /* 0x0000288000007945 */ /* 0x000fe20003800000 */
[----:B0-----:R-:W-:-:S09]  /*dab0*/  ULEA UR36, UR4, UR36, 0x18 ;  /* 0x0000002404247291 */ /* 0x001fd2000f8ec03f */
[----:B------:R-:W0:Y:S01]  /*dac0*/  LDS.128 R4, [UR36+0x31cd0] ;  /* 0x031cd024ff047984 */ /* 0x000e220008000c00 */
[----:B------:R-:W-:Y:S06]  /*dad0*/  BAR.ARV 0x4, 0x200 ;  /* 0x0108000000007b1d */ /* 0x000fec0000002000 */
[----:B------:R-:W-:Y:S05]  /*dae0*/  @P0 BRA `(.L_x_2116) ;  /* 0x0000001c00700947 */ /* 0x000fea0003800000 */
[----:B------:R-:W2:Y:S01]  /*daf0*/  LDL R0, [R1+0x44] ;  /* 0x0000440001007983 */ /* 0x000ea20000100800 */
[----:B------:R-:W1:Y:S03]  /*db00*/  S2UR UR6, SR_SWINHI ;  /* 0x00000000000679c3 */ /* 0x000e660000002f00 */
[----:B------:R-:W3:Y:S05]  /*db10*/  LDL R84, [R1+0x18] ;  /* 0x0000180001547983 */ /* 0x000eea0000100800 */
[----:B------:R-:W4:Y:S01]  /*db20*/  LDC.64 R80, c[0x0][0xc00] ;  /* 0x00030000ff507b82 */ /* 0x000f220000000a00 */
[----:B------:R-:W-:Y:S01]  /*db30*/  UMOV UR4, UR36 ;  /* 0x0000002400047c82 */ /* 0x000fe20008000000 */
[----:B-1----:R-:W-:Y:S01]  /*db40*/  UMOV UR5, UR6 ;  /* 0x0000000600057c82 */ /* 0x002fe20008000000 */
[----:B------:R-:W-:-:S02]  /*db50*/  IMAD.U32 R78, RZ, RZ, UR4 ;  /* 0x00000004ff4e7e24 */ /* 0x000fc4000f8e00ff */
[----:B------:R-:W-:Y:S01]  /*db60*/  IMAD.U32 R79, RZ, RZ, UR5 ;  /* 0x00000005ff4f7e24 */ /* 0x000fe2000f8e00ff */
[----:B------:R-:W-:Y:S01]  /*db70*/  F2FP.F16.F32.PACK_AB R26, R45, R44 ;  /* 0x0000002c2d1a723e */ /* 0x000fe200000000ff */
[C---:B------:R-:W-:Y:S01]  /*db80*/  IMAD.SHL.U32 R83, R149.reuse, 0x4, RZ ;  /* 0x0000000495537824 */ /* 0x040fe200078e00ff */
[----:B------:R-:W-:Y:S01]  /*db90*/  SHF.L.U64.HI R82, R149, 0x2, R154 ;  /* 0x0000000295527819 */ /* 0x000fe2000001029a */
[----:B------:R-:W-:Y:S01]  /*dba0*/  ULDC.64 UR4, c[0x0][0xc08] ;  /* 0x0003020000047ab9 */ /* 0x000fe20000000a00 */
[----:B------:R-:W-:Y:S01]  /*dbb0*/  BAR.SYNC.DEFER_BLOCKING 0x1, 0x180 ;  /* 0x0046000000007b1d */ /* 0x000fe20000010000 */
[----:B--2---:R-:W-:-:S03]  /*dbc0*/  IMAD.WIDE R8, R0, 0x2, R78 ;  /* 0x0000000200087825 */ /* 0x004fc600078e024e */
[C---:B------:R-:W-:Y:S02]  /*dbd0*/  IADD3 R11, P1, R8.reuse, 0x6000, RZ ;  /* 0x00006000080b7810 */ /* 0x040fe40007f3e0ff */
[C---:B------:R-:W-:Y:S02]  /*dbe0*/  LOP3.LUT R3, R8.reuse, 0x180, RZ, 0xc0, !PT ;  /* 0x0000018008037812 */ /* 0x040fe400078ec0ff */
[----:B------:R-:W-:Y:S02]  /*dbf0*/  IADD3 R10, P0, R8, 0x6020, RZ ;  /* 0x00006020080a7810 */ /* 0x000fe40007f1e0ff */
[----:B------:R-:W-:Y:S02]  /*dc00*/  LOP3.LUT R0, R11, 0x180, RZ, 0xc0, !PT ;  /* 0x000001800b007812 */ /* 0x000fe400078ec0ff */
[----:B------:R-:W-:Y:S02]  /*dc10*/  SHF.R.U64 R3, R3, 0x3, RZ ;  /* 0x0000000303037819 */ /* 0x000fe400000012ff */
[----:B0-----:R-:W-:-:S02]  /*dc20*/  LOP3.LUT R4, R10, 0x180, RZ, 0xc0, !PT ;  /* 0x000001800a047812 */ /* 0x001fc400078ec0ff */
[----:B------:R-:W-:Y:S02]  /*dc30*/  SHF.R.U64 R0, R0, 0x3, RZ ;  /* 0x0000000300007819 */ /* 0x000fe400000012ff */
[C---:B------:R-:W-:Y:S02]  /*dc40*/  IADD3 R27, P2, R8.reuse, 0x3020, RZ ;  /* 0x00003020081b7810 */ /* 0x040fe40007f5e0ff */
[C---:B------:R-:W-:Y:S02]  /*dc50*/  IADD3 R18, P3, R8.reuse, 0x3000, RZ ;  /* 0x0000300008127810 */ /* 0x040fe40007f7e0ff */
[----:B------:R-:W-:Y:S02]  /*dc60*/  IADD3 R17, P4, R8, 0x20, RZ ;  /* 0x0000002008117810 */ /* 0x000fe40007f9e0ff */
[----:B------:R-:W-:Y:S02]  /*dc70*/  LOP3.LUT R8, R3, R8, RZ, 0x3c, !PT ;  /* 0x0000000803087212 */ /* 0x000fe400078e3cff */
[----:B------:R-:W-:-:S02]  /*dc80*/  SHF.R.U64 R3, R4, 0x3, RZ ;  /* 0x0000000304037819 */ /* 0x000fc400000012ff */
[----:B------:R-:W-:Y:S02]  /*dc90*/  LOP3.LUT R12, R0, R11, RZ, 0x3c, !PT ;  /* 0x0000000b000c7212 */ /* 0x000fe400078e3cff */
[----:B------:R-:W-:Y:S02]  /*dca0*/  LOP3.LUT R0, R17, 0x180, RZ, 0xc0, !PT ;  /* 0x0000018011007812 */ /* 0x000fe400078ec0ff */
[----:B------:R-:W-:Y:S02]  /*dcb0*/  LOP3.LUT R22, R3, R10, RZ, 0x3c, !PT ;  /* 0x0000000a03167212 */ /* 0x000fe400078e3cff */
[----:B------:R-:W-:Y:S02]  /*dcc0*/  LOP3.LUT R3, R18, 0x180, RZ, 0xc0, !PT ;  /* 0x0000018012037812 */ /* 0x000fe400078ec0ff */
[----:B------:R-:W-:Y:S02]  /*dcd0*/  SHF.R.U64 R0, R0, 0x3, RZ ;  /* 0x0000000300007819 */ /* 0x000fe400000012ff */
[----:B------:R-:W-:Y:S01]  /*dce0*/  LOP3.LUT R14, R27, 0x180, RZ, 0xc0, !PT ;  /* 0x000001801b0e7812 */ /* 0x000fe200078ec0ff */
[--C-:B------:R-:W-:Y:S01]  /*dcf0*/  IMAD.X R23, RZ, RZ, R9.reuse, P0 ;  /* 0x000000ffff177224 */ /* 0x100fe200000e0609 */
[----:B------:R-:W-:Y:S01]  /*dd00*/  SHF.R.U64 R3, R3, 0x3, RZ ;  /* 0x0000000303037819 */ /* 0x000fe200000012ff */
[--C-:B------:R-:W-:Y:S01]  /*dd10*/  IMAD.X R21, RZ, RZ, R9.reuse, P4 ;  /* 0x000000ffff157224 */ /* 0x100fe200020e0609 */
[----:B------:R-:W-:Y:S01]  /*dd20*/  LOP3.LUT R20, R0, R17, RZ, 0x3c, !PT ;  /* 0x0000001100147212 */ /* 0x000fe200078e3cff */
[--C-:B------:R-:W-:Y:S01]  /*dd30*/  IMAD.X R13, RZ, RZ, R9.reuse, P1 ;  /* 0x000000ffff0d7224 */ /* 0x100fe200008e0609 */
[----:B------:R-:W-:Y:S01]  /*dd40*/  SHF.R.U64 R14, R14, 0x3, RZ ;  /* 0x000000030e0e7819 */ /* 0x000fe200000012ff */
[--C-:B------:R-:W-:Y:S01]  /*dd50*/  IMAD.X R15, RZ, RZ, R9.reuse, P2 ;  /* 0x000000ffff0f7224 */ /* 0x100fe200010e0609 */
[----:B------:R-:W-:Y:S01]  /*dd60*/  MOV R4, R8 ;  /* 0x0000000800047202 */ /* 0x000fe20000000f00 */
[----:B------:R-:W-:Y:S01]  /*dd70*/  IMAD.X R25, RZ, RZ, R9, P3 ;  /* 0x000000ffff197224 */ /* 0x000fe200018e0609 */
[----:B------:R-:W-:-:S02]  /*dd80*/  F2FP.F16.F32.PACK_AB R8, R75, R74 ;  /* 0x0000004a4b08723e */ /* 0x000fc400000000ff */
[----:B------:R-:W-:Y:S02]  /*dd90*/  F2FP.F16.F32.PACK_AB R9, R77, R76 ;  /* 0x0000004c4d09723e */ /* 0x000fe400000000ff */
[----:B------:R-:W-:Y:S02]  /*dda0*/  F2FP.F16.F32.PACK_AB R10, R29, R28 ;  /* 0x0000001c1d0a723e */ /* 0x000fe400000000ff */
[----:B------:R-:W-:Y:S02]  /*ddb0*/  F2FP.F16.F32.PACK_AB R11, R31, R30 ;  /* 0x0000001e1f0b723e */ /* 0x000fe400000000ff */
[----:B------:R-:W-:Y:S02]  /*ddc0*/  LOP3.LUT R24, R3, R18, RZ, 0x3c, !PT ;  /* 0x0000001203187212 */ /* 0x000fe400078e3cff */
[----:B------:R-:W-:Y:S02]  /*ddd0*/  MOV R0, R22 ;  /* 0x0000001600007202 */ /* 0x000fe40000000f00 */
[----:B------:R-:W-:-:S02]  /*dde0*/  MOV R18, R20 ;  /* 0x0000001400127202 */ /* 0x000fc40000000f00 */
[----:B------:R-:W-:Y:S02]  /*ddf0*/  LOP3.LUT R14, R14, R27, RZ, 0x3c, !PT ;  /* 0x0000001b0e0e7212 */ /* 0x000fe400078e3cff */
[----:B------:R-:W-:Y:S02]  /*de00*/  F2FP.F16.F32.PACK_AB R20, R33, R32 ;  /* 0x000000202114723e */ /* 0x000fe400000000ff */
[----:B------:R-:W-:Y:S02]  /*de10*/  F2FP.F16.F32.PACK_AB R21, R35, R34 ;  /* 0x000000222315723e */ /* 0x000fe400000000ff */
[----:B------:R-:W-:Y:S02]  /*de20*/  F2FP.F16.F32.PACK_AB R22, R37, R36 ;  /* 0x000000242516723e */ /* 0x000fe400000000ff */
[----:B------:R-:W-:Y:S01]  /*de30*/  F2FP.F16.F32.PACK_AB R23, R39, R38 ;  /* 0x000000262717723e */ /* 0x000fe200000000ff */
[----:B------:R0:W-:Y:S01]  /*de40*/  STSM.16.M88.4 [R4], R8 ;  /* 0x0000000804007844 */ /* 0x0001e20000000200 */
[----:B------:R-:W-:-:S02]  /*de50*/  MOV R3, R24 ;  /* 0x0000001800037202 */ /* 0x000fc40000000f00 */
[----:B------:R-:W-:Y:S02]  /*de60*/  F2FP.F16.F32.PACK_AB R24, R41, R40 ;  /* 0x000000282918723e */ /* 0x000fe400000000ff */
[----:B------:R-:W-:Y:S02]  /*de70*/  F2FP.F16.F32.PACK_AB R25, R43, R42 ;  /* 0x0000002a2b19723e */ /* 0x000fe400000000ff */
[----:B------:R-:W-:Y:S01]  /*de80*/  F2FP.F16.F32.PACK_AB R27, R47, R46 ;  /* 0x0000002e2f1b723e */ /* 0x000fe200000000ff */
[----:B------:R1:W-:Y:S01]  /*de90*/  STSM.16.M88.4 [R18], R20 ;  /* 0x0000001412007844 */ /* 0x0003e20000000200 */
[----:B------:R-:W-:Y:S02]  /*dea0*/  MOV R17, R14 ;  /* 0x0000000e00117202 */ /* 0x000fe40000000f00 */
[----:B------:R-:W-:Y:S02]  /*deb0*/  F2FP.F16.F32.PACK_AB R14, R61, R60 ;  /* 0x0000003c3d0e723e */ /* 0x000fe400000000ff */
[----:B------:R-:W-:-:S02]  /*dec0*/  F2FP.F16.F32.PACK_AB R15, R63, R62 ;  /* 0x0000003e3f0f723e */ /* 0x000fc400000000ff */
[----:B0-----:R-:W-:Y:S02]  /*ded0*/  MOV R4, R12 ;  /* 0x0000000c00047202 */ /* 0x001fe40000000f00 */
[----:B------:R-:W-:Y:S02]  /*dee0*/  F2FP.F16.F32.PACK_AB R8, R49, R48 ;  /* 0x000000303108723e */ /* 0x000fe400000000ff */
[----:B------:R-:W-:Y:S02]  /*def0*/  F2FP.F16.F32.PACK_AB R9, R51, R50 ;  /* 0x000000323309723e */ /* 0x000fe400000000ff */
[----:B------:R-:W-:Y:S02]  /*df00*/  F2FP.F16.F32.PACK_AB R10, R53, R52 ;  /* 0x00000034350a723e */ /* 0x000fe400000000ff */
[----:B------:R-:W-:Y:S02]  /*df10*/  F2FP.F16.F32.PACK_AB R11, R55, R54 ;  /* 0x00000036370b723e */ /* 0x000fe400000000ff */
[----:B------:R-:W-:-:S02]  /*df20*/  F2FP.F16.F32.PACK_AB R12, R57, R56 ;  /* 0x00000038390c723e */ /* 0x000fc400000000ff */
[----:B------:R-:W-:Y:S02]  /*df30*/  F2FP.F16.F32.PACK_AB R13, R59, R58 ;  /* 0x0000003a3b0d723e */ /* 0x000fe400000000ff */
[----:B-1----:R-:W-:Y:S02]  /*df40*/  F2FP.F16.F32.PACK_AB R20, R65, R64 ;  /* 0x000000404114723e */ /* 0x002fe400000000ff */
[----:B------:R-:W-:Y:S02]  /*df50*/  F2FP.F16.F32.PACK_AB R21, R67, R66 ;  /* 0x000000424315723e */ /* 0x000fe400000000ff */
[----:B------:R-:W-:Y:S02]  /*df60*/  F2FP.F16.F32.PACK_AB R22, R69, R68 ;  /* 0x000000444516723e */ /* 0x000fe400000000ff */
[----:B------:R-:W-:Y:S01]  /*df70*/  F2FP.F16.F32.PACK_AB R23, R71, R70 ;  /* 0x000000464717723e */ /* 0x000fe200000000ff */
[----:B------:R0:W-:Y:S04]  /*df80*/  STSM.16.M88.4 [R3], R24 ;  /* 0x0000001803007844 */ /* 0x0001e80000000200 */
[----:B------:R1:W-:Y:S04]  /*df90*/  STSM.16.M88.4 [R17], R8 ;  /* 0x0000000811007844 */ /* 0x0003e80000000200 */
[----:B------:R-:W-:Y:S04]  /*dfa0*/  STSM.16.M88.4 [R4], R12 ;  /* 0x0000000c04007844 */ /* 0x000fe80000000200 */
[----:B------:R2:W-:Y:S01]  /*dfb0*/  STSM.16.M88.4 [R0], R20 ;  /* 0x0000001400007844 */ /* 0x0005e20000000200 */
[----:B----4-:R-:W-:-:S04]  /*dfc0*/  ISETP.NE.U32.AND P0, PT, R80, RZ, PT ;  /* 0x000000ff5000720c */ /* 0x010fc80003f05070 */
[----:B------:R-:W-:Y:S01]  /*dfd0*/  ISETP.NE.AND.EX P0, PT, R81, RZ, PT, P0 ;  /* 0x000000ff5100720c */ /* 0x000fe20003f05300 */
[----:B------:R-:W-:Y:S01]  /*dfe0*/  BAR.SYNC.DEFER_BLOCKING 0x1, 0x180 ;  /* 0x0046000000007b1d */ /* 0x000fe20000010000 */
[----:B0-----:R-:W-:Y:S01]  /*dff0*/  IADD3 R24, P1, R83, R80, RZ ;  /* 0x0000005053187210 */ /* 0x001fe20007f3e0ff */
[----:B------:R-:W-:-:S04]  /*e000*/  IMAD.MOV.U32 R3, RZ, RZ, RZ ;  /* 0x000000ffff037224 */ /* 0x000fc800078e00ff */
[----:B------:R-:W-:Y:S02]  /*e010*/  IMAD.X R25, R82, 0x1, R81, P1 ;  /* 0x0000000152197824 */ /* 0x000fe400008e0651 */
[----:B-1----:R-:W0:Y:S08]  /*e020*/  LDC R9, c[0x0][0xad4] ;  /* 0x0002b500ff097b82 */ /* 0x002e300000000800 */
[----:B--2---:R-:W1:Y:S01]  /*e030*/  LDC R0, c[0x0][0xbe8] ;  /* 0x0002fa00ff007b82 */ /* 0x004e620000000800 */
[----:B------:R-:W-:-:S07]  /*e040*/  IMAD.MOV.U32 R18, RZ, RZ, 0x9b8 ;  /* 0x000009b8ff127424 */ /* 0x000fce00078e00ff */
[----:B------:R-:W2:Y:S01]  /*e050*/  LDC.64 R14, c[0x0][0xba8] ;  /* 0x0002ea00ff0e7b82 */ /* 0x000ea20000000a00 */
[----:B------:R-:W4:Y:S01]  /*e060*/  @P0 LDG.E R3, desc[UR58][R24.64] ;  /* 0x0000003a18030981 */ /* 0x000f22000c1e1900 */
[----:B------:R-:W-:-:S04]  /*e070*/  ISETP.NE.U32.AND P1, PT, RZ, UR4, PT ;  /* 0x00000004ff007c0c */ /* 0x000fc8000bf25070 */
[----:B------:R-:W-:-:S13]  /*e080*/  ISETP.NE.AND.EX P1, PT, RZ, UR5, PT, P1 ;  /* 0x00000005ff007c0c */ /* 0x000fda000bf25310 */
[----:B------:R-:W-:-:S04]  /*e090*/  @P1 IADD3 R26, P2, R83, UR4, RZ ;  /* 0x00000004531a1c10 */ /* 0x000fc8000ff5e0ff */
[----:B------:R-:W-:Y:S02]  /*e0a0*/  @P1 IADD3.X R27, R82, UR5, RZ, P2, !PT ;  /* 0x00000005521b1c10 */ /* 0x000fe400097fe4ff */
[----:B------:R-:W-:-:S04]  /*e0b0*/  ISETP.NE.AND P2, PT, R152, RZ, PT ;  /* 0x000000ff9800720c */ /* 0x000fc80003f45270 */
[----:B0-----:R-:W-:-:S04]  /*e0c0*/  SEL R9, R152, R9, P2 ;  /* 0x0000000998097207 */ /* 0x001fc80001000000 */
[----:B------:R-:W-:Y:S02]  /*e0d0*/  ISETP.GT.AND P3, PT, R9, 0x1, PT ;  /* 0x000000010900780c */ /* 0x000fe40003f64270 */
[----:B-1----:R-:W-:Y:S02]  /*e0e0*/  ISETP.NE.AND P4, PT, R0, 0x1, PT ;  /* 0x000000010000780c */ /* 0x002fe40003f85270 */
[----:B------:R-:W-:-:S04]  /*e0f0*/  SEL R18, R18, 0x978, P3 ;  /* 0x0000097812127807 */ /* 0x000fc80001800000 */
[----:B------:R-:W0:Y:S01]  /*e100*/  LDC.64 R8, c[0x0][R18+0x220] ;  /* 0x0000880012087b82 */ /* 0x000e220000000a00 */
[----:B------:R-:W-:-:S07]  /*e110*/  ISETP.NE.U32.AND P2, PT, R80, RZ, PT ;  /* 0x000000ff5000720c */ /* 0x000fce0003f45070 */
[----:B------:R-:W1:Y:S01]  /*e120*/  LDC.64 R12, c[0x0][R18+0x218] ;  /* 0x00008600120c7b82 */ /* 0x000e620000000a00 */
[----:B------:R-:W-:-:S07]  /*e130*/  ISETP.NE.AND.EX P2, PT, R81, RZ, PT, P2 ;  /* 0x000000ff5100720c */ /* 0x000fce0003f45320 */
[----:B------:R-:W4:Y:S01]  /*e140*/  @P4 LDC R22, c[0x0][0xbec] ;  /* 0x0002fb00ff164b82 */ /* 0x000f220000000800 */
[----:B------:R-:W-:-:S07]  /*e150*/  SEL R149, R149, RZ, !P2 ;  /* 0x000000ff95957207 */ /* 0x000fce0005000000 */
[----:B------:R-:W4:Y:S01]  /*e160*/  @P4 LDC R85, c[0x0][0xbf0] ;  /* 0x0002fc00ff554b82 */ /* 0x000f220000000800 */
[----:B------:R-:W-:Y:S01]  /*e170*/  SEL R21, R154, RZ, !P2 ;  /* 0x000000ff9a157207 */ /* 0x000fe20005000000 */
[----:B0-----:R-:W-:-:S06]  /*e180*/  IMAD R4, R9, R149, RZ ;  /* 0x0000009509047224 */ /* 0x001fcc00078e02ff */
[----:B------:R-:W0:Y:S01]  /*e190*/  LDC.64 R10, c[0x0][R18+0x228] ;  /* 0x00008a00120a7b82 */ /* 0x000e220000000a00 */
[----:B------:R-:W-:Y:S01]  /*e1a0*/  ULDC UR4, c[0x0][0xa88] ;  /* 0x0002a20000047ab9 */ /* 0x000fe20000000800 */
[----:B------:R-:W-:Y:S02]  /*e1b0*/  IMAD R83, R8, R21, R4 ;  /* 0x0000001508537224 */ /* 0x000fe400078e0204 */
[-C--:B-1----:R-:W-:Y:S02]  /*e1c0*/  IMAD R81, R13, R151.reuse, RZ ;  /* 0x000000970d517224 */ /* 0x082fe400078e02ff */
[----:B------:R-:W-:Y:S02]  /*e1d0*/  IMAD.WIDE.U32 R12, R12, R151, RZ ;  /* 0x000000970c0c7225 */ /* 0x000fe400078e00ff */
[----:B--2---:R-:W1:Y:S02]  /*e1e0*/  @!P3 LDC R14, c[0x0][0xb50] ;  /* 0x0002d400ff0ebb82 */ /* 0x004e640000000800 */
[----:B------:R-:W-:-:S04]  /*e1f0*/  IMAD.WIDE.U32 R20, R8, R149, RZ ;  /* 0x0000009508147225 */ /* 0x000fc800078e00ff */
[----:B------:R-:W-:Y:S02]  /*e200*/  IMAD.U32 R17, RZ, RZ, UR4 ;  /* 0x00000004ff117e24 */ /* 0x000fe4000f8e00ff */
[----:B------:R-:W-:Y:S01]  /*e210*/  IMAD.IADD R23, R148, 0x1, R144 ;  /* 0x0000000194177824 */ /* 0x000fe200078e0290 */
[----:B------:R2:W1:Y:S01]  /*e220*/  LDC.64 R8, c[0x0][R18+0x210] ;  /* 0x0000840012087b82 */ /* 0x0004620000000a00 */
[----:B------:R-:W-:Y:S02]  /*e230*/  IMAD.IADD R81, R13, 0x1, R81 ;  /* 0x000000010d517824 */ /* 0x000fe400078e0251 */
[----:B------:R3:W5:Y:S01]  /*e240*/  @P1 LDG.E R17, desc[UR58][R26.64] ;  /* 0x0000003a1a111981 */ /* 0x000762000c1e1900 */
[----:B------:R-:W-:Y:S02]  /*e250*/  IMAD.MOV.U32 R13, RZ, RZ, R23 ;  /* 0x000000ffff0d7224 */ /* 0x000fe400078e0017 */
[----:B------:R-:W-:Y:S02]  /*e260*/  IMAD.IADD R83, R21, 0x1, R83 ;  /* 0x0000000115537824 */ /* 0x000fe400078e0253 */
[----:B------:R-:W1:Y:S01]  /*e270*/  @!P3 LDC R15, c[0x0][0xb54] ;  /* 0x0002d500ff0fbb82 */ /* 0x000e620000000800 */
[----:B---3--:R-:W-:-:S05]  /*e280*/  SEL R27, R84, RZ, P3 ;  /* 0x000000ff541b7207 */ /* 0x008fca0001800000 */
[-C--:B0-----:R-:W-:Y:S02]  /*e290*/  IMAD R21, R11, R27.reuse, RZ ;  /* 0x0000001b0b157224 */ /* 0x081fe400078e02ff */
[----:B------:R-:W-:-:S04]  /*e2a0*/  IMAD.WIDE.U32 R10, R10, R27, RZ ;  /* 0x0000001b0a0a7225 */ /* 0x000fc800078e00ff */
[----:B------:R-:W-:Y:S01]  /*e2b0*/  IMAD.IADD R21, R11, 0x1, R21 ;  /* 0x000000010b157824 */ /* 0x000fe200078e0215 */
[--C-:B----4-:R-:W-:Y:S01]  /*e2c0*/  IADD3 R20, P2, P5, R20, R12, R3.reuse ;  /* 0x0000000c14147210 */ /* 0x110fe20007d5e003 */
[----:B------:R-:W-:Y:S01]  /*e2d0*/  @P4 IMAD.HI.U32 R12, R23, R22, RZ ;  /* 0x00000016170c4227 */ /* 0x000fe200078e00ff */
[----:B------:R-:W-:-:S04]  /*e2e0*/  SHF.R.S32.HI R4, RZ, 0x1f, R3 ;  /* 0x0000001fff047819 */ /* 0x000fc80000011403 */
[----:B------:R-:W-:Y:S02]  /*e2f0*/  @P4 SHF.R.U32.HI R13, RZ, R85, R12 ;  /* 0x00000055ff0d4219 */ /* 0x000fe4000001160c */
[----:B------:R-:W-:-:S03]  /*e300*/  IADD3.X R12, R83, R81, R4, P2, P5 ;  /* 0x00000051530c7210 */ /* 0x000fc600017ea404 */
[--C-:B--2---:R-:W-:Y:S01]  /*e310*/  IMAD.MOV R18, RZ, RZ, -R13.reuse ;  /* 0x000000ffff127224 */ /* 0x104fe200078e0a0d */
[----:B------:R-:W-:Y:S02]  /*e320*/  IADD3 R10, P2, P5, R13, R20, R10 ;  /* 0x000000140d0a7210 */ /* 0x000fe40007d5e00a */
[----:B------:R-:W-:Y:S01]  /*e330*/  SHF.R.S32.HI R11, RZ, 0x1f, R13 ;  /* 0x0000001fff0b7819 */ /* 0x000fe2000001140d */
[----:B------:R-:W-:-:S03]  /*e340*/  IMAD R13, R0, R18, R23 ;  /* 0x00000012000d7224 */ /* 0x000fc600078e0217 */
[----:B------:R-:W-:Y:S01]  /*e350*/  IADD3.X R11, R11, R12, R21, P2, P5 ;  /* 0x0000000c0b0b7210 */ /* 0x000fe200017ea415 */
[-C--:B-1----:R-:W-:Y:S01]  /*e360*/  IMAD R9, R9, R13.reuse, RZ ;  /* 0x0000000d09097224 */ /* 0x082fe200078e02ff */
[----:B------:R-:W-:Y:S01]  /*e370*/  SHF.R.S32.HI R21, RZ, 0x1f, R13 ;  /* 0x0000001fff157819 */ /* 0x000fe2000001140d */
[----:B------:R-:W-:-:S04]  /*e380*/  IMAD.WIDE.U32 R10, R8, R13, R10 ;  /* 0x0000000d080a7225 */ /* 0x000fc800078e000a */
[----:B------:R-:W-:Y:S01]  /*e390*/  IMAD R9, R8, R21, R9 ;  /* 0x0000001508097224 */ /* 0x000fe200078e0209 */
[----:B------:R-:W-:-:S03]  /*e3a0*/  LEA R14, P2, R10, R14, 0x2 ;  /* 0x0000000e0a0e7211 */ /* 0x000fc600078410ff */
[----:B------:R-:W-:-:S05]  /*e3b0*/  IMAD.IADD R8, R11, 0x1, R9 ;  /* 0x000000010b087824 */ /* 0x000fca00078e0209 */
[----:B------:R-:W-:Y:S01]  /*e3c0*/  LEA.HI.X R15, R10, R15, R8, 0x2, P2 ;  /* 0x0000000f0a0f7211 */ /* 0x000fe200010f1408 */
[----:B------:R-:W-:Y:S06]  /*e3d0*/  @P1 BRA `(.L_x_2117) ;  /* 0x0000000000101947 */ /* 0x000fec0003800000 */
[----:B------:R-:W-:Y:S05]  /*e3e0*/  @!P0 BRA `(.L_x_2117) ;  /* 0x00000000000c8947 */ /* 0x000fea0003800000 */
[----:B------:R-:W2:Y:S04]  /*e3f0*/  LDG.E R8, desc[UR58][R24.64] ;  /* 0x0000003a18087981 */ /* 0x000ea8000c1e1900 */
[----:B-----5:R-:W2:Y:S02]  /*e400*/  LDG.E R17, desc[UR58][R24.64+0x4] ;  /* 0x0000043a18117981 */ /* 0x020ea4000c1e1900 */
[----:B--2---:R-:W-:-:S07]  /*e410*/  IMAD.IADD R17, R17, 0x1, -R8 ;  /* 0x0000000111117824 */ /* 0x004fce00078e0a08 */
.L_x_2117:
[----:B------:R-:W2:Y:S01]  /*e420*/  LDL R13, [R1+0x40] ;  /* 0x00004000010d7983 */ /* 0x000ea20000100800 */
[----:B------:R-:W0:Y:S03]  /*e430*/  S2R R8, SR_TID.X ;  /* 0x0000000000087919 */ /* 0x000e260000002100 */
[----:B------:R-:W-:Y:S04]  /*e440*/  SHFL.IDX PT, R9, R15, RZ, 0x1c1f ;  /* 0x001c1fff0f097589 */ /* 0x000fe800000e0000 */
[----:B------:R-:W-:Y:S04]  /*e450*/  SHFL.IDX PT, R10, R14, 0x1, 0x1c1f ;  /* 0x003c1f000e0a7f89 */ /* 0x000fe800000e0000 */
[----:B------:R-:W-:Y:S01]  /*e460*/  SHFL.IDX PT, R11, R15, 0x1, 0x1c1f ;  /* 0x003c1f000f0b7f89 */ /* 0x000fe200000e0000 */
[----:B0-----:R-:W-:-:S05]  /*e470*/  VIADD R18, R8, 0xffffff80 ;  /* 0xffffff8008127836 */ /* 0x001fca0000000000 */
[----:B------:R-:W-:-:S04]  /*e480*/  SHF.R.S32.HI R12, RZ, 0x1f, R18 ;  /* 0x0000001fff0c7819 */ /* 0x000fc80000011412 */
[----:B------:R-:W-:-:S04]  /*e490*/  LEA.HI R12, R12, R18, RZ, 0x7 ;  /* 0x000000120c0c7211 */ /* 0x000fc800078f38ff */
[----:B------:R-:W-:Y:S01]  /*e4a0*/  LOP3.LUT R12, R12, 0xffffff80, RZ, 0xc0, !PT ;  /* 0xffffff800c0c7812 */ /* 0x000fe200078ec0ff */
[----:B------:R-:W0:Y:S04]  /*e4b0*/  SHFL.IDX PT, R8, R14, RZ, 0x1c1f ;  /* 0x001c1fff0e087589 */ /* 0x000e2800000e0000 */
[----:B------:R-:W-:Y:S02]  /*e4c0*/  IMAD.IADD R12, R18, 0x1, -R12 ;  /* 0x00000001120c7824 */ /* 0x000fe400078e0a0c */
[----:B-----5:R-:W-:-:S03]  /*e4d0*/  IMAD R17, R17, R0, RZ ;  /* 0x0000000011117224 */ /* 0x020fc600078e02ff */
[----:B------:R-:W-:Y:S01]  /*e4e0*/  LOP3.LUT P0, RZ, R12, 0x3, RZ, 0xc0, !PT ;  /* 0x000000030cff7812 */ /* 0x000fe2000780c0ff */
[----:B--2---:R-:W-:-:S04]  /*e4f0*/  IMAD.IADD R18, R13, 0x1, R144 ;  /* 0x000000010d127824 */ /* 0x004fc800078e0290 */
[C---:B------:R-:W-:Y:S01]  /*e500*/  VIADD R12, R18.reuse, 0x8 ;  /* 0x00000008120c7836 */ /* 0x040fe20000000000 */
[----:B------:R-:W-:-:S04]  /*e510*/  ISETP.GE.OR P1, PT, R18, R17, P0 ;  /* 0x000000111200720c */ /* 0x000fc80000726670 */
[----:B------:R-:W-:-:S09]  /*e520*/  ISETP.GE.OR P0, PT, R12, R17, P0 ;  /* 0x000000110c00720c */ /* 0x000fd20000706670 */
[----:B0-----:R0:W-:Y:S04]  /*e530*/  @!P1 ST.E desc[UR58][R8.64], R72 ;  /* 0x0000004808009985 */ /* 0x0011e8000c10193a */
[----:B------:R0:W-:Y:S01]  /*e540*/  @!P0 ST.E desc[UR58][R10.64], R73 ;  /* 0x000000490a008985 */ /* 0x0001e2000c10193a */
[----:B------:R-:W-:Y:S05]  /*e550*/  @P3 BRA `(.L_x_2118) ;  /* 0x0000000800103947 */ /* 0x000fea0003800000 */
[----:B------:R-:W1:Y:S01]  /*e560*/  S2R R13, SR_TID.X ;  /* 0x00000000000d7919 */ /* 0x000e620000002100 */
[----:B------:R-:W2:Y:S01]  /*e570*/  @P4 LDC R41, c[0x0][0xbec] ;  /* 0x0002fb00ff294b82 */ /* 0x000ea20000000800 */
[----:B------:R-:W-:Y:S01]  /*e580*/  ULDC.64 UR4, c[0x0][0xaa0] ;  /* 0x0002a80000047ab9 */ /* 0x000fe20000000a00 */
[----:B------:R-:W-:Y:S01]  /*e590*/  ULDC.64 UR6, c[0x0][0xa80] ;  /* 0x0002a00000067ab9 */ /* 0x000fe20000000a00 */
[----:B------:R-:W-:-:S05]  /*e5a0*/  IMAD R4, R4, UR4, RZ ;  /* 0x0000000404047c24 */ /* 0x000fca000f8e02ff */
[----:B------:R-:W3:Y:S01]  /*e5b0*/  @P4 LDC R43, c[0x0][0xbf0] ;  /* 0x0002fc00ff2b4b82 */ /* 0x000ee20000000800 */
[C---:B------:R-:W-:Y:S02]  /*e5c0*/  IMAD R39, R3.reuse, UR5, R4 ;  /* 0x0000000503277c24 */ /* 0x040fe4000f8e0204 */
[----:B------:R-:W-:Y:S01]  /*e5d0*/  IMAD.WIDE.U32 R36, R3, UR4, RZ ;  /* 0x0000000403247c25 */ /* 0x000fe2000f8e00ff */
[----:B------:R-:W-:-:S03]  /*e5e0*/  ULDC.64 UR4, c[0x0][0xae8] ;  /* 0x0002ba0000047ab9 */ /* 0x000fc60000000a00 */
[----:B-1----:R-:W-:-:S05]  /*e5f0*/  VIADD R81, R13, 0xffffff80 ;  /* 0xffffff800d517836 */ /* 0x002fca0000000000 */
[--C-:B------:R-:W-:Y:S02]  /*e600*/  SHF.R.S32.HI R18, RZ, 0x1f, R81.reuse ;  /* 0x0000001fff127819 */ /* 0x100fe40000011451 */
[----:B------:R-:W-:Y:S02]  /*e610*/  SHF.R.S32.HI R80, RZ, 0x1f, R81 ;  /* 0x0000001fff507819 */ /* 0x000fe40000011451 */
[-C--:B------:R-:W-:Y:S02]  /*e620*/  LEA.HI R18, R18, R81.reuse, RZ, 0x2 ;  /* 0x0000005112127211 */ /* 0x080fe400078f10ff */
[----:B------:R-:W-:Y:S02]  /*e630*/  LEA.HI R80, R80, R81, RZ, 0x2 ;  /* 0x0000005150507211 */ /* 0x000fe400078f10ff */
[----:B------:R-:W-:Y:S02]  /*e640*/  LOP3.LUT R18, R18, 0xfffffffc, RZ, 0xc0, !PT ;  /* 0xfffffffc12127812 */ /* 0x000fe400078ec0ff */
[----:B------:R-:W-:-:S03]  /*e650*/  SHF.R.S32.HI R80, RZ, 0x2, R80 ;  /* 0x00000002ff507819 */ /* 0x000fc60000011450 */
[----:B------:R-:W-:Y:S02]  /*e660*/  IMAD.IADD R18, R81, 0x1, -R18 ;  /* 0x0000000151127824 */ /* 0x000fe400078e0a12 */
[----:B0-----:R-:W-:Y:S02]  /*e670*/  IMAD R9, R80, 0x20, R150 ;  /* 0x0000002050097824 */ /* 0x001fe400078e0296 */
[----:B------:R-:W-:Y:S02]  /*e680*/  IMAD R3, R18, 0x60, R80 ;  /* 0x0000006012037824 */ /* 0x000fe400078e0250 */
[----:B------:R-:W-:Y:S02]  /*e690*/  IMAD.IADD R37, R37, 0x1, R39 ;  /* 0x0000000125257824 */ /* 0x000fe400078e0227 */
[----:B------:R-:W-:Y:S02]  /*e6a0*/  IMAD.IADD R38, R144, 0x1, R3 ;  /* 0x0000000190267824 */ /* 0x000fe400078e0203 */
[----:B------:R-:W-:Y:S01]  /*e6b0*/  IMAD.WIDE R78, R9, 0x2, R78 ;  /* 0x00000002094e7825 */ /* 0x000fe200078e024e */
[----:B------:R-:W-:-:S03]  /*e6c0*/  SHF.R.S32.HI R18, RZ, 0x1f, R149 ;  /* 0x0000001fff127819 */ /* 0x000fc60000011495 */
[C---:B------:R-:W-:Y:S01]  /*e6d0*/  IMAD.WIDE.U32 R36, R151.reuse, UR4, R36 ;  /* 0x0000000497247c25 */ /* 0x040fe2000f8e0024 */
[C---:B------:R-:W-:Y:S02]  /*e6e0*/  IADD3 R13, P0, R78.reuse, 0x1800, RZ ;  /* 0x000018004e0d7810 */ /* 0x040fe40007f1e0ff */
[----:B------:R-:W-:Y:S01]  /*e6f0*/  IADD3 R21, P1, R78, 0x3000, RZ ;  /* 0x000030004e157810 */ /* 0x000fe20007f3e0ff */
[----:B--2---:R-:W-:Y:S01]  /*e700*/  @P4 IMAD.HI.U32 R4, R38, R41, RZ ;  /* 0x0000002926044227 */ /* 0x004fe200078e00ff */
[C---:B------:R-:W-:Y:S02]  /*e710*/  IADD3 R25, P2, R78.reuse, 0x4800, RZ ;  /* 0x000048004e197810 */ /* 0x040fe40007f5e0ff */
[C---:B------:R-:W-:Y:S01]  /*e720*/  IADD3 R29, P3, R78.reuse, 0x6000, RZ ;  /* 0x000060004e1d7810 */ /* 0x040fe20007f7e0ff */
[----:B------:R-:W-:Y:S01]  /*e730*/  IMAD R37, R151, UR5, R37 ;  /* 0x0000000597257c24 */ /* 0x000fe2000f8e0225 */
[----:B------:R-:W-:Y:S01]  /*e740*/  IADD3 R9, P5, R78, 0x7800, RZ ;  /* 0x000078004e097810 */ /* 0x000fe20007fbe0ff */
[----:B------:R-:W-:Y:S01]  /*e750*/  ULDC.64 UR4, c[0x0][0xaf0] ;  /* 0x0002bc0000047ab9 */ /* 0x000fe20000000a00 */
[----:B------:R-:W-:Y:S01]  /*e760*/  IMAD.MOV.U32 R3, RZ, RZ, R38 ;  /* 0x000000ffff037224 */ /* 0x000fe200078e0026 */
[----:B---3--:R-:W-:Y:S01]  /*e770*/  @P4 SHF.R.U32.HI R3, RZ, R43, R4 ;  /* 0x0000002bff034219 */ /* 0x008fe20000011604 */
[----:B------:R-:W-:Y:S01]  /*e780*/  IMAD R18, R18, UR4, RZ ;  /* 0x0000000412127c24 */ /* 0x000fe2000f8e02ff */
[----:B------:R-:W-:Y:S01]  /*e790*/  LOP3.LUT R12, R13, 0x180, RZ, 0xc0, !PT ;  /* 0x000001800d0c7812 */ /* 0x000fe200078ec0ff */
[----:B------:R-:W-:Y:S01]  /*e7a0*/  IMAD.X R33, RZ, RZ, R79, P5 ;  /* 0x000000ffff217224 */ /* 0x000fe200028e064f */
[----:B------:R-:W-:-:S02]  /*e7b0*/  LOP3.LUT R20, R21, 0x180, RZ, 0xc0, !PT ;  /* 0x0000018015147812 */ /* 0x000fc400078ec0ff */
[----:B------:R-:W-:Y:S02]  /*e7c0*/  LOP3.LUT R24, R25, 0x180, RZ, 0xc0, !PT ;  /* 0x0000018019187812 */ /* 0x000fe400078ec0ff */
[----:B------:R-:W-:Y:S02]  /*e7d0*/  LOP3.LUT R28, R29, 0x180, RZ, 0xc0, !PT ;  /* 0x000001801d1c7812 */ /* 0x000fe400078ec0ff */
[----:B------:R-:W-:Y:S01]  /*e7e0*/  LOP3.LUT R8, R9, 0x180, RZ, 0xc0, !PT ;  /* 0x0000018009087812 */ /* 0x000fe200078ec0ff */
[C---:B------:R-:W-:Y:S01]  /*e7f0*/  IMAD R39, R149.reuse, UR5, R18 ;  /* 0x0000000595277c24 */ /* 0x040fe2000f8e0212 */
[----:B------:R-:W-:Y:S01]  /*e800*/  LOP3.LUT R11, R78, 0x180, RZ, 0xc0, !PT ;  /* 0x000001804e0b7812 */ /* 0x000fe200078ec0ff */
[----:B------:R-:W-:Y:S01]  /*e810*/  IMAD.WIDE.U32 R36, R149, UR4, R36 ;  /* 0x0000000495247c25 */ /* 0x000fe2000f8e0024 */
[----:B------:R-:W-:Y:S01]  /*e820*/  SHF.R.U64 R12, R12, 0x3, RZ ;  /* 0x000000030c0c7819 */ /* 0x000fe200000012ff */
[----:B------:R-:W-:Y:S01]  /*e830*/  ULDC.64 UR4, c[0x0][0xae0] ;  /* 0x0002b80000047ab9 */ /* 0x000fe20000000a00 */
[----:B------:R-:W-:Y:S01]  /*e840*/  SHF.R.U64 R20, R20, 0x3, RZ ;  /* 0x0000000314147819 */ /* 0x000fe200000012ff */
[----:B------:R-:W-:Y:S01]  /*e850*/  IMAD.MOV R41, RZ, RZ, -R3 ;  /* 0x000000ffff297224 */ /* 0x000fe200078e0a03 */
[----:B------:R-:W-:-:S02]  /*e860*/  SHF.R.U64 R24, R24, 0x3, RZ ;  /* 0x0000000318187819 */ /* 0x000fc400000012ff */
[----:B------:R-:W-:Y:S02]  /*e870*/  SHF.R.U64 R28, R28, 0x3, RZ ;  /* 0x000000031c1c7819 */ /* 0x000fe400000012ff */
[----:B------:R-:W-:Y:S01]  /*e880*/  SHF.R.U64 R8, R8, 0x3, RZ ;  /* 0x0000000308087819 */ /* 0x000fe200000012ff */
[----:B------:R-:W-:Y:S01]  /*e890*/  IMAD.IADD R37, R37, 0x1, R39 ;  /* 0x0000000125257824 */ /* 0x000fe200078e0227 */
[----:B------:R-:W-:Y:S02]  /*e8a0*/  SHF.R.U64 R11, R11, 0x3, RZ ;  /* 0x000000030b0b7819 */ /* 0x000fe400000012ff */
[----:B------:R-:W-:Y:S01]  /*e8b0*/  SHF.R.S32.HI R4, RZ, 0x1f, R3 ;  /* 0x0000001fff047819 */ /* 0x000fe20000011403 */
[----:B------:R-:W-:Y:S01]  /*e8c0*/  IMAD R39, R0, R41, R38 ;  /* 0x0000002900277224 */ /* 0x000fe200078e0226 */
        /* <DEDUP_REMOVED lines=9> */
[----:B------:R-:W-:Y:S01]  /*e960*/  IMAD R4, R4, UR4, RZ ;  /* 0x0000000404047c24 */ /* 0x000fe2000f8e02ff */
[----:B------:R-:W-:Y:S01]  /*e970*/  LOP3.LUT R78, R11, R78, RZ, 0x3c, !PT ;  /* 0x0000004e0b4e7212 */ /* 0x000fe200078e3cff */
[----:B------:R-:W5:Y:S01]  /*e980*/  LD.E.128 R12, desc[UR58][R12.64] ;  /* 0x0000003a0c0c7980 */ /* 0x000f62000c101d00 */
[----:B------:R-:W-:Y:S01]  /*e990*/  SHF.R.S32.HI R0, RZ, 0x1f, R39 ;  /* 0x0000001fff007819 */ /* 0x000fe20000011427 */
[----:B------:R-:W-:-:S02]  /*e9a0*/  IMAD R41, R3, UR5, R4 ;  /* 0x0000000503297c24 */ /* 0x000fc4000f8e0204 */
[----:B------:R0:W5:Y:S01]  /*e9b0*/  LD.E.128 R8, desc[UR58][R78.64] ;  /* 0x0000003a4e087980 */ /* 0x000162000c101d00 */
[----:B------:R-:W-:Y:S01]  /*e9c0*/  IMAD.WIDE.U32 R36, R3, UR4, R36 ;  /* 0x0000000403247c25 */ /* 0x000fe2000f8e0024 */
[----:B------:R-:W-:Y:S02]  /*e9d0*/  ULDC.64 UR4, c[0x0][0xad8] ;  /* 0x0002b60000047ab9 */ /* 0x000fe40000000a00 */
[----:B------:R-:W5:Y:S01]  /*e9e0*/  LD.E.128 R20, desc[UR58][R20.64] ;  /* 0x0000003a14147980 */ /* 0x000f62000c101d00 */
[----:B------:R-:W-:-:S03]  /*e9f0*/  IMAD R0, R0, UR4, RZ ;  /* 0x0000000400007c24 */ /* 0x000fc6000f8e02ff */
[----:B------:R-:W5:Y:S04]  /*ea00*/  LD.E.128 R24, desc[UR58][R24.64] ;  /* 0x0000003a18187980 */ /* 0x000f68000c101d00 */
[----:B------:R-:W5:Y:S04]  /*ea10*/  LD.E.128 R28, desc[UR58][R28.64] ;  /* 0x0000003a1c1c7980 */ /* 0x000f68000c101d00 */
[----:B------:R-:W5:Y:S01]  /*ea20*/  LD.E.128 R32, desc[UR58][R32.64] ;  /* 0x0000003a20207980 */ /* 0x000f62000c101d00 */
[----:B------:R-:W-:Y:S01]  /*ea30*/  @!PT LDS RZ, [RZ] ;  /* 0x00000000fffff984 */ /* 0x000fe20000000800 */
[----:B------:R-:W-:Y:S01]  /*ea40*/  @!PT LDS RZ, [RZ] ;  /* 0x00000000fffff984 */ /* 0x000fe20000000800 */
[----:B------:R-:W-:Y:S01]  /*ea50*/  @!PT LDS RZ, [RZ] ;  /* 0x00000000fffff984 */ /* 0x000fe20000000800 */
[----:B------:R-:W-:Y:S01]  /*ea60*/  @!PT LDS RZ, [RZ] ;  /* 0x00000000fffff984 */ /* 0x000fe20000000800 */
[----:B------:R1:W-:Y:S06]  /*ea70*/  MEMBAR.ALL.CTA ;  /* 0x0000000000007992 */ /* 0x0003ec0000008000 */
[----:B-1----:R-:W1:Y:S01]  /*ea80*/  FENCE.VIEW.ASYNC.S ;  /* 0x00000000000073c6 */ /* 0x002e620000000000 */
[----:B------:R-:W-:-:S02]  /*ea90*/  IMAD.IADD R37, R37, 0x1, R41 ;  /* 0x0000000125257824 */ /* 0x000fc400078e0229 */
[C---:B------:R-:W-:Y:S02]  /*eaa0*/  IMAD R3, R39.reuse, UR5, R0 ;  /* 0x0000000527037c24 */ /* 0x040fe4000f8e0200 */
[----:B------:R-:W-:Y:S02]  /*eab0*/  IMAD.IADD R0, R80, 0x1, R144 ;  /* 0x0000000150007824 */ /* 0x000fe400078e0290 */
[----:B------:R-:W-:Y:S01]  /*eac0*/  IMAD.WIDE.U32 R36, R39, UR4, R36 ;  /* 0x0000000427247c25 */ /* 0x000fe2000f8e0024 */
[----:B------:R-:W-:Y:S02]  /*ead0*/  UIADD3 UR4, UR36, 0x31c20, URZ ;  /* 0x00031c2024047890 */ /* 0x000fe4000fffe03f */
[----:B------:R-:W-:Y:S01]  /*eae0*/  ISETP.GE.AND P0, PT, R0, R17, PT ;  /* 0x000000110000720c */ /* 0x000fe20003f06270 */
[----:B------:R-:W-:Y:S01]  /*eaf0*/  IMAD.IADD R3, R37, 0x1, R3 ;  /* 0x0000000125037824 */ /* 0x000fe200078e0203 */
[----:B------:R-:W-:Y:S01]  /*eb00*/  UPRMT UR4, URZ, 0x654, UR4 ;  /* 0x000006543f047896 */ /* 0x000fe20008000004 */
[----:B------:R-:W-:-:S04]  /*eb10*/  LEA R4, P1, R36, UR6, 0x1 ;  /* 0x0000000624047c11 */ /* 0x000fc8000f8208ff */
[----:B------:R-:W-:Y:S01]  /*eb20*/  LEA.HI.X R3, R36, UR7, R3, 0x1, P1 ;  /* 0x0000000724037c11 */ /* 0x000fe200088f0c03 */
[----:B-1----:R0:W1:Y:S01]  /*eb30*/  SHFL.IDX PT, R38, R4, RZ, 0x1c1f ;  /* 0x001c1fff04267589 */ /* 0x00206200000e0000 */
        /* <DEDUP_REMOVED lines=10> */
[CC--:B-1----:R-:W-:Y:S02]  /*ebe0*/  @!P1 LEA R40, P3, R153.reuse, R38.reuse, 0x1 ;  /* 0x0000002699289211 */ /* 0x0c2fe400078608ff */
[----:B------:R-:W-:Y:S02]  /*ebf0*/  @!P2 LEA R42, P4, R156, R38, 0x1 ;  /* 0x000000269c2aa211 */ /* 0x000fe400078808ff */
[----:B--2---:R-:W-:Y:S01]  /*ec00*/  @!P0 IMAD.WIDE R36, R150, 0x2, R38 ;  /* 0x0000000296248825 */ /* 0x004fe200078e0226 */
[-C--:B------:R-:W-:Y:S02]  /*ec10*/  @!P1 LEA.HI.X R41, R153, R39.reuse, R45, 0x1, P3 ;  /* 0x0000002799299211 */ /* 0x080fe400018f0c2d */
[----:B------:R-:W-:Y:S02]  /*ec20*/  @!P2 LEA.HI.X R43, R156, R39, R44, 0x1, P4 ;  /* 0x000000279c2ba211 */ /* 0x000fe400020f0c2c */
[----:B-----5:R3:W-:Y:S04]  /*ec30*/  @!P0 ST.E.128 desc[UR58][R36.64], R8 ;  /* 0x0000000824008985 */ /* 0x0207e8000c101d3a */
[----:B------:R3:W-:Y:S04]  /*ec40*/  @!P1 ST.E.128 desc[UR58][R40.64], R20 ;  /* 0x0000001428009985 */ /* 0x0007e8000c101d3a */
[----:B------:R3:W-:Y:S02]  /*ec50*/  @!P2 ST.E.128 desc[UR58][R42.64], R28 ;  /* 0x0000001c2a00a985 */ /* 0x0007e4000c101d3a */
.L_x_2120:
[----:B------:R-:W-:Y:S05]  /*ec60*/  BSYNC B1 ;  /* 0x0000000000017941 */ /* 0x000fea0003800000 */
.L_x_2119:
[----:B------:R-:W-:Y:S01]  /*ec70*/  VIADD R0, R0, 0x60 ;  /* 0x0000006000007836 */ /* 0x000fe20000000000 */
[----:B---3-5:R3:W4:Y:S04]  /*ec80*/  SHFL.IDX PT, R11, R3, 0x1, 0x1c1f ;  /* 0x003c1f00030b7f89 */ /* 0x02872800000e0000 */
        /* <DEDUP_REMOVED lines=17> */
.L_x_2118:
[----:B0-----:R-:W0:Y:S01]  /*eda0*/  @P4 LDC R10, c[0x0][0xbec] ;  /* 0x0002fb00ff0a4b82 */ /* 0x001e220000000800 */
[----:B------:R-:W-:Y:S01]  /*edb0*/  ULDC.64 UR4, c[0x0][0xb08] ;  /* 0x0002c20000047ab9 */ /* 0x000fe20000000a00 */
[----:B------:R-:W-:Y:S01]  /*edc0*/  ULDC.64 UR6, c[0x0][0xb30] ;  /* 0x0002cc0000067ab9 */ /* 0x000fe20000000a00 */
[----:B------:R-:W-:Y:S01]  /*edd0*/  IMAD R4, R4, UR4, RZ ;  /* 0x0000000404047c24 */ /* 0x000fe2000f8e02ff */
[----:B------:R-:W-:Y:S01]  /*ede0*/  ISETP.GE.AND P0, PT, R18, R17, PT ;  /* 0x000000111200720c */ /* 0x000fe20003f06270 */
[C---:B------:R-:W-:Y:S01]  /*edf0*/  IMAD.WIDE.U32 R8, R3.reuse, UR4, RZ ;  /* 0x0000000403087c25 */ /* 0x040fe2000f8e00ff */
[----:B------:R-:W-:Y:S01]  /*ee00*/  BSSY B1, `(.L_x_2122) ;  /* 0x0000074000017945 */ /* 0x000fe20003800000 */
[----:B------:R-:W-:Y:S01]  /*ee10*/  SHF.R.S32.HI R72, RZ, 0x1f, R155 ;  /* 0x0000001fff487819 */ /* 0x000fe2000001149b */
[----:B------:R-:W1:Y:S01]  /*ee20*/  @P4 LDC R13, c[0x0][0xbf0] ;  /* 0x0002fc00ff0d4b82 */ /* 0x000e620000000800 */
[----:B------:R-:W-:Y:S01]  /*ee30*/  IMAD R3, R3, UR5, R4 ;  /* 0x0000000503037c24 */ /* 0x000fe2000f8e0204 */
[----:B------:R-:W-:Y:S01]  /*ee40*/  ULDC.64 UR4, c[0x0][0xb38] ;  /* 0x0002ce0000047ab9 */ /* 0x000fe20000000a00 */
[----:B------:R-:W-:Y:S01]  /*ee50*/  SHF.R.S32.HI R4, RZ, 0x1f, R149 ;  /* 0x0000001fff047819 */ /* 0x000fe20000011495 */
[----:B------:R-:W-:Y:S01]  /*ee60*/  VIADD R73, R146, 0x10 ;  /* 0x0000001092497836 */ /* 0x000fe20000000000 */
[----:B------:R-:W-:Y:S01]  /*ee70*/  SHF.R.S32.HI R78, RZ, 0x1f, R157 ;  /* 0x0000001fff4e7819 */ /* 0x000fe2000001149d */
[----:B------:R-:W-:-:S02]  /*ee80*/  IMAD.IADD R9, R9, 0x1, R3 ;  /* 0x0000000109097824 */ /* 0x000fc400078e0203 */
[----:B------:R-:W-:Y:S01]  /*ee90*/  IMAD.MOV.U32 R3, RZ, RZ, R23 ;  /* 0x000000ffff037224 */ /* 0x000fe200078e0017 */
[----:B------:R-:W-:Y:S01]  /*eea0*/  SHF.R.S32.HI R18, RZ, 0x1f, R73 ;  /* 0x0000001fff127819 */ /* 0x000fe20000011449 */
[----:B------:R-:W-:-:S04]  /*eeb0*/  IMAD.WIDE.U32 R8, R151, UR4, R8 ;  /* 0x0000000497087c25 */ /* 0x000fc8000f8e0008 */
[----:B------:R-:W-:Y:S01]  /*eec0*/  IMAD R9, R151, UR5, R9 ;  /* 0x0000000597097c24 */ /* 0x000fe2000f8e0209 */
[----:B------:R-:W-:Y:S01]  /*eed0*/  ULDC.64 UR4, c[0x0][0xb40] ;  /* 0x0002d00000047ab9 */ /* 0x000fe20000000a00 */
[----:B0-----:R-:W-:-:S04]  /*eee0*/  @P4 IMAD.HI.U32 R10, R23, R10, RZ ;  /* 0x0000000a170a4227 */ /* 0x001fc800078e00ff */
[----:B------:R-:W-:Y:S02]  /*eef0*/  IMAD R4, R4, UR4, RZ ;  /* 0x0000000404047c24 */ /* 0x000fe4000f8e02ff */
[----:B------:R-:W-:Y:S01]  /*ef00*/  IMAD.WIDE.U32 R8, R149, UR4, R8 ;  /* 0x0000000495087c25 */ /* 0x000fe2000f8e0008 */
[----:B-1----:R-:W-:-:S03]  /*ef10*/  @P4 SHF.R.U32.HI R3, RZ, R13, R10 ;  /* 0x0000000dff034219 */ /* 0x002fc6000001160a */
[----:B------:R-:W-:Y:S01]  /*ef20*/  IMAD R11, R149, UR5, R4 ;  /* 0x00000005950b7c24 */ /* 0x000fe2000f8e0204 */
[----:B------:R-:W-:Y:S01]  /*ef30*/  ULDC.64 UR4, c[0x0][0xb48] ;  /* 0x0002d20000047ab9 */ /* 0x000fe20000000a00 */
[----:B------:R-:W-:Y:S01]  /*ef40*/  SHF.R.S32.HI R4, RZ, 0x1f, R3 ;  /* 0x0000001fff047819 */ /* 0x000fe20000011403 */
[----:B------:R-:W-:Y:S02]  /*ef50*/  VIADD R80, R146, 0x50 ;  /* 0x0000005092507836 */ /* 0x000fe40000000000 */
[----:B------:R-:W-:Y:S02]  /*ef60*/  IMAD.IADD R9, R9, 0x1, R11 ;  /* 0x0000000109097824 */ /* 0x000fe400078e020b */
[----:B------:R-:W-:Y:S01]  /*ef70*/  IMAD.MOV R11, RZ, RZ, -R3 ;  /* 0x000000ffff0b7224 */ /* 0x000fe200078e0a03 */
[----:B------:R-:W-:Y:S01]  /*ef80*/  SHF.R.S32.HI R80, RZ, 0x1f, R80 ;  /* 0x0000001fff507819 */ /* 0x000fe20000011450 */
[----:B------:R-:W-:Y:S01]  /*ef90*/  IMAD.WIDE.U32 R8, R84, UR4, R8 ;  /* 0x0000000454087c25 */ /* 0x000fe2000f8e0008 */
[----:B------:R-:W-:-:S03]  /*efa0*/  UIADD3 UR4, UR36, 0x31c20, URZ ;  /* 0x00031c2024047890 */ /* 0x000fc6000fffe03f */
[----:B------:R-:W-:Y:S01]  /*efb0*/  IMAD R11, R0, R11, R23 ;  /* 0x0000000b000b7224 */ /* 0x000fe200078e0217 */
[----:B------:R-:W-:Y:S01]  /*efc0*/  UPRMT UR4, URZ, 0x654, UR4 ;  /* 0x000006543f047896 */ /* 0x000fe20008000004 */
[----:B------:R-:W-:Y:S02]  /*efd0*/  IMAD R4, R4, UR6, RZ ;  /* 0x0000000604047c24 */ /* 0x000fe4000f8e02ff */
[----:B------:R-:W-:Y:S01]  /*efe0*/  IMAD R9, R84, UR5, R9 ;  /* 0x0000000554097c24 */ /* 0x000fe2000f8e0209 */
[----:B------:R-:W-:Y:S01]  /*eff0*/  SHF.R.S32.HI R0, RZ, 0x1f, R11 ;  /* 0x0000001fff007819 */ /* 0x000fe2000001140b */
[C---:B------:R-:W-:Y:S02]  /*f000*/  IMAD R13, R3.reuse, UR7, R4 ;  /* 0x00000007030d7c24 */ /* 0x040fe4000f8e0204 */
[----:B------:R-:W-:Y:S01]  /*f010*/  IMAD.WIDE.U32 R8, R3, UR6, R8 ;  /* 0x0000000603087c25 */ /* 0x000fe2000f8e0008 */
[----:B------:R-:W-:Y:S01]  /*f020*/  ULDC.64 UR6, c[0x0][0xb28] ;  /* 0x0002ca0000067ab9 */ /* 0x000fe20000000a00 */
[----:B------:R-:W-:Y:S02]  /*f030*/  SYNCS.ARRIVE.TRANS64.RED.A1T0 RZ, [UR4], RZ ;  /* 0x000000ffffff79a7 */ /* 0x000fe40008100404 */
[----:B------:R-:W-:-:S02]  /*f040*/  IMAD R0, R0, UR6, RZ ;  /* 0x0000000600007c24 */ /* 0x000fc4000f8e02ff */
[----:B------:R-:W-:Y:S02]  /*f050*/  IMAD.IADD R9, R9, 0x1, R13 ;  /* 0x0000000109097824 */ /* 0x000fe400078e020d */
[C---:B------:R-:W-:Y:S02]  /*f060*/  IMAD R3, R11.reuse, UR7, R0 ;  /* 0x000000070b037c24 */ /* 0x040fe4000f8e0200 */
[----:B------:R-:W-:Y:S01]  /*f070*/  IMAD.WIDE.U32 R8, R11, UR6, R8 ;  /* 0x000000060b087c25 */ /* 0x000fe2000f8e0008 */
[----:B------:R-:W-:-:S03]  /*f080*/  ULDC.64 UR6, c[0x0][0xb00] ;  /* 0x0002c00000067ab9 */ /* 0x000fc60000000a00 */
[----:B------:R-:W-:Y:S01]  /*f090*/  IMAD.IADD R3, R9, 0x1, R3 ;  /* 0x0000000109037824 */ /* 0x000fe200078e0203 */
[----:B------:R-:W-:Y:S01]  /*f0a0*/  LEA R0, P1, R8, UR6, 0x2 ;  /* 0x0000000608007c11 */ /* 0x000fe2000f8210ff */
[C---:B------:R-:W-:Y:S02]  /*f0b0*/  VIADD R13, R146.reuse, 0x8 ;  /* 0x00000008920d7836 */ /* 0x040fe40000000000 */
[----:B------:R-:W-:Y:S01]  /*f0c0*/  VIADD R82, R146, 0x48 ;  /* 0x0000004892527836 */ /* 0x000fe20000000000 */
[----:B------:R-:W-:Y:S01]  /*f0d0*/  LEA.HI.X R3, R8, UR7, R3, 0x2, P1 ;  /* 0x0000000708037c11 */ /* 0x000fe200088f1403 */
[C---:B------:R-:W-:Y:S01]  /*f0e0*/  VIADD R84, R146.reuse, 0x40 ;  /* 0x0000004092547836 */ /* 0x040fe20000000000 */
[----:B------:R0:W1:Y:S01]  /*f0f0*/  SHFL.IDX PT, R8, R0, RZ, 0x1c1f ;  /* 0x001c1fff00087589 */ /* 0x00006200000e0000 */
[C---:B------:R-:W-:Y:S01]  /*f100*/  VIADD R86, R146.reuse, 0x38 ;  /* 0x0000003892567836 */ /* 0x040fe20000000000 */
[----:B------:R-:W-:Y:S01]  /*f110*/  SHF.R.S32.HI R4, RZ, 0x1f, R13 ;  /* 0x0000001fff047819 */ /* 0x000fe2000001140d */
[C---:B------:R-:W-:Y:S01]  /*f120*/  VIADD R88, R146.reuse, 0x30 ;  /* 0x0000003092587836 */ /* 0x040fe20000000000 */
[----:B------:R0:W2:Y:S01]  /*f130*/  SHFL.IDX PT, R9, R3, RZ, 0x1c1f ;  /* 0x001c1fff03097589 */ /* 0x0000a200000e0000 */
        /* <DEDUP_REMOVED lines=12> */
[----:B------:R-:W-:-:S02]  /*f200*/  VIADD R87, R146, 0x30 ;  /* 0x0000003092577836 */ /* 0x000fc40000000000 */
[C---:B------:R-:W-:Y:S02]  /*f210*/  VIADD R89, R146.reuse, 0x28 ;  /* 0x0000002892597836 */ /* 0x040fe40000000000 */
[----:B------:R-:W-:Y:S01]  /*f220*/  VIADD R91, R146, 0x20 ;  /* 0x00000020925b7836 */ /* 0x000fe20000000000 */
[----:B0-----:R-:W-:Y:S06]  /*f230*/  @P0 BRA `(.L_x_2123) ;  /* 0x0000000000c00947 */ /* 0x001fec0003800000 */
[----:B------:R-:W-:Y:S02]  /*f240*/  ULDC UR4, c[0x0][0xac8] ;  /* 0x0002b20000047ab9 */ /* 0x000fe40000000800 */
        /* <DEDUP_REMOVED lines=12> */
[-C--:B------:R-:W-:Y:S02]  /*f310*/  @!P3 LEA R24, P5, R91, R8.reuse, 0x2 ;  /* 0x000000085b18b211 */ /* 0x080fe400078a10ff */
        /* <DEDUP_REMOVED lines=13> */
[-C--:B0-----:R-:W-:Y:S01]  /*f3f0*/  @!P0 LEA R10, P5, R87, R8.reuse, 0x2 ;  /* 0x00000008570a8211 */ /* 0x081fe200078a10ff */
[----:B------:R0:W-:Y:S01]  /*f400*/  @!P4 ST.E.64 desc[UR58][R26.64], R44 ;  /* 0x0000002c1a00c985 */ /* 0x0001e2000c101b3a */
[----:B------:R-:W-:Y:S02]  /*f410*/  ISETP.GE.AND P4, PT, R83, UR4, PT ;  /* 0x0000000453007c0c */ /* 0x000fe4000bf86270 */
[-C--:B------:R-:W-:Y:S02]  /*f420*/  @!P0 LEA.HI.X R11, R87, R9.reuse, R88, 0x2, P5 ;  /* 0x00000009570b8211 */ /* 0x080fe400028f1458 */
[----:B------:R-:W-:Y:S02]  /*f430*/  ISETP.GE.AND P5, PT, R157, UR4, PT ;  /* 0x000000049d007c0c */ /* 0x000fe4000bfa6270 */
[C---:B-1----:R-:W-:Y:S01]  /*f440*/  @!P1 LEA R14, P6, R85.reuse, R8, 0x2 ;  /* 0x00000008550e9211 */ /* 0x042fe200078c10ff */
[----:B------:R0:W-:Y:S03]  /*f450*/  @!P0 ST.E.64 desc[UR58][R10.64], R48 ;  /* 0x000000300a008985 */ /* 0x0001e6000c101b3a */
[----:B------:R-:W-:-:S02]  /*f460*/  @!P1 LEA.HI.X R15, R85, R9, R86, 0x2, P6 ;  /* 0x00000009550f9211 */ /* 0x000fc400030f1456 */
[-C--:B--2---:R-:W-:Y:S02]  /*f470*/  @!P3 LEA R22, P6, R81, R8.reuse, 0x2 ;  /* 0x000000085116b211 */ /* 0x084fe400078c10ff */
[-C--:B------:R-:W-:Y:S01]  /*f480*/  @!P4 LEA R20, P0, R83, R8.reuse, 0x2 ;  /* 0x000000085314c211 */ /* 0x080fe200078010ff */
[----:B------:R0:W-:Y:S01]  /*f490*/  @!P1 ST.E.64 desc[UR58][R14.64], R52 ;  /* 0x000000340e009985 */ /* 0x0001e2000c101b3a */
[-C--:B---3--:R-:W-:Y:S02]  /*f4a0*/  @!P2 LEA R24, P1, R79, R8.reuse, 0x2 ;  /* 0x000000084f18a211 */ /* 0x088fe400078210ff */
        /* <DEDUP_REMOVED lines=9> */
.L_x_2123:
[----:B------:R-:W-:Y:S05]  /*f540*/  BSYNC B1 ;  /* 0x0000000000017941 */ /* 0x000fea0003800000 */
.L_x_2122:
[----:B------:R-:W-:Y:S01]  /*f550*/  ISETP.GE.AND P0, PT, R12, R17, PT ;  /* 0x000000110c00720c */ /* 0x000fe20003f06270 */
[----:B0-----:R0:W3:Y:S04]  /*f560*/  SHFL.IDX PT, R11, R3, 0x1, 0x1c1f ;  /* 0x003c1f00030b7f89 */ /* 0x0010e800000e0000 */
[----:B------:R0:W4:Y:S08]  /*f570*/  SHFL.IDX PT, R10, R0, 0x1, 0x1c1f ;  /* 0x003c1f00000a7f89 */ /* 0x00013000000e0000 */
[----:B0-----:R-:W-:Y:S05]  /*f580*/  @P0 BRA `(.L_x_2121) ;  /* 0x0000000c00640947 */ /* 0x001fea0003800000 */
[----:B------:R-:W-:Y:S02]  /*f590*/  ULDC UR4, c[0x0][0xac8] ;  /* 0x0002b20000047ab9 */ /* 0x000fe40000000800 */
[----:B------:R-:W-:Y:S02]  /*f5a0*/  ISETP.GE.AND P2, PT, R73, UR4, PT ;  /* 0x0000000449007c0c */ /* 0x000fe4000bf46270 */
[----:B------:R-:W-:Y:S02]  /*f5b0*/  ISETP.GE.AND P6, PT, R13, UR4, PT ;  /* 0x000000040d007c0c */ /* 0x000fe4000bfc6270 */
[----:B------:R-:W-:Y:S02]  /*f5c0*/  ISETP.GE.AND P5, PT, R146, UR4, PT ;  /* 0x0000000492007c0c */ /* 0x000fe4000bfa6270 */
[----:B------:R-:W-:Y:S02]  /*f5d0*/  ISETP.GE.AND P4, PT, R155, UR4, PT ;  /* 0x000000049b007c0c */ /* 0x000fe4000bf86270 */
[----:B------:R-:W-:-:S05]  /*f5e0*/  ISETP.GE.AND P3, PT, R91, UR4, PT ;  /* 0x000000045b007c0c */ /* 0x000fca000bf66270 */
[-C--:B----4-:R-:W-:Y:S02]  /*f5f0*/  @!P2 LEA R14, P1, R73, R10.reuse, 0x2 ;  /* 0x0000000a490ea211 */ /* 0x090fe400078210ff */
[-C--:B------:R-:W-:Y:S02]  /*f600*/  @!P6 LEA R12, P0, R13, R10.reuse, 0x2 ;  /* 0x0000000a0d0ce211 */ /* 0x080fe400078010ff */
[----:B-123--:R-:W-:Y:S01]  /*f610*/  @!P5 IMAD.WIDE R8, R146, 0x4, R10 ;  /* 0x000000049208d825 */ /* 0x00efe200078e020a */
[-C--:B------:R-:W-:Y:S02]  /*f620*/  @!P2 LEA.HI.X R15, R73, R11.reuse, R18, 0x2, P1 ;  /* 0x0000000b490fa211 */ /* 0x080fe400008f1412 */
[----:B------:R-:W-:Y:S02]  /*f630*/  @!P6 LEA.HI.X R13, R13, R11, R4, 0x2, P0 ;  /* 0x0000000b0d0de211 */ /* 0x000fe400000f1404 */
[----:B------:R-:W-:Y:S01]  /*f640*/  ISETP.GE.AND P1, PT, R89, UR4, PT ;  /* 0x0000000459007c0c */ /* 0x000fe2000bf26270 */
[----:B------:R0:W-:Y:S01]  /*f650*/  @!P5 ST.E.64 desc[UR58][R8.64], R76 ;  /* 0x0000004c0800d985 */ /* 0x0001e2000c101b3a */
[----:B------:R-:W-:-:S02]  /*f660*/  @!P4 LEA R20, P5, R155, R10, 0x2 ;  /* 0x0000000a9b14c211 */ /* 0x000fc400078a10ff */
[----:B------:R-:W-:Y:S01]  /*f670*/  ISETP.GE.AND P0, PT, R87, UR4, PT ;  /* 0x0000000457007c0c */ /* 0x000fe2000bf06270 */
[----:B------:R1:W-:Y:S01]  /*f680*/  @!P6 ST.E.64 desc[UR58][R12.64], R30 ;  /* 0x0000001e0c00e985 */ /* 0x0003e2000c101b3a */
[----:B------:R-:W-:Y:S02]  /*f690*/  @!P3 LEA R22, P6, R91, R10, 0x2 ;  /* 0x0000000a5b16b211 */ /* 0x000fe400078c10ff */
[-C--:B------:R-:W-:Y:S01]  /*f6a0*/  @!P4 LEA.HI.X R21, R155, R11.reuse, R72, 0x2, P5 ;  /* 0x0000000b9b15c211 */ /* 0x080fe200028f1448 */
[----:B------:R2:W-:Y:S01]  /*f6b0*/  @!P2 ST.E.64 desc[UR58][R14.64], R34 ;  /* 0x000000220e00a985 */ /* 0x0005e2000c101b3a */
[----:B------:R-:W-:Y:S02]  /*f6c0*/  @!P3 LEA.HI.X R23, R91, R11, R92, 0x2, P6 ;  /* 0x0000000b5b17b211 */ /* 0x000fe400030f145c */
[----:B------:R-:W-:Y:S01]  /*f6d0*/  ISETP.GE.AND P2, PT, R81, UR4, PT ;  /* 0x0000000451007c0c */ /* 0x000fe2000bf46270 */
[----:B------:R3:W-:Y:S01]  /*f6e0*/  @!P4 ST.E.64 desc[UR58][R20.64], R38 ;  /* 0x000000261400c985 */ /* 0x0007e2000c101b3a */
[----:B------:R-:W-:-:S02]  /*f6f0*/  ISETP.GE.AND P4, PT, R85, UR4, PT ;  /* 0x0000000455007c0c */ /* 0x000fc4000bf86270 */
[-C--:B0-----:R-:W-:Y:S01]  /*f700*/  @!P1 LEA R8, P5, R89, R10.reuse, 0x2 ;  /* 0x0000000a59089211 */ /* 0x081fe200078a10ff */
[----:B------:R0:W-:Y:S01]  /*f710*/  @!P3 ST.E.64 desc[UR58][R22.64], R42 ;  /* 0x0000002a1600b985 */ /* 0x0001e2000c101b3a */
[----:B------:R-:W-:Y:S02]  /*f720*/  ISETP.GE.AND P3, PT, R83, UR4, PT ;  /* 0x0000000453007c0c */ /* 0x000fe4000bf66270 */
[----:B------:R-:W-:Y:S02]  /*f730*/  @!P1 LEA.HI.X R9, R89, R11, R90, 0x2, P5 ;  /* 0x0000000b59099211 */ /* 0x000fe400028f145a */
[----:B------:R-:W-:Y:S02]  /*f740*/  ISETP.GE.AND P5, PT, R79, UR4, PT ;  /* 0x000000044f007c0c */ /* 0x000fe4000bfa6270 */
[-C--:B-1----:R-:W-:Y:S01]  /*f750*/  @!P0 LEA R12, P6, R87, R10.reuse, 0x2 ;  /* 0x0000000a570c8211 */ /* 0x082fe200078c10ff */
[----:B------:R1:W-:Y:S02]  /*f760*/  @!P1 ST.E.64 desc[UR58][R8.64], R46 ;  /* 0x0000002e08009985 */ /* 0x0003e4000c101b3a */
[----:B--2---:R-:W-:-:S02]  /*f770*/  @!P4 LEA R14, P1, R85, R10, 0x2 ;  /* 0x0000000a550ec211 */ /* 0x004fc400078210ff */
[-C--:B------:R-:W-:Y:S02]  /*f780*/  @!P0 LEA.HI.X R13, R87, R11.reuse, R88, 0x2, P6 ;  /* 0x0000000b570d8211 */ /* 0x080fe400030f1458 */
[-C--:B---3--:R-:W-:Y:S02]  /*f790*/  @!P3 LEA R20, P6, R83, R10.reuse, 0x2 ;  /* 0x0000000a5314b211 */ /* 0x088fe400078c10ff */
[-C--:B------:R-:W-:Y:S01]  /*f7a0*/  @!P4 LEA.HI.X R15, R85, R11.reuse, R86, 0x2, P1 ;  /* 0x0000000b550fc211 */ /* 0x080fe200008f1456 */
[----:B------:R1:W-:Y:S01]  /*f7b0*/  @!P0 ST.E.64 desc[UR58][R12.64], R50 ;  /* 0x000000320c008985 */ /* 0x0003e2000c101b3a */
[-C--:B0-----:R-:W-:Y:S02]  /*f7c0*/  @!P2 LEA R22, P0, R81, R10.reuse, 0x2 ;  /* 0x0000000a5116a211 */ /* 0x081fe400078010ff */
[----:B------:R-:W-:Y:S01]  /*f7d0*/  @!P5 LEA R24, P1, R79, R10, 0x2 ;  /* 0x0000000a4f18d211 */ /* 0x000fe200078210ff */
[----:B------:R1:W-:Y:S01]  /*f7e0*/  @!P4 ST.E.64 desc[UR58][R14.64], R54 ;  /* 0x000000360e00c985 */ /* 0x0003e2000c101b3a */
[----:B------:R-:W-:-:S02]  /*f7f0*/  @!P3 LEA.HI.X R21, R83, R11, R84, 0x2, P6 ;  /* 0x0000000b5315b211 */ /* 0x000fc400030f1454 */
[-C--:B------:R-:W-:Y:S02]  /*f800*/  @!P2 LEA.HI.X R23, R81, R11.reuse, R82, 0x2, P0 ;  /* 0x0000000b5117a211 */ /* 0x080fe400000f1452 */
[----:B------:R-:W-:Y:S01]  /*f810*/  @!P5 LEA.HI.X R25, R79, R11, R80, 0x2, P1 ;  /* 0x0000000b4f19d211 */ /* 0x000fe200008f1450 */
[----:B------:R1:W-:Y:S01]  /*f820*/  @!P3 ST.E.64 desc[UR58][R20.64], R58 ;  /* 0x0000003a1400b985 */ /* 0x0003e2000c101b3a */
[----:B------:R-:W-:-:S03]  /*f830*/  ISETP.GE.AND P0, PT, R157, UR4, PT ;  /* 0x000000049d007c0c */ /* 0x000fc6000bf06270 */
[----:B------:R1:W-:Y:S04]  /*f840*/  @!P2 ST.E.64 desc[UR58][R22.64], R62 ;  /* 0x0000003e1600a985 */ /* 0x0003e8000c101b3a */
[----:B------:R1:W-:Y:S06]  /*f850*/  @!P5 ST.E.64 desc[UR58][R24.64], R66 ;  /* 0x000000421800d985 */ /* 0x0003ec000c101b3a */
[----:B------:R-:W-:Y:S05]  /*f860*/  @P0 BRA `(.L_x_2121) ;  /* 0x0000000800ac0947 */ /* 0x000fea0003800000 */
[----:B-1----:R-:W-:-:S04]  /*f870*/  LEA R8, P0, R157, R10, 0x2 ;  /* 0x0000000a9d087211 */ /* 0x002fc800078010ff */
[----:B------:R-:W-:-:S05]  /*f880*/  LEA.HI.X R9, R157, R11, R78, 0x2, P0 ;  /* 0x0000000b9d097211 */ /* 0x000fca00000f144e */
[----:B------:R0:W-:Y:S01]  /*f890*/  ST.E.64 desc[UR58][R8.64], R70 ;  /* 0x0000004608007985 */ /* 0x0001e2000c101b3a */
[----:B------:R-:W-:Y:S05]  /*f8a0*/  BRA `(.L_x_2121) ;  /* 0x00000008009c7947 */ /* 0x000fea0003800000 */
.L_x_2116:
[----:B------:R-:W1:Y:S01]  /*f8b0*/  LDC.64 R10, c[0x0][0xc00] ;  /* 0x00030000ff0a7b82 */ /* 0x000e620000000a00 */
[----:B------:R-:W-:Y:S01]  /*f8c0*/  ULDC.64 UR4, c[0x0][0xc08] ;  /* 0x0003020000047ab9 */ /* 0x000fe20000000a00 */
[----:B------:R-:W-:Y:S01]  /*f8d0*/  IMAD.MOV.U32 R3, RZ, RZ, RZ ;  /* 0x000000ffff037224 */ /* 0x000fe200078e00ff */
[----:B------:R-:W-:-:S04]  /*f8e0*/  ISETP.NE.U32.AND P0, PT, RZ, UR4, PT ;  /* 0x00000004ff007c0c */ /* 0x000fc8000bf05070 */
[----:B------:R-:W-:Y:S01]  /*f8f0*/  ISETP.NE.AND.EX P1, PT, RZ, UR5, PT, P0 ;  /* 0x00000005ff007c0c */ /* 0x000fe2000bf25300 */
[----:B------:R-:W2:Y:S01]  /*f900*/  LDC.64 R8, c[0x0][0xc00] ;  /* 0x00030000ff087b82 */ /* 0x000ea20000000a00 */
[----:B-1----:R-:W-:-:S04]  /*f910*/  ISETP.NE.U32.AND P0, PT, R10, RZ, PT ;  /* 0x000000ff0a00720c */ /* 0x002fc80003f05070 */
[----:B------:R-:W-:-:S07]  /*f920*/  ISETP.NE.AND.EX P0, PT, R11, RZ, PT, P0 ;  /* 0x000000ff0b00720c */ /* 0x000fce0003f05300 */
[----:B------:R-:W1:Y:S01]  /*f930*/  @P1 LDC.64 R10, c[0x0][0xc08] ;  /* 0x00030200ff0a1b82 */ /* 0x000e620000000a00 */
[----:B------:R-:W-:Y:S01]  /*f940*/  ULDC UR4, c[0x0][0xa88] ;  /* 0x0002a20000047ab9 */ /* 0x000fe20000000800 */
[----:B--2---:R-:W-:-:S04]  /*f950*/  IMAD.WIDE R12, R149, 0x4, R8 ;  /* 0x00000004950c7825 */ /* 0x004fc800078e0208 */
[----:B------:R-:W-:Y:S01]  /*f960*/  IMAD.U32 R0, RZ, RZ, UR4 ;  /* 0x00000004ff007e24 */ /* 0x000fe2000f8e00ff */
[----:B------:R2:W5:Y:S01]  /*f970*/  @P0 LDG.E R3, desc[UR58][R12.64] ;  /* 0x0000003a0c030981 */ /* 0x000562000c1e1900 */
[----:B------:R-:W3:Y:S01]  /*f980*/  S2R R14, SR_TID.X ;  /* 0x00000000000e7919 */ /* 0x000ee20000002100 */
[----:B-1----:R-:W-:-:S05]  /*f990*/  @P1 IMAD.WIDE R8, R149, 0x4, R10 ;  /* 0x0000000495081825 */ /* 0x002fca00078e020a */
[----:B------:R2:W5:Y:S01]  /*f9a0*/  @P1 LDG.E R0, desc[UR58][R8.64] ;  /* 0x0000003a08001981 */ /* 0x000562000c1e1900 */
[----:B------:R-:W-:-:S13]  /*f9b0*/  ISETP.NE.AND P2, PT, R152, RZ, PT ;  /* 0x000000ff9800720c */ /* 0x000fda0003f45270 */
[----:B------:R-:W1:Y:S01]  /*f9c0*/  @!P2 LDC R152, c[0x0][0xad4] ;  /* 0x0002b500ff98ab82 */ /* 0x000e620000000800 */
[----:B---3--:R-:W-:-:S05]  /*f9d0*/  VIADD R26, R14, 0xffffff80 ;  /* 0xffffff800e1a7836 */ /* 0x008fca0000000000 */
[----:B------:R-:W-:Y:S02]  /*f9e0*/  ISETP.GT.AND P3, PT, R26, 0xbf, PT ;  /* 0x000000bf1a00780c */ /* 0x000fe40003f64270 */
[----:B-1----:R-:W-:Y:S01]  /*f9f0*/  ISETP.GT.AND P2, PT, R152, 0x1, PT ;  /* 0x000000019800780c */ /* 0x002fe20003f44270 */
[----:B--2---:R-:W-:-:S12]  /*fa00*/  @P1 BRA `(.L_x_2124) ;  /* 0x0000000000101947 */ /* 0x004fd80003800000 */
[----:B------:R-:W-:Y:S05]  /*fa10*/  @!P0 BRA `(.L_x_2124) ;  /* 0x00000000000c8947 */ /* 0x000fea0003800000 */
[----:B------:R-:W2:Y:S04]  /*fa20*/  LDG.E R9, desc[UR58][R12.64] ;  /* 0x0000003a0c097981 */ /* 0x000ea8000c1e1900 */
[----:B-----5:R-:W2:Y:S02]  /*fa30*/  LDG.E R0, desc[UR58][R12.64+0x4] ;  /* 0x0000043a0c007981 */ /* 0x020ea4000c1e1900 */
[----:B--2---:R-:W-:-:S07]  /*fa40*/  IMAD.IADD R0, R0, 0x1, -R9 ;  /* 0x0000000100007824 */ /* 0x004fce00078e0a09 */
.L_x_2124:
[----:B------:R-:W-:Y:S01]  /*fa50*/  BSSY B1, `(.L_x_2125) ;  /* 0x0000036000017945 */ /* 0x000fe20003800000 */
[----:B------:R-:W-:Y:S02]  /*fa60*/  SEL R149, R149, RZ, !P0 ;  /* 0x000000ff95957207 */ /* 0x000fe40004000000 */
[----:B------:R-:W-:Y:S02]  /*fa70*/  SEL R154, R154, RZ, !P0 ;  /* 0x000000ff9a9a7207 */ /* 0x000fe40004000000 */
[----:B-----5:R-:W-:Y:S01]  /*fa80*/  SHF.R.S32.HI R24, RZ, 0x1f, R3 ;  /* 0x0000001fff187819 */ /* 0x020fe20000011403 */
[----:B------:R-:W-:Y:S06]  /*fa90*/  @P3 BRA `(.L_x_2126) ;  /* 0x0000000000c43947 */ /* 0x000fec0003800000 */
[----:B------:R-:W0:Y:S01]  /*faa0*/  LDC R31, c[0x0][0xbe8] ;  /* 0x0002fa00ff1f7b82 */ /* 0x000e220000000800 */
[----:B------:R-:W-:Y:S01]  /*fab0*/  IADD3 R29, R144, -0x80, R14 ;  /* 0xffffff80901d7810 */ /* 0x000fe20007ffe00e */
[----:B0-----:R-:W-:-:S05]  /*fac0*/  IMAD R4, R0, R31, RZ ;  /* 0x0000001f00047224 */ /* 0x001fca00078e02ff */
[----:B------:R-:W-:-:S13]  /*fad0*/  ISETP.GE.AND P0, PT, R29, R4, PT ;  /* 0x000000041d00720c */ /* 0x000fda0003f06270 */
[----:B------:R-:W-:Y:S05]  /*fae0*/  @P0 BRA `(.L_x_2126) ;  /* 0x0000000000b00947 */ /* 0x000fea0003800000 */
[----:B------:R-:W2:Y:S01]  /*faf0*/  LDL.LU R28, [R1+0x18] ;  /* 0x00001800011c7983 */ /* 0x000ea20000300800 */
[----:B------:R-:W-:Y:S01]  /*fb00*/  ISETP.NE.AND P1, PT, R31, 0x1, PT ;  /* 0x000000011f00780c */ /* 0x000fe20003f25270 */
[----:B------:R-:W-:Y:S01]  /*fb10*/  IMAD.MOV.U32 R18, RZ, RZ, 0x9b8 ;  /* 0x000009b8ff127424 */ /* 0x000fe200078e00ff */
[----:B------:R-:W-:Y:S01]  /*fb20*/  ISETP.GT.AND P0, PT, R152, 0x1, PT ;  /* 0x000000019800780c */ /* 0x000fe20003f04270 */
[----:B------:R-:W0:Y:S01]  /*fb30*/  LDC.64 R8, c[0x0][0xba8] ;  /* 0x0002ea00ff087b82 */ /* 0x000e220000000a00 */
[----:B------:R-:W-:Y:S02]  /*fb40*/  IMAD.MOV.U32 R17, RZ, RZ, R29 ;  /* 0x000000ffff117224 */ /* 0x000fe400078e001d */
[----:B------:R-:W-:-:S05]  /*fb50*/  SEL R18, R18, 0x978, P0 ;  /* 0x0000097812127807 */ /* 0x000fca0000000000 */
[----:B------:R-:W1:Y:S08]  /*fb60*/  LDC.64 R14, c[0x0][R18+0x220] ;  /* 0x00008800120e7b82 */ /* 0x000e700000000a00 */
[----:B------:R-:W3:Y:S08]  /*fb70*/  @P1 LDC R4, c[0x0][0xbec] ;  /* 0x0002fb00ff041b82 */ /* 0x000ef00000000800 */
[----:B------:R-:W4:Y:S08]  /*fb80*/  LDC.64 R12, c[0x0][R18+0x218] ;  /* 0x00008600120c7b82 */ /* 0x000f300000000a00 */
[----:B------:R-:W5:Y:S01]  /*fb90*/  @P1 LDC R27, c[0x0][0xbf0] ;  /* 0x0002fc00ff1b1b82 */ /* 0x000f620000000800 */
[----:B-1----:R-:W-:-:S02]  /*fba0*/  IMAD R15, R15, R149, RZ ;  /* 0x000000950f0f7224 */ /* 0x002fc400078e02ff */
[----:B------:R-:W-:-:S05]  /*fbb0*/  IMAD.WIDE.U32 R22, R14, R149, RZ ;  /* 0x000000950e167225 */ /* 0x000fca00078e00ff */
[----:B------:R-:W1:Y:S01]  /*fbc0*/  LDC.64 R20, c[0x0][R18+0x228] ;  /* 0x00008a0012147b82 */ /* 0x000e620000000a00 */
[----:B---3--:R-:W-:-:S07]  /*fbd0*/  @P1 IMAD.HI.U32 R4, R29, R4, RZ ;  /* 0x000000041d041227 */ /* 0x008fce00078e00ff */
[----:B------:R-:W3:Y:S01]  /*fbe0*/  LDC.64 R10, c[0x0][R18+0x210] ;  /* 0x00008400120a7b82 */ /* 0x000ee20000000a00 */
[-C--:B----4-:R-:W-:Y:S02]  /*fbf0*/  IMAD R25, R13, R151.reuse, RZ ;  /* 0x000000970d197224 */ /* 0x090fe400078e02ff */
[----:B------:R-:W-:-:S04]  /*fc00*/  IMAD.WIDE.U32 R12, R12, R151, RZ ;  /* 0x000000970c0c7225 */ /* 0x000fc800078e00ff */
[----:B------:R-:W-:Y:S01]  /*fc10*/  IMAD.IADD R25, R13, 0x1, R25 ;  /* 0x000000010d197824 */ /* 0x000fe200078e0219 */
[----:B-----5:R-:W-:Y:S01]  /*fc20*/  @P1 SHF.R.U32.HI R17, RZ, R27, R4 ;  /* 0x0000001bff111219 */ /* 0x020fe20000011604 */
[----:B------:R-:W-:Y:S01]  /*fc30*/  IMAD R27, R14, R154, R15 ;  /* 0x0000009a0e1b7224 */ /* 0x000fe200078e020f */
[----:B0-----:R-:W0:Y:S01]  /*fc40*/  @!P0 LDC R8, c[0x0][0xb50] ;  /* 0x0002d400ff088b82 */ /* 0x001e220000000800 */
[----:B------:R-:W-:Y:S02]  /*fc50*/  IADD3 R4, P1, P3, R22, R12, R3 ;  /* 0x0000000c16047210 */ /* 0x000fe40007b3e003 */
[----:B------:R-:W-:Y:S02]  /*fc60*/  IMAD.MOV R14, RZ, RZ, -R17 ;  /* 0x000000ffff0e7224 */ /* 0x000fe400078e0a11 */
[----:B------:R-:W-:-:S03]  /*fc70*/  IMAD.IADD R27, R23, 0x1, R27 ;  /* 0x00000001171b7824 */ /* 0x000fc600078e021b */
[----:B------:R-:W4:Y:S01]  /*fc80*/  @!P0 LDC R9, c[0x0][0xb54] ;  /* 0x0002d500ff098b82 */ /* 0x000f220000000800 */
[----:B--2---:R-:W-:-:S05]  /*fc90*/  SEL R15, R28, RZ, P0 ;  /* 0x000000ff1c0f7207 */ /* 0x004fca0000000000 */
[----:B-1----:R-:W-:-:S04]  /*fca0*/  IMAD.WIDE.U32 R12, R20, R15, RZ ;  /* 0x0000000f140c7225 */ /* 0x002fc800078e00ff */
[----:B------:R-:W-:Y:S02]  /*fcb0*/  IMAD R21, R21, R15, RZ ;  /* 0x0000000f15157224 */ /* 0x000fe400078e02ff */
[----:B------:R-:W-:Y:S01]  /*fcc0*/  IMAD R15, R31, R14, R29 ;  /* 0x0000000e1f0f7224 */ /* 0x000fe200078e021d */
[----:B------:R-:W-:Y:S01]  /*fcd0*/  IADD3.X R14, R27, R25, R24, P1, P3 ;  /* 0x000000191b0e7210 */ /* 0x000fe20000fe6418 */
[----:B------:R-:W-:Y:S01]  /*fce0*/  IMAD.IADD R21, R13, 0x1, R21 ;  /* 0x000000010d157824 */ /* 0x000fe200078e0215 */
[----:B------:R-:W-:Y:S01]  /*fcf0*/  IADD3 R12, P0, P1, R17, R4, R12 ;  /* 0x00000004110c7210 */ /* 0x000fe2000791e00c */
[----:B---3--:R-:W-:Y:S01]  /*fd00*/  IMAD R4, R11, R15, RZ ;  /* 0x0000000f0b047224 */ /* 0x008fe200078e02ff */
        /* <DEDUP_REMOVED lines=10> */
.L_x_2126:
[----:B------:R-:W-:Y:S05]  /*fdb0*/  BSYNC B1 ;  /* 0x0000000000017941 */ /* 0x000fea0003800000 */
.L_x_2125:
[----:B------:R-:W-:Y:S05]  /*fdc0*/  @P2 BRA `(.L_x_2121) ;  /* 0x0000000400542947 */ /* 0x000fea0003800000 */
[----:B------:R-:W2:Y:S01]  /*fdd0*/  LDC R15, c[0x0][0xbe8] ;  /* 0x0002fa00ff0f7b82 */ /* 0x000ea20000000800 */
[--C-:B------:R-:W-:Y:S01]  /*fde0*/  SHF.R.S32.HI R10, RZ, 0x1f, R26.reuse ;  /* 0x0000001fff0a7819 */ /* 0x100fe2000001141a */
[----:B------:R-:W-:Y:S01]  /*fdf0*/  ULDC.64 UR4, c[0x0][0xaa0] ;  /* 0x0002a80000047ab9 */ /* 0x000fe20000000a00 */
[----:B------:R-:W-:Y:S01]  /*fe00*/  SHF.R.S32.HI R14, RZ, 0x1f, R26 ;  /* 0x0000001fff0e7819 */ /* 0x000fe2000001141a */
[----:B0-----:R-:W-:Y:S01]  /*fe10*/  IMAD R4, R24, UR4, RZ ;  /* 0x0000000418047c24 */ /* 0x001fe2000f8e02ff */
[-C--:B------:R-:W-:Y:S01]  /*fe20*/  LEA.HI R10, R10, R26.reuse, RZ, 0x2 ;  /* 0x0000001a0a0a7211 */ /* 0x080fe200078f10ff */
[C---:B-1----:R-:W-:Y:S01]  /*fe30*/  IMAD.WIDE.U32 R8, R3.reuse, UR4, RZ ;  /* 0x0000000403087c25 */ /* 0x042fe2000f8e00ff */
[----:B------:R-:W-:Y:S01]  /*fe40*/  LEA.HI R14, R14, R26, RZ, 0x2 ;  /* 0x0000001a0e0e7211 */ /* 0x000fe200078f10ff */
[----:B------:R-:W-:Y:S01]  /*fe50*/  ULDC.64 UR6, c[0x0][0xaf0] ;  /* 0x0002bc0000067ab9 */ /* 0x000fe20000000a00 */
[----:B------:R-:W-:Y:S01]  /*fe60*/  LOP3.LUT R10, R10, 0xfffffffc, RZ, 0xc0, !PT ;  /* 0xfffffffc0a0a7812 */ /* 0x000fe200078ec0ff */
[----:B------:R-:W-:Y:S01]  /*fe70*/  IMAD R11, R3, UR5, R4 ;  /* 0x00000005030b7c24 */ /* 0x000fe2000f8e0204 */
[----:B------:R-:W-:Y:S01]  /*fe80*/  SHF.R.S32.HI R14, RZ, 0x2, R14 ;  /* 0x00000002ff0e7819 */ /* 0x000fe2000001140e */
[----:B------:R-:W-:Y:S01]  /*fe90*/  ULDC.64 UR4, c[0x0][0xae8] ;  /* 0x0002ba0000047ab9 */ /* 0x000fe20000000a00 */
[----:B------:R-:W-:Y:S01]  /*fea0*/  BSSY B1, `(.L_x_2127) ;  /* 0x0000036000017945 */ /* 0x000fe20003800000 */
[----:B------:R-:W-:Y:S01]  /*feb0*/  IMAD.IADD R10, R26, 0x1, -R10 ;  /* 0x000000011a0a7824 */ /* 0x000fe200078e0a0a */
[----:B------:R-:W-:Y:S01]  /*fec0*/  SHF.R.S32.HI R18, RZ, 0x1f, R156 ;  /* 0x0000001fff127819 */ /* 0x000fe2000001149c */
[----:B------:R-:W-:Y:S01]  /*fed0*/  IMAD.IADD R9, R9, 0x1, R11 ;  /* 0x0000000109097824 */ /* 0x000fe200078e020b */
[----:B------:R-:W-:Y:S01]  /*fee0*/  SHF.R.S32.HI R22, RZ, 0x1f, R153 ;  /* 0x0000001fff167819 */ /* 0x000fe20000011499 */
[----:B------:R-:W-:-:S02]  /*fef0*/  IMAD R3, R10, 0x60, R14 ;  /* 0x000000600a037824 */ /* 0x000fc400078e020e */
[----:B------:R-:W-:Y:S01]  /*ff00*/  IMAD.WIDE.U32 R8, R151, UR4, R8 ;  /* 0x0000000497087c25 */ /* 0x000fe2000f8e0008 */
[----:B--2---:R-:W-:-:S03]  /*ff10*/  ISETP.NE.AND P0, PT, R15, 0x1, PT ;  /* 0x000000010f00780c */ /* 0x004fc60003f05270 */
[----:B------:R-:W-:Y:S02]  /*ff20*/  IMAD.IADD R12, R144, 0x1, R3 ;  /* 0x00000001900c7824 */ /* 0x000fe400078e0203 */
[----:B------:R-:W-:Y:S02]  /*ff30*/  IMAD R10, R154, UR6, RZ ;  /* 0x000000069a0a7c24 */ /* 0x000fe4000f8e02ff */
[----:B------:R-:W-:Y:S02]  /*ff40*/  IMAD.MOV.U32 R3, RZ, RZ, R12 ;  /* 0x000000ffff037224 */ /* 0x000fe400078e000c */
[----:B------:R-:W-:Y:S01]  /*ff50*/  IMAD R9, R151, UR5, R9 ;  /* 0x0000000597097c24 */ /* 0x000fe2000f8e0209 */
[----:B------:R-:W-:Y:S01]  /*ff60*/  ULDC.64 UR4, c[0x0][0xae0] ;  /* 0x0002b80000047ab9 */ /* 0x000fe20000000a00 */
[----:B------:R-:W-:Y:S02]  /*ff70*/  IMAD.WIDE.U32 R8, R149, UR6, R8 ;  /* 0x0000000695087c25 */ /* 0x000fe4000f8e0008 */
[----:B------:R-:W0:Y:S08]  /*ff80*/  @P0 LDC R13, c[0x0][0xbec] ;  /* 0x0002fb00ff0d0b82 */ /* 0x000e300000000800 */
[----:B------:R-:W1:Y:S01]  /*ff90*/  @P0 LDC R17, c[0x0][0xbf0] ;  /* 0x0002fc00ff110b82 */ /* 0x000e620000000800 */
[----:B0-----:R-:W-:-:S04]  /*ffa0*/  @P0 IMAD.HI.U32 R4, R12, R13, RZ ;  /* 0x0000000d0c040227 */ /* 0x001fc800078e00ff */
[----:B------:R-:W-:Y:S01]  /*ffb0*/  IMAD R13, R149, UR7, R10 ;  /* 0x00000007950d7c24 */ /* 0x000fe2000f8e020a */
[----:B-1----:R-:W-:-:S03]  /*ffc0*/  @P0 SHF.R.U32.HI R3, RZ, R17, R4 ;  /* 0x00000011ff030219 */ /* 0x002fc60000011604 */
[----:B------:R-:W-:Y:S01]  /*ffd0*/  IMAD.IADD R9, R9, 0x1, R13 ;  /* 0x0000000109097824 */ /* 0x000fe200078e020d */
[--C-:B------:R-:W-:Y:S01]  /*ffe0*/  SHF.R.S32.HI R4, RZ, 0x1f, R3.reuse ;  /* 0x0000001fff047819 */ /* 0x100fe20000011403 */
[----:B------:R-:W-:Y:S02]  /*fff0*/  IMAD.MOV R11, RZ, RZ, -R3 ;  /* 0x000000ffff0b7224 */ /* 0x000fe400078e0a03 */
[----:B------:R-:W-:-:S04]  /*10000*/  IMAD.WIDE.U32 R8, R3, UR4, R8 ;  /* 0x0000000403087c25 */ /* 0x000fc8000f8e0008 */
[----:B------:R-:W-:Y:S02]  /*10010*/  IMAD R11, R15, R11, R12 ;  /* 0x0000000b0f0b7224 */ /* 0x000fe400078e020c */
[----:B------:R-:W-:Y:S02]  /*10020*/  IMAD R4, R4, UR4, RZ ;  /* 0x0000000404047c24 */ /* 0x000fe4000f8e02ff */
[----:B------:R-:W-:Y:S02]  /*10030*/  IMAD R15, R0, R15, RZ ;  /* 0x0000000f000f7224 */ /* 0x000fe400078e02ff */
[----:B------:R-:W-:Y:S01]  /*10040*/  IMAD R13, R3, UR5, R4 ;  /* 0x00000005030d7c24 */ /* 0x000fe2000f8e0204 */
[----:B------:R-:W-:Y:S01]  /*10050*/  SHF.R.S32.HI R4, RZ, 0x1f, R11 ;  /* 0x0000001fff047819 */ /* 0x000fe2000001140b */
[----:B------:R-:W-:Y:S01]  /*10060*/  ULDC.64 UR4, c[0x0][0xad8] ;  /* 0x0002b60000047ab9 */ /* 0x000fe20000000a00 */
[----:B------:R-:W-:Y:S02]  /*10070*/  IMAD.IADD R0, R14, 0x1, R144 ;  /* 0x000000010e007824 */ /* 0x000fe400078e0290 */
[----:B------:R-:W-:-:S02]  /*10080*/  IMAD.IADD R9, R9, 0x1, R13 ;  /* 0x0000000109097824 */ /* 0x000fc400078e020d */
[----:B------:R-:W-:Y:S01]  /*10090*/  IMAD R4, R4, UR4, RZ ;  /* 0x0000000404047c24 */ /* 0x000fe2000f8e02ff */
[----:B------:R-:W-:Y:S01]  /*100a0*/  ISETP.GE.AND P0, PT, R0, R15, PT ;  /* 0x0000000f0000720c */ /* 0x000fe20003f06270 */
[----:B------:R-:W-:-:S04]  /*100b0*/  IMAD.WIDE.U32 R8, R11, UR4, R8 ;  /* 0x000000040b087c25 */ /* 0x000fc8000f8e0008 */
[----:B------:R-:W-:Y:S01]  /*100c0*/  IMAD R3, R11, UR5, R4 ;  /* 0x000000050b037c24 */ /* 0x000fe2000f8e0204 */
[----:B------:R-:W-:Y:S02]  /*100d0*/  ULDC.64 UR4, c[0x0][0xa80] ;  /* 0x0002a00000047ab9 */ /* 0x000fe40000000a00 */
[----:B------:R-:W-:Y:S01]  /*100e0*/  LEA R4, P1, R8, UR4, 0x1 ;  /* 0x0000000408047c11 */ /* 0x000fe2000f8208ff */
[----:B------:R-:W-:-:S05]  /*100f0*/  IMAD.IADD R3, R9, 0x1, R3 ;  /* 0x0000000109037824 */ /* 0x000fca00078e0203 */
        /* <DEDUP_REMOVED lines=13> */
[----:B------:R3:W-:Y:S04]  /*101d0*/  @!P2 ST.E.128 desc[UR58][R10.64], RZ ;  /* 0x000000ff0a00a985 */ /* 0x0007e8000c101d3a */
[----:B------:R3:W-:Y:S04]  /*101e0*/  @!P3 ST.E.128 desc[UR58][R12.64], RZ ;  /* 0x000000ff0c00b985 */ /* 0x0007e8000c101d3a */
[----:B------:R3:W-:Y:S02]  /*101f0*/  @!P4 ST.E.128 desc[UR58][R20.64], RZ ;  /* 0x000000ff1400c985 */ /* 0x0007e4000c101d3a */
.L_x_2128:
[----:B------:R-:W-:Y:S05]  /*10200*/  BSYNC B1 ;  /* 0x0000000000017941 */ /* 0x000fea0003800000 */
.L_x_2127:
        /* <DEDUP_REMOVED lines=9> */
[CC--:B-1-3--:R-:W-:Y:S02]  /*102a0*/  @!P3 LEA R12, P0, R153.reuse, R8.reuse, 0x1 ;  /* 0x00000008990cb211 */ /* 0x0cafe400078008ff */
[----:B------:R-:W-:Y:S02]  /*102b0*/  @!P4 LEA R14, P1, R156, R8, 0x1 ;  /* 0x000000089c0ec211 */ /* 0x000fe400078208ff */
[----:B----4-:R-:W-:Y:S01]  /*102c0*/  @!P2 IMAD.WIDE R10, R150, 0x2, R8 ;  /* 0x00000002960aa825 */ /* 0x010fe200078e0208 */
[-C--:B------:R-:W-:Y:S02]  /*102d0*/  @!P3 LEA.HI.X R13, R153, R9.reuse, R22, 0x1, P0 ;  /* 0x00000009990db211 */ /* 0x080fe400000f0c16 */
[----:B------:R-:W-:Y:S02]  /*102e0*/  @!P4 LEA.HI.X R15, R156, R9, R18, 0x1, P1 ;  /* 0x000000099c0fc211 */ /* 0x000fe400008f0c12 */
[----:B------:R2:W-:Y:S04]  /*102f0*/  @!P2 ST.E.128 desc[UR58][R10.64], RZ ;  /* 0x000000ff0a00a985 */ /* 0x0005e8000c101d3a */
[----:B------:R2:W-:Y:S04]  /*10300*/  @!P3 ST.E.128 desc[UR58][R12.64], RZ ;  /* 0x000000ff0c00b985 */ /* 0x0005e8000c101d3a */
[----:B------:R2:W-:Y:S02]  /*10310*/  @!P4 ST.E.128 desc[UR58][R14.64], RZ ;  /* 0x000000ff0e00c985 */ /* 0x0005e4000c101d3a */
.L_x_2121:
[----:B------:R-:W-:Y:S05]  /*10320*/  BSYNC B0 ;  /* 0x0000000000007941 */ /* 0x000fea0003800000 */
.L_x_2115:
[----:B------:R-:W-:Y:S02]  /*10330*/  ULDC UR4, c[0x0][0xc3c] ;  /* 0x00030f0000047ab9 */ /* 0x000fe40000000800 */
[----:B0-----:R-:W-:-:S13]  /*10340*/  ISETP.GE.AND P0, PT, R7, UR4, PT ;  /* 0x0000000407007c0c */ /* 0x001fda000bf06270 */
[----:B------:R-:W-:Y:S05]  /*10350*/  @!P0 BRA `(.L_x_2129) ;  /* 0xffffff0c003c8947 */ /* 0x000fea000383ffff */
[----:B------:R-:W-:Y:S05]  /*10360*/  EXIT ;  /* 0x000000000000794d */ /* 0x000fea0003800000 */
.L_x_2078:
[----:B------:R-:W-:-:S08]  /*10370*/  NOP ;  /* 0x0000000000007918 */ /* 0x000fd00000000000 */
[----:B--2---:R-:W0:-:S00]  /*10380*/  USETMAXREG.DEALLOC.CTAPOOL 0x20 ;  /* 0x00000020000079c8 */ /* 0x004e0000080e0500 */
        /* <DEDUP_REMOVED lines=14> */
.L_x_2130:
        /* <DEDUP_REMOVED lines=44> */
.L_x_2134:
        /* <DEDUP_REMOVED lines=37> */
.L_x_2132:
        /* <DEDUP_REMOVED lines=13> */
.L_x_2135:
        /* <DEDUP_REMOVED lines=17> */
[----:B------:R-:W-:Y:S02]  /*10b60*/  IMAD.MOV R11, RZ, RZ, -R10 ;  /* 0x000000ffff0b7224 */ /* 0x000fe400078e0a0a */
[----:B------:R-:W-:-:S04]  /*10b70*/  IMAD.HI.U32 R2, R3, R8, RZ ;  /* 0x0000000803027227 */ /* 0x000fc800078e00ff */
[----:B------:R-:W-:-:S05]  /*10b80*/  IMAD R8, R2, R11, R8 ;  /* 0x0000000b02087224 */ /* 0x000fca00078e0208 */
        /* <DEDUP_REMOVED lines=14> */
[----:B0-----:R-:W-:-:S04]  /*10c70*/  IMAD.MOV R8, RZ, RZ, -R3 ;  /* 0x000000ffff087224 */ /* 0x001fc800078e0a03 */
[----:B------:R-:W-:Y:S01]  /*10c80*/  IMAD.MOV.U32 R2, RZ, RZ, R8 ;  /* 0x000000ffff027224 */ /* 0x000fe200078e0008 */
[----:B------:R-:W-:-:S03]  /*10c90*/  IABS R8, R6 ;  /* 0x0000000600087213 */ /* 0x000fc60000000000 */
[----:B------:R-:W-:Y:S02]  /*10ca0*/  IMAD R9, R2, R5, RZ ;  /* 0x0000000502097224 */ /* 0x000fe400078e02ff */
[----:B------:R-:W-:Y:S02]  /*10cb0*/  IMAD.MOV.U32 R2, RZ, RZ, RZ ;  /* 0x000000ffff027224 */ /* 0x000fe400078e00ff */
[----:B------:R-:W-:Y:S02]  /*10cc0*/  IMAD.MOV R8, RZ, RZ, -R8 ;  /* 0x000000ffff087224 */ /* 0x000fe400078e0a08 */
[----:B------:R-:W-:Y:S01]  /*10cd0*/  IMAD.HI.U32 R2, R3, R9, R2 ;  /* 0x0000000903027227 */ /* 0x000fe200078e0002 */
[----:B------:R-:W-:-:S05]  /*10ce0*/  IABS R3, R7 ;  /* 0x0000000700037213 */ /* 0x000fca0000000000 */
[----:B------:R-:W-:-:S04]  /*10cf0*/  IMAD.HI.U32 R2, R2, R3, RZ ;  /* 0x0000000302027227 */ /* 0x000fc800078e00ff */
[----:B------:R-:W-:Y:S01]  /*10d00*/  IMAD R8, R2, R8, R3 ;  /* 0x0000000802087224 */ /* 0x000fe200078e0203 */
[----:B------:R-:W-:-:S04]  /*10d10*/  LOP3.LUT R3, R7, R6, RZ, 0x3c, !PT ;  /* 0x0000000607037212 */ /* 0x000fc800078e3cff */
[----:B------:R-:W-:Y:S02]  /*10d20*/  ISETP.GT.U32.AND P1, PT, R5, R8, PT ;  /* 0x000000080500720c */ /* 0x000fe40003f24070 */
[----:B------:R-:W-:Y:S01]  /*10d30*/  ISETP.GE.AND P2, PT, R3, RZ, PT ;  /* 0x000000ff0300720c */ /* 0x000fe20003f46270 */
[----:B------:R-:W-:-:S10]  /*10d40*/  IMAD.MOV R3, RZ, RZ, -R7 ;  /* 0x000000ffff037224 */ /* 0x000fd400078e0a07 */
        /* <DEDUP_REMOVED lines=13> */
.L_x_2136:
[----:B0-----:R-:W0:Y:S02]  /*10e20*/  LDC.64 R2, c[0x0][0xc90] ;  /* 0x00032400ff027b82 */ /* 0x001e240000000a00 */
[----:B0-----:R-:W-:-:S05]  /*10e30*/  IMAD.WIDE R2, R27, 0x4, R2 ;  /* 0x000000041b027825 */ /* 0x001fca00078e0202 */
[----:B------:R0:W2:Y:S02]  /*10e40*/  LDG.E R8, desc[UR58][R2.64] ;  /* 0x0000003a02087981 */ /* 0x0000a4000c1e1900 */
[----:B0-----:R-:W-:Y:S02]  /*10e50*/  IMAD.MOV.U32 R2, RZ, RZ, RZ ;  /* 0x000000ffff027224 */ /* 0x001fe400078e00ff */
[----:B--2---:R-:W-:-:S05]  /*10e60*/  IMAD R5, R25, R8, RZ ;  /* 0x0000000819057224 */ /* 0x004fca00078e02ff */
[----:B------:R-:W-:-:S04]  /*10e70*/  IABS R10, R5 ;  /* 0x00000005000a7213 */ /* 0x000fc80000000000 */
[----:B------:R-:W0:Y:S08]  /*10e80*/  I2F.RP R6, R10 ;  /* 0x0000000a00067306 */ /* 0x000e300000209400 */
[----:B0-----:R-:W0:Y:S02]  /*10e90*/  MUFU.RCP R6, R6 ;  /* 0x0000000600067308 */ /* 0x001e240000001000 */
[----:B0-----:R-:W-:-:S06]  /*10ea0*/  VIADD R7, R6, 0xffffffe ;  /* 0x0ffffffe06077836 */ /* 0x001fcc0000000000 */
[----:B------:R-:W0:Y:S02]  /*10eb0*/  F2I.FTZ.U32.TRUNC.NTZ R3, R7 ;  /* 0x0000000700037305 */ /* 0x000e24000021f000 */
[----:B0-----:R-:W-:-:S04]  /*10ec0*/  IMAD.MOV R9, RZ, RZ, -R3 ;  /* 0x000000ffff097224 */ /* 0x001fc800078e0a03 */
[----:B------:R-:W-:-:S04]  /*10ed0*/  IMAD R9, R9, R10, RZ ;  /* 0x0000000a09097224 */ /* 0x000fc800078e02ff */
        /* <DEDUP_REMOVED lines=21> */
[----:B------:R-:W-:-:S04]  /*11030*/  VIADDMNMX R7, R7, UR5, R8, PT ;  /* 0x0000000507077c46 */ /* 0x000fc8000b800108 */
[----:B------:R-:W-:Y:S01]  /*11040*/  IABS R8, R7 ;  /* 0x0000000700087213 */ /* 0x000fe20000000000 */
[----:B------:R-:W-:-:S03]  /*11050*/  IMAD.MOV R26, RZ, RZ, -R7 ;  /* 0x000000ffff1a7224 */ /* 0x000fc600078e0a07 */
[----:B------:R-:W0:Y:S08]  /*11060*/  I2F.RP R9, R8 ;  /* 0x0000000800097306 */ /* 0x000e300000209400 */
[----:B0-----:R-:W0:Y:S02]  /*11070*/  MUFU.RCP R9, R9 ;  /* 0x0000000900097308 */ /* 0x001e240000001000 */
[----:B0-----:R-:W-:Y:S01]  /*11080*/  VIADD R3, R9, 0xffffffe ;  /* 0x0ffffffe09037836 */ /* 0x001fe20000000000 */
[----:B------:R-:W-:-:S05]  /*11090*/  IABS R9, R7 ;  /* 0x0000000700097213 */ /* 0x000fca0000000000 */
[----:B------:R-:W0:Y:S02]  /*110a0*/  F2I.FTZ.U32.TRUNC.NTZ R3, R3 ;  /* 0x0000000300037305 */ /* 0x000e24000021f000 */
[----:B0-----:R-:W-:-:S04]  /*110b0*/  IMAD.MOV R11, RZ, RZ, -R3 ;  /* 0x000000ffff0b7224 */ /* 0x001fc800078e0a03 */
[----:B------:R-:W-:-:S04]  /*110c0*/  IMAD R5, R11, R8, RZ ;  /* 0x000000080b057224 */ /* 0x000fc800078e02ff */
        /* <DEDUP_REMOVED lines=11> */
[----:B------:R-:W-:Y:S02]  /*11180*/  ISETP.GE.AND P2, PT, R3, RZ, PT ;  /* 0x000000ff0300720c */ /* 0x000fe40003f46270 */
[----:B------:R-:W-:-:S05]  /*11190*/  IADD3 R3, R6, 0x1000000, R4 ;  /* 0x0100000006037810 */ /* 0x000fca0007ffe004 */
[----:B------:R-:W-:-:S06]  /*111a0*/  @P0 VIADD R2, R2, 0x1 ;  /* 0x0000000102020836 */ /* 0x000fcc0000000000 */
[----:B------:R-:W-:Y:S01]  /*111b0*/  @!P2 IMAD.MOV R2, RZ, RZ, -R2 ;  /* 0x000000ffff02a224 */ /* 0x000fe200078e0a02 */
[----:B------:R-:W-:-:S05]  /*111c0*/  @!P1 LOP3.LUT R2, RZ, R7, RZ, 0x33, !PT ;  /* 0x00000007ff029212 */ /* 0x000fca00078e33ff */
[----:B------:R-:W-:-:S07]  /*111d0*/  IMAD R26, R2, R26, R3 ;  /* 0x0000001a021a7224 */ /* 0x000fce00078e0203 */
.L_x_2137:
[----:B------:R-:W-:-:S05]  /*111e0*/  LOP3.LUT R2, RZ, R2, RZ, 0x33, !PT ;  /* 0x00000002ff027212 */ /* 0x000fca00078e33ff */
[----:B------:R-:W-:Y:S01]  /*111f0*/  IMAD.IADD R25, R25, 0x1, R2 ;  /* 0x0000000119197824 */ /* 0x000fe200078e0202 */
[----:B------:R-:W-:Y:S06]  /*11200*/  BRA `(.L_x_2138) ;  /* 0x00000000000c7947 */ /* 0x000fec0003800000 */
.L_x_2133:
[----:B------:R-:W-:Y:S02]  /*11210*/  IMAD.MOV.U32 R25, RZ, RZ, RZ ;  /* 0x000000ffff197224 */ /* 0x000fe400078e00ff */
[----:B------:R-:W-:Y:S02]  /*11220*/  IMAD.U32 R24, RZ, RZ, UR6 ;  /* 0x00000006ff187e24 */ /* 0x000fe4000f8e00ff */
[----:B------:R-:W-:-:S07]  /*11230*/  IMAD.MOV.U32 R26, RZ, RZ, RZ ;  /* 0x000000ffff1a7224 */ /* 0x000fce00078e00ff */
.L_x_2138:
[----:B------:R-:W-:-:S13]  /*11240*/  ISETP.NE.AND P0, PT, R0, RZ, PT ;  /* 0x000000ff0000720c */ /* 0x000fda0003f05270 */
[----:B------:R-:W0:Y:S01]  /*11250*/  @!P0 S2R R3, SR_CgaCtaId ;  /* 0x0000000000038919 */ /* 0x000e220000008800 */
[----:B------:R-:W-:-:S04]  /*11260*/  @!P0 MOV R0, 0x400 ;  /* 0x0000040000008802 */ /* 0x000fc80000000f00 */
[----:B0-----:R-:W-:-:S05]  /*11270*/  @!P0 LEA R0, R3, R0, 0x18 ;  /* 0x0000000003008211 */ /* 0x001fca00078ec0ff */
[----:B------:R1:W-:Y:S01]  /*11280*/  @!P0 STS.128 [R0+0x31cd0], R24 ;  /* 0x031cd01800008388 */ /* 0x0003e20000000c00 */
[----:B------:R-:W-:Y:S06]  /*11290*/  BAR.ARV 0x5, 0x200 ;  /* 0x0148000000007b1d */ /* 0x000fec0000002000 */
.L_x_2131:
        /* <DEDUP_REMOVED lines=33> */
.L_x_2245:
[----:B0--3--:R-:W0:Y:S02]  /*114b0*/  LDC.64 R2, c[0x0][0xc88] ;  /* 0x00032200ff027b82 */ /* 0x009e240000000a00 */
[----:B0-----:R-:W-:-:S05]  /*114c0*/  IMAD.WIDE R2, R27, 0x4, R2 ;  /* 0x000000041b027825 */ /* 0x001fca00078e0202 */
[----:B--2---:R-:W2:Y:S01]  /*114d0*/  LDG.E R9, desc[UR58][R2.64] ;  /* 0x0000003a02097981 */ /* 0x004ea2000c1e1900 */
[----:B------:R-:W-:Y:S05]  /*114e0*/  YIELD ;  /* 0x0000000000007946 */ /* 0x000fea0003800000 */
[----:B------:R-:W-:Y:S01]  /*114f0*/  ULDC.64 UR4, c[0x0][0xa28] ;  /* 0x00028a0000047ab9 */ /* 0x000fe20000000a00 */
[----:B------:R-:W-:Y:S01]  /*11500*/  IMAD.MOV.U32 R0, RZ, RZ, RZ ;  /* 0x000000ffff007224 */ /* 0x000fe200078e00ff */
[----:B------:R-:W-:Y:S01]  /*11510*/  ISETP.NE.U32.AND P0, PT, RZ, UR4, PT ;  /* 0x00000004ff007c0c */ /* 0x000fe2000bf05070 */
[----:B------:R-:W-:Y:S01]  /*11520*/  IMAD.MOV.U32 R6, RZ, RZ, RZ ;  /* 0x000000ffff067224 */ /* 0x000fe200078e00ff */
[----:B------:R-:W-:Y:S01]  /*11530*/  ULDC.64 UR6, c[0x0][0xa08] ;  /* 0x0002820000067ab9 */ /* 0x000fe20000000a00 */
[----:B------:R-:W-:Y:S01]  /*11540*/  ULDC.64 UR8, c[0x0][0xa18] ;  /* 0x0002860000087ab9 */ /* 0x000fe20000000a00 */
[----:B------:R-:W-:-:S02]  /*11550*/  ISETP.NE.AND.EX P0, PT, RZ, UR5, PT, P0 ;  /* 0x00000005ff007c0c */ /* 0x000fc4000bf05300 */
[----:B------:R-:W-:Y:S02]  /*11560*/  ISETP.NE.U32.AND P2, PT, RZ, UR6, PT ;  /* 0x00000006ff007c0c */ /* 0x000fe4000bf45070 */
        /* <DEDUP_REMOVED lines=9> */
[----:B-1----:R1:W5:Y:S01]  /*11600*/  @P0 LDG.E R0, desc[UR58][R2.64] ;  /* 0x0000003a02000981 */ /* 0x002362000c1e1900 */
        /* <DEDUP_REMOVED lines=12> */
[----:B------:R-:W5:Y:S01]  /*116d0*/  @P0 LDG.E R29, desc[UR58][R4.64] ;  /* 0x0000003a041d0981 */ /* 0x000f62000c1e1900 */
[----:B------:R-:W-:-:S03]  /*116e0*/  ULDC.64 UR4, c[0x0][0x418] ;  /* 0x0001060000047ab9 */ /* 0x000fc60000000a00 */
        /* <DEDUP_REMOVED lines=14> */
[----:B------:R-:W0:Y:S04]  /*117d0*/  LDG.E R6, desc[UR58][R2.64] ;  /* 0x0000003a02067981 */ /* 0x000e28000c1e1900 */
[----:B------:R-:W0:Y:S02]  /*117e0*/  LDG.E R2, desc[UR58][R2.64+0x4] ;  /* 0x0000043a02027981 */ /* 0x000e24000c1e1900 */
[----:B0-----:R-:W-:-:S05]  /*117f0*/  IMAD.IADD R8, R2, 0x1, -R6 ;  /* 0x0000000102087824 */ /* 0x001fca00078e0a06 */
[----:B------:R1:W-:Y:S02]  /*11800*/  STL [R1+0x14], R8 ;  /* 0x0000140801007387 */ /* 0x0003e40000100800 */
.L_x_2140:
[----:B------:R-:W-:Y:S01]  /*11810*/  ULDC.64 UR4, c[0x0][0xa20] ;  /* 0x0002880000047ab9 */ /* 0x000fe20000000a00 */
[C---:B------:R-:W-:Y:S01]  /*11820*/  LOP3.LUT R6, R26.reuse, 0xff000000, RZ, 0xc0, !PT ;  /* 0xff0000001a067812 */ /* 0x040fe200078ec0ff */
[----:B-----5:R-:W-:Y:S01]  /*11830*/  IMAD.IADD R29, R29, 0x1, R0 ;  /* 0x000000011d1d7824 */ /* 0x020fe200078e0200 */
[----:B------:R-:W-:Y:S02]  /*11840*/  ISETP.NE.U32.AND P1, PT, RZ, UR4, PT ;  /* 0x00000004ff007c0c */ /* 0x000fe4000bf25070 */
[----:B------:R-:W-:Y:S02]  /*11850*/  SHF.R.U32.HI R6, RZ, 0x8, R6 ;  /* 0x00000008ff067819 */ /* 0x000fe40000011606 */
[----:B------:R-:W-:Y:S02]  /*11860*/  ISETP.NE.AND.EX P1, PT, RZ, UR5, PT, P1 ;  /* 0x00000005ff007c0c */ /* 0x000fe4000bf25310 */
[C---:B------:R-:W-:Y:S02]  /*11870*/  LOP3.LUT R2, R26.reuse, 0xff0000, RZ, 0xc0, !PT ;  /* 0x00ff00001a027812 */ /* 0x040fe400078ec0ff */
[----:B------:R-:W-:Y:S01]  /*11880*/  LOP3.LUT R16, R26, 0xffff, RZ, 0xc0, !PT ;  /* 0x0000ffff1a107812 */ /* 0x000fe200078ec0ff */
[----:B------:R-:W-:Y:S01]  /*11890*/  IMAD.MOV.U32 R26, RZ, RZ, R9 ;  /* 0x000000ffff1a7224 */ /* 0x000fe200078e0009 */
[----:B------:R-:W-:-:S07]  /*118a0*/  LEA.HI R6, R2, R6, RZ, 0x10 ;  /* 0x0000000602067211 */ /* 0x000fce00078f80ff */
[----:B------:R-:W-:Y:S05]  /*118b0*/  @!P1 BRA `(.L_x_2141) ;  /* 0x0000000000109947 */ /* 0x000fea0003800000 */
[----:B------:R-:W-:-:S04]  /*118c0*/  IADD3 R2, P0, R22, UR4, RZ ;  /* 0x0000000416027c10 */ /* 0x000fc8000ff1e0ff */
[----:B------:R-:W-:-:S05]  /*118d0*/  IADD3.X R3, R23, UR5, RZ, P0, !PT ;  /* 0x0000000517037c10 */ /* 0x000fca00087fe4ff */
[----:B------:R2:W5:Y:S01]  /*118e0*/  LDG.E R7, desc[UR58][R2.64] ;  /* 0x0000003a02077981 */ /* 0x000562000c1e1900 */
[----:B------:R-:W-:Y:S05]  /*118f0*/  BRA `(.L_x_2142) ;  /* 0x0000000000107947 */ /* 0x000fea0003800000 */
.L_x_2141:
[----:B------:R-:W-:Y:S05]  /*11900*/  @!P0 BRA `(.L_x_2142) ;  /* 0x00000000000c8947 */ /* 0x000fea0003800000 */
[----:B------:R-:W2:Y:S04]  /*11910*/  LDG.E R7, desc[UR58][R4.64] ;  /* 0x0000003a04077981 */ /* 0x000ea8000c1e1900 */
[----:B------:R-:W2:Y:S02]  /*11920*/  LDG.E R4, desc[UR58][R4.64+0x4] ;  /* 0x0000043a04047981 */ /* 0x000ea4000c1e1900 */
[----:B--2---:R-:W-:-:S07]  /*11930*/  IMAD.IADD R7, R4, 0x1, -R7 ;  /* 0x0000000104077824 */ /* 0x004fce00078e0a07 */
.L_x_2142:
[----:B-----5:R-:W-:Y:S01]  /*11940*/  IMAD.IADD R7, R7, 0x1, -R0 ;  /* 0x0000000107077824 */ /* 0x020fe200078e0a00 */
[----:B------:R-:W-:Y:S01]  /*11950*/  LOP3.LUT R9, R6, 0xff, RZ, 0xc0, !PT ;  /* 0x000000ff06097812 */ /* 0x000fe200078ec0ff */
[----:B------:R-:W3:Y:S01]  /*11960*/  LDC R0, c[0x0][0x448] ;  /* 0x00011200ff007b82 */ /* 0x000ee20000000800 */
[----:B--2---:R-:W-:Y:S01]  /*11970*/  IMAD R2, R25, 0xc0, RZ ;  /* 0x000000c019027824 */ /* 0x004fe200078e02ff */
[----:B------:R-:W-:Y:S01]  /*11980*/  BSSY B0, `(.L_x_2143) ;  /* 0x0000036000007945 */ /* 0x000fe20003800000 */
[----:B------:R-:W-:Y:S02]  /*11990*/  IMAD.MOV.U32 R4, RZ, RZ, RZ ;  /* 0x000000ffff047224 */ /* 0x000fe400078e00ff */
[----:B------:R-:W-:Y:S01]  /*119a0*/  VIADD R2, R2, 0xbf ;  /* 0x000000bf02027836 */ /* 0x000fe20000000000 */
[----:B---3--:R-:W-:-:S13]  /*119b0*/  ISETP.NE.AND P0, PT, R0, 0x1, PT ;  /* 0x000000010000780c */ /* 0x008fda0003f05270 */
[----:B------:R-:W2:Y:S08]  /*119c0*/  @P0 LDC R3, c[0x0][0x44c] ;  /* 0x00011300ff030b82 */ /* 0x000eb00000000800 */
[----:B------:R-:W3:Y:S01]  /*119d0*/  @P0 LDC R0, c[0x0][0x450] ;  /* 0x00011400ff000b82 */ /* 0x000ee20000000800 */
[----:B--2---:R-:W-:-:S05]  /*119e0*/  @P0 IMAD.HI.U32 R3, R2, R3, RZ ;  /* 0x0000000302030227 */ /* 0x004fca00078e00ff */
[----:B---3--:R-:W-:Y:S01]  /*119f0*/  @P0 SHF.R.U32.HI R2, RZ, R0, R3 ;  /* 0x00000000ff020219 */ /* 0x008fe20000011603 */
[C---:B------:R-:W-:Y:S01]  /*11a00*/  VIADD R0, R7.reuse, 0x8f ;  /* 0x0000008f07007836 */ /* 0x040fe20000000000 */
[----:B------:R-:W-:-:S03]  /*11a10*/  IADD3 R7, R7, 0x90, -R8 ;  /* 0x0000009007077810 */ /* 0x000fc60007ffe808 */
[----:B------:R-:W-:-:S04]  /*11a20*/  IMAD.HI R0, R0, 0x38e38e39, RZ ;  /* 0x38e38e3900007827 */ /* 0x000fc800078e02ff */
[----:B------:R-:W-:Y:S01]  /*11a30*/  IMAD.IADD R2, R7, 0x1, R2 ;  /* 0x0000000107027824 */ /* 0x000fe200078e0202 */
[----:B------:R-:W-:Y:S01]  /*11a40*/  SHF.R.U32.HI R3, RZ, 0x1f, R0 ;  /* 0x0000001fff037819 */ /* 0x000fe20000011600 */
[----:B------:R-:W-:Y:S02]  /*11a50*/  IMAD.MOV.U32 R7, RZ, RZ, R4 ;  /* 0x000000ffff077224 */ /* 0x000fe400078e0004 */
[----:B------:R-:W-:Y:S01]  /*11a60*/  IMAD.HI R2, R2, 0x38e38e39, RZ ;  /* 0x38e38e3902027827 */ /* 0x000fe200078e02ff */
[----:B------:R-:W-:-:S04]  /*11a70*/  LEA.HI.SX32 R3, R0, R3, 0x1b ;  /* 0x0000000300037211 */ /* 0x000fc800078fdaff */
[----:B------:R-:W-:-:S04]  /*11a80*/  SHF.R.U32.HI R0, RZ, 0x1f, R2 ;  /* 0x0000001fff007819 */ /* 0x000fc80000011602 */
[----:B------:R-:W-:-:S04]  /*11a90*/  LEA.HI.SX32 R0, R2, R0, 0x1b ;  /* 0x0000000002007211 */ /* 0x000fc800078fdaff */
[----:B01----:R-:W-:Y:S02]  /*11aa0*/  VIMNMX R8, R3, R0, PT ;  /* 0x0000000003087248 */ /* 0x003fe40003fe0100 */
[----:B------:R-:W-:Y:S02]  /*11ab0*/  SHF.R.U32.HI R0, RZ, 0x10, R6 ;  /* 0x00000010ff007819 */ /* 0x000fe40000011606 */
[----:B------:R-:W-:Y:S01]  /*11ac0*/  ISETP.GE.AND P1, PT, R8, 0x1, PT ;  /* 0x000000010800780c */ /* 0x000fe20003f26270 */
[----:B------:R0:W-:Y:S01]  /*11ad0*/  STL [R1+0x18], R8 ;  /* 0x0000180801007387 */ /* 0x0001e20000100800 */
[----:B------:R-:W-:-:S03]  /*11ae0*/  ISETP.NE.AND P0, PT, R0, RZ, PT ;  /* 0x000000ff0000720c */ /* 0x000fc60003f05270 */
[----:B------:R0:W-:Y:S04]  /*11af0*/  STL [R1+0x1c], R4 ;  /* 0x00001c0401007387 */ /* 0x0001e80000100800 */
[----:B------:R0:W-:Y:S06]  /*11b00*/  STL [R1+0x38], R9 ;  /* 0x0000380901007387 */ /* 0x0001ec0000100800 */
[----:B------:R-:W1:Y:S01]  /*11b10*/  @!P0 LDC R0, c[0x0][0x9f0] ;  /* 0x00027c00ff008b82 */ /* 0x000e620000000800 */
[----:B------:R-:W-:Y:S05]  /*11b20*/  @!P1 BRA `(.L_x_2144) ;  /* 0x00000000006c9947 */ /* 0x000fea0003800000 */
[-C--:B01----:R-:W-:Y:S02]  /*11b30*/  IABS R4, R0.reuse ;  /* 0x0000000000047213 */ /* 0x083fe40000000000 */
        /* <DEDUP_REMOVED lines=26> */
.L_x_2144:
[----:B------:R-:W-:Y:S05]  /*11ce0*/  BSYNC B0 ;  /* 0x0000000000007941 */ /* 0x000fea0003800000 */
.L_x_2143:
[----:B-1----:R-:W-:Y:S01]  /*11cf0*/  IMAD.MOV.U32 R0, RZ, RZ, R7 ;  /* 0x000000ffff007224 */ /* 0x002fe200078e0007 */
[----:B------:R-:W-:Y:S03]  /*11d00*/  BSSY B7, `(.L_x_2145) ;  /* 0x0000419000077945 */ /* 0x000fe60003800000 */
[----:B------:R-:W-:-:S05]  /*11d10*/  IMAD R2, R9, R0, RZ ;  /* 0x0000000009027224 */ /* 0x000fca00078e02ff */
[----:B------:R-:W-:Y:S01]  /*11d20*/  VIADDMNMX R0, R2, R0, R8, PT ;  /* 0x0000000002007246 */ /* 0x000fe20003800108 */
[----:B------:R1:W-:Y:S03]  /*11d30*/  STL [R1+0x4], R2 ;  /* 0x0000040201007387 */ /* 0x0003e60000100800 */
[----:B------:R-:W-:Y:S01]  /*11d40*/  ISETP.GT.AND P0, PT, R0, R2, PT ;  /* 0x000000020000720c */ /* 0x000fe20003f04270 */
[----:B------:R1:W-:-:S12]  /*11d50*/  STL [R1+0x20], R0 ;  /* 0x0000200001007387 */ /* 0x0003d80000100800 */
[----:B------:R-:W-:Y:S05]  /*11d60*/  @P0 BRA `(.L_x_2146) ;  /* 0x0000000000440947 */ /* 0x000fea0003800000 */
[----:B-1----:R-:W1:Y:S02]  /*11d70*/  S2R R0, SR_TID.X ;  /* 0x0000000000007919 */ /* 0x002e640000002100 */
[----:B-1----:R-:W-:-:S04]  /*11d80*/  LOP3.LUT R0, R0, 0x7f, RZ, 0xc0, !PT ;  /* 0x0000007f00007812 */ /* 0x002fc800078ec0ff */
[----:B------:R-:W-:-:S13]  /*11d90*/  ISETP.NE.AND P0, PT, R0, RZ, PT ;  /* 0x000000ff0000720c */ /* 0x000fda0003f05270 */
[----:B------:R-:W-:Y:S05]  /*11da0*/  @P0 BRA `(.L_x_2147) ;  /* 0x0000004000380947 */ /* 0x000fea0003800000 */
[----:B------:R-:W1:Y:S01]  /*11db0*/  S2R R5, SR_LANEID ;  /* 0x0000000000057919 */ /* 0x000e620000000000 */
[----:B------:R-:W-:Y:S01]  /*11dc0*/  VOTEU.ANY UR4, UPT, PT ;  /* 0x0000000000047886 */ /* 0x000fe200038e0100 */
[----:B------:R-:W3:Y:S01]  /*11dd0*/  LDC.64 R2, c[0x0][0xc60] ;  /* 0x00031800ff027b82 */ /* 0x000ee20000000a00 */
[----:B------:R-:W1:Y:S02]  /*11de0*/  FLO.U32 R0, UR4 ;  /* 0x0000000400007d00 */ /* 0x000e6400080e0000 */
[----:B-1----:R-:W-:-:S06]  /*11df0*/  ISETP.EQ.U32.AND P0, PT, R0, R5, PT ;  /* 0x000000050000720c */ /* 0x002fcc0003f02070 */
[----:B------:R-:W3:Y:S07]  /*11e00*/  POPC R5, UR4 ;  /* 0x0000000400057d09 */ /* 0x000eee0008000000 */
[----:B---3--:R-:W3:Y:S01]  /*11e10*/  @P0 ATOMG.E.ADD.STRONG.GPU PT, R3, desc[UR58][R2.64], R5 ;  /* 0x00000005020309a8 */ /* 0x008ee200081ee1fa */
[----:B0-----:R-:W0:Y:S02]  /*11e20*/  S2R R4, SR_LTMASK ;  /* 0x0000000000047919 */ /* 0x001e240000003900 */
[----:B0-----:R-:W-:-:S04]  /*11e30*/  LOP3.LUT R4, R4, UR4, RZ, 0xc0, !PT ;  /* 0x0000000404047c12 */ /* 0x001fc8000f8ec0ff */
[----:B--2---:R-:W0:Y:S01]  /*11e40*/  POPC R7, R4 ;  /* 0x0000000400077309 */ /* 0x004e220000000000 */
[----:B---3--:R-:W0:Y:S02]  /*11e50*/  SHFL.IDX PT, R0, R3, R0, 0x1f ;  /* 0x00001f0003007589 */ /* 0x008e2400000e0000 */
[----:B0-----:R-:W-:Y:S01]  /*11e60*/  IADD3 R24, R0, UR36, R7 ;  /* 0x0000002400187c10 */ /* 0x001fe2000fffe007 */
[----:B------:R-:W-:Y:S06]  /*11e70*/  BRA `(.L_x_2147) ;  /* 0x0000004000047947 */ /* 0x000fec0003800000 */
.L_x_2146:
[----:B-1----:R-:W-:Y:S01]  /*11e80*/  VIADD R0, R17, 0x16a00 ;  /* 0x00016a0011007836 */ /* 0x002fe20000000000 */
[----:B------:R-:W-:Y:S04]  /*11e90*/  BSSY B6, `(.L_x_2148) ;  /* 0x0000013000067945 */ /* 0x000fe80003800000 */
[----:B------:R-:W-:-:S13]  /*11ea0*/  LOP3.LUT P0, RZ, R0, 0x1bf, RZ, 0xc0, !PT ;  /* 0x000001bf00ff7812 */ /* 0x000fda000780c0ff */
[----:B------:R-:W-:Y:S05]  /*11eb0*/  @!P0 BRA `(.L_x_2149) ;  /* 0x0000000000408947 */ /* 0x000fea0003800000 */
[----:B------:R-:W-:Y:S01]  /*11ec0*/  MOV R2, 0x0 ;  /* 0x0000000000027802 */ /* 0x000fe20000000f00 */
[----:B------:R-:W-:Y:S01]  /*11ed0*/  ULDC.64 UR6, c[0x4][0xa8] ;  /* 0x01002a0000067ab9 */ /* 0x000fe20000000a00 */
[----:B------:R-:W-:Y:S01]  /*11ee0*/  ULDC.64 UR8, c[0x4][0xb0] ;  /* 0x01002c0000087ab9 */ /* 0x000fe20000000a00 */
[----:B------:R-:W-:Y:S01]  /*11ef0*/  ULDC.64 UR4, c[0x4][0x8] ;  /* 0x0100020000047ab9 */ /* 0x000fe20000000a00 */
[----:B0-----:R-:W-:Y:S02]  /*11f00*/  IMAD.U32 R4, RZ, RZ, UR6 ;  /* 0x00000006ff047e24 */ /* 0x001fe4000f8e00ff */
[----:B------:R-:W0:Y:S01]  /*11f10*/  LDC.64 R2, c[0x4][R2] ;  /* 0x0100000002027b82 */ /* 0x000e220000000a00 */
[----:B------:R-:W-:Y:S02]  /*11f20*/  IMAD.U32 R5, RZ, RZ, UR7 ;  /* 0x00000007ff057e24 */ /* 0x000fe4000f8e00ff */
[----:B------:R-:W-:Y:S02]  /*11f30*/  IMAD.U32 R6, RZ, RZ, UR8 ;  /* 0x00000008ff067e24 */ /* 0x000fe4000f8e00ff */
[----:B--2---:R-:W-:-:S02]  /*11f40*/  IMAD.U32 R7, RZ, RZ, UR9 ;  /* 0x00000009ff077e24 */ /* 0x004fc4000f8e00ff */
[----:B------:R-:W-:Y:S02]  /*11f50*/  IMAD.U32 R10, RZ, RZ, UR4 ;  /* 0x00000004ff0a7e24 */ /* 0x000fe4000f8e00ff */
[----:B------:R-:W-:Y:S02]  /*11f60*/  IMAD.U32 R11, RZ, RZ, UR5 ;  /* 0x00000005ff0b7e24 */ /* 0x000fe4000f8e00ff */
[----:B------:R-:W-:Y:S02]  /*11f70*/  IMAD.MOV.U32 R8, RZ, RZ, 0x70 ;  /* 0x00000070ff087424 */ /* 0x000fe400078e00ff */
[----:B------:R-:W-:Y:S02]  /*11f80*/  IMAD.MOV.U32 R12, RZ, RZ, 0x1 ;  /* 0x00000001ff0c7424 */ /* 0x000fe400078e00ff */
[----:B------:R-:W-:-:S07]  /*11f90*/  IMAD.MOV.U32 R13, RZ, RZ, RZ ;  /* 0x000000ffff0d7224 */ /* 0x000fce00078e00ff */
[----:B------:R-:W-:-:S07]  /*11fa0*/  LEPC R20, `(.L_x_2149) ;  /* 0x000000001014794e */ /* 0x000fce0000000000 */
[----:B0-----:R-:W-:Y:S05]  /*11fb0*/  CALL.ABS.NOINC R2 ;  /* 0x0000000002007343 */ /* 0x001fea0003c00000 */
.L_x_2149:
[----:B------:R-:W-:Y:S05]  /*11fc0*/  BSYNC B6 ;  /* 0x0000000000067941 */ /* 0x000fea0003800000 */
.L_x_2148:
        /* <DEDUP_REMOVED lines=8> */
[----:B------:R1:W3:Y:S01]  /*12050*/  LDC.64 R2, c[0x4][R0] ;  /* 0x0100000000027b82 */ /* 0x0002e20000000a00 */
[----:B0-----:R-:W-:Y:S02]  /*12060*/  IMAD.U32 R4, RZ, RZ, UR6 ;  /* 0x00000006ff047e24 */ /* 0x001fe4000f8e00ff */
[----:B------:R-:W-:Y:S02]  /*12070*/  IMAD.U32 R5, RZ, RZ, UR7 ;  /* 0x00000007ff057e24 */ /* 0x000fe4000f8e00ff */
[----:B------:R-:W-:Y:S02]  /*12080*/  IMAD.U32 R6, RZ, RZ, UR8 ;  /* 0x00000008ff067e24 */ /* 0x000fe4000f8e00ff */
[----:B--2---:R-:W-:-:S02]  /*12090*/  IMAD.U32 R7, RZ, RZ, UR9 ;  /* 0x00000009ff077e24 */ /* 0x004fc4000f8e00ff */
[----:B------:R-:W-:Y:S02]  /*120a0*/  IMAD.U32 R10, RZ, RZ, UR4 ;  /* 0x00000004ff0a7e24 */ /* 0x000fe4000f8e00ff */
[----:B------:R-:W-:Y:S02]  /*120b0*/  IMAD.U32 R11, RZ, RZ, UR5 ;  /* 0x00000005ff0b7e24 */ /* 0x000fe4000f8e00ff */
[----:B------:R-:W-:Y:S02]  /*120c0*/  IMAD.MOV.U32 R8, RZ, RZ, 0x70 ;  /* 0x00000070ff087424 */ /* 0x000fe400078e00ff */
[----:B------:R-:W-:Y:S02]  /*120d0*/  IMAD.MOV.U32 R12, RZ, RZ, 0x1 ;  /* 0x00000001ff0c7424 */ /* 0x000fe400078e00ff */
[----:B-1----:R-:W-:-:S07]  /*120e0*/  IMAD.MOV.U32 R13, RZ, RZ, RZ ;  /* 0x000000ffff0d7224 */ /* 0x002fce00078e00ff */
[----:B------:R-:W-:-:S07]  /*120f0*/  LEPC R20, `(.L_x_2152) ;  /* 0x000000001014794e */ /* 0x000fce0000000000 */
[----:B---3--:R-:W-:Y:S05]  /*12100*/  CALL.ABS.NOINC R2 ;  /* 0x0000000002007343 */ /* 0x008fea0003c00000 */
.L_x_2152:
        /* <DEDUP_REMOVED lines=16> */
.L_x_2151:
[----:B------:R-:W-:Y:S05]  /*12210*/  BSYNC B6 ;  /* 0x0000000000067941 */ /* 0x000fea0003800000 */
.L_x_2150:
[----:B------:R-:W-:Y:S01]  /*12220*/  ULDC.64 UR4, c[0x0][0x9f8] ;  /* 0x00027e0000047ab9 */ /* 0x000fe20000000a00 */
[----:B------:R-:W3:Y:S01]  /*12230*/  LDL R20, [R1+0x20] ;  /* 0x0000200001147983 */ /* 0x000ee20000100800 */
[----:B------:R-:W-:Y:S01]  /*12240*/  ISETP.NE.U32.AND P0, PT, RZ, UR4, PT ;  /* 0x00000004ff007c0c */ /* 0x000fe2000bf05070 */
[----:B------:R-:W1:Y:S03]  /*12250*/  LDC.64 R2, c[0x0][0x418] ;  /* 0x00010600ff027b82 */ /* 0x000e660000000a00 */
[----:B------:R-:W-:-:S13]  /*12260*/  ISETP.NE.AND.EX P0, PT, RZ, UR5, PT, P0 ;  /* 0x00000005ff007c0c */ /* 0x000fda000bf05300 */
[----:B------:R-:W-:-:S04]  /*12270*/  @P0 IADD3 R22, P1, R22, UR4, RZ ;  /* 0x0000000416160c10 */ /* 0x000fc8000ff3e0ff */
[----:B------:R-:W-:Y:S01]  /*12280*/  @P0 IADD3.X R23, R23, UR5, RZ, P1, !PT ;  /* 0x0000000517170c10 */ /* 0x000fe20008ffe4ff */
[----:B------:R-:W-:-:S04]  /*12290*/  ULDC.64 UR4, c[0x0][0xa08] ;  /* 0x0002820000047ab9 */ /* 0x000fc80000000a00 */
[----:B------:R3:W2:Y:S01]  /*122a0*/  @P0 LDG.E R26, desc[UR58][R22.64] ;  /* 0x0000003a161a0981 */ /* 0x0006a2000c1e1900 */
        /* <DEDUP_REMOVED lines=12> */
.L_x_2261:
        /* <DEDUP_REMOVED lines=8> */
.L_x_2264:
        /* <DEDUP_REMOVED lines=8> */
[----:B0-----:R-:W0:Y:S02]  /*12470*/  @P0 LDC.64 R4, c[0x0][0x440] ;  /* 0x00011000ff040b82 */ /* 0x001e240000000a00 */
        /* <DEDUP_REMOVED lines=13> */
.L_x_2156:
[----:B--2---:R-:W-:Y:S01]  /*12550*/  IMAD R0, R18, 0x8, R17 ;  /* 0x0000000812007824 */ /* 0x004fe200078e0211 */
[----:B---3--:R-:W-:-:S04]  /*12560*/  SHF.L.U32 R2, R28, 0x1f, RZ ;  /* 0x0000001f1c027819 */ /* 0x008fc800000006ff */
[----:B------:R-:W2:Y:S02]  /*12570*/  SYNCS.PHASECHK.TRANS64.TRYWAIT P0, [R0+URZ+0x31c40], R2 ;  /* 0x031c4002000075a7 */ /* 0x000ea4000800017f */
[----:B--2---:R-:W-:Y:S05]  /*12580*/  @!P0 BRA `(.L_x_2157) ;  /* 0x0000005000348947 */ /* 0x004fea0003800000 */
.L_x_2265:
        /* <DEDUP_REMOVED lines=11> */
.L_x_2158:
        /* <DEDUP_REMOVED lines=31> */
.L_x_2154:
[----:B0-----:R-:W3:Y:S04]  /*12830*/  LDL.LU R4, [R1+0x10] ;  /* 0x0000100001047983 */ /* 0x001ee80000300800 */
        /* <DEDUP_REMOVED lines=31> */
[----:B-1----:R-:W-:-:S02]  /*12a30*/  IMAD.U32 R7, RZ, RZ, UR9 ;  /* 0x00000009ff077e24 */ /* 0x002fc4000f8e00ff */
[----:B------:R-:W-:Y:S02]  /*12a40*/  IMAD.U32 R10, RZ, RZ, UR4 ;  /* 0x00000004ff0a7e24 */ /* 0x000fe4000f8e00ff */
[----:B------:R-:W-:Y:S02]  /*12a50*/  IMAD.U32 R11, RZ, RZ, UR5 ;  /* 0x00000005ff0b7e24 */ /* 0x000fe4000f8e00ff */
[----:B------:R-:W-:Y:S02]  /*12a60*/  IMAD.MOV.U32 R8, RZ, RZ, 0x70 ;  /* 0x00000070ff087424 */ /* 0x000fe400078e00ff */
[----:B------:R-:W-:Y:S02]  /*12a70*/  IMAD.MOV.U32 R12, RZ, RZ, 0x1 ;  /* 0x00000001ff0c7424 */ /* 0x000fe400078e00ff */
[----:B------:R-:W-:-:S07]  /*12a80*/  IMAD.MOV.U32 R13, RZ, RZ, RZ ;  /* 0x000000ffff0d7224 */ /* 0x000fce00078e00ff */
[----:B------:R-:W-:-:S07]  /*12a90*/  LEPC R20, `(.L_x_2160) ;  /* 0x000000001014794e */ /* 0x000fce0000000000 */
[----:B0-----:R-:W-:Y:S05]  /*12aa0*/  CALL.ABS.NOINC R2 ;  /* 0x0000000002007343 */ /* 0x001fea0003c00000 */
.L_x_2160:
[----:B------:R-:W-:Y:S05]  /*12ab0*/  BSYNC B6 ;  /* 0x0000000000067941 */ /* 0x000fea0003800000 */
.L_x_2159:
[----:B------:R-:W2:Y:S01]  /*12ac0*/  LDL.LU R20, [R1+0x10] ;  /* 0x0000100001147983 */ /* 0x000ea20000300800 */
[----:B------:R-:W3:Y:S01]  /*12ad0*/  LDC R9, c[0x0][0x448] ;  /* 0x00011200ff097b82 */ /* 0x000ee20000000800 */
[----:B------:R-:W-:Y:S01]  /*12ae0*/  ULDC.64 UR4, c[0x0][0x2d8] ;  /* 0x0000b60000047ab9 */ /* 0x000fe20000000a00 */
[----:B------:R-:W-:Y:S01]  /*12af0*/  ULDC.64 UR6, c[0x0][0x2e0] ;  /* 0x0000b80000067ab9 */ /* 0x000fe20000000a00 */
[----:B0-----:R-:W2:Y:S01]  /*12b00*/  LDL.LU.64 R2, [R1+0x30] ;  /* 0x0000300001027983 */ /* 0x001ea20000300a00 */
[----:B------:R-:W-:-:S03]  /*12b10*/  ULDC.64 UR8, c[0x0][0x280] ;  /* 0x0000a00000087ab9 */ /* 0x000fc60000000a00 */
[----:B------:R-:W4:Y:S04]  /*12b20*/  LDL.LU R21, [R1+0x24] ;  /* 0x0000240001157983 */ /* 0x000f280000300800 */
[----:B------:R-:W4:Y:S01]  /*12b30*/  LDL.LU R4, [R1+0xc] ;  /* 0x00000c0001047983 */ /* 0x000f220000300800 */
[----:B------:R-:W0:Y:S01]  /*12b40*/  S2R R10, SR_TID.X ;  /* 0x00000000000a7919 */ /* 0x000e220000002100 */
[----:B------:R-:W1:Y:S01]  /*12b50*/  S2R R11, SR_TID.X ;  /* 0x00000000000b7919 */ /* 0x000e620000002100 */
[----:B---3--:R-:W-:-:S13]  /*12b60*/  ISETP.NE.AND P1, PT, R9, 0x1, PT ;  /* 0x000000010900780c */ /* 0x008fda0003f25270 */
[----:B------:R-:W3:Y:S08]  /*12b70*/  @P1 LDC R5, c[0x0][0x450] ;  /* 0x00011400ff051b82 */ /* 0x000ef00000000800 */
[----:B------:R-:W3:Y:S01]  /*12b80*/  @P1 LDC R8, c[0x0][0x450] ;  /* 0x00011400ff081b82 */ /* 0x000ee20000000800 */
[----:B--2---:R-:W-:Y:S02]  /*12b90*/  IMAD.MOV.U32 R3, RZ, RZ, R20 ;  /* 0x000000ffff037224 */ /* 0x004fe400078e0014 */
[----:B------:R-:W2:Y:S01]  /*12ba0*/  S2R R20, SR_TID.X ;  /* 0x0000000000147919 */ /* 0x000ea20000002100 */
[----:B------:R-:W-:-:S04]  /*12bb0*/  IMAD.WIDE.U32 R2, R16, UR4, R2 ;  /* 0x0000000410027c25 */ /* 0x000fc8000f8e0002 */
[----:B------:R-:W-:Y:S01]  /*12bc0*/  IMAD R3, R16, UR5, R3 ;  /* 0x0000000510037c24 */ /* 0x000fe2000f8e0203 */
[----:B------:R-:W-:Y:S01]  /*12bd0*/  ULDC.64 UR4, c[0x0][0x2d0] ;  /* 0x0000b40000047ab9 */ /* 0x000fe20000000a00 */
[----:B----4-:R-:W-:Y:S02]  /*12be0*/  IMAD R0, R21, UR6, RZ ;  /* 0x0000000615007c24 */ /* 0x010fe4000f8e02ff */
[----:B------:R-:W-:-:S04]  /*12bf0*/  IMAD.WIDE.U32 R2, R4, UR6, R2 ;  /* 0x0000000604027c25 */ /* 0x000fc8000f8e0002 */
[----:B------:R-:W-:Y:S01]  /*12c00*/  IMAD R0, R4, UR7, R0 ;  /* 0x0000000704007c24 */ /* 0x000fe2000f8e0200 */
[----:B------:R-:W-:Y:S01]  /*12c10*/  ULDC.64 UR6, c[0x0][0x2c8] ;  /* 0x0000b20000067ab9 */ /* 0x000fe20000000a00 */
[----:B------:R-:W4:Y:S02]  /*12c20*/  @P1 LDC R4, c[0x0][0x44c] ;  /* 0x00011300ff041b82 */ /* 0x000f240000000800 */
        /* <DEDUP_REMOVED lines=8> */
[----:B-1----:R-:W-:Y:S02]  /*12cb0*/  IMAD.SHL.U32 R20, R11, 0x8, RZ ;  /* 0x000000080b147824 */ /* 0x002fe400078e00ff */
[----:B----4-:R-:W-:Y:S01]  /*12cc0*/  @P1 IMAD.HI.U32 R0, R6, R4, RZ ;  /* 0x0000000406001227 */ /* 0x010fe200078e00ff */
[C---:B------:R-:W-:Y:S02]  /*12cd0*/  LOP3.LUT R10, R21.reuse, 0x40, RZ, 0xfc, !PT ;  /* 0x00000040150a7812 */ /* 0x040fe400078efcff */
[----:B------:R-:W-:Y:S01]  /*12ce0*/  LOP3.LUT R20, R20, 0x18, RZ, 0xc0, !PT ;  /* 0x0000001814147812 */ /* 0x000fe200078ec0ff */
[----:B------:R-:W-:Y:S01]  /*12cf0*/  IMAD.MOV.U32 R4, RZ, RZ, R6 ;  /* 0x000000ffff047224 */ /* 0x000fe200078e0006 */
[----:B---3--:R-:W-:Y:S02]  /*12d00*/  @P1 SHF.R.U32.HI R4, RZ, R5, R0 ;  /* 0x00000005ff041219 */ /* 0x008fe40000011600 */
        /* <DEDUP_REMOVED lines=44> */
[----:B------:R-:W-:-:S03]  /*12fd0*/  IMAD R25, R25, 0xc0, R21 ;  /* 0x000000c019197824 */ /* 0x000fc600078e0215 */
        /* <DEDUP_REMOVED lines=59> */
.L_x_2278:
        /* <DEDUP_REMOVED lines=13> */
.L_x_2162:
        /* <DEDUP_REMOVED lines=18> */
.L_x_2279:
[----:B------:R-:W-:Y:S05]  /*13580*/  BSYNC B0 ;  /* 0x0000000000007941 */ /* 0x000fea0003800000 */
.L_x_2163:
        /* <DEDUP_REMOVED lines=51> */
.L_x_2171:
[----:B------:R-:W-:Y:S01]  /*138c0*/  IMAD R3, R6, 0x8, R17 ;  /* 0x0000000806037824 */ /* 0x000fe200078e0211 */
[----:B------:R-:W-:Y:S01]  /*138d0*/  SHF.L.U32 R2, R10, 0x1f, RZ ;  /* 0x0000001f0a027819 */ /* 0x000fe200000006ff */
[----:B------:R-:W-:Y:S03]  /*138e0*/  BSSY B3, `(.L_x_2172) ;  /* 0x0000003000037945 */ /* 0x000fe60003800000 */
[----:B------:R-:W1:Y:S02]  /*138f0*/  SYNCS.PHASECHK.TRANS64.TRYWAIT P0, [R3+URZ+0x31c40], R2 ;  /* 0x031c4002030075a7 */ /* 0x000e64000800017f */
[----:B-1----:R-:W-:Y:S05]  /*13900*/  @!P0 BRA `(.L_x_2173) ;  /* 0x00000044008c8947 */ /* 0x002fea0003800000 */
.L_x_2280:
[----:B------:R-:W-:Y:S05]  /*13910*/  BSYNC B3 ;  /* 0x0000000000037941 */ /* 0x000fea0003800000 */
.L_x_2172:
        /* <DEDUP_REMOVED lines=12> */
.L_x_2175:
[----:B------:R-:W-:Y:S05]  /*139e0*/  BSYNC B3 ;  /* 0x0000000000037941 */ /* 0x000fea0003800000 */
.L_x_2174:
        /* <DEDUP_REMOVED lines=11> */
.L_x_2176:
        /* <DEDUP_REMOVED lines=16> */
.L_x_2177:
        /* <DEDUP_REMOVED lines=16> */
.L_x_2178:
        /* <DEDUP_REMOVED lines=15> */
.L_x_2281:
[----:B------:R-:W-:Y:S05]  /*13d90*/  BSYNC B3 ;  /* 0x0000000000037941 */ /* 0x000fea0003800000 */
.L_x_2179:
        /* <DEDUP_REMOVED lines=12> */
.L_x_2182:
[----:B------:R-:W-:Y:S05]  /*13e60*/  BSYNC B3 ;  /* 0x0000000000037941 */ /* 0x000fea0003800000 */
.L_x_2181:
        /* <DEDUP_REMOVED lines=11> */
.L_x_2183:
        /* <DEDUP_REMOVED lines=15> */
.L_x_2184:
        /* <DEDUP_REMOVED lines=15> */
.L_x_2185:
        /* <DEDUP_REMOVED lines=12> */
.L_x_2170:
[----:B------:R-:W-:Y:S05]  /*141c0*/  BSYNC B1 ;  /* 0x0000000000017941 */ /* 0x000fea0003800000 */
.L_x_2169:
[----:B------:R-:W2:Y:S01]  /*141d0*/  LDL.LU R0, [R1+0x20] ;  /* 0x0000200001007983 */ /* 0x000ea20000300800 */
[----:B------:R-:W-:Y:S02]  /*141e0*/  IMAD.MOV.U32 R28, RZ, RZ, R10 ;  /* 0x000000ffff1c7224 */ /* 0x000fe400078e000a */
[----:B------:R-:W-:Y:S02]  /*141f0*/  IMAD.MOV.U32 R18, RZ, RZ, R6 ;  /* 0x000000ffff127224 */ /* 0x000fe400078e0006 */
[----:B--2---:R-:W-:-:S07]  /*14200*/  VIADD R0, R0, 0xfffffffd ;  /* 0xfffffffd00007836 */ /* 0x004fce0000000000 */
.L_x_2168:
[----:B------:R-:W-:Y:S05]  /*14210*/  BSYNC B2 ;  /* 0x0000000000027941 */ /* 0x000fea0003800000 */
.L_x_2167:
[----:B------:R-:W-:Y:S01]  /*14220*/  VIADD R7, R7, 0xfffffffe ;  /* 0xfffffffe07077836 */ /* 0x000fe20000000000 */
[----:B------:R-:W-:-:S04]  /*14230*/  LOP3.LUT R2, RZ, R9, RZ, 0x33, !PT ;  /* 0x00000009ff027212 */ /* 0x000fc800078e33ff */
[----:B------:R-:W-:-:S13]  /*14240*/  ISETP.NE.AND P0, PT, R7, R2, PT ;  /* 0x000000020700720c */ /* 0x000fda0003f05270 */
[----:B------:R-:W-:Y:S05]  /*14250*/  @!P0 BRA `(.L_x_2166) ;  /* 0x0000001400908947 */ /* 0x000fea0003800000 */
[----:B------:R-:W-:-:S07]  /*14260*/  IMAD.MOV.U32 R4, RZ, RZ, R22 ;  /* 0x000000ffff047224 */ /* 0x000fce00078e0016 */
.L_x_2220:
        /* <DEDUP_REMOVED lines=32> */
.L_x_2188:
[----:B------:R-:W-:Y:S01]  /*14470*/  IMAD R3, R6, 0x8, R17 ;  /* 0x0000000806037824 */ /* 0x000fe200078e0211 */
[----:B------:R-:W-:Y:S01]  /*14480*/  SHF.L.U32 R2, R7, 0x1f, RZ ;  /* 0x0000001f07027819 */ /* 0x000fe200000006ff */
[----:B------:R-:W-:Y:S03]  /*14490*/  BSSY B2, `(.L_x_2189) ;  /* 0x0000003000027945 */ /* 0x000fe60003800000 */
[----:B------:R-:W1:Y:S02]  /*144a0*/  SYNCS.PHASECHK.TRANS64.TRYWAIT P0, [R3+URZ+0x31c40], R2 ;  /* 0x031c4002030075a7 */ /* 0x000e64000800017f */
[----:B-1----:R-:W-:Y:S05]  /*144b0*/  @!P0 BRA `(.L_x_2190) ;  /* 0x0000003800c88947 */ /* 0x002fea0003800000 */
.L_x_2282:
[----:B------:R-:W-:Y:S05]  /*144c0*/  BSYNC B2 ;  /* 0x0000000000027941 */ /* 0x000fea0003800000 */
.L_x_2189:
        /* <DEDUP_REMOVED lines=12> */
.L_x_2192:
[----:B------:R-:W-:Y:S05]  /*14590*/  BSYNC B2 ;  /* 0x0000000000027941 */ /* 0x000fea0003800000 */
.L_x_2191:
        /* <DEDUP_REMOVED lines=11> */
.L_x_2193:
        /* <DEDUP_REMOVED lines=16> */
.L_x_2194:
        /* <DEDUP_REMOVED lines=16> */
.L_x_2195:
        /* <DEDUP_REMOVED lines=15> */
.L_x_2283:
[----:B------:R-:W-:Y:S05]  /*14940*/  BSYNC B2 ;  /* 0x0000000000027941 */ /* 0x000fea0003800000 */
.L_x_2196:
        /* <DEDUP_REMOVED lines=11> */
.L_x_2199:
[----:B------:R-:W-:Y:S05]  /*14a00*/  BSYNC B2 ;  /* 0x0000000000027941 */ /* 0x000fea0003800000 */
.L_x_2198:
        /* <DEDUP_REMOVED lines=10> */
.L_x_2200:
        /* <DEDUP_REMOVED lines=15> */
.L_x_2201:
        /* <DEDUP_REMOVED lines=15> */
.L_x_2202:
        /* <DEDUP_REMOVED lines=12> */
.L_x_2187:
[----:B------:R-:W-:Y:S05]  /*14d50*/  BSYNC B1 ;  /* 0x0000000000017941 */ /* 0x000fea0003800000 */
.L_x_2186:
        /* <DEDUP_REMOVED lines=32> */
.L_x_2205:
[----:B------:R-:W-:Y:S01]  /*14f60*/  IMAD R2, R18, 0x8, R17 ;  /* 0x0000000812027824 */ /* 0x000fe200078e0211 */
[----:B------:R-:W-:Y:S01]  /*14f70*/  SHF.L.U32 R3, R28, 0x1f, RZ ;  /* 0x0000001f1c037819 */ /* 0x000fe200000006ff */
[----:B------:R-:W-:Y:S03]  /*14f80*/  BSSY B2, `(.L_x_2206) ;  /* 0x0000003000027945 */ /* 0x000fe60003800000 */
[----:B------:R-:W1:Y:S02]  /*14f90*/  SYNCS.PHASECHK.TRANS64.TRYWAIT P0, [R2+URZ+0x31c40], R3 ;  /* 0x031c4003020075a7 */ /* 0x000e64000800017f */
[----:B-1----:R-:W-:Y:S05]  /*14fa0*/  @!P0 BRA `(.L_x_2207) ;  /* 0x0000003000348947 */ /* 0x002fea0003800000 */
.L_x_2284:
[----:B------:R-:W-:Y:S05]  /*14fb0*/  BSYNC B2 ;  /* 0x0000000000027941 */ /* 0x000fea0003800000 */
.L_x_2206:
        /* <DEDUP_REMOVED lines=12> */
.L_x_2209:
[----:B------:R-:W-:Y:S05]  /*15080*/  BSYNC B2 ;  /* 0x0000000000027941 */ /* 0x000fea0003800000 */
.L_x_2208:
        /* <DEDUP_REMOVED lines=12> */
.L_x_2210:
        /* <DEDUP_REMOVED lines=16> */
.L_x_2211:
        /* <DEDUP_REMOVED lines=16> */
.L_x_2212:
        /* <DEDUP_REMOVED lines=15> */
.L_x_2285:
[----:B------:R-:W-:Y:S05]  /*15440*/  BSYNC B2 ;  /* 0x0000000000027941 */ /* 0x000fea0003800000 */
.L_x_2213:
        /* <DEDUP_REMOVED lines=11> */
.L_x_2216:
[----:B------:R-:W-:Y:S05]  /*15500*/  BSYNC B2 ;  /* 0x0000000000027941 */ /* 0x000fea0003800000 */
.L_x_2215:
        /* <DEDUP_REMOVED lines=10> */
.L_x_2217:
        /* <DEDUP_REMOVED lines=15> */
.L_x_2218:
        /* <DEDUP_REMOVED lines=15> */
.L_x_2219:
        /* <DEDUP_REMOVED lines=12> */
.L_x_2204:
[----:B------:R-:W-:Y:S05]  /*15850*/  BSYNC B1 ;  /* 0x0000000000017941 */ /* 0x000fea0003800000 */
.L_x_2203:
[----:B------:R-:W2:Y:S01]  /*15860*/  LDL R2, [R1+0x4] ;  /* 0x0000040001027983 */ /* 0x000ea20000100800 */
[----:B------:R-:W-:Y:S01]  /*15870*/  VIADD R0, R0, 0xfffffffe ;  /* 0xfffffffe00007836 */ /* 0x000fe20000000000 */
[----:B--2---:R-:W-:-:S13]  /*15880*/  ISETP.GT.AND P0, PT, R9, R2, PT ;  /* 0x000000020900720c */ /* 0x004fda0003f04270 */
[----:B------:R-:W-:Y:S05]  /*15890*/  @P0 BRA `(.L_x_2220) ;  /* 0xffffffe800740947 */ /* 0x000fea000383ffff */
.L_x_2166:
[----:B------:R-:W-:Y:S05]  /*158a0*/  BSYNC B0 ;  /* 0x0000000000007941 */ /* 0x000fea0003800000 */
.L_x_2165:
        /* <DEDUP_REMOVED lines=17> */
.L_x_2222:
[----:B------:R-:W-:Y:S05]  /*159c0*/  BSYNC B0 ;  /* 0x0000000000007941 */ /* 0x000fea0003800000 */
.L_x_2221:
        /* <DEDUP_REMOVED lines=9> */
.L_x_2286:
[----:B------:R-:W-:Y:S05]  /*15a60*/  BSYNC B1 ;  /* 0x0000000000017941 */ /* 0x000fea0003800000 */
.L_x_2225:
        /* <DEDUP_REMOVED lines=9> */
.L_x_2228:
[----:B------:R-:W-:Y:S05]  /*15b00*/  BSYNC B1 ;  /* 0x0000000000017941 */ /* 0x000fea0003800000 */
.L_x_2227:
        /* <DEDUP_REMOVED lines=10> */
.L_x_2229:
        /* <DEDUP_REMOVED lines=15> */
.L_x_2230:
        /* <DEDUP_REMOVED lines=15> */
.L_x_2231:
        /* <DEDUP_REMOVED lines=10> */
.L_x_2224:
[----:B------:R-:W-:Y:S05]  /*15e30*/  BSYNC B0 ;  /* 0x0000000000007941 */ /* 0x000fea0003800000 */
.L_x_2223:
[----:B------:R-:W-:-:S05]  /*15e40*/  VIADD R18, R18, 0x1 ;  /* 0x0000000112127836 */ /* 0x000fca0000000000 */
[----:B------:R-:W-:-:S04]  /*15e50*/  ISETP.NE.AND P0, PT, R18, 0x2, PT ;  /* 0x000000021200780c */ /* 0x000fc80003f05270 */
[----:B------:R-:W-:Y:S02]  /*15e60*/  SEL R3, RZ, 0x1, P0 ;  /* 0x00000001ff037807 */ /* 0x000fe40000000000 */
[----:B------:R-:W-:Y:S02]  /*15e70*/  SEL R18, R18, RZ, P0 ;  /* 0x000000ff12127207 */ /* 0x000fe40000000000 */
[----:B------:R-:W-:-:S07]  /*15e80*/  LOP3.LUT R28, R28, R3, RZ, 0x3c, !PT ;  /* 0x000000031c1c7212 */ /* 0x000fce00078e3cff */
.L_x_2147:
[----:B------:R-:W-:Y:S05]  /*15e90*/  BSYNC B7 ;  /* 0x0000000000077941 */ /* 0x000fea0003800000 */
.L_x_2145:
[----:B------:R-:W-:-:S13]  /*15ea0*/  LOP3.LUT P0, RZ, R19, 0x2, RZ, 0xc0, !PT ;  /* 0x0000000213ff7812 */ /* 0x000fda000780c0ff */
[----:B------:R-:W-:Y:S05]  /*15eb0*/  @!P0 BRA `(.L_x_2232) ;  /* 0x0000000000248947 */ /* 0x000fea0003800000 */
[----:B------:R-:W-:Y:S05]  /*15ec0*/  WARPSYNC.ALL ;  /* 0x0000000000007948 */ /* 0x000fea0003800000 */
[----:B------:R-:W1:Y:S08]  /*15ed0*/  S2UR UR5, SR_CgaCtaId ;  /* 0x00000000000579c3 */ /* 0x000e700000008800 */
[----:B------:R-:W-:Y:S06]  /*15ee0*/  BAR.SYNC.DEFER_BLOCKING 0x5, 0x200 ;  /* 0x0148000000007b1d */ /* 0x000fec0000010000 */
[----:B------:R-:W-:-:S02]  /*15ef0*/  UMOV UR4, 0x400 ;  /* 0x0000040000047882 */ /* 0x000fc40000000000 */
[----:B-1----:R-:W-:-:S06]  /*15f00*/  ULEA UR4, UR5, UR4, 0x18 ;  /* 0x0000000405047291 */ /* 0x002fcc000f8ec03f */
[----:B------:R-:W-:-:S05]  /*15f10*/  IMAD.U32 R17, RZ, RZ, UR4 ;  /* 0x00000004ff117e24 */ /* 0x000fca000f8e00ff */
[----:B------:R1:W3:Y:S01]  /*15f20*/  LDS.128 R24, [R17+0x31cd0] ;  /* 0x031cd00011187984 */ /* 0x0002e20000000c00 */
[----:B------:R-:W-:Y:S06]  /*15f30*/  BAR.ARV 0x4, 0x200 ;  /* 0x0108000000007b1d */ /* 0x000fec0000002000 */
[----:B------:R-:W-:Y:S05]  /*15f40*/  BRA `(.L_x_2233) ;  /* 0x0000000c00d47947 */ /* 0x000fea0003800000 */
.L_x_2232:
        /* <DEDUP_REMOVED lines=9> */
[----:B------:R-:W1:Y:S01]  /*15fe0*/  @!P1 LDC.64 R4, c[0x0][0xc78] ;  /* 0x00031e00ff049b82 */ /* 0x000e620000000a00 */
[----:B0-----:R-:W-:-:S05]  /*15ff0*/  @!P1 IMAD.WIDE R2, R9, 0x4, R2 ;  /* 0x0000000409029825 */ /* 0x001fca00078e0202 */
[----:B--2---:R1:W2:Y:S02]  /*16000*/  @!P1 LDG.E R7, desc[UR58][R2.64] ;  /* 0x0000003a02079981 */ /* 0x0042a4000c1e1900 */
        /* <DEDUP_REMOVED lines=31> */
.L_x_2296:
[----:B------:R-:W-:Y:S02]  /*16200*/  ULDC UR4, c[0x0][0xc38] ;  /* 0x00030e0000047ab9 */ /* 0x000fe40000000800 */
[----:B------:R-:W-:-:S04]  /*16210*/  IMAD.U32 R4, RZ, RZ, UR4 ;  /* 0x00000004ff047e24 */ /* 0x000fc8000f8e00ff */
[----:B-1----:R-:W-:-:S04]  /*16220*/  IMAD R3, R14, R4, RZ ;  /* 0x000000040e037224 */ /* 0x002fc800078e02ff */
[----:B------:R-:W-:-:S05]  /*16230*/  IMAD.IADD R6, R6, 0x1, R3 ;  /* 0x0000000106067824 */ /* 0x000fca00078e0203 */
[----:B------:R-:W-:-:S13]  /*16240*/  ISETP.GT.AND P6, PT, R6, R0, PT ;  /* 0x000000000600720c */ /* 0x000fda0003fc4270 */
[----:B------:R-:W-:Y:S05]  /*16250*/  @P6 BRA `(.L_x_2235) ;  /* 0x0000000000a46947 */ /* 0x000fea0003800000 */
.L_x_2238:
        /* <DEDUP_REMOVED lines=35> */
.L_x_2304:
[----:B------:R-:W-:Y:S02]  /*16490*/  ULDC UR4, c[0x0][0xc38] ;  /* 0x00030e0000047ab9 */ /* 0x000fe40000000800 */
[----:B------:R-:W-:-:S04]  /*164a0*/  IMAD.U32 R4, RZ, RZ, UR4 ;  /* 0x00000004ff047e24 */ /* 0x000fc8000f8e00ff */
[----:B-1----:R-:W-:-:S04]  /*164b0*/  IMAD R3, R14, R4, RZ ;  /* 0x000000040e037224 */ /* 0x002fc800078e02ff */
[----:B------:R-:W-:-:S05]  /*164c0*/  IMAD.IADD R6, R3, 0x1, R6 ;  /* 0x0000000103067824 */ /* 0x000fca00078e0206 */
[----:B------:R-:W-:-:S13]  /*164d0*/  ISETP.GT.AND P6, PT, R6, R0, PT ;  /* 0x000000000600720c */ /* 0x000fda0003fc4270 */
[----:B------:R-:W-:Y:S05]  /*164e0*/  @!P6 BRA `(.L_x_2238) ;  /* 0xfffffffc005ce947 */ /* 0x000fea000383ffff */
.L_x_2235:
        /* <DEDUP_REMOVED lines=10> */
.L_x_2309:
[----:B------:R-:W-:-:S13]  /*16590*/  ISETP.NE.AND P0, PT, R3, RZ, PT ;  /* 0x000000ff0300720c */ /* 0x000fda0003f05270 */
[----:B------:R-:W-:Y:S05]  /*165a0*/  @!P0 BRA `(.L_x_2240) ;  /* 0x0000000000108947 */ /* 0x000fea0003800000 */
[----:B------:R-:W-:Y:S01]  /*165b0*/  UMOV UR4, 0xffffffff ;  /* 0xffffffff00047882 */ /* 0x000fe20000000000 */
[----:B------:R-:W-:Y:S02]  /*165c0*/  VIADD R12, R7, 0xffffffff ;  /* 0xffffffff070c7836 */ /* 0x000fe40000000000 */
[----:B------:R-:W-:Y:S05]  /*165d0*/  BRA.DIV UR4, `(.L_x_2241) ;  /* 0x0000002604347947 */ /* 0x000fea000b800000 */
[----:B------:R4:W0:Y:S02]  /*165e0*/  SHFL.IDX PT, R24, R2, R12, 0x1f ;  /* 0x00001f0c02187589 */ /* 0x00082400000e0000 */
.L_x_2240:
        /* <DEDUP_REMOVED lines=48> */
[----:B------:R-:W-:Y:S01]  /*168f0*/  ISETP.GE.AND P2, PT, R3, RZ, PT ;  /* 0x000000ff0300720c */ /* 0x000fe20003f46270 */
[----:B------:R-:W-:-:S04]  /*16900*/  IMAD.MOV R3, RZ, RZ, -R7 ;  /* 0x000000ffff037224 */ /* 0x000fc800078e0a07 */
[----:B------:R-:W-:Y:S02]  /*16910*/  IMAD R3, R25, R3, R0 ;  /* 0x0000000319037224 */ /* 0x000fe400078e0200 */
        /* <DEDUP_REMOVED lines=8> */
.L_x_2242:
[----:B----4-:R-:W0:Y:S02]  /*169a0*/  LDC.64 R2, c[0x0][0xc90] ;  /* 0x00032400ff027b82 */ /* 0x010e240000000a00 */
[----:B0-----:R-:W-:-:S05]  /*169b0*/  IMAD.WIDE R2, R27, 0x4, R2 ;  /* 0x000000041b027825 */ /* 0x001fca00078e0202 */
[----:B------:R0:W2:Y:S02]  /*169c0*/  LDG.E R6, desc[UR58][R2.64] ;  /* 0x0000003a02067981 */ /* 0x0000a4000c1e1900 */
[----:B0-----:R-:W-:Y:S02]  /*169d0*/  IMAD.MOV.U32 R2, RZ, RZ, RZ ;  /* 0x000000ffff027224 */ /* 0x001fe400078e00ff */
[----:B--2---:R-:W-:-:S05]  /*169e0*/  IMAD R5, R25, R6, RZ ;  /* 0x0000000619057224 */ /* 0x004fca00078e02ff */
        /* <DEDUP_REMOVED lines=55> */
.L_x_2243:
[----:B------:R-:W-:-:S05]  /*16d60*/  LOP3.LUT R0, RZ, R3, RZ, 0x33, !PT ;  /* 0x00000003ff007212 */ /* 0x000fca00078e33ff */
[----:B------:R-:W-:Y:S01]  /*16d70*/  IMAD.IADD R25, R25, 0x1, R0 ;  /* 0x0000000119197824 */ /* 0x000fe200078e0200 */
[----:B------:R-:W-:Y:S06]  /*16d80*/  BRA `(.L_x_2244) ;  /* 0x00000000001c7947 */ /* 0x000fec0003800000 */
.L_x_2236:
[----:B------:R-:W-:Y:S01]  /*16d90*/  UMOV UR4, URZ ;  /* 0x0000003f00047c82 */ /* 0x000fe20008000000 */
[----:B------:R-:W-:Y:S01]  /*16da0*/  UMOV UR5, URZ ;  /* 0x0000003f00057c82 */ /* 0x000fe20008000000 */
[----:B------:R-:W-:Y:S01]  /*16db0*/  ULDC UR6, c[0x0][0xc3c] ;  /* 0x00030f0000067ab9 */ /* 0x000fe20000000800 */
[----:B------:R-:W-:Y:S02]  /*16dc0*/  IMAD.MOV.U32 R24, RZ, RZ, R0 ;  /* 0x000000ffff187224 */ /* 0x000fe400078e0000 */
[----:B------:R-:W-:Y:S02]  /*16dd0*/  IMAD.U32 R25, RZ, RZ, UR4 ;  /* 0x00000004ff197e24 */ /* 0x000fe4000f8e00ff */
[----:B------:R-:W-:Y:S02]  /*16de0*/  IMAD.U32 R26, RZ, RZ, UR5 ;  /* 0x00000005ff1a7e24 */ /* 0x000fe4000f8e00ff */
[----:B------:R-:W-:-:S07]  /*16df0*/  IMAD.U32 R27, RZ, RZ, UR6 ;  /* 0x00000006ff1b7e24 */ /* 0x000fce000f8e00ff */
.L_x_2244:
        /* <DEDUP_REMOVED lines=10> */
.L_x_2233:
[----:B------:R-:W-:Y:S02]  /*16ea0*/  ULDC UR4, c[0x0][0xc3c] ;  /* 0x00030f0000047ab9 */ /* 0x000fe40000000800 */
[----:B---3--:R-:W-:-:S13]  /*16eb0*/  ISETP.GE.AND P0, PT, R27, UR4, PT ;  /* 0x000000041b007c0c */ /* 0x008fda000bf06270 */
[----:B------:R-:W-:Y:S05]  /*16ec0*/  @!P0 BRA `(.L_x_2245) ;  /* 0xffffffa400788947 */ /* 0x000fea000383ffff */
[----:B------:R-:W-:Y:S05]  /*16ed0*/  BSYNC B8 ;  /* 0x0000000000087941 */ /* 0x000fea0003800000 */
.L_x_2139:
[----:B-1----:R-:W3:Y:S01]  /*16ee0*/  LDL.LU R0, [R1+0x28] ;  /* 0x0000280001007983 */ /* 0x002ee20000300800 */
[----:B------:R-:W-:Y:S01]  /*16ef0*/  BSSY B0, `(.L_x_2246) ;  /* 0x000000b000007945 */ /* 0x000fe20003800000 */
[----:B------:R-:W0:Y:S01]  /*16f00*/  S2R R5, SR_CgaCtaId ;  /* 0x0000000000057919 */ /* 0x000e220000008800 */
[----:B---3--:R-:W-:-:S05]  /*16f10*/  VIADD R0, R0, 0x1 ;  /* 0x0000000100007836 */ /* 0x008fca0000000000 */
        /* <DEDUP_REMOVED lines=8> */
.L_x_2312:
[----:B------:R-:W-:Y:S05]  /*16fa0*/  BSYNC B0 ;  /* 0x0000000000007941 */ /* 0x000fea0003800000 */
.L_x_2246:
[----:B------:R-:W-:-:S03]  /*16fb0*/  UMOV UR4, 0xffffffff ;  /* 0xffffffff00047882 */ /* 0x000fc60000000000 */
[----:B------:R-:W-:Y:S05]  /*16fc0*/  BRA.DIV UR4, `(.L_x_2248) ;  /* 0x0000001a04f47947 */ /* 0x000fea000b800000 */
[----:B0-----:R-:W0:Y:S02]  /*16fd0*/  S2R R0, SR_TID.X ;  /* 0x0000000000007919 */ /* 0x001e240000002100 */
[----:B0-----:R-:W-:-:S04]  /*16fe0*/  SHF.R.U32.HI R0, RZ, 0x5, R0 ;  /* 0x00000005ff007819 */ /* 0x001fc80000011600 */
[----:B------:R-:W-:-:S05]  /*16ff0*/  LOP3.LUT R0, R0, 0x3, RZ, 0xc0, !PT ;  /* 0x0000000300007812 */ /* 0x000fca00078ec0ff */
[----:B------:R0:W1:Y:S02]  /*17000*/  SHFL.IDX PT, R14, R0, RZ, 0x1f ;  /* 0x00001fff000e7589 */ /* 0x00006400000e0000 */
.L_x_2315:
[----:B-1----:R-:W-:Y:S01]  /*17010*/  ISETP.NE.AND P0, PT, R14, RZ, PT ;  /* 0x000000ff0e00720c */ /* 0x002fe20003f05270 */
[----:B------:R-:W-:-:S12]  /*17020*/  BSSY B0, `(.L_x_2249) ;  /* 0x0000024000007945 */ /* 0x000fd80003800000 */
[----:B------:R-:W-:Y:S05]  /*17030*/  @P0 BRA `(.L_x_2250) ;  /* 0x0000000000880947 */ /* 0x000fea0003800000 */
[----:B------:R-:W-:-:S03]  /*17040*/  UMOV UR4, 0xffffffff ;  /* 0xffffffff00047882 */ /* 0x000fc60000000000 */
[----:B------:R-:W-:Y:S05]  /*17050*/  BRA.DIV UR4, `(.L_x_2251) ;  /* 0x0000001e04047947 */ /* 0x000fea000b800000 */
[----:B------:R-:W-:-:S13]  /*17060*/  ELECT P6, URZ, PT ;  /* 0x00000000003f782f */ /* 0x000fda00038c0000 */
.L_x_2318:
[----:B------:R-:W-:Y:S05]  /*17070*/  @!P6 BRA `(.L_x_2250) ;  /* 0x000000000078e947 */ /* 0x000fea0003800000 */
[----:B0-----:R-:W3:Y:S02]  /*17080*/  LDL.LU R0, [R1+0x3c] ;  /* 0x00003c0001007983 */ /* 0x001ee40000300800 */
[----:B---3--:R-:W-:-:S04]  /*17090*/  LOP3.LUT R0, R0, 0x2, RZ, 0xfc, !PT ;  /* 0x0000000200007812 */ /* 0x008fc800078efcff */
[----:B------:R-:W-:-:S13]  /*170a0*/  ISETP.NE.AND P2, PT, R0, 0x3, PT ;  /* 0x000000030000780c */ /* 0x000fda0003f45270 */
[----:B------:R-:W-:Y:S05]  /*170b0*/  @!P2 BRA `(.L_x_2252) ;  /* 0x000000000004a947 */ /* 0x000fea0003800000 */
[----:B------:R-:W-:Y:S01]  /*170c0*/  BPT.TRAP 0x1 ;  /* 0x000000040000795c */ /* 0x000fe20000300000 */
.L_x_2252:
[----:B------:R-:W-:Y:S01]  /*170d0*/  VIADD R3, R9, 0x31c40 ;  /* 0x00031c4009037836 */ /* 0x000fe20000000000 */
[----:B------:R-:W-:Y:S01]  /*170e0*/  SHF.L.U32 R2, R28, 0x1f, RZ ;  /* 0x0000001f1c027819 */ /* 0x000fe200000006ff */
[C---:B------:R-:W-:Y:S02]  /*170f0*/  VIADD R0, R18.reuse, 0x1 ;  /* 0x0000000112007836 */ /* 0x040fe40000000000 */
[----:B--2---:R-:W-:-:S03]  /*17100*/  IMAD R7, R18, 0x8, R3 ;  /* 0x0000000812077824 */ /* 0x004fc600078e0203 */
        /* <DEDUP_REMOVED lines=8> */
.L_x_2319:
[----:B------:R-:W1:Y:S02]  /*17190*/  SYNCS.PHASECHK.TRANS64.TRYWAIT P0, [R3+URZ], R0 ;  /* 0x00000000030075a7 */ /* 0x000e64000800017f */
[----:B-1----:R-:W-:Y:S05]  /*171a0*/  @!P0 BRA `(.L_x_2254) ;  /* 0x0000001800e48947 */ /* 0x002fea0003800000 */
.L_x_2320:
[----:B------:R-:W-:Y:S05]  /*171b0*/  @!P2 BRA `(.L_x_2255) ;  /* 0x000000000004a947 */ /* 0x000fea0003800000 */
[----:B------:R-:W-:Y:S01]  /*171c0*/  BPT.TRAP 0x1 ;  /* 0x000000040000795c */ /* 0x000fe20000300000 */
.L_x_2255:
[----:B-1----:R-:W-:-:S04]  /*171d0*/  VIADD R3, R9, 0x31c60 ;  /* 0x00031c6009037836 */ /* 0x002fc80000000000 */
[----:B------:R-:W-:-:S04]  /*171e0*/  IMAD R5, R18, 0x8, R3 ;  /* 0x0000000812057824 */ /* 0x000fc800078e0203 */
[----:B------:R-:W1:Y:S02]  /*171f0*/  SYNCS.PHASECHK.TRANS64.TRYWAIT P0, [R5+URZ], R2 ;  /* 0x00000002050075a7 */ /* 0x000e64000800017f */
[----:B-1----:R-:W-:Y:S05]  /*17200*/  @!P0 BRA `(.L_x_2256) ;  /* 0x0000001800e08947 */ /* 0x002fea0003800000 */
.L_x_2321:
[----:B------:R-:W-:-:S07]  /*17210*/  IMAD R3, R4, 0x8, R3 ;  /* 0x0000000804037824 */ /* 0x000fce00078e0203 */
.L_x_2257:
[----:B--2---:R2:W3:Y:S02]  /*17220*/  SYNCS.PHASECHK.TRANS64.TRYWAIT P0, [R3+URZ], R0 ;  /* 0x00000000030075a7 */ /* 0x0044e4000800017f */
[----:B---3--:R-:W-:Y:S05]  /*17230*/  @!P0 NANOSLEEP.SYNCS 0x989680 ;  /* 0x009896800000895d */ /* 0x008fea0003900000 */
[----:B------:R-:W3:Y:S02]  /*17240*/  @!P0 SYNCS.PHASECHK.TRANS64 P0, [R3+URZ], R0 ;  /* 0x00000000030085a7 */ /* 0x000ee4000800007f */
[----:B---3--:R-:W-:Y:S05]  /*17250*/  @!P0 BRA `(.L_x_2257) ;  /* 0xfffffffc00f08947 */ /* 0x008fea000383ffff */
.L_x_2250:
[----:B------:R-:W-:Y:S05]  /*17260*/  BSYNC B0 ;  /* 0x0000000000007941 */ /* 0x000fea0003800000 */
.L_x_2249:
[----:B------:R-:W-:Y:S05]  /*17270*/  EXIT ;  /* 0x000000000000794d */ /* 0x000fea0003800000 */
.L_x_2086:
[----:B0-----:R-:W-:-:S04]  /*17280*/  IMAD.U32 R3, RZ, RZ, UR36 ;  /* 0x00000024ff037e24 */ /* 0x001fc8000f8e00ff */
[----:B------:R0:W1:Y:S03]  /*17290*/  SYNCS.PHASECHK.TRANS64.TRYWAIT P1, [R3+URZ+0x31c00], R0 ;  /* 0x031c0000030075a7 */ /* 0x000066000802017f */
[----:B-1----:R-:W-:Y:S05]  /*172a0*/  @!P1 NANOSLEEP.SYNCS 0x989680 ;  /* 0x009896800000995d */ /* 0x002fea0003900000 */
[----:B------:R-:W1:Y:S02]  /*172b0*/  @!P1 SYNCS.PHASECHK.TRANS64 P1, [R3+URZ+0x31c00], R0 ;  /* 0x031c0000030095a7 */ /* 0x000e64000802007f */
[----:B-1----:R-:W-:Y:S05]  /*172c0*/  @!P1 BRA `(.L_x_2086) ;  /* 0xfffffffc00ec9947 */ /* 0x002fea000383ffff */
[----:B------:R-:W-:Y:S05]  /*172d0*/  BRA `(.L_x_2258) ;  /* 0xfffffea800447947 */ /* 0x000fea000383ffff */
.L_x_2090:
[----:B-1----:R1:W2:Y:S02]  /*172e0*/  SYNCS.PHASECHK.TRANS64.TRYWAIT P2, [R4+URZ+0x31c30], R3 ;  /* 0x031c3003040075a7 */ /* 0x0022a4000804017f */
[----:B--2---:R-:W-:Y:S05]  /*172f0*/  @!P2 NANOSLEEP.SYNCS 0x989680 ;  /* 0x009896800000a95d */ /* 0x004fea0003900000 */
[----:B------:R-:W2:Y:S02]  /*17300*/  @!P2 SYNCS.PHASECHK.TRANS64 P2, [R4+URZ+0x31c30], R3 ;  /* 0x031c30030400a5a7 */ /* 0x000ea4000804007f */
[----:B--2---:R-:W-:Y:S05]  /*17310*/  @!P2 BRA `(.L_x_2090) ;  /* 0xfffffffc00f0a947 */ /* 0x004fea000383ffff */
[----:B------:R-:W-:Y:S05]  /*17320*/  BRA `(.L_x_2089) ;  /* 0xfffffea800647947 */ /* 0x000fea000383ffff */
.L_x_2095:
[----:B--2---:R-:W-:-:S04]  /*17330*/  IMAD.U32 R11, RZ, RZ, UR6 ;  /* 0x00000006ff0b7e24 */ /* 0x004fc8000f8e00ff */
[----:B------:R2:W3:Y:S03]  /*17340*/  SYNCS.PHASECHK.TRANS64.TRYWAIT P2, [R11+URZ+0x31c30], R0 ;  /* 0x031c30000b0075a7 */ /* 0x0004e6000804017f */
[----:B---3--:R-:W-:Y:S05]  /*17350*/  @!P2 NANOSLEEP.SYNCS 0x989680 ;  /* 0x009896800000a95d */ /* 0x008fea0003900000 */
[----:B------:R-:W3:Y:S02]  /*17360*/  @!P2 SYNCS.PHASECHK.TRANS64 P2, [R11+URZ+0x31c30], R0 ;  /* 0x031c30000b00a5a7 */ /* 0x000ee4000804007f */
[----:B---3--:R-:W-:Y:S05]  /*17370*/  @!P2 BRA `(.L_x_2095) ;  /* 0xfffffffc00eca947 */ /* 0x008fea000383ffff */
[----:B------:R-:W-:Y:S05]  /*17380*/  BRA `(.L_x_2092) ;  /* 0xfffffee000fc7947 */ /* 0x000fea000383ffff */
.L_x_2099:
[----:B--2---:R-:W-:-:S04]  /*17390*/  IMAD.U32 R10, RZ, RZ, UR6 ;  /* 0x00000006ff0a7e24 */ /* 0x004fc8000f8e00ff */
[----:B------:R2:W3:Y:S03]  /*173a0*/  SYNCS.PHASECHK.TRANS64.TRYWAIT P2, [R10+URZ+0x31c50], R0 ;  /* 0x031c50000a0075a7 */ /* 0x0004e6000804017f */
[----:B---3--:R-:W-:Y:S05]  /*173b0*/  @!P2 NANOSLEEP.SYNCS 0x989680 ;  /* 0x009896800000a95d */ /* 0x008fea0003900000 */
[----:B------:R-:W3:Y:S02]  /*173c0*/  @!P2 SYNCS.PHASECHK.TRANS64 P2, [R10+URZ+0x31c50], R0 ;  /* 0x031c50000a00a5a7 */ /* 0x000ee4000804007f */
[----:B---3--:R-:W-:Y:S05]  /*173d0*/  @!P2 BRA `(.L_x_2099) ;  /* 0xfffffffc00eca947 */ /* 0x008fea000383ffff */
[----:B------:R-:W-:Y:S05]  /*173e0*/  BRA `(.L_x_2096) ;  /* 0xfffffef800987947 */ /* 0x000fea000383ffff */
.L_x_2105:
[----:B---3--:R-:W-:-:S04]  /*173f0*/  IMAD.U32 R3, RZ, RZ, UR6 ;  /* 0x00000006ff037e24 */ /* 0x008fc8000f8e00ff */
[----:B------:R3:W4:Y:S03]  /*17400*/  SYNCS.PHASECHK.TRANS64.TRYWAIT P2, [R3+URZ+0x31c30], R0 ;  /* 0x031c3000030075a7 */ /* 0x000726000804017f */
[----:B----4-:R-:W-:Y:S05]  /*17410*/  @!P2 NANOSLEEP.SYNCS 0x989680 ;  /* 0x009896800000a95d */ /* 0x010fea0003900000 */
[----:B------:R-:W4:Y:S02]  /*17420*/  @!P2 SYNCS.PHASECHK.TRANS64 P2, [R3+URZ+0x31c30], R0 ;  /* 0x031c30000300a5a7 */ /* 0x000f24000804007f */
[----:B----4-:R-:W-:Y:S05]  /*17430*/  @!P2 BRA `(.L_x_2105) ;  /* 0xfffffffc00eca947 */ /* 0x010fea000383ffff */
[----:B------:R-:W-:Y:S05]  /*17440*/  BRA `(.L_x_2102) ;  /* 0xffffff24007c7947 */ /* 0x000fea000383ffff */
.L_x_2109:
[----:B--2---:R-:W-:-:S04]  /*17450*/  IMAD.U32 R3, RZ, RZ, UR6 ;  /* 0x00000006ff037e24 */ /* 0x004fc8000f8e00ff */
[----:B------:R2:W3:Y:S03]  /*17460*/  SYNCS.PHASECHK.TRANS64.TRYWAIT P2, [R3+URZ+0x31c50], R0 ;  /* 0x031c5000030075a7 */ /* 0x0004e6000804017f */
[----:B---3--:R-:W-:Y:S05]  /*17470*/  @!P2 NANOSLEEP.SYNCS 0x989680 ;  /* 0x009896800000a95d */ /* 0x008fea0003900000 */
[----:B------:R-:W3:Y:S02]  /*17480*/  @!P2 SYNCS.PHASECHK.TRANS64 P2, [R3+URZ+0x31c50], R0 ;  /* 0x031c50000300a5a7 */ /* 0x000ee4000804007f */
[----:B---3--:R-:W-:Y:S05]  /*17490*/  @!P2 BRA `(.L_x_2109) ;  /* 0xfffffffc00eca947 */ /* 0x008fea000383ffff */
[----:B------:R-:W-:Y:S05]  /*174a0*/  BRA `(.L_x_2106) ;  /* 0xffffff3c00187947 */ /* 0x000fea000383ffff */
.L_x_2114:
[----:B----4-:R-:W-:-:S04]  /*174b0*/  IMAD.U32 R9, RZ, RZ, UR9 ;  /* 0x00000009ff097e24 */ /* 0x010fc8000f8e00ff */
[----:B------:R4:W0:Y:S03]  /*174c0*/  SYNCS.PHASECHK.TRANS64.TRYWAIT P0, [R9+URZ+0x31c50], R4 ;  /* 0x031c5004090075a7 */ /* 0x000826000800017f */
[----:B0-----:R-:W-:Y:S05]  /*174d0*/  @!P0 NANOSLEEP.SYNCS 0x989680 ;  /* 0x009896800000895d */ /* 0x001fea0003900000 */
[----:B------:R-:W0:Y:S02]  /*174e0*/  @!P0 SYNCS.PHASECHK.TRANS64 P0, [R9+URZ+0x31c50], R4 ;  /* 0x031c5004090085a7 */ /* 0x000e24000800007f */
[----:B0-----:R-:W-:Y:S05]  /*174f0*/  @!P0 BRA `(.L_x_2114) ;  /* 0xfffffffc00ec8947 */ /* 0x001fea000383ffff */
[----:B------:R-:W-:Y:S05]  /*17500*/  BRA `(.L_x_2113) ;  /* 0xffffff5800f07947 */ /* 0x000fea000383ffff */
.L_x_2153:
        /* <DEDUP_REMOVED lines=11> */
.L_x_2260:
[----:B------:R-:W-:Y:S05]  /*175c0*/  BSYNC B0 ;  /* 0x0000000000007941 */ /* 0x000fea0003800000 */
.L_x_2259:
[----:B------:R-:W-:Y:S05]  /*175d0*/  BRA `(.L_x_2261) ;  /* 0xffffffac00647947 */ /* 0x000fea000383ffff */
.L_x_2155:
[----:B------:R-:W-:Y:S01]  /*175e0*/  BSSY B0, `(.L_x_2262) ;  /* 0x0000006000007945 */ /* 0x000fe20003800000 */
[----:B------:R-:W-:-:S07]  /*175f0*/  IMAD.MOV.U32 R15, RZ, RZ, -0x1 ;  /* 0xffffffffff0f7424 */ /* 0x000fce00078e00ff */
[----:B012---:R-:W-:Y:S05]  /*17600*/  WARPSYNC.COLLECTIVE R15, `(.L_x_2263) ;  /* 0x000000000f0c7348 */ /* 0x007fea0003c00000 */
[----:B------:R-:W-:Y:S02]  /*17610*/  ELECT P6, UR62, PT ;  /* 0x00000000003e782f */ /* 0x000fe400038c0000 */
[----:B------:R-:W-:Y:S01]  /*17620*/  MOV R14, UR62 ;  /* 0x0000003e000e7c02 */ /* 0x000fe20008000f00 */
[----:B012---:R-:W-:Y:S10]  /*17630*/  ENDCOLLECTIVE ;  /* 0x000000000000791b */ /* 0x007ff40003800000 */
.L_x_2263:
[----:B------:R-:W-:Y:S05]  /*17640*/  BSYNC B0 ;  /* 0x0000000000007941 */ /* 0x000fea0003800000 */
.L_x_2262:
[----:B------:R-:W-:Y:S05]  /*17650*/  BRA `(.L_x_2264) ;  /* 0xffffffac00647947 */ /* 0x000fea000383ffff */
.L_x_2157:
[----:B--2---:R2:W3:Y:S02]  /*17660*/  SYNCS.PHASECHK.TRANS64.TRYWAIT P0, [R0+URZ+0x31c40], R2 ;  /* 0x031c4002000075a7 */ /* 0x0044e4000800017f */
[----:B---3--:R-:W-:Y:S05]  /*17670*/  @!P0 NANOSLEEP.SYNCS 0x989680 ;  /* 0x009896800000895d */ /* 0x008fea0003900000 */
[----:B------:R-:W3:Y:S02]  /*17680*/  @!P0 SYNCS.PHASECHK.TRANS64 P0, [R0+URZ+0x31c40], R2 ;  /* 0x031c4002000085a7 */ /* 0x000ee4000800007f */
[----:B---3--:R-:W-:Y:S05]  /*17690*/  @!P0 BRA `(.L_x_2157) ;  /* 0xfffffffc00f08947 */ /* 0x008fea000383ffff */
[----:B------:R-:W-:Y:S05]  /*176a0*/  BRA `(.L_x_2265) ;  /* 0xffffffac00b87947 */ /* 0x000fea000383ffff */
.L_x_2161:
        /* <DEDUP_REMOVED lines=12> */
.L_x_2266:
[----:B------:R-:W-:Y:S02]  /*17770*/  IMAD.MOV.U32 R13, RZ, RZ, R0 ;  /* 0x000000ffff0d7224 */ /* 0x000fe400078e0000 */
[----:B------:R-:W-:-:S07]  /*17780*/  IMAD.MOV.U32 R2, RZ, RZ, R14 ;  /* 0x000000ffff027224 */ /* 0x000fce00078e000e */
[----:B------:R-:W-:Y:S05]  /*17790*/  WARPSYNC.COLLECTIVE R15, `(.L_x_2267) ;  /* 0x000000000f087348 */ /* 0x000fea0003c00000 */
[----:B------:R0:W1:Y:S02]  /*177a0*/  SHFL.IDX P6, R14, R13, R12, R11 ;  /* 0x0000000c0d0e7389 */ /* 0x00006400000c000b */
[----:B01----:R-:W-:Y:S01]  /*177b0*/  ENDCOLLECTIVE ;  /* 0x000000000000791b */ /* 0x003fe20003800000 */
.L_x_2267:
[----:B------:R-:W-:Y:S02]  /*177c0*/  IMAD.MOV.U32 R13, RZ, RZ, R4 ;  /* 0x000000ffff0d7224 */ /* 0x000fe400078e0004 */
[----:B------:R-:W-:Y:S02]  /*177d0*/  IMAD.MOV.U32 R12, RZ, RZ, 0x1 ;  /* 0x00000001ff0c7424 */ /* 0x000fe400078e00ff */
[----:B------:R-:W-:-:S07]  /*177e0*/  IMAD.MOV.U32 R3, RZ, RZ, R14 ;  /* 0x000000ffff037224 */ /* 0x000fce00078e000e */
[----:B------:R-:W-:Y:S05]  /*177f0*/  WARPSYNC.COLLECTIVE R15, `(.L_x_2268) ;  /* 0x000000000f087348 */ /* 0x000fea0003c00000 */
[----:B------:R0:W1:Y:S02]  /*17800*/  SHFL.IDX P6, R14, R13, R12, R11 ;  /* 0x0000000c0d0e7389 */ /* 0x00006400000c000b */
[----:B01----:R-:W-:Y:S01]  /*17810*/  ENDCOLLECTIVE ;  /* 0x000000000000791b */ /* 0x003fe20003800000 */
.L_x_2268:
        /* <DEDUP_REMOVED lines=17> */
.L_x_2269:
[----:B------:R-:W-:Y:S02]  /*17930*/  IMAD.MOV.U32 R13, RZ, RZ, R4 ;  /* 0x000000ffff0d7224 */ /* 0x000fe400078e0004 */
[----:B------:R-:W-:Y:S02]  /*17940*/  IMAD.MOV.U32 R12, RZ, RZ, 0x2 ;  /* 0x00000002ff0c7424 */ /* 0x000fe400078e00ff */
[----:B------:R-:W-:-:S07]  /*17950*/  IMAD.MOV.U32 R3, RZ, RZ, R14 ;  /* 0x000000ffff037224 */ /* 0x000fce00078e000e */
[----:B------:R-:W-:Y:S05]  /*17960*/  WARPSYNC.COLLECTIVE R15, `(.L_x_2270) ;  /* 0x000000000f087348 */ /* 0x000fea0003c00000 */
[----:B------:R0:W1:Y:S02]  /*17970*/  SHFL.IDX P6, R14, R13, R12, R11 ;  /* 0x0000000c0d0e7389 */ /* 0x00006400000c000b */
[----:B01----:R-:W-:Y:S01]  /*17980*/  ENDCOLLECTIVE ;  /* 0x000000000000791b */ /* 0x003fe20003800000 */
.L_x_2270:
        /* <DEDUP_REMOVED lines=18> */
.L_x_2271:
[----:B------:R-:W-:Y:S02]  /*17ab0*/  IMAD.MOV.U32 R13, RZ, RZ, R4 ;  /* 0x000000ffff0d7224 */ /* 0x000fe400078e0004 */
[----:B------:R-:W-:Y:S02]  /*17ac0*/  IMAD.MOV.U32 R12, RZ, RZ, 0x3 ;  /* 0x00000003ff0c7424 */ /* 0x000fe400078e00ff */
[----:B------:R-:W-:-:S07]  /*17ad0*/  IMAD.MOV.U32 R3, RZ, RZ, R14 ;  /* 0x000000ffff037224 */ /* 0x000fce00078e000e */
[----:B------:R-:W-:Y:S05]  /*17ae0*/  WARPSYNC.COLLECTIVE R15, `(.L_x_2272) ;  /* 0x000000000f087348 */ /* 0x000fea0003c00000 */
[----:B------:R0:W1:Y:S02]  /*17af0*/  SHFL.IDX P6, R14, R13, R12, R11 ;  /* 0x0000000c0d0e7389 */ /* 0x00006400000c000b */
[----:B01----:R-:W-:Y:S01]  /*17b00*/  ENDCOLLECTIVE ;  /* 0x000000000000791b */ /* 0x003fe20003800000 */
.L_x_2272:
[----:B------:R-:W-:-:S05]  /*17b10*/  @!P3 LEA R3, P4, R20, R3, 0x1 ;  /* 0x000000031403b211 */ /* 0x000fca00078808ff */
[----:B------:R-:W-:-:S05]  /*17b20*/  @!P3 IMAD.X R2, RZ, RZ, R2, P4 ;  /* 0x000000ffff02b224 */ /* 0x000fca00020e0602 */
[-C--:B------:R-:W-:Y:S01]  /*17b30*/  @!P3 LOP3.LUT R3, R3, R2.reuse, RZ, 0x3c, !PT ;  /* 0x000000020303b212 */ /* 0x080fe200078e3cff */
[----:B------:R-:W-:Y:S02]  /*17b40*/  IMAD.MOV.U32 R13, RZ, RZ, R0 ;  /* 0x000000ffff0d7224 */ /* 0x000fe400078e0000 */
[----:B------:R-:W-:Y:S01]  /*17b50*/  VIADD R0, R25, 0x60 ;  /* 0x0000006019007836 */ /* 0x000fe20000000000 */
[----:B------:R-:W-:-:S04]  /*17b60*/  @!P3 LOP3.LUT R2, R3, R2, RZ, 0x3c, !PT ;  /* 0x000000020302b212 */ /* 0x000fc800078e3cff */
[----:B------:R-:W-:Y:S01]  /*17b70*/  @!P3 LOP3.LUT R3, R3, R2, RZ, 0x3c, !PT ;  /* 0x000000020303b212 */ /* 0x000fe200078e3cff */
[----:B------:R-:W-:-:S07]  /*17b80*/  IMAD.MOV.U32 R4, RZ, RZ, R14 ;  /* 0x000000ffff047224 */ /* 0x000fce00078e000e */
[----:B------:R-:W-:Y:S05]  /*17b90*/  WARPSYNC.COLLECTIVE R15, `(.L_x_2273) ;  /* 0x000000000f087348 */ /* 0x000fea0003c00000 */
[----:B------:R0:W1:Y:S02]  /*17ba0*/  SHFL.IDX P6, R14, R13, R12, R11 ;  /* 0x0000000c0d0e7389 */ /* 0x00006400000c000b */
[----:B01----:R-:W-:Y:S01]  /*17bb0*/  ENDCOLLECTIVE ;  /* 0x000000000000791b */ /* 0x003fe20003800000 */
.L_x_2273:
[----:B------:R-:W-:Y:S01]  /*17bc0*/  @!PT LDS RZ, [RZ] ;  /* 0x00000000fffff984 */ /* 0x000fe20000000800 */
[----:B------:R-:W-:Y:S01]  /*17bd0*/  @!PT LDS RZ, [RZ] ;  /* 0x00000000fffff984 */ /* 0x000fe20000000800 */
[----:B------:R-:W-:Y:S01]  /*17be0*/  @!PT LDS RZ, [RZ] ;  /* 0x00000000fffff984 */ /* 0x000fe20000000800 */
[----:B------:R-:W-:Y:S04]  /*17bf0*/  @!P3 LDGSTS.E.BYPASS.LTC128B.128 [R10+0xea00], desc[UR58][R2.64], !P2 ;  /* 0x0ea00000020abfae */ /* 0x000fe8000d101d7a */
[----:B------:R-:W-:Y:S04]  /*17c00*/  @!P3 LDGSTS.E.BYPASS.LTC128B.128 [R10+0x11a00], desc[UR58][R2.64+0x40], !P1 ;  /* 0x11a00040020abfae */ /* 0x000fe8000c901d7a */
[----:B------:R0:W-:Y:S01]  /*17c10*/  @!P3 LDGSTS.E.BYPASS.LTC128B.128 [R10+0x14a00], desc[UR58][R2.64+0x80], !P0 ;  /* 0x14a00080020abfae */ /* 0x0001e2000c101d7a */
[----:B------:R-:W-:Y:S01]  /*17c20*/  ISETP.GE.AND P3, PT, R0, R5, PT ;  /* 0x000000050000720c */ /* 0x000fe20003f66270 */
[----:B------:R-:W-:-:S02]  /*17c30*/  IMAD.MOV.U32 R13, RZ, RZ, R6 ;  /* 0x000000ffff0d7224 */ /* 0x000fc400078e0006 */
[----:B------:R-:W-:Y:S02]  /*17c40*/  IMAD.MOV.U32 R12, RZ, RZ, RZ ;  /* 0x000000ffff0c7224 */ /* 0x000fe400078e00ff */
[----:B0-----:R-:W-:-:S08]  /*17c50*/  IMAD.MOV.U32 R2, RZ, RZ, R14 ;  /* 0x000000ffff027224 */ /* 0x001fd000078e000e */
[----:B------:R-:W-:Y:S05]  /*17c60*/  WARPSYNC.COLLECTIVE R15, `(.L_x_2274) ;  /* 0x000000000f087348 */ /* 0x000fea0003c00000 */
[----:B------:R0:W1:Y:S02]  /*17c70*/  SHFL.IDX P6, R14, R13, R12, R11 ;  /* 0x0000000c0d0e7389 */ /* 0x00006400000c000b */
[----:B01----:R-:W-:Y:S01]  /*17c80*/  ENDCOLLECTIVE ;  /* 0x000000000000791b */ /* 0x003fe20003800000 */
.L_x_2274:
[----:B------:R-:W-:-:S05]  /*17c90*/  @!P3 LEA R2, P5, R20, R2, 0x1 ;  /* 0x000000021402b211 */ /* 0x000fca00078a08ff */
[----:B------:R-:W-:-:S05]  /*17ca0*/  @!P3 IMAD.X R3, RZ, RZ, R4, P5 ;  /* 0x000000ffff03b224 */ /* 0x000fca00028e0604 */
        /* <DEDUP_REMOVED lines=11> */
.L_x_2275:
        /* <DEDUP_REMOVED lines=8> */
.L_x_2276:
        /* <DEDUP_REMOVED lines=15> */
.L_x_2277:
[----:B------:R-:W-:Y:S01]  /*17ed0*/  IMAD.MOV.U32 R2, RZ, RZ, R14 ;  /* 0x000000ffff027224 */ /* 0x000fe200078e000e */
[----:B------:R-:W-:Y:S06]  /*17ee0*/  BRA `(.L_x_2278) ;  /* 0xffffffb400287947 */ /* 0x000fec000383ffff */
.L_x_2164:
[----:B-1----:R1:W2:Y:S02]  /*17ef0*/  SYNCS.PHASECHK.TRANS64.TRYWAIT P0, [R17+URZ+0x31c20], R0 ;  /* 0x031c2000110075a7 */ /* 0x0022a4000800017f */
[----:B--2---:R-:W-:Y:S05]  /*17f00*/  @!P0 NANOSLEEP.SYNCS 0x989680 ;  /* 0x009896800000895d */ /* 0x004fea0003900000 */
[----:B------:R-:W2:Y:S02]  /*17f10*/  @!P0 SYNCS.PHASECHK.TRANS64 P0, [R17+URZ+0x31c20], R0 ;  /* 0x031c2000110085a7 */ /* 0x000ea4000800007f */
[----:B--2---:R-:W-:Y:S05]  /*17f20*/  @!P0 BRA `(.L_x_2164) ;  /* 0xfffffffc00f08947 */ /* 0x004fea000383ffff */
[----:B------:R-:W-:Y:S05]  /*17f30*/  BRA `(.L_x_2279) ;  /* 0xffffffb400907947 */ /* 0x000fea000383ffff */
.L_x_2173:
[----:B-1----:R1:W2:Y:S02]  /*17f40*/  SYNCS.PHASECHK.TRANS64.TRYWAIT P0, [R3+URZ+0x31c40], R2 ;  /* 0x031c4002030075a7 */ /* 0x0022a4000800017f */
[----:B--2---:R-:W-:Y:S05]  /*17f50*/  @!P0 NANOSLEEP.SYNCS 0x989680 ;  /* 0x009896800000895d */ /* 0x004fea0003900000 */
[----:B------:R-:W2:Y:S02]  /*17f60*/  @!P0 SYNCS.PHASECHK.TRANS64 P0, [R3+URZ+0x31c40], R2 ;  /* 0x031c4002030085a7 */ /* 0x000ea4000800007f */
[----:B--2---:R-:W-:Y:S05]  /*17f70*/  @!P0 BRA `(.L_x_2173) ;  /* 0xfffffffc00f08947 */ /* 0x004fea000383ffff */
[----:B------:R-:W-:Y:S05]  /*17f80*/  BRA `(.L_x_2280) ;  /* 0xffffffb800607947 */ /* 0x000fea000383ffff */
.L_x_2180:
[----:B0-----:R0:W1:Y:S02]  /*17f90*/  SYNCS.PHASECHK.TRANS64.TRYWAIT P0, [R3+URZ+0x60], R2 ;  /* 0x00006002030075a7 */ /* 0x001064000800017f */
[----:B-1----:R-:W-:Y:S05]  /*17fa0*/  @!P0 NANOSLEEP.SYNCS 0x989680 ;  /* 0x009896800000895d */ /* 0x002fea0003900000 */
[----:B------:R-:W1:Y:S02]  /*17fb0*/  @!P0 SYNCS.PHASECHK.TRANS64 P0, [R3+URZ+0x60], R2 ;  /* 0x00006002030085a7 */ /* 0x000e64000800007f */
[----:B-1----:R-:W-:Y:S05]  /*17fc0*/  @!P0 BRA `(.L_x_2180) ;  /* 0xfffffffc00f08947 */ /* 0x002fea000383ffff */
[----:B------:R-:W-:Y:S05]  /*17fd0*/  BRA `(.L_x_2281) ;  /* 0xffffffbc006c7947 */ /* 0x000fea000383ffff */
.L_x_2190:
[----:B-1----:R1:W2:Y:S02]  /*17fe0*/  SYNCS.PHASECHK.TRANS64.TRYWAIT P0, [R3+URZ+0x31c40], R2 ;  /* 0x031c4002030075a7 */ /* 0x0022a4000800017f */
[----:B--2---:R-:W-:Y:S05]  /*17ff0*/  @!P0 NANOSLEEP.SYNCS 0x989680 ;  /* 0x009896800000895d */ /* 0x004fea0003900000 */
[----:B------:R-:W2:Y:S02]  /*18000*/  @!P0 SYNCS.PHASECHK.TRANS64 P0, [R3+URZ+0x31c40], R2 ;  /* 0x031c4002030085a7 */ /* 0x000ea4000800007f */
[----:B--2---:R-:W-:Y:S05]  /*18010*/  @!P0 BRA `(.L_x_2190) ;  /* 0xfffffffc00f08947 */ /* 0x004fea000383ffff */
[----:B------:R-:W-:Y:S05]  /*18020*/  BRA `(.L_x_2282) ;  /* 0xffffffc400247947 */ /* 0x000fea000383ffff */
.L_x_2197:
[----:B0-----:R0:W1:Y:S02]  /*18030*/  SYNCS.PHASECHK.TRANS64.TRYWAIT P0, [R12+URZ+0x60], R28 ;  /* 0x0000601c0c0075a7 */ /* 0x001064000800017f */
[----:B-1----:R-:W-:Y:S05]  /*18040*/  @!P0 NANOSLEEP.SYNCS 0x989680 ;  /* 0x009896800000895d */ /* 0x002fea0003900000 */
[----:B------:R-:W1:Y:S02]  /*18050*/  @!P0 SYNCS.PHASECHK.TRANS64 P0, [R12+URZ+0x60], R28 ;  /* 0x0000601c0c0085a7 */ /* 0x000e64000800007f */
[----:B-1----:R-:W-:Y:S05]  /*18060*/  @!P0 BRA `(.L_x_2197) ;  /* 0xfffffffc00f08947 */ /* 0x002fea000383ffff */
[----:B------:R-:W-:Y:S05]  /*18070*/  BRA `(.L_x_2283) ;  /* 0xffffffc800307947 */ /* 0x000fea000383ffff */
.L_x_2207:
[----:B-1----:R1:W2:Y:S02]  /*18080*/  SYNCS.PHASECHK.TRANS64.TRYWAIT P0, [R2+URZ+0x31c40], R3 ;  /* 0x031c4003020075a7 */ /* 0x0022a4000800017f */
[----:B--2---:R-:W-:Y:S05]  /*18090*/  @!P0 NANOSLEEP.SYNCS 0x989680 ;  /* 0x009896800000895d */ /* 0x004fea0003900000 */
[----:B------:R-:W2:Y:S02]  /*180a0*/  @!P0 SYNCS.PHASECHK.TRANS64 P0, [R2+URZ+0x31c40], R3 ;  /* 0x031c4003020085a7 */ /* 0x000ea4000800007f */
[----:B--2---:R-:W-:Y:S05]  /*180b0*/  @!P0 BRA `(.L_x_2207) ;  /* 0xfffffffc00f08947 */ /* 0x004fea000383ffff */
[----:B------:R-:W-:Y:S05]  /*180c0*/  BRA `(.L_x_2284) ;  /* 0xffffffcc00b87947 */ /* 0x000fea000383ffff */
.L_x_2214:
[----:B0-----:R0:W1:Y:S02]  /*180d0*/  SYNCS.PHASECHK.TRANS64.TRYWAIT P0, [R7+URZ+0x60], R2 ;  /* 0x00006002070075a7 */ /* 0x001064000800017f */
[----:B-1----:R-:W-:Y:S05]  /*180e0*/  @!P0 NANOSLEEP.SYNCS 0x989680 ;  /* 0x009896800000895d */ /* 0x002fea0003900000 */
[----:B------:R-:W1:Y:S02]  /*180f0*/  @!P0 SYNCS.PHASECHK.TRANS64 P0, [R7+URZ+0x60], R2 ;  /* 0x00006002070085a7 */ /* 0x000e64000800007f */
[----:B-1----:R-:W-:Y:S05]  /*18100*/  @!P0 BRA `(.L_x_2214) ;  /* 0xfffffffc00f08947 */ /* 0x002fea000383ffff */
[----:B------:R-:W-:Y:S05]  /*18110*/  BRA `(.L_x_2285) ;  /* 0xffffffd000c87947 */ /* 0x000fea000383ffff */
.L_x_2226:
[----:B-1----:R1:W2:Y:S02]  /*18120*/  SYNCS.PHASECHK.TRANS64.TRYWAIT P0, [R3+URZ+0x31c60], R0 ;  /* 0x031c6000030075a7 */ /* 0x0022a4000800017f */
[----:B--2---:R-:W-:Y:S05]  /*18130*/  @!P0 NANOSLEEP.SYNCS 0x989680 ;  /* 0x009896800000895d */ /* 0x004fea0003900000 */
[----:B------:R-:W2:Y:S02]  /*18140*/  @!P0 SYNCS.PHASECHK.TRANS64 P0, [R3+URZ+0x31c60], R0 ;  /* 0x031c6000030085a7 */ /* 0x000ea4000800007f */
[----:B--2---:R-:W-:Y:S05]  /*18150*/  @!P0 BRA `(.L_x_2226) ;  /* 0xfffffffc00f08947 */ /* 0x004fea000383ffff */
[----:B------:R-:W-:Y:S05]  /*18160*/  BRA `(.L_x_2286) ;  /* 0xffffffd8003c7947 */ /* 0x000fea000383ffff */
.L_x_2234:
[----:B------:R-:W-:Y:S01]  /*18170*/  BSSY B0, `(.L_x_2287) ;  /* 0x0000008000007945 */ /* 0x000fe20003800000 */
[----:B------:R-:W-:Y:S02]  /*18180*/  IMAD.MOV.U32 R13, RZ, RZ, R24 ;  /* 0x000000ffff0d7224 */ /* 0x000fe400078e0018 */
[----:B------:R-:W-:Y:S02]  /*18190*/  IMAD.MOV.U32 R12, RZ, RZ, RZ ;  /* 0x000000ffff0c7224 */ /* 0x000fe400078e00ff */
[----:B------:R-:W-:Y:S02]  /*181a0*/  IMAD.MOV.U32 R11, RZ, RZ, 0x1f ;  /* 0x0000001fff0b7424 */ /* 0x000fe400078e00ff */
[----:B------:R-:W-:-:S07]  /*181b0*/  IMAD.MOV.U32 R15, RZ, RZ, -0x1 ;  /* 0xffffffffff0f7424 */ /* 0x000fce00078e00ff */
[----:B--2---:R-:W-:Y:S05]  /*181c0*/  WARPSYNC.COLLECTIVE R15, `(.L_x_2288) ;  /* 0x000000000f087348 */ /* 0x004fea0003c00000 */
[----:B------:R0:W1:Y:S02]  /*181d0*/  SHFL.IDX P6, R14, R13, R12, R11 ;  /* 0x0000000c0d0e7389 */ /* 0x00006400000c000b */
[----:B012---:R-:W-:Y:S01]  /*181e0*/  ENDCOLLECTIVE ;  /* 0x000000000000791b */ /* 0x007fe20003800000 */
.L_x_2288:
[----:B------:R-:W-:Y:S05]  /*181f0*/  BSYNC B0 ;  /* 0x0000000000007941 */ /* 0x000fea0003800000 */
.L_x_2287:
        /* <DEDUP_REMOVED lines=9> */
.L_x_2289:
        /* <DEDUP_REMOVED lines=23> */
.L_x_2290:
[----:B------:R-:W-:Y:S01]  /*18400*/  IMAD.MOV.U32 R12, RZ, RZ, 0x2 ;  /* 0x00000002ff0c7424 */ /* 0x000fe200078e00ff */
[----:B------:R-:W-:-:S05]  /*18410*/  SEL R4, R14, RZ, P1 ;  /* 0x000000ff0e047207 */ /* 0x000fca0000800000 */
[----:B------:R-:W-:-:S04]  /*18420*/  IMAD.IADD R4, R13, 0x1, R4 ;  /* 0x000000010d047824 */ /* 0x000fc800078e0204 */
[----:B------:R-:W-:-:S07]  /*18430*/  IMAD.MOV.U32 R13, RZ, RZ, R4 ;  /* 0x000000ffff0d7224 */ /* 0x000fce00078e0004 */
[----:B------:R-:W-:Y:S05]  /*18440*/  WARPSYNC.COLLECTIVE R15, `(.L_x_2291) ;  /* 0x000000000f087348 */ /* 0x000fea0003c00000 */
[----:B------:R0:W1:Y:S02]  /*18450*/  SHFL.UP P6, R14, R13, R12, R11 ;  /* 0x0400000c0d0e7389 */ /* 0x00006400000c000b */
[----:B01----:R-:W-:Y:S01]  /*18460*/  ENDCOLLECTIVE ;  /* 0x000000000000791b */ /* 0x003fe20003800000 */
.L_x_2291:
[----:B------:R-:W-:Y:S01]  /*18470*/  IMAD.MOV.U32 R12, RZ, RZ, 0x4 ;  /* 0x00000004ff0c7424 */ /* 0x000fe200078e00ff */
[----:B------:R-:W-:-:S05]  /*18480*/  SEL R3, R14, RZ, P2 ;  /* 0x000000ff0e037207 */ /* 0x000fca0001000000 */
[----:B------:R-:W-:-:S04]  /*18490*/  IMAD.IADD R2, R4, 0x1, R3 ;  /* 0x0000000104027824 */ /* 0x000fc800078e0203 */
[----:B------:R-:W-:-:S07]  /*184a0*/  IMAD.MOV.U32 R13, RZ, RZ, R2 ;  /* 0x000000ffff0d7224 */ /* 0x000fce00078e0002 */
[----:B------:R-:W-:Y:S05]  /*184b0*/  WARPSYNC.COLLECTIVE R15, `(.L_x_2292) ;  /* 0x000000000f087348 */ /* 0x000fea0003c00000 */
[----:B------:R0:W1:Y:S02]  /*184c0*/  SHFL.UP P6, R14, R13, R12, R11 ;  /* 0x0400000c0d0e7389 */ /* 0x00006400000c000b */
[----:B01----:R-:W-:Y:S01]  /*184d0*/  ENDCOLLECTIVE ;  /* 0x000000000000791b */ /* 0x003fe20003800000 */
.L_x_2292:
[----:B------:R-:W-:Y:S01]  /*184e0*/  IMAD.MOV.U32 R12, RZ, RZ, 0x8 ;  /* 0x00000008ff0c7424 */ /* 0x000fe200078e00ff */
[----:B------:R-:W-:-:S05]  /*184f0*/  SEL R3, R14, RZ, P3 ;  /* 0x000000ff0e037207 */ /* 0x000fca0001800000 */
[----:B------:R-:W-:-:S04]  /*18500*/  IMAD.IADD R3, R2, 0x1, R3 ;  /* 0x0000000102037824 */ /* 0x000fc800078e0203 */
[----:B------:R-:W-:-:S07]  /*18510*/  IMAD.MOV.U32 R13, RZ, RZ, R3 ;  /* 0x000000ffff0d7224 */ /* 0x000fce00078e0003 */
[----:B------:R-:W-:Y:S05]  /*18520*/  WARPSYNC.COLLECTIVE R15, `(.L_x_2293) ;  /* 0x000000000f087348 */ /* 0x000fea0003c00000 */
[----:B------:R0:W1:Y:S02]  /*18530*/  SHFL.UP P6, R14, R13, R12, R11 ;  /* 0x0400000c0d0e7389 */ /* 0x00006400000c000b */
[----:B01----:R-:W-:Y:S01]  /*18540*/  ENDCOLLECTIVE ;  /* 0x000000000000791b */ /* 0x003fe20003800000 */
.L_x_2293:
[----:B------:R-:W-:Y:S01]  /*18550*/  IMAD.MOV.U32 R12, RZ, RZ, 0x10 ;  /* 0x00000010ff0c7424 */ /* 0x000fe200078e00ff */
[----:B------:R-:W-:-:S05]  /*18560*/  SEL R4, R14, RZ, P4 ;  /* 0x000000ff0e047207 */ /* 0x000fca0002000000 */
[----:B------:R-:W-:-:S04]  /*18570*/  IMAD.IADD R4, R3, 0x1, R4 ;  /* 0x0000000103047824 */ /* 0x000fc800078e0204 */
[----:B------:R-:W-:-:S07]  /*18580*/  IMAD.MOV.U32 R13, RZ, RZ, R4 ;  /* 0x000000ffff0d7224 */ /* 0x000fce00078e0004 */
[----:B------:R-:W-:Y:S05]  /*18590*/  WARPSYNC.COLLECTIVE R15, `(.L_x_2294) ;  /* 0x000000000f087348 */ /* 0x000fea0003c00000 */
[----:B------:R0:W1:Y:S02]  /*185a0*/  SHFL.UP P6, R14, R13, R12, R11 ;  /* 0x0400000c0d0e7389 */ /* 0x00006400000c000b */
[----:B01----:R-:W-:Y:S01]  /*185b0*/  ENDCOLLECTIVE ;  /* 0x000000000000791b */ /* 0x003fe20003800000 */
.L_x_2294:
        /* <DEDUP_REMOVED lines=8> */
.L_x_2295:
[----:B------:R-:W-:Y:S05]  /*18640*/  BRA `(.L_x_2296) ;  /* 0xffffffd800ec7947 */ /* 0x000fea000383ffff */
.L_x_2237:
[----:B------:R-:W-:Y:S01]  /*18650*/  BSSY B0, `(.L_x_2297) ;  /* 0x0000007000007945 */ /* 0x000fe20003800000 */
[----:B------:R-:W-:Y:S02]  /*18660*/  IMAD.MOV.U32 R12, RZ, RZ, 0x1 ;  /* 0x00000001ff0c7424 */ /* 0x000fe400078e00ff */
[----:B------:R-:W-:Y:S02]  /*18670*/  IMAD.MOV.U32 R11, RZ, RZ, RZ ;  /* 0x000000ffff0b7224 */ /* 0x000fe400078e00ff */
[----:B------:R-:W-:-:S07]  /*18680*/  IMAD.MOV.U32 R15, RZ, RZ, -0x1 ;  /* 0xffffffffff0f7424 */ /* 0x000fce00078e00ff */
[----:B------:R-:W-:Y:S05]  /*18690*/  WARPSYNC.COLLECTIVE R15, `(.L_x_2298) ;  /* 0x000000000f087348 */ /* 0x000fea0003c00000 */
[----:B------:R0:W1:Y:S02]  /*186a0*/  SHFL.UP P6, R14, R13, R12, R11 ;  /* 0x0400000c0d0e7389 */ /* 0x00006400000c000b */
[----:B01----:R-:W-:Y:S01]  /*186b0*/  ENDCOLLECTIVE ;  /* 0x000000000000791b */ /* 0x003fe20003800000 */
.L_x_2298:
[----:B------:R-:W-:Y:S05]  /*186c0*/  BSYNC B0 ;  /* 0x0000000000007941 */ /* 0x000fea0003800000 */
.L_x_2297:
        /* <DEDUP_REMOVED lines=8> */
.L_x_2299:
[----:B------:R-:W-:Y:S01]  /*18750*/  IMAD.MOV.U32 R12, RZ, RZ, 0x4 ;  /* 0x00000004ff0c7424 */ /* 0x000fe200078e00ff */
[----:B------:R-:W-:-:S05]  /*18760*/  SEL R2, R14, RZ, P2 ;  /* 0x000000ff0e027207 */ /* 0x000fca0001000000 */
[----:B------:R-:W-:-:S04]  /*18770*/  IMAD.IADD R2, R13, 0x1, R2 ;  /* 0x000000010d027824 */ /* 0x000fc800078e0202 */
[----:B------:R-:W-:-:S07]  /*18780*/  IMAD.MOV.U32 R13, RZ, RZ, R2 ;  /* 0x000000ffff0d7224 */ /* 0x000fce00078e0002 */
[----:B------:R-:W-:Y:S05]  /*18790*/  WARPSYNC.COLLECTIVE R15, `(.L_x_2300) ;  /* 0x000000000f087348 */ /* 0x000fea0003c00000 */
[----:B------:R0:W1:Y:S02]  /*187a0*/  SHFL.UP P6, R14, R13, R12, R11 ;  /* 0x0400000c0d0e7389 */ /* 0x00006400000c000b */
[----:B01----:R-:W-:Y:S01]  /*187b0*/  ENDCOLLECTIVE ;  /* 0x000000000000791b */ /* 0x003fe20003800000 */
.L_x_2300:
[----:B------:R-:W-:Y:S01]  /*187c0*/  IMAD.MOV.U32 R12, RZ, RZ, 0x8 ;  /* 0x00000008ff0c7424 */ /* 0x000fe200078e00ff */
[----:B------:R-:W-:-:S05]  /*187d0*/  SEL R3, R14, RZ, P3 ;  /* 0x000000ff0e037207 */ /* 0x000fca0001800000 */
[----:B------:R-:W-:-:S04]  /*187e0*/  IMAD.IADD R3, R2, 0x1, R3 ;  /* 0x0000000102037824 */ /* 0x000fc800078e0203 */
[----:B------:R-:W-:-:S07]  /*187f0*/  IMAD.MOV.U32 R13, RZ, RZ, R3 ;  /* 0x000000ffff0d7224 */ /* 0x000fce00078e0003 */
[----:B------:R-:W-:Y:S05]  /*18800*/  WARPSYNC.COLLECTIVE R15, `(.L_x_2301) ;  /* 0x000000000f087348 */ /* 0x000fea0003c00000 */
[----:B------:R0:W1:Y:S02]  /*18810*/  SHFL.UP P6, R14, R13, R12, R11 ;  /* 0x0400000c0d0e7389 */ /* 0x00006400000c000b */
[----:B01----:R-:W-:Y:S01]  /*18820*/  ENDCOLLECTIVE ;  /* 0x000000000000791b */ /* 0x003fe20003800000 */
.L_x_2301:
[----:B------:R-:W-:Y:S01]  /*18830*/  IMAD.MOV.U32 R12, RZ, RZ, 0x10 ;  /* 0x00000010ff0c7424 */ /* 0x000fe200078e00ff */
[----:B------:R-:W-:-:S05]  /*18840*/  SEL R4, R14, RZ, P4 ;  /* 0x000000ff0e047207 */ /* 0x000fca0002000000 */
[----:B------:R-:W-:-:S04]  /*18850*/  IMAD.IADD R4, R3, 0x1, R4 ;  /* 0x0000000103047824 */ /* 0x000fc800078e0204 */
[----:B------:R-:W-:-:S07]  /*18860*/  IMAD.MOV.U32 R13, RZ, RZ, R4 ;  /* 0x000000ffff0d7224 */ /* 0x000fce00078e0004 */
[----:B------:R-:W-:Y:S05]  /*18870*/  WARPSYNC.COLLECTIVE R15, `(.L_x_2302) ;  /* 0x000000000f087348 */ /* 0x000fea0003c00000 */
[----:B------:R0:W1:Y:S02]  /*18880*/  SHFL.UP P6, R14, R13, R12, R11 ;  /* 0x0400000c0d0e7389 */ /* 0x00006400000c000b */
[----:B01----:R-:W-:Y:S01]  /*18890*/  ENDCOLLECTIVE ;  /* 0x000000000000791b */ /* 0x003fe20003800000 */
.L_x_2302:
        /* <DEDUP_REMOVED lines=8> */
.L_x_2303:
[----:B------:R-:W-:Y:S05]  /*18920*/  BRA `(.L_x_2304) ;  /* 0xffffffd800d87947 */ /* 0x000fea000383ffff */
.L_x_2239:
[----:B------:R-:W-:Y:S01]  /*18930*/  BSSY B0, `(.L_x_2305) ;  /* 0x0000006000007945 */ /* 0x000fe20003800000 */
[----:B------:R-:W-:Y:S01]  /*18940*/  PLOP3.LUT P6, PT, P6, PT, PT, 0x8, 0x0 ;  /* 0x000000000000781c */ /* 0x000fe200037ce170 */
[----:B------:R-:W-:-:S12]  /*18950*/  IMAD.MOV.U32 R15, RZ, RZ, -0x1 ;  /* 0xffffffffff0f7424 */ /* 0x000fd800078e00ff */
[----:B0-----:R-:W-:Y:S05]  /*18960*/  WARPSYNC.COLLECTIVE R15, `(.L_x_2306) ;  /* 0x000000000f087348 */ /* 0x001fea0003c00000 */
[----:B------:R-:W-:Y:S01]  /*18970*/  VOTE.ANY R14, PT, P6 ;  /* 0x00000000000e7806 */ /* 0x000fe200030e0100 */
[----:B0-----:R-:W-:Y:S06]  /*18980*/  ENDCOLLECTIVE ;  /* 0x000000000000791b */ /* 0x001fec0003800000 */
.L_x_2306:
[----:B------:R-:W-:Y:S05]  /*18990*/  BSYNC B0 ;  /* 0x0000000000007941 */ /* 0x000fea0003800000 */
.L_x_2305:
        /* <DEDUP_REMOVED lines=10> */
.L_x_2307:
[----:B------:R-:W-:Y:S02]  /*18a40*/  IMAD.MOV.U32 R13, RZ, RZ, R5 ;  /* 0x000000ffff0d7224 */ /* 0x000fe400078e0005 */
[----:B------:R-:W-:-:S07]  /*18a50*/  IMAD.MOV.U32 R25, RZ, RZ, R14 ;  /* 0x000000ffff197224 */ /* 0x000fce00078e000e */
[----:B------:R-:W-:Y:S05]  /*18a60*/  WARPSYNC.COLLECTIVE R15, `(.L_x_2308) ;  /* 0x000000000f087348 */ /* 0x000fea0003c00000 */
[----:B------:R0:W1:Y:S02]  /*18a70*/  SHFL.IDX P6, R14, R13, R12, R11 ;  /* 0x0000000c0d0e7389 */ /* 0x00006400000c000b */
[----:B01----:R-:W-:Y:S01]  /*18a80*/  ENDCOLLECTIVE ;  /* 0x000000000000791b */ /* 0x003fe20003800000 */
.L_x_2308:
[----:B------:R-:W-:Y:S01]  /*18a90*/  IMAD.MOV.U32 R5, RZ, RZ, R14 ;  /* 0x000000ffff057224 */ /* 0x000fe200078e000e */
[----:B------:R-:W-:Y:S06]  /*18aa0*/  BRA `(.L_x_2309) ;  /* 0xffffffd800b87947 */ /* 0x000fec000383ffff */
.L_x_2241:
[----:B------:R-:W-:Y:S01]  /*18ab0*/  BSSY B0, `(.L_x_2310) ;  /* 0x0000007000007945 */ /* 0x000fe20003800000 */
[----:B------:R-:W-:Y:S02]  /*18ac0*/  IMAD.MOV.U32 R13, RZ, RZ, R2 ;  /* 0x000000ffff0d7224 */ /* 0x000fe400078e0002 */
[----:B------:R-:W-:Y:S02]  /*18ad0*/  IMAD.MOV.U32 R11, RZ, RZ, 0x1f ;  /* 0x0000001fff0b7424 */ /* 0x000fe400078e00ff */
[----:B------:R-:W-:-:S07]  /*18ae0*/  IMAD.MOV.U32 R15, RZ, RZ, -0x1 ;  /* 0xffffffffff0f7424 */ /* 0x000fce00078e00ff */
[----:B0123--:R-:W-:Y:S05]  /*18af0*/  WARPSYNC.COLLECTIVE R15, `(.L_x_2311) ;  /* 0x000000000f087348 */ /* 0x00ffea0003c00000 */
[----:B------:R4:W0:Y:S02]  /*18b00*/  SHFL.IDX P6, R14, R13, R12, R11 ;  /* 0x0000000c0d0e7389 */ /* 0x00082400000c000b */
[----:B01234-:R-:W-:Y:S01]  /*18b10*/  ENDCOLLECTIVE ;  /* 0x000000000000791b */ /* 0x01ffe20003800000 */
.L_x_2311:
[----:B------:R-:W-:Y:S05]  /*18b20*/  BSYNC B0 ;  /* 0x0000000000007941 */ /* 0x000fea0003800000 */
.L_x_2310:
[----:B------:R-:W-:Y:S01]  /*18b30*/  IMAD.MOV.U32 R24, RZ, RZ, R14 ;  /* 0x000000ffff187224 */ /* 0x000fe200078e000e */
[----:B------:R-:W-:Y:S06]  /*18b40*/  BRA `(.L_x_2240) ;  /* 0xffffffd800a87947 */ /* 0x000fec000383ffff */
.L_x_2247:
[----:B0-----:R0:W1:Y:S02]  /*18b50*/  SYNCS.PHASECHK.TRANS64.TRYWAIT P0, [R9+URZ+0x31c20], R0 ;  /* 0x031c2000090075a7 */ /* 0x001064000800017f */
[----:B-1----:R-:W-:Y:S05]  /*18b60*/  @!P0 NANOSLEEP.SYNCS 0x989680 ;  /* 0x009896800000895d */ /* 0x002fea0003900000 */
[----:B------:R-:W1:Y:S02]  /*18b70*/  @!P0 SYNCS.PHASECHK.TRANS64 P0, [R9+URZ+0x31c20], R0 ;  /* 0x031c2000090085a7 */ /* 0x000e64000800007f */
[----:B-1----:R-:W-:Y:S05]  /*18b80*/  @!P0 BRA `(.L_x_2247) ;  /* 0xfffffffc00f08947 */ /* 0x002fea000383ffff */
[----:B------:R-:W-:Y:S05]  /*18b90*/  BRA `(.L_x_2312) ;  /* 0xffffffe400007947 */ /* 0x000fea000383ffff */
.L_x_2248:
        /* <DEDUP_REMOVED lines=8> */
[----:B0-2---:R-:W-:Y:S05]  /*18c20*/  WARPSYNC.COLLECTIVE R15, `(.L_x_2314) ;  /* 0x000000000f087348 */ /* 0x005fea0003c00000 */
[----:B------:R1:W3:Y:S02]  /*18c30*/  SHFL.IDX P6, R14, R13, R12, R11 ;  /* 0x0000000c0d0e7389 */ /* 0x0002e400000c000b */
[----:B0123--:R-:W-:Y:S01]  /*18c40*/  ENDCOLLECTIVE ;  /* 0x000000000000791b */ /* 0x00ffe20003800000 */
.L_x_2314:
[----:B------:R-:W-:Y:S05]  /*18c50*/  BSYNC B0 ;  /* 0x0000000000007941 */ /* 0x000fea0003800000 */
.L_x_2313:
[----:B------:R-:W-:Y:S05]  /*18c60*/  BRA `(.L_x_2315) ;  /* 0xffffffe000e87947 */ /* 0x000fea000383ffff */
.L_x_2251:
[----:B------:R-:W-:Y:S01]  /*18c70*/  BSSY B1, `(.L_x_2316) ;  /* 0x0000006000017945 */ /* 0x000fe20003800000 */
[----:B------:R-:W-:-:S07]  /*18c80*/  IMAD.MOV.U32 R15, RZ, RZ, -0x1 ;  /* 0xffffffffff0f7424 */ /* 0x000fce00078e00ff */
[----:B0-2---:R-:W-:Y:S05]  /*18c90*/  WARPSYNC.COLLECTIVE R15, `(.L_x_2317) ;  /* 0x000000000f0c7348 */ /* 0x005fea0003c00000 */
[----:B------:R-:W-:Y:S02]  /*18ca0*/  ELECT P6, UR62, PT ;  /* 0x00000000003e782f */ /* 0x000fe400038c0000 */
[----:B------:R-:W-:Y:S01]  /*18cb0*/  MOV R14, UR62 ;  /* 0x0000003e000e7c02 */ /* 0x000fe20008000f00 */
[----:B0-2---:R-:W-:Y:S10]  /*18cc0*/  ENDCOLLECTIVE ;  /* 0x000000000000791b */ /* 0x005ff40003800000 */
.L_x_2317:
[----:B------:R-:W-:Y:S05]  /*18cd0*/  BSYNC B1 ;  /* 0x0000000000017941 */ /* 0x000fea0003800000 */
.L_x_2316:
[----:B------:R-:W-:Y:S05]  /*18ce0*/  BRA `(.L_x_2318) ;  /* 0xffffffe000e07947 */ /* 0x000fea000383ffff */
.L_x_2253:
[----:B0-----:R0:W1:Y:S02]  /*18cf0*/  SYNCS.PHASECHK.TRANS64.TRYWAIT P0, [R7+URZ], R2 ;  /* 0x00000002070075a7 */ /* 0x001064000800017f */
[----:B-1----:R-:W-:Y:S05]  /*18d00*/  @!P0 NANOSLEEP.SYNCS 0x989680 ;  /* 0x009896800000895d */ /* 0x002fea0003900000 */
[----:B------:R-:W1:Y:S02]  /*18d10*/  @!P0 SYNCS.PHASECHK.TRANS64 P0, [R7+URZ], R2 ;  /* 0x00000002070085a7 */ /* 0x000e64000800007f */
[----:B-1----:R-:W-:Y:S05]  /*18d20*/  @!P0 BRA `(.L_x_2253) ;  /* 0xfffffffc00f08947 */ /* 0x002fea000383ffff */
[----:B------:R-:W-:Y:S05]  /*18d30*/  BRA `(.L_x_2319) ;  /* 0xffffffe400147947 */ /* 0x000fea000383ffff */
.L_x_2254:
[----:B-1----:R1:W2:Y:S02]  /*18d40*/  SYNCS.PHASECHK.TRANS64.TRYWAIT P0, [R3+URZ], R0 ;  /* 0x00000000030075a7 */ /* 0x0022a4000800017f */
[----:B--2---:R-:W-:Y:S05]  /*18d50*/  @!P0 NANOSLEEP.SYNCS 0x989680 ;  /* 0x009896800000895d */ /* 0x004fea0003900000 */
[----:B------:R-:W2:Y:S02]  /*18d60*/  @!P0 SYNCS.PHASECHK.TRANS64 P0, [R3+URZ], R0 ;  /* 0x00000000030085a7 */ /* 0x000ea4000800007f */
[----:B--2---:R-:W-:Y:S05]  /*18d70*/  @!P0 BRA `(.L_x_2254) ;  /* 0xfffffffc00f08947 */ /* 0x004fea000383ffff */
[----:B------:R-:W-:Y:S05]  /*18d80*/  BRA `(.L_x_2320) ;  /* 0xffffffe400087947 */ /* 0x000fea000383ffff */
.L_x_2256:
[----:B-1----:R1:W2:Y:S02]  /*18d90*/  SYNCS.PHASECHK.TRANS64.TRYWAIT P0, [R5+URZ], R2 ;  /* 0x00000002050075a7 */ /* 0x0022a4000800017f */
[----:B--2---:R-:W-:Y:S05]  /*18da0*/  @!P0 NANOSLEEP.SYNCS 0x989680 ;  /* 0x009896800000895d */ /* 0x004fea0003900000 */
[----:B------:R-:W2:Y:S02]  /*18db0*/  @!P0 SYNCS.PHASECHK.TRANS64 P0, [R5+URZ], R2 ;  /* 0x00000002050085a7 */ /* 0x000ea4000800007f */
[----:B--2---:R-:W-:Y:S05]  /*18dc0*/  @!P0 BRA `(.L_x_2256) ;  /* 0xfffffffc00f08947 */ /* 0x004fea000383ffff */
[----:B------:R-:W-:Y:S05]  /*18dd0*/  BRA `(.L_x_2321) ;  /* 0xffffffe4000c7947 */ /* 0x000fea000383ffff */
.L_x_2322:
        /* <DEDUP_REMOVED lines=10> */
.L_x_2783:


//--------------------- .text._ZN7cutlass13device_kernelIN5flash11enable_sm90INS1_16FlashAttnFwdSm90INS1_25CollectiveMainloopFwdSm90ILi2EN4cute5tupleIJNS5_1CILi1EEES8_S8_EEENS6_IJNS7_ILi192EEENS7_ILi144EEENS7_ILi96EEEEEELi96ENS_6half_tEfNS_4arch4Sm90ELb1ELb0ELb0ELb1ELb0ELb1ELb0ELb0ELb1ELb1ELb1ELb0EEENS1_21CollectiveEpilogueFwdINS6_IJSA_SC_SB_EEES9_SE_SG_Li384ELb1ELb1ELb1ELb0EEENS1_36VarlenDynamicPersistentTileSchedulerILi192ELi144ELi384ELi128ELb1ELb1ELb1ELb1ELb1ELb1EEEEEEEEEvNT_6ParamsE --------------------------
	.section	.text._ZN7cutlass13device_kernelIN5flash11enable_sm90INS1_16FlashAttnFwdSm90INS1_25CollectiveMainloopFwdSm90ILi2EN4cute5tupleIJNS5_1CILi1EEES8_S8_EEENS6_IJNS7_ILi192EEENS7_ILi144EEENS7_ILi96EEEEEELi96ENS_6half_tEfNS_4arch4Sm90ELb1ELb0ELb0ELb1ELb0ELb1ELb0ELb0ELb1ELb1ELb1ELb0EEENS1_21CollectiveEpilogueFwdINS6_IJSA_SC_SB_EEES9_SE_SG_Li384ELb1ELb1ELb1ELb0EEENS1_36VarlenDynamicPersistentTileSchedulerILi192ELi144ELi384ELi128ELb1ELb1ELb1ELb1ELb1ELb1EEEEEEEEEvNT_6ParamsE,"ax",@progbits
	.align	128
.text._ZN7cutlass13device_kernelIN5flash11enable_sm90INS1_16FlashAttnFwdSm90INS1_25CollectiveMainloopFwdSm90ILi2EN4cute5tupleIJNS5_1CILi1EEES8_S8_EEENS6_IJNS7_ILi192EEENS7_ILi144EEENS7_ILi96EEEEEELi96ENS_6half_tEfNS_4arch4Sm90ELb1ELb0ELb0ELb1ELb0ELb1ELb0ELb0ELb1ELb1ELb1ELb0EEENS1_21CollectiveEpilogueFwdINS6_IJSA_SC_SB_EEES9_SE_SG_Li384ELb1ELb1ELb1ELb0EEENS1_36VarlenDynamicPersistentTileSchedulerILi192ELi144ELi384ELi128ELb1ELb1ELb1ELb1ELb1ELb1EEEEEEEEEvNT_6ParamsE:
        .type           _ZN7cutlass13device_kernelIN5flash11enable_sm90INS1_16FlashAttnFwdSm90INS1_25CollectiveMainloopFwdSm90ILi2EN4cute5tupleIJNS5_1CILi1EEES8_S8_EEENS6_IJNS7_ILi192EEENS7_ILi144EEENS7_ILi96EEEEEELi96ENS_6half_tEfNS_4arch4Sm90ELb1ELb0ELb0ELb1ELb0ELb1ELb0ELb0ELb1ELb1ELb1ELb0EEENS1_21CollectiveEpilogueFwdINS6_IJSA_SC_SB_EEES9_SE_SG_Li384ELb1ELb1ELb1ELb0EEENS1_36VarlenDynamicPersistentTileSchedulerILi192ELi144ELi384ELi128ELb1ELb1ELb1ELb1ELb1ELb1EEEEEEEEEvNT_6ParamsE,@function
        .size           _ZN7cutlass13device_kernelIN5flash11enable_sm90INS1_16FlashAttnFwdSm90INS1_25CollectiveMainloopFwdSm90ILi2EN4cute5tupleIJNS5_1CILi1EEES8_S8_EEENS6_IJNS7_ILi192EEENS7_ILi144EEENS7_ILi96EEEEEELi96ENS_6half_tEfNS_4arch4Sm90ELb1ELb0ELb0ELb1ELb0ELb1ELb0ELb0ELb1ELb1ELb1ELb0EEENS1_21CollectiveEpilogueFwdINS6_IJSA_SC_SB_EEES9_SE_SG_Li384ELb1ELb1ELb1ELb0EEENS1_36VarlenDynamicPersistentTileSchedulerILi192ELi144ELi384ELi128ELb1ELb1ELb1ELb1ELb1ELb1EEEEEEEEEvNT_6ParamsE,(.L_x_2784 - _ZN7cutlass13device_kernelIN5flash11enable_sm90INS1_16FlashAttnFwdSm90INS1_25CollectiveMainloopFwdSm90ILi2EN4cute5tupleIJNS5_1CILi1EEES8_S8_EEENS6_IJNS7_ILi192EEENS7_ILi144EEENS7_ILi96EEEEEELi96ENS_6half_tEfNS_4arch4Sm90ELb1ELb0ELb0ELb1ELb0ELb1ELb0ELb0ELb1ELb1ELb1ELb0EEENS1_21CollectiveEpilogueFwdINS6_IJSA_SC_SB_EEES9_SE_SG_Li384ELb1ELb1ELb1ELb0EEENS1_36VarlenDynamicPersistentTileSchedulerILi192ELi144ELi384ELi128ELb1ELb1ELb1ELb1ELb1ELb1EEEEEEEEEvNT_6ParamsE)
        .other          _ZN7cutlass13device_kernelIN5flash11enable_sm90INS1_16FlashAttnFwdSm90INS1_25CollectiveMainloopFwdSm90ILi2EN4cute5tupleIJNS5_1CILi1EEES8_S8_EEENS6_IJNS7_ILi192EEENS7_ILi144EEENS7_ILi96EEEEEELi96ENS_6half_tEfNS_4arch4Sm90ELb1ELb0ELb0ELb1ELb0ELb1ELb0ELb0ELb1ELb1ELb1ELb0EEENS1_21CollectiveEpilogueFwdINS6_IJSA_SC_SB_EEES9_SE_SG_Li384ELb1ELb1ELb1ELb0EEENS1_36VarlenDynamicPersistentTileSchedulerILi192ELi144ELi384ELi128ELb1ELb1ELb1ELb1ELb1ELb1EEEEEEEEEvNT_6ParamsE,@"STO_CUDA_ENTRY STV_DEFAULT"
_ZN7cutlass13device_kernelIN5flash11enable_sm90INS1_16FlashAttnFwdSm90INS1_25CollectiveMainloopFwdSm90ILi2EN4cute5tupleIJNS5_1CILi1EEES8_S8_EEENS6_IJNS7_ILi192EEENS7_ILi144EEENS7_ILi96EEEEEELi96ENS_6half_tEfNS_4arch4Sm90ELb1ELb0ELb0ELb1ELb0ELb1ELb0ELb0ELb1ELb1ELb1ELb0EEENS1_21CollectiveEpilogueFwdINS6_IJSA_SC_SB_EEES9_SE_SG_Li384ELb1ELb1ELb1ELb0EEENS1_36VarlenDynamicPersistentTileSchedulerILi192ELi144ELi384ELi128ELb1ELb1ELb1ELb1ELb1ELb1EEEEEEEEEvNT_6ParamsE:
        /* <DEDUP_REMOVED lines=23> */
.L_x_2324:
[----:B------:R-:W-:Y:S05]  /*0170*/  BSYNC B0 ;  /* 0x0000000000007941 */ /* 0x000fea0003800000 */
.L_x_2323:
        /* <DEDUP_REMOVED lines=40> */
.L_x_2325:
        /* <DEDUP_REMOVED lines=22> */
.L_x_2326:
        /* <DEDUP_REMOVED lines=18> */
.L_x_2327:
        /* <DEDUP_REMOVED lines=22> */
.L_x_2328:
        /* <DEDUP_REMOVED lines=22> */
.L_x_2329:
        /* <DEDUP_REMOVED lines=9> */
.L_x_2332:
[----:B------:R-:W-:-:S08]  /*09d0*/  NOP ;  /* 0x0000000000007918 */ /* 0x000fd00000000000 */
[----:B------:R-:W0:Y:S02]  /*09e0*/  USETMAXREG.TRY_ALLOC.CTAPOOL UP0, 0xa0 ;  /* 0x000000a0000079c8 */ /* 0x000e240008000600 */
[----:B0-----:R-:W-:-:S13]  /*09f0*/  PLOP3.LUT P0, PT, PT, PT, UP0, 0x80, 0x0 ;  /* 0x000000000000781c */ /* 0x001fda0003f0f008 */
[----:B------:R-:W-:Y:S05]  /*0a00*/  @!P0 BRA `(.L_x_2332) ;  /* 0xfffffffc00f08947 */ /* 0x000fea000383ffff */
[----:B------:R-:W3:Y:S01]  /*0a10*/  LDL.LU R0, [R1] ;  /* 0x0000000001007983 */ /* 0x000ee20000300800 */
        /* <DEDUP_REMOVED lines=15> */
[----:B------:R1:W-:Y:S01]  /*0b10*/  STL [R1], R0 ;  /* 0x0000000001007387 */ /* 0x0003e20000100800 */
        /* <DEDUP_REMOVED lines=15> */
[----:B------:R-:W-:Y:S02]  /*0c10*/  LOP3.LUT R7, R5, 0xfffffffe, RZ, 0xc0, !PT ;  /* 0xfffffffe05077812 */ /* 0x000fe400078ec0ff */
[----:B------:R-:W-:Y:S01]  /*0c20*/  SHF.R.S32.HI R19, RZ, 0x1, R5 ;  /* 0x00000001ff137819 */ /* 0x000fe20000011405 */
[----:B------:R-:W-:Y:S01]  /*0c30*/  IMAD.HI R12, R2, 0x55555556, RZ ;  /* 0x55555556020c7827 */ /* 0x000fe200078e02ff */
[----:B------:R-:W-:-:S02]  /*0c40*/  LOP3.LUT R13, R3, 0xffffff80, RZ, 0xc0, !PT ;  /* 0xffffff80030d7812 */ /* 0x000fc400078ec0ff */
[----:B------:R-:W-:Y:S01]  /*0c50*/  LOP3.LUT R3, R4, 0xfffffff0, RZ, 0xc0, !PT ;  /* 0xfffffff004037812 */ /* 0x000fe200078ec0ff */
[----:B------:R-:W-:Y:S01]  /*0c60*/  IMAD.IADD R8, R0, 0x1, -R7 ;  /* 0x0000000100087824 */ /* 0x000fe200078e0a07 */
[----:B------:R-:W-:Y:S02]  /*0c70*/  LEA.HI R7, R5, R19, RZ, 0x1 ;  /* 0x0000001305077211 */ /* 0x000fe400078f08ff */
[----:B------:R-:W-:Y:S01]  /*0c80*/  LEA.HI R15, R12, R12, RZ, 0x1 ;  /* 0x0000000c0c0f7211 */ /* 0x000fe200078f08ff */
[----:B------:R-:W-:Y:S01]  /*0c90*/  IMAD.IADD R3, R0, 0x1, -R3 ;  /* 0x0000000100037824 */ /* 0x000fe200078e0a03 */
[----:B------:R-:W-:Y:S02]  /*0ca0*/  LOP3.LUT R7, R7, 0x7fffffe, RZ, 0xc0, !PT ;  /* 0x07fffffe07077812 */ /* 0x000fe400078ec0ff */
[----:B------:R-:W-:Y:S02]  /*0cb0*/  LEA.HI R10, R10, R9, RZ, 0x2 ;  /* 0x000000090a0a7211 */ /* 0x000fe400078f10ff */
[----:B------:R-:W-:Y:S01]  /*0cc0*/  SHF.R.S32.HI R5, RZ, 0x4, R4 ;  /* 0x00000004ff057819 */ /* 0x000fe20000011404 */
[----:B------:R-:W-:Y:S01]  /*0cd0*/  IMAD R15, R15, -0x3, R2 ;  /* 0xfffffffd0f0f7824 */ /* 0x000fe200078e0202 */
[----:B------:R-:W-:Y:S01]  /*0ce0*/  LOP3.LUT R10, R10, 0xfffffffc, RZ, 0xc0, !PT ;  /* 0xfffffffc0a0a7812 */ /* 0x000fe200078ec0ff */
[----:B------:R-:W-:Y:S01]  /*0cf0*/  IMAD.IADD R11, R0, 0x1, -R11 ;  /* 0x00000001000b7824 */ /* 0x000fe200078e0a0b */
[----:B------:R-:W-:Y:S01]  /*0d00*/  LEA.HI R4, R4, R5, RZ, 0x1 ;  /* 0x0000000504047211 */ /* 0x000fe200078f08ff */
[----:B------:R-:W-:Y:S01]  /*0d10*/  IMAD.IADD R18, R0, 0x1, -R13 ;  /* 0x0000000100127824 */ /* 0x000fe200078e0a0d */
[----:B------:R-:W-:Y:S01]  /*0d20*/  SHF.R.S32.HI R0, RZ, 0x1f, R3 ;  /* 0x0000001fff007819 */ /* 0x000fe20000011403 */
[----:B------:R-:W-:Y:S01]  /*0d30*/  IMAD.IADD R2, R19, 0x1, -R7 ;  /* 0x0000000113027824 */ /* 0x000fe200078e0a07 */
[----:B------:R-:W-:Y:S01]  /*0d40*/  LOP3.LUT R4, R4, 0x1ffffffe, RZ, 0xc0, !PT ;  /* 0x1ffffffe04047812 */ /* 0x000fe200078ec0ff */
[----:B------:R-:W-:-:S02]  /*0d50*/  IMAD.IADD R10, R9, 0x1, -R10 ;  /* 0x00000001090a7824 */ /* 0x000fc400078e0a0a */
[C---:B------:R-:W-:Y:S01]  /*0d60*/  IMAD R17, R5.reuse, 0x8, R2 ;  /* 0x0000000805117824 */ /* 0x040fe200078e0202 */
[CC--:B------:R-:W-:Y:S02]  /*0d70*/  LEA.HI R2, R0.reuse, R3.reuse, RZ, 0x3 ;  /* 0x0000000300027211 */ /* 0x0c0fe400078f18ff */
[----:B------:R-:W-:Y:S02]  /*0d80*/  SHF.R.S32.HI R9, RZ, 0x1f, R18 ;  /* 0x0000001fff097819 */ /* 0x000fe40000011412 */
[----:B------:R-:W-:Y:S01]  /*0d90*/  LEA.HI R0, R0, R3, RZ, 0x2 ;  /* 0x0000000300007211 */ /* 0x000fe200078f10ff */
[----:B------:R-:W-:Y:S01]  /*0da0*/  IMAD.IADD R4, R5, 0x1, -R4 ;  /* 0x0000000105047824 */ /* 0x000fe200078e0a04 */
[----:B------:R-:W-:Y:S01]  /*0db0*/  LEA.HI R12, R9, R18, RZ, 0x2 ;  /* 0x00000012090c7211 */ /* 0x000fe200078f10ff */
[----:B------:R-:W-:Y:S01]  /*0dc0*/  IMAD.SHL.U32 R5, R2, 0x10, RZ ;  /* 0x0000001002057824 */ /* 0x000fe200078e00ff */
[----:B------:R-:W-:Y:S02]  /*0dd0*/  LOP3.LUT R2, R0, 0x7fffffc, RZ, 0xc0, !PT ;  /* 0x07fffffc00027812 */ /* 0x000fe400078ec0ff */
[----:B------:R-:W-:-:S02]  /*0de0*/  SHF.R.S32.HI R0, RZ, 0x2, R0 ;  /* 0x00000002ff007819 */ /* 0x000fc40000011400 */
[--C-:B------:R-:W-:Y:S02]  /*0df0*/  SHF.R.S32.HI R13, RZ, 0x2, R12.reuse ;  /* 0x00000002ff0d7819 */ /* 0x100fe4000001140c */
[----:B------:R-:W-:Y:S02]  /*0e00*/  SHF.R.S32.HI R14, RZ, 0x1f, R12 ;  /* 0x0000001fff0e7819 */ /* 0x000fe4000001140c */
[----:B------:R-:W-:Y:S01]  /*0e10*/  SHF.R.S32.HI R7, RZ, 0x5, R6 ;  /* 0x00000005ff077819 */ /* 0x000fe20000011406 */
[----:B------:R-:W-:Y:S01]  /*0e20*/  IMAD.SHL.U32 R0, R0, 0x40, RZ ;  /* 0x0000004000007824 */ /* 0x000fe200078e00ff */
[----:B------:R-:W-:Y:S02]  /*0e30*/  LEA.HI R14, R14, R13, RZ, 0x3 ;  /* 0x0000000d0e0e7211 */ /* 0x000fe400078f18ff */
[----:B------:R-:W-:Y:S01]  /*0e40*/  LOP3.LUT R6, R5, 0x7fffff80, RZ, 0xc0, !PT ;  /* 0x7fffff8005067812 */ /* 0x000fe200078ec0ff */
[----:B------:R-:W-:Y:S02]  /*0e50*/  IMAD.IADD R5, R3, 0x1, -R2 ;  /* 0x0000000103057824 */ /* 0x000fe400078e0a02 */
[----:B------:R-:W-:Y:S01]  /*0e60*/  IMAD R16, R7, 0x10, R3 ;  /* 0x0000001007107824 */ /* 0x000fe200078e0203 */
[----:B------:R-:W-:Y:S01]  /*0e70*/  LOP3.LUT R14, R14, 0xfffffff8, RZ, 0xc0, !PT ;  /* 0xfffffff80e0e7812 */ /* 0x000fe200078ec0ff */
[----:B------:R-:W-:Y:S01]  /*0e80*/  IMAD.SHL.U32 R3, R4, 0x8, RZ ;  /* 0x0000000804037824 */ /* 0x000fe200078e00ff */
[----:B------:R-:W-:-:S02]  /*0e90*/  LOP3.LUT R0, R0, 0x40, RZ, 0xc0, !PT ;  /* 0x0000004000007812 */ /* 0x000fc400078ec0ff */
[----:B------:R-:W-:Y:S01]  /*0ea0*/  LEA.HI R9, R9, R18, RZ, 0x5 ;  /* 0x0000001209097211 */ /* 0x000fe200078f28ff */
[----:B------:R-:W-:Y:S01]  /*0eb0*/  IMAD R6, R7, 0x100, R6 ;  /* 0x0000010007067824 */ /* 0x000fe200078e0206 */
[----:B------:R-:W-:Y:S01]  /*0ec0*/  LOP3.LUT R2, R0, 0x8, R3, 0xf8, !PT ;  /* 0x0000000800027812 */ /* 0x000fe200078ef803 */
[----:B------:R-:W-:Y:S01]  /*0ed0*/  IMAD.IADD R14, R13, 0x1, -R14 ;  /* 0x000000010d0e7824 */ /* 0x000fe200078e0a0e */
[----:B------:R-:W-:Y:S02]  /*0ee0*/  SHF.R.U32.HI R7, RZ, 0x3, R0 ;  /* 0x00000003ff077819 */ /* 0x000fe40000011600 */
[----:B------:R-:W-:Y:S01]  /*0ef0*/  SHF.R.S32.HI R9, RZ, 0x5, R9 ;  /* 0x00000005ff097819 */ /* 0x000fe20000011409 */
[----:B------:R-:W-:Y:S01]  /*0f00*/  IMAD R5, R5, 0x10, R6 ;  /* 0x0000001005057824 */ /* 0x000fe200078e0206 */
[----:B------:R-:W-:Y:S01]  /*0f10*/  LOP3.LUT R2, R2, R7, RZ, 0x3c, !PT ;  /* 0x0000000702027212 */ /* 0x000fe200078e3cff */
[----:B------:R-:W-:Y:S02]  /*0f20*/  IMAD.U32 R0, R16, 0x20, R3 ;  /* 0x0000002010007824 */ /* 0x000fe400078e0003 */
[----:B------:R-:W-:Y:S01]  /*0f30*/  IMAD R14, R9, 0x10, R14 ;  /* 0x00000010090e7824 */ /* 0x000fe200078e020e */
[----:B------:R-:W-:Y:S01]  /*0f40*/  STL [R1+0x13c], R18 ;  /* 0x00013c1201007387 */ /* 0x000fe20000100800 */
[----:B------:R-:W-:-:S02]  /*0f50*/  IMAD.IADD R5, R2, 0x1, R5 ;  /* 0x0000000102057824 */ /* 0x000fc400078e0205 */
[----:B------:R-:W-:Y:S01]  /*0f60*/  IMAD R6, R15, 0x40, R14 ;  /* 0x000000400f067824 */ /* 0x000fe200078e020e */
[----:B------:R0:W-:Y:S01]  /*0f70*/  STL [R1+0x154], R0 ;  /* 0x0001540001007387 */ /* 0x0001e20000100800 */
[----:B------:R-:W-:-:S03]  /*0f80*/  IMAD.SHL.U32 R14, R8, 0x4, RZ ;  /* 0x00000004080e7824 */ /* 0x000fc600078e00ff */
[----:B------:R-:W-:Y:S01]  /*0f90*/  STL [R1+0x150], R6 ;  /* 0x0001500601007387 */ /* 0x000fe20000100800 */
[----:B0-----:R-:W-:Y:S02]  /*0fa0*/  VIADD R0, R22, 0xda00 ;  /* 0x0000da0016007836 */ /* 0x001fe40000000000 */
[----:B------:R-:W-:Y:S02]  /*0fb0*/  IMAD.SHL.U32 R8, R8, 0x8, RZ ;  /* 0x0000000808087824 */ /* 0x000fe400078e00ff */
[----:B------:R-:W-:Y:S02]  /*0fc0*/  IMAD.SHL.U32 R10, R10, 0x40, RZ ;  /* 0x000000400a0a7824 */ /* 0x000fe400078e00ff */
[----:B------:R-:W-:Y:S01]  /*0fd0*/  VIADD R3, R14, 0x20 ;  /* 0x000000200e037836 */ /* 0x000fe20000000000 */
[----:B------:R-:W-:-:S05]  /*0fe0*/  LOP3.LUT R12, R12, 0x7ffffffc, RZ, 0xc0, !PT ;  /* 0x7ffffffc0c0c7812 */ /* 0x000fca00078ec0ff */
[----:B------:R-:W-:Y:S02]  /*0ff0*/  IMAD.IADD R12, R18, 0x1, -R12 ;  /* 0x00000001120c7824 */ /* 0x000fe400078e0a0c */
[----:B------:R-:W-:Y:S01]  /*1000*/  IMAD.SHL.U32 R9, R17, 0x20, RZ ;  /* 0x0000002011097824 */ /* 0x000fe200078e00ff */
[----:B------:R-:W-:-:S04]  /*1010*/  LEA.HI R4, R11, R11, RZ, 0x1 ;  /* 0x0000000b0b047211 */ /* 0x000fc800078f08ff */
[----:B------:R-:W-:-:S05]  /*1020*/  LOP3.LUT R4, R4, 0x1ffffffe, RZ, 0xc0, !PT ;  /* 0x1ffffffe04047812 */ /* 0x000fca00078ec0ff */
[----:B------:R-:W-:Y:S01]  /*1030*/  IMAD.IADD R4, R11, 0x1, -R4 ;  /* 0x000000010b047824 */ /* 0x000fe200078e0a04 */
[----:B------:R-:W-:Y:S01]  /*1040*/  CS2R R144, SRZ ;  /* 0x0000000000907805 */ /* 0x000fe2000001ff00 */
[----:B------:R-:W-:Y:S02]  /*1050*/  IMAD.MOV.U32 R150, RZ, RZ, RZ ;  /* 0x000000ffff967224 */ /* 0x000fe400078e00ff */
[----:B------:R-:W-:Y:S01]  /*1060*/  IMAD R23, R5, 0x2, R22 ;  /* 0x0000000205177824 */ /* 0x000fe200078e0216 */
[----:B--2---:R-:W-:-:S05]  /*1070*/  LOP3.LUT R2, R20, 0x1, RZ, 0xfc, !PT ;  /* 0x0000000114027812 */ /* 0x004fca00078efcff */
[----:B------:R-:W-:Y:S04]  /*1080*/  STL [R1+0xac], R2 ;  /* 0x0000ac0201007387 */ /* 0x000fe80000100800 */
[----:B------:R-:W-:Y:S04]  /*1090*/  STL [R1+0x118], RZ ;  /* 0x000118ff01007387 */ /* 0x000fe80000100800 */
[----:B------:R0:W-:Y:S04]  /*10a0*/  STL [R1+0x138], R0 ;  /* 0x0001380001007387 */ /* 0x0001e80000100800 */
[----:B------:R-:W-:Y:S01]  /*10b0*/  STL [R1+0xa8], RZ ;  /* 0x0000a8ff01007387 */ /* 0x000fe20000100800 */
[----:B0-----:R-:W-:Y:S01]  /*10c0*/  SHF.R.S32.HI R0, RZ, 0x1f, R19 ;  /* 0x0000001fff007819 */ /* 0x001fe20000011413 */
[----:B------:R-:W-:-:S02]  /*10d0*/  VIADD R0, R14, 0x10 ;  /* 0x000000100e007836 */ /* 0x000fc40000000000 */
[----:B------:R-:W-:Y:S01]  /*10e0*/  STL [R1+0xb0], R14 ;  /* 0x0000b00e01007387 */ /* 0x000fe20000100800 */
[----:B------:R-:W-:-:S03]  /*10f0*/  LOP3.LUT R2, R10, 0xc0, RZ, 0xc0, !PT ;  /* 0x000000c00a027812 */ /* 0x000fc600078ec0ff */
[----:B------:R-:W-:Y:S04]  /*1100*/  STL [R1+0x40], R8 ;  /* 0x0000400801007387 */ /* 0x000fe80000100800 */
[----:B------:R0:W-:Y:S04]  /*1110*/  STL [R1+0xd0], R0 ;  /* 0x0000d00001007387 */ /* 0x0001e80000100800 */
[----:B------:R1:W-:Y:S01]  /*1120*/  STL [R1+0xc8], R3 ;  /* 0x0000c80301007387 */ /* 0x0003e20000100800 */
[C---:B0-----:R-:W-:Y:S02]  /*1130*/  VIADD R0, R14.reuse, 0x8 ;  /* 0x000000080e007836 */ /* 0x041fe40000000000 */
[----:B-1----:R-:W-:-:S03]  /*1140*/  VIADD R3, R14, 0x18 ;  /* 0x000000180e037836 */ /* 0x002fc60000000000 */
[----:B------:R0:W-:Y:S01]  /*1150*/  STL [R1+0xe0], R0 ;  /* 0x0000e00001007387 */ /* 0x0001e20000100800 */
[----:B------:R-:W-:-:S03]  /*1160*/  IMAD.SHL.U32 R10, R12, 0x2, RZ ;  /* 0x000000020c0a7824 */ /* 0x000fc600078e00ff */
[----:B------:R1:W-:Y:S04]  /*1170*/  STL [R1+0xb8], R2 ;  /* 0x0000b80201007387 */ /* 0x0003e80000100800 */
[----:B------:R2:W-:Y:S01]  /*1180*/  STL [R1+0xe4], R3 ;  /* 0x0000e40301007387 */ /* 0x0005e20000100800 */
[----:B0-----:R-:W-:Y:S02]  /*1190*/  LOP3.LUT R0, R2, 0x8, R8, 0xf8, !PT ;  /* 0x0000000802007812 */ /* 0x001fe400078ef808 */
[----:B-1----:R-:W-:Y:S01]  /*11a0*/  SHF.R.U32.HI R2, RZ, 0x3, R2 ;  /* 0x00000003ff027819 */ /* 0x002fe20000011602 */
[----:B--2---:R-:W-:-:S04]  /*11b0*/  VIADD R3, R14, 0x28 ;  /* 0x000000280e037836 */ /* 0x004fc80000000000 */
[----:B------:R0:W-:Y:S01]  /*11c0*/  STL [R1+0xbc], R2 ;  /* 0x0000bc0201007387 */ /* 0x0001e20000100800 */
[----:B------:R-:W-:Y:S01]  /*11d0*/  LOP3.LUT R0, R0, R2, RZ, 0x3c, !PT ;  /* 0x0000000200007212 */ /* 0x000fe200078e3cff */
[C---:B------:R-:W-:Y:S02]  /*11e0*/  VIADD R8, R10.reuse, 0x8 ;  /* 0x000000080a087836 */ /* 0x040fe40000000000 */
[----:B------:R1:W-:Y:S01]  /*11f0*/  STL [R1+0xe8], R3 ;  /* 0x0000e80301007387 */ /* 0x0003e20000100800 */
[----:B------:R-:W-:-:S03]  /*1200*/  VIADD R7, R10, 0x10 ;  /* 0x000000100a077836 */ /* 0x000fc60000000000 */
        /* <DEDUP_REMOVED lines=21> */
[----:B------:R1:W-:Y:S02]  /*1360*/  STL [R1+0x100], R0 ;  /* 0x0001000001007387 */ /* 0x0003e40000100800 */
.L_x_2491:
[----:B01--4-:R-:W0:Y:S02]  /*1370*/  LDC.64 R2, c[0x0][0xc88] ;  /* 0x00032200ff027b82 */ /* 0x013e240000000a00 */
[----:B0-----:R-:W-:-:S05]  /*1380*/  IMAD.WIDE R2, R107, 0x4, R2 ;  /* 0x000000046b027825 */ /* 0x001fca00078e0202 */
[----:B--2---:R-:W2:Y:S01]  /*1390*/  LDG.E R24, desc[UR60][R2.64] ;  /* 0x0000003c02187981 */ /* 0x004ea2000c1e1900 */
[----:B------:R-:W-:Y:S05]  /*13a0*/  YIELD ;  /* 0x0000000000007946 */ /* 0x000fea0003800000 */
[----:B------:R-:W-:Y:S01]  /*13b0*/  ULDC.64 UR4, c[0x0][0xa28] ;  /* 0x00028a0000047ab9 */ /* 0x000fe20000000a00 */
[----:B------:R-:W-:Y:S01]  /*13c0*/  ULDC.64 UR8, c[0x0][0xa18] ;  /* 0x0002860000087ab9 */ /* 0x000fe20000000a00 */
[----:B------:R-:W-:Y:S01]  /*13d0*/  ISETP.NE.U32.AND P1, PT, RZ, UR4, PT ;  /* 0x00000004ff007c0c */ /* 0x000fe2000bf25070 */
[----:B------:R-:W-:Y:S01]  /*13e0*/  IMAD.MOV.U32 R10, RZ, RZ, RZ ;  /* 0x000000ffff0a7224 */ /* 0x000fe200078e00ff */
[----:B------:R-:W-:Y:S01]  /*13f0*/  ULDC.64 UR6, c[0x0][0xa08] ;  /* 0x0002820000067ab9 */ /* 0x000fe20000000a00 */
[----:B------:R-:W-:Y:S01]  /*1400*/  IMAD.MOV.U32 R74, RZ, RZ, RZ ;  /* 0x000000ffff4a7224 */ /* 0x000fe200078e00ff */
[----:B------:R-:W-:-:S02]  /*1410*/  ISETP.NE.AND.EX P1, PT, RZ, UR5, PT, P1 ;  /* 0x00000005ff007c0c */ /* 0x000fc4000bf25310 */
[----:B------:R-:W-:-:S04]  /*1420*/  ISETP.NE.U32.AND P0, PT, RZ, UR6, PT ;  /* 0x00000006ff007c0c */ /* 0x000fc8000bf05070 */
[----:B------:R-:W-:Y:S02]  /*1430*/  ISETP.NE.AND.EX P0, PT, RZ, UR7, PT, P0 ;  /* 0x00000007ff007c0c */ /* 0x000fe4000bf05300 */
[----:B--2---:R-:W-:Y:S01]  /*1440*/  SHF.R.S32.HI R0, RZ, 0x1f, R24 ;  /* 0x0000001fff007819 */ /* 0x004fe20000011418 */
[----:B------:R-:W-:-:S04]  /*1450*/  IMAD.SHL.U32 R26, R24, 0x4, RZ ;  /* 0x00000004181a7824 */ /* 0x000fc800078e00ff */
[C---:B------:R-:W-:Y:S01]  /*1460*/  @P1 LEA R4, P2, R24.reuse, UR4, 0x2 ;  /* 0x0000000418041c11 */ /* 0x040fe2000f8410ff */
[----:B------:R-:W-:Y:S01]  /*1470*/  STL [R1+0x10c], R24 ;  /* 0x00010c1801007387 */ /* 0x000fe20000100800 */
[C-C-:B------:R-:W-:Y:S02]  /*1480*/  SHF.L.U64.HI R25, R24.reuse, 0x2, R0.reuse ;  /* 0x0000000218197819 */ /* 0x140fe40000010200 */
[----:B------:R-:W-:Y:S01]  /*1490*/  @P1 LEA.HI.X R5, R24, UR5, R0, 0x2, P2 ;  /* 0x0000000518051c11 */ /* 0x000fe200090f1400 */
[----:B------:R-:W-:Y:S01]  /*14a0*/  ULDC UR4, c[0x0][0x288] ;  /* 0x0000a20000047ab9 */ /* 0x000fe20000000800 */
[----:B------:R-:W-:Y:S01]  /*14b0*/  ISETP.NE.U32.AND P2, PT, RZ, UR8, PT ;  /* 0x00000008ff007c0c */ /* 0x000fe2000bf45070 */
[----:B------:R0:W-:Y:S01]  /*14c0*/  STL [R1+0x134], R0 ;  /* 0x0001340001007387 */ /* 0x0001e20000100800 */
[----:B------:R-:W-:Y:S02]  /*14d0*/  IADD3 R8, P3, R26, UR6, RZ ;  /* 0x000000061a087c10 */ /* 0x000fe4000ff7e0ff */
[----:B------:R-:W-:Y:S01]  /*14e0*/  ISETP.NE.AND.EX P2, PT, RZ, UR9, PT, P2 ;  /* 0x00000009ff007c0c */ /* 0x000fe2000bf45320 */
[----:B------:R1:W5:Y:S01]  /*14f0*/  @P1 LDG.E R10, desc[UR60][R4.64] ;  /* 0x0000003c040a1981 */ /* 0x000362000c1e1900 */
[----:B------:R-:W-:-:S03]  /*1500*/  IADD3.X R9, R25, UR7, RZ, P3, !PT ;  /* 0x0000000719097c10 */ /* 0x000fc60009ffe4ff */
[----:B------:R1:W-:Y:S01]  /*1510*/  STL [R1+0x110], R26 ;  /* 0x0001101a01007387 */ /* 0x0003e20000100800 */
[----:B0-----:R-:W-:Y:S01]  /*1520*/  IMAD.U32 R0, RZ, RZ, UR4 ;  /* 0x00000004ff007e24 */ /* 0x001fe2000f8e00ff */
[----:B------:R-:W-:Y:S02]  /*1530*/  ULDC.64 UR4, c[0x0][0x418] ;  /* 0x0001060000047ab9 */ /* 0x000fe40000000a00 */
[----:B------:R1:W5:Y:S04]  /*1540*/  @P0 LDG.E R74, desc[UR60][R8.64] ;  /* 0x0000003c084a0981 */ /* 0x000368000c1e1900 */
[----:B------:R-:W-:Y:S01]  /*1550*/  @P2 IADD3 R6, P1, R26, UR8, RZ ;  /* 0x000000081a062c10 */ /* 0x000fe2000ff3e0ff */
[----:B------:R1:W-:Y:S03]  /*1560*/  STL [R1+0x114], R25 ;  /* 0x0001141901007387 */ /* 0x0003e60000100800 */
[----:B------:R-:W-:-:S05]  /*1570*/  @P2 IADD3.X R7, R25, UR9, RZ, P1, !PT ;  /* 0x0000000919072c10 */ /* 0x000fca0008ffe4ff */
[----:B------:R-:W2:Y:S01]  /*1580*/  @P2 LDG.E R0, desc[UR60][R6.64] ;  /* 0x0000003c06002981 */ /* 0x000ea2000c1e1900 */
        /* <DEDUP_REMOVED lines=8> */
[----:B---3--:R-:W-:Y:S01]  /*1610*/  IMAD.U32 R19, RZ, RZ, UR4 ;  /* 0x00000004ff137e24 */ /* 0x008fe2000f8e00ff */
[----:B--2---:R1:W-:Y:S01]  /*1620*/  STL [R1+0xdc], R0 ;  /* 0x0000dc0001007387 */ /* 0x0043e20000100800 */
[----:B------:R-:W-:Y:S01]  /*1630*/  IMAD.MOV.U32 R12, RZ, RZ, R0 ;  /* 0x000000ffff0c7224 */ /* 0x000fe200078e0000 */
[----:B------:R-:W-:Y:S06]  /*1640*/  @P2 BRA `(.L_x_2334) ;  /* 0x0000000000282947 */ /* 0x000fec0003800000 */
[----:B------:R-:W-:Y:S02]  /*1650*/  ULDC.64 UR4, c[0x0][0xa00] ;  /* 0x0002800000047ab9 */ /* 0x000fe40000000a00 */
[----:B------:R-:W-:-:S04]  /*1660*/  ISETP.NE.U32.AND P1, PT, RZ, UR4, PT ;  /* 0x00000004ff007c0c */ /* 0x000fc8000bf25070 */
[----:B------:R-:W-:-:S13]  /*1670*/  ISETP.NE.AND.EX P1, PT, RZ, UR5, PT, P1 ;  /* 0x00000005ff007c0c */ /* 0x000fda000bf25310 */
[----:B------:R-:W-:Y:S05]  /*1680*/  @!P1 BRA `(.L_x_2334) ;  /* 0x0000000000189947 */ /* 0x000fea0003800000 */
[----:B-1----:R-:W0:Y:S02]  /*1690*/  LDC.64 R4, c[0x0][0xa00] ;  /* 0x00028000ff047b82 */ /* 0x002e240000000a00 */
[----:B0-----:R-:W-:-:S05]  /*16a0*/  IMAD.WIDE R4, R24, 0x4, R4 ;  /* 0x0000000418047825 */ /* 0x001fca00078e0204 */
[----:B------:R-:W2:Y:S04]  /*16b0*/  LDG.E R0, desc[UR60][R4.64] ;  /* 0x0000003c04007981 */ /* 0x000ea8000c1e1900 */
[----:B------:R-:W2:Y:S02]  /*16c0*/  LDG.E R3, desc[UR60][R4.64+0x4] ;  /* 0x0000043c04037981 */ /* 0x000ea4000c1e1900 */
[----:B--2---:R-:W-:-:S05]  /*16d0*/  IMAD.IADD R12, R3, 0x1, -R0 ;  /* 0x00000001030c7824 */ /* 0x004fca00078e0a00 */
[----:B------:R0:W-:Y:S02]  /*16e0*/  STL [R1+0xdc], R12 ;  /* 0x0000dc0c01007387 */ /* 0x0001e40000100800 */
.L_x_2334:
[C---:B------:R-:W-:Y:S01]  /*16f0*/  LOP3.LUT R18, R106.reuse, 0xffff, RZ, 0xc0, !PT ;  /* 0x0000ffff6a127812 */ /* 0x040fe200078ec0ff */
[----:B------:R-:W-:Y:S01]  /*1700*/  ULDC.64 UR4, c[0x0][0xa20] ;  /* 0x0002880000047ab9 */ /* 0x000fe20000000a00 */
[C---:B------:R-:W-:Y:S02]  /*1710*/  LOP3.LUT R3, R106.reuse, 0xff000000, RZ, 0xc0, !PT ;  /* 0xff0000006a037812 */ /* 0x040fe400078ec0ff */
[----:B------:R-:W-:Y:S01]  /*1720*/  ISETP.NE.U32.AND P1, PT, RZ, UR4, PT ;  /* 0x00000004ff007c0c */ /* 0x000fe2000bf25070 */
[----:B------:R2:W-:Y:S01]  /*1730*/  STL [R1+0x104], R18 ;  /* 0x0001041201007387 */ /* 0x0005e20000100800 */
[----:B-1----:R-:W-:Y:S02]  /*1740*/  LOP3.LUT R0, R106, 0xff0000, RZ, 0xc0, !PT ;  /* 0x00ff00006a007812 */ /* 0x002fe400078ec0ff */
[----:B------:R-:W-:Y:S02]  /*1750*/  ISETP.NE.AND.EX P1, PT, RZ, UR5, PT, P1 ;  /* 0x00000005ff007c0c */ /* 0x000fe4000bf25310 */
[----:B------:R-:W-:-:S04]  /*1760*/  SHF.R.U32.HI R3, RZ, 0x8, R3 ;  /* 0x00000008ff037819 */ /* 0x000fc80000011603 */
[----:B------:R-:W-:-:S07]  /*1770*/  LEA.HI R11, R0, R3, RZ, 0x10 ;  /* 0x00000003000b7211 */ /* 0x000fce00078f80ff */
[----:B--2---:R-:W-:Y:S05]  /*1780*/  @!P1 BRA `(.L_x_2335) ;  /* 0x0000000000109947 */ /* 0x004fea0003800000 */
[----:B------:R-:W-:-:S04]  /*1790*/  IADD3 R4, P0, R26, UR4, RZ ;  /* 0x000000041a047c10 */ /* 0x000fc8000ff1e0ff */
[----:B------:R-:W-:-:S05]  /*17a0*/  IADD3.X R5, R25, UR5, RZ, P0, !PT ;  /* 0x0000000519057c10 */ /* 0x000fca00087fe4ff */
[----:B------:R1:W5:Y:S01]  /*17b0*/  LDG.E R19, desc[UR60][R4.64] ;  /* 0x0000003c04137981 */ /* 0x000362000c1e1900 */
[----:B------:R-:W-:Y:S05]  /*17c0*/  BRA `(.L_x_2336) ;  /* 0x0000000000107947 */ /* 0x000fea0003800000 */
.L_x_2335:
[----:B------:R-:W-:Y:S05]  /*17d0*/  @!P0 BRA `(.L_x_2336) ;  /* 0x00000000000c8947 */ /* 0x000fea0003800000 */
[----:B------:R-:W2:Y:S04]  /*17e0*/  LDG.E R0, desc[UR60][R8.64] ;  /* 0x0000003c08007981 */ /* 0x000ea8000c1e1900 */
[----:B------:R-:W2:Y:S02]  /*17f0*/  LDG.E R19, desc[UR60][R8.64+0x4] ;  /* 0x0000043c08137981 */ /* 0x000ea4000c1e1900 */
[----:B--2---:R-:W-:-:S07]  /*1800*/  IMAD.IADD R19, R19, 0x1, -R0 ;  /* 0x0000000113137824 */ /* 0x004fce00078e0a00 */
.L_x_2336:
[----:B------:R-:W-:Y:S01]  /*1810*/  ULDC.64 UR4, c[0x0][0xa10] ;  /* 0x0002840000047ab9 */ /* 0x000fe20000000a00 */
[----:B------:R-:W2:Y:S01]  /*1820*/  LDC R8, c[0x0][0x448] ;  /* 0x00011200ff087b82 */ /* 0x000ea20000000800 */
[----:B------:R-:W-:-:S04]  /*1830*/  ISETP.NE.U32.AND P0, PT, RZ, UR4, PT ;  /* 0x00000004ff007c0c */ /* 0x000fc8000bf05070 */
[----:B------:R-:W-:Y:S01]  /*1840*/  ISETP.NE.AND.EX P0, PT, RZ, UR5, PT, P0 ;  /* 0x00000005ff007c0c */ /* 0x000fe2000bf05300 */
[----:B------:R-:W-:-:S12]  /*1850*/  ULDC.64 UR4, c[0x0][0xa30] ;  /* 0x00028c0000047ab9 */ /* 0x000fd80000000a00 */
[----:B-1----:R-:W1:Y:S02]  /*1860*/  @P0 LDC.64 R4, c[0x0][0xa10] ;  /* 0x00028400ff040b82 */ /* 0x002e640000000a00 */
[----:B-1----:R-:W-:-:S05]  /*1870*/  @P0 IMAD.WIDE R4, R24, 0x4, R4 ;  /* 0x0000000418040825 */ /* 0x002fca00078e0204 */
[----:B------:R-:W3:Y:S04]  /*1880*/  @P0 LDG.E R0, desc[UR60][R4.64] ;  /* 0x0000003c04000981 */ /* 0x000ee8000c1e1900 */
[----:B------:R1:W3:Y:S01]  /*1890*/  @P0 LDG.E R3, desc[UR60][R4.64+0x4] ;  /* 0x0000043c04030981 */ /* 0x0002e2000c1e1900 */
[----:B------:R-:W-:Y:S01]  /*18a0*/  ISETP.NE.U32.AND P1, PT, RZ, UR4, PT ;  /* 0x00000004ff007c0c */ /* 0x000fe2000bf25070 */
[----:B-----5:R-:W-:-:S03]  /*18b0*/  IMAD.MOV.U32 R103, RZ, RZ, R19 ;  /* 0x000000ffff677224 */ /* 0x020fc600078e0013 */
[----:B------:R-:W-:-:S13]  /*18c0*/  ISETP.NE.AND.EX P1, PT, RZ, UR5, PT, P1 ;  /* 0x00000005ff007c0c */ /* 0x000fda000bf25310 */
[----:B------:R-:W-:-:S04]  /*18d0*/  @P1 IADD3 R6, P2, R26, UR4, RZ ;  /* 0x000000041a061c10 */ /* 0x000fc8000ff5e0ff */
[----:B------:R-:W-:-:S05]  /*18e0*/  @P1 IADD3.X R7, R25, UR5, RZ, P2, !PT ;  /* 0x0000000519071c10 */ /* 0x000fca00097fe4ff */
[----:B------:R4:W5:Y:S01]  /*18f0*/  @P1 LDG.E R103, desc[UR60][R6.64] ;  /* 0x0000003c06671981 */ /* 0x000962000c1e1900 */
[----:B--2---:R-:W-:Y:S01]  /*1900*/  ISETP.NE.AND P1, PT, R8, 0x1, PT ;  /* 0x000000010800780c */ /* 0x004fe20003f25270 */
[----:B------:R-:W-:Y:S01]  /*1910*/  IMAD R13, R105, 0xc0, RZ ;  /* 0x000000c0690d7824 */ /* 0x000fe200078e02ff */
[----:B------:R-:W-:Y:S03]  /*1920*/  BSSY B0, `(.L_x_2337) ;  /* 0x0000039000007945 */ /* 0x000fe60003800000 */
[----:B-1----:R-:W-:Y:S01]  /*1930*/  VIADD R4, R13, 0xbf ;  /* 0x000000bf0d047836 */ /* 0x002fe20000000000 */
[----:B------:R1:W-:Y:S07]  /*1940*/  STL [R1+0xf4], R13 ;  /* 0x0000f40d01007387 */ /* 0x0003ee0000100800 */
[----:B------:R-:W2:Y:S01]  /*1950*/  @P1 LDC R9, c[0x0][0x44c] ;  /* 0x00011300ff091b82 */ /* 0x000ea20000000800 */
[----:B-1----:R-:W-:-:S07]  /*1960*/  IMAD.IADD R13, R19, 0x1, -R10 ;  /* 0x00000001130d7824 */ /* 0x002fce00078e0a0a */
[----:B------:R-:W1:Y:S01]  /*1970*/  @P1 LDC R5, c[0x0][0x450] ;  /* 0x00011400ff051b82 */ /* 0x000e620000000800 */
[----:B---3--:R-:W-:Y:S02]  /*1980*/  @P0 IMAD.IADD R2, R3, 0x1, -R0 ;  /* 0x0000000103020824 */ /* 0x008fe400078e0a00 */
[----:B--2---:R-:W-:-:S04]  /*1990*/  @P1 IMAD.HI.U32 R0, R4, R9, RZ ;  /* 0x0000000904001227 */ /* 0x004fc800078e00ff */
[----:B----4-:R-:W-:Y:S01]  /*19a0*/  IMAD.IADD R6, R13, 0x1, R2 ;  /* 0x000000010d067824 */ /* 0x010fe200078e0202 */
[----:B-1----:R-:W-:-:S03]  /*19b0*/  @P1 SHF.R.U32.HI R4, RZ, R5, R0 ;  /* 0x00000005ff041219 */ /* 0x002fc60000011600 */
[C---:B------:R-:W-:Y:S01]  /*19c0*/  VIADD R0, R6.reuse, 0x8f ;  /* 0x0000008f06007836 */ /* 0x040fe20000000000 */
[----:B------:R-:W-:Y:S01]  /*19d0*/  IADD3 R3, R6, 0x90, -R12 ;  /* 0x0000009006037810 */ /* 0x000fe20007ffe80c */
[----:B------:R1:W-:Y:S01]  /*19e0*/  STL [R1+0xec], R6 ;  /* 0x0000ec0601007387 */ /* 0x0003e20000100800 */
[----:B0-----:R-:W-:Y:S01]  /*19f0*/  LOP3.LUT R12, R11, 0xff, RZ, 0xc0, !PT ;  /* 0x000000ff0b0c7812 */ /* 0x001fe200078ec0ff */
[----:B------:R-:W-:-:S04]  /*1a00*/  IMAD.HI R0, R0, 0x38e38e39, RZ ;  /* 0x38e38e3900007827 */ /* 0x000fc800078e02ff */
[----:B------:R-:W-:Y:S01]  /*1a10*/  IMAD.IADD R4, R3, 0x1, R4 ;  /* 0x0000000103047824 */ /* 0x000fe200078e0204 */
[----:B------:R-:W-:Y:S01]  /*1a20*/  SHF.R.U32.HI R3, RZ, 0x1f, R0 ;  /* 0x0000001fff037819 */ /* 0x000fe20000011600 */
[----:B------:R0:W-:Y:S02]  /*1a30*/  STL [R1+0x120], R12 ;  /* 0x0001200c01007387 */ /* 0x0001e40000100800 */
[----:B------:R-:W-:Y:S01]  /*1a40*/  IMAD.HI R4, R4, 0x38e38e39, RZ ;  /* 0x38e38e3904047827 */ /* 0x000fe200078e02ff */
[----:B-1----:R-:W-:Y:S02]  /*1a50*/  SHF.R.U32.HI R6, RZ, 0x10, R11 ;  /* 0x00000010ff067819 */ /* 0x002fe4000001160b */
[----:B------:R-:W-:Y:S01]  /*1a60*/  LEA.HI.SX32 R110, R0, R3, 0x1b ;  /* 0x00000003006e7211 */ /* 0x000fe200078fdaff */
[----:B------:R-:W-:Y:S01]  /*1a70*/  IMAD.MOV.U32 R0, RZ, RZ, RZ ;  /* 0x000000ffff007224 */ /* 0x000fe200078e00ff */
[----:B------:R-:W-:Y:S01]  /*1a80*/  SHF.R.U32.HI R5, RZ, 0x1f, R4 ;  /* 0x0000001fff057819 */ /* 0x000fe20000011604 */
[----:B------:R0:W-:Y:S03]  /*1a90*/  STL [R1+0x108], R6 ;  /* 0x0001080601007387 */ /* 0x0001e60000100800 */
[----:B------:R-:W-:-:S04]  /*1aa0*/  LEA.HI.SX32 R5, R4, R5, 0x1b ;  /* 0x0000000504057211 */ /* 0x000fc800078fdaff */
[----:B------:R-:W-:-:S04]  /*1ab0*/  VIMNMX R9, R110, R5, PT ;  /* 0x000000056e097248 */ /* 0x000fc80003fe0100 */
[----:B------:R-:W-:-:S13]  /*1ac0*/  ISETP.GE.AND P0, PT, R9, 0x1, PT ;  /* 0x000000010900780c */ /* 0x000fda0003f06270 */
        /* <DEDUP_REMOVED lines=30> */
.L_x_2338:
[----:B------:R-:W-:Y:S05]  /*1cb0*/  BSYNC B0 ;  /* 0x0000000000007941 */ /* 0x000fea0003800000 */
.L_x_2337:
        /* <DEDUP_REMOVED lines=36> */
[----:B-1---5:R-:W-:Y:S05]  /*1f00*/  CALL.ABS.NOINC R14 ;  /* 0x000000000e007343 */ /* 0x022fea0003c00000 */
.L_x_2341:
[----:B------:R-:W-:Y:S05]  /*1f10*/  BSYNC B6 ;  /* 0x0000000000067941 */ /* 0x000fea0003800000 */
.L_x_2340:
        /* <DEDUP_REMOVED lines=20> */
.L_x_2343:
[----:B------:R-:W-:Y:S05]  /*2060*/  BSYNC B6 ;  /* 0x0000000000067941 */ /* 0x000fea0003800000 */
.L_x_2342:
[----:B------:R-:W0:Y:S01]  /*2070*/  S2R R20, SR_TID.X ;  /* 0x0000000000147919 */ /* 0x000e220000002100 */
[----:B------:R-:W-:Y:S01]  /*2080*/  ULDC.64 UR4, c[0x0][0x9f8] ;  /* 0x00027e0000047ab9 */ /* 0x000fe20000000a00 */
[----:B------:R-:W-:Y:S01]  /*2090*/  IMAD.MOV.U32 R0, RZ, RZ, R24 ;  /* 0x000000ffff007224 */ /* 0x000fe200078e0018 */
[----:B------:R-:W-:Y:S01]  /*20a0*/  ISETP.NE.U32.AND P0, PT, RZ, UR4, PT ;  /* 0x00000004ff007c0c */ /* 0x000fe2000bf05070 */
[----:B------:R-:W-:Y:S01]  /*20b0*/  IMAD.IADD R74, R74, 0x1, R19 ;  /* 0x000000014a4a7824 */ /* 0x000fe200078e0213 */
[----:B------:R-:W2:Y:S01]  /*20c0*/  LDL.64 R12, [R1+0x40] ;  /* 0x00004000010c7983 */ /* 0x000ea20000100a00 */
[----:B------:R-:W1:Y:S01]  /*20d0*/  LDC.64 R28, c[0x0][0x300] ;  /* 0x0000c000ff1c7b82 */ /* 0x000e620000000a00 */
[----:B------:R-:W-:Y:S02]  /*20e0*/  ISETP.NE.AND.EX P0, PT, RZ, UR5, PT, P0 ;  /* 0x00000005ff007c0c */ /* 0x000fe4000bf05300 */
[----:B------:R-:W3:Y:S04]  /*20f0*/  LDL.64 R38, [R1+0x40] ;  /* 0x0000400001267983 */ /* 0x000ee80000100a00 */
[----:B------:R-:W4:Y:S01]  /*2100*/  LDL.64 R32, [R1+0xb0] ;  /* 0x0000b00001207983 */ /* 0x000f220000100a00 */
[----:B------:R-:W1:Y:S06]  /*2110*/  LDC.64 R66, c[0x0][0x408] ;  /* 0x00010200ff427b82 */ /* 0x000e6c0000000a00 */
[----:B------:R-:W-:-:S02]  /*2120*/  @P0 IADD3 R4, P1, R26, UR4, RZ ;  /* 0x000000041a040c10 */ /* 0x000fc4000ff3e0ff */
[----:B------:R-:W1:Y:S02]  /*2130*/  LDC.64 R72, c[0x0][0x3f8] ;  /* 0x0000fe00ff487b82 */ /* 0x000e640000000a00 */
[----:B------:R-:W-:Y:S01]  /*2140*/  @P0 IADD3.X R5, R25, UR5, RZ, P1, !PT ;  /* 0x0000000519050c10 */ /* 0x000fe20008ffe4ff */
[----:B------:R-:W-:-:S04]  /*2150*/  ULDC.64 UR4, c[0x0][0xa08] ;  /* 0x0002820000047ab9 */ /* 0x000fc80000000a00 */
[----:B------:R0:W4:Y:S02]  /*2160*/  @P0 LDG.E R0, desc[UR60][R4.64] ;  /* 0x0000003c04000981 */ /* 0x000124000c1e1900 */
[----:B0-----:R-:W-:-:S05]  /*2170*/  VIADD R8, R20, 0xffffff80 ;  /* 0xffffff8014087836 */ /* 0x001fca0000000000 */
[----:B------:R-:W-:-:S04]  /*2180*/  SHF.R.S32.HI R9, RZ, 0x1f, R8 ;  /* 0x0000001fff097819 */ /* 0x000fc80000011408 */
[----:B------:R-:W-:-:S04]  /*2190*/  LEA.HI R9, R9, R8, RZ, 0x2 ;  /* 0x0000000809097211 */ /* 0x000fc800078f10ff */
[--C-:B------:R-:W-:Y:S02]  /*21a0*/  SHF.R.S32.HI R19, RZ, 0x2, R9.reuse ;  /* 0x00000002ff137819 */ /* 0x100fe40000011409 */
[----:B------:R-:W-:-:S04]  /*21b0*/  SHF.R.S32.HI R4, RZ, 0x1f, R9 ;  /* 0x0000001fff047819 */ /* 0x000fc80000011409 */
[----:B------:R-:W-:-:S04]  /*21c0*/  LEA.HI R8, R4, R19, RZ, 0x2 ;  /* 0x0000001304087211 */ /* 0x000fc800078f10ff */
[----:B------:R-:W-:-:S05]  /*21d0*/  LOP3.LUT R8, R8, 0xfffffffc, RZ, 0xc0, !PT ;  /* 0xfffffffc08087812 */ /* 0x000fca00078ec0ff */
[----:B------:R-:W-:Y:S02]  /*21e0*/  IMAD.IADD R19, R19, 0x1, -R8 ;  /* 0x0000000113137824 */ /* 0x000fe400078e0a08 */
[----:B------:R-:W4:Y:S04]  /*21f0*/  LDL.64 R8, [R1+0xb0] ;  /* 0x0000b00001087983 */ /* 0x000f280000100a00 */
[----:B------:R-:W4:Y:S01]  /*2200*/  LDL.LU R10, [R1] ;  /* 0x00000000010a7983 */ /* 0x000f220000300800 */
[C---:B------:R-:W-:Y:S02]  /*2210*/  VIADD R35, R20.reuse, 0xffffff80 ;  /* 0xffffff8014237836 */ /* 0x040fe40000000000 */
[C---:B------:R-:W-:Y:S02]  /*2220*/  VIADD R34, R20.reuse, 0xffffff80 ;  /* 0xffffff8014227836 */ /* 0x040fe40000000000 */
[----:B------:R-:W-:-:S02]  /*2230*/  VIADD R40, R20, 0xffffff80 ;  /* 0xffffff8014287836 */ /* 0x000fc40000000000 */
[----:B------:R-:W-:Y:S01]  /*2240*/  VIADD R37, R20, 0xffffff80 ;  /* 0xffffff8014257836 */ /* 0x000fe20000000000 */
[----:B------:R-:W-:-:S04]  /*2250*/  LEA.HI R34, R34, R35, RZ, 0x1 ;  /* 0x0000002322227211 */ /* 0x000fc800078f08ff */
[----:B------:R-:W-:Y:S02]  /*2260*/  LEA.HI R37, R37, R40, RZ, 0x1 ;  /* 0x0000002825257211 */ /* 0x000fe400078f08ff */
[----:B------:R-:W-:Y:S02]  /*2270*/  SHF.R.S32.HI R11, RZ, 0x1f, R74 ;  /* 0x0000001fff0b7819 */ /* 0x000fe4000001144a */
[----:B------:R-:W-:Y:S01]  /*2280*/  SHF.R.U32.HI R36, RZ, 0x7, R20 ;  /* 0x00000007ff247819 */ /* 0x000fe20000011614 */
[----:B--2---:R-:W0:Y:S01]  /*2290*/  LDC R13, c[0x0][0x3f4] ;  /* 0x0000fd00ff0d7b82 */ /* 0x004e220000000800 */
[----:B---3--:R-:W-:-:S05]  /*22a0*/  IMAD.MOV.U32 R38, RZ, RZ, R12 ;  /* 0x000000ffff267224 */ /* 0x008fca00078e000c */
[----:B------:R-:W-:-:S05]  /*22b0*/  SHF.R.S32.HI R39, RZ, 0x1f, R38 ;  /* 0x0000001fff277819 */ /* 0x000fca0000011426 */
[----:B------:R-:W-:Y:S04]  /*22c0*/  STL [R1+0x44], R39 ;  /* 0x0000442701007387 */ /* 0x000fe80000100800 */
[----:B------:R-:W2:Y:S01]  /*22d0*/  LDL R41, [R1+0xb8] ;  /* 0x0000b80001297983 */ /* 0x000ea20000100800 */
[----:B----4-:R-:W-:-:S05]  /*22e0*/  IMAD.MOV.U32 R32, RZ, RZ, R8 ;  /* 0x000000ffff207224 */ /* 0x010fca00078e0008 */
[----:B------:R-:W-:-:S05]  /*22f0*/  SHF.R.S32.HI R33, RZ, 0x1f, R32 ;  /* 0x0000001fff217819 */ /* 0x000fca0000011420 */
[----:B------:R-:W-:Y:S04]  /*2300*/  STL [R1+0xb4], R33 ;  /* 0x0000b42101007387 */ /* 0x000fe80000100800 */
[----:B------:R-:W3:Y:S04]  /*2310*/  LDL R35, [R1+0xbc] ;  /* 0x0000bc0001237983 */ /* 0x000ee80000100800 */
[----:B------:R-:W4:Y:S01]  /*2320*/  LDL R40, [R1+0xc0] ;  /* 0x0000c00001287983 */ /* 0x000f220000100800 */
[-C--:B-1----:R-:W-:Y:S01]  /*2330*/  IMAD R3, R11, R28.reuse, RZ ;  /* 0x0000001c0b037224 */ /* 0x082fe200078e02ff */
[----:B------:R-:W-:Y:S01]  /*2340*/  ISETP.NE.U32.AND P0, PT, RZ, UR4, PT ;  /* 0x00000004ff007c0c */ /* 0x000fe2000bf05070 */
[----:B------:R-:W-:-:S04]  /*2350*/  IMAD.WIDE.U32 R6, R74, R28, RZ ;  /* 0x0000001c4a067225 */ /* 0x000fc800078e00ff */
[----:B------:R-:W-:Y:S01]  /*2360*/  IMAD R3, R74, R29, R3 ;  /* 0x0000001d4a037224 */ /* 0x000fe200078e0203 */
[----:B------:R-:W-:Y:S01]  /*2370*/  ISETP.NE.AND.EX P0, PT, RZ, UR5, PT, P0 ;  /* 0x00000005ff007c0c */ /* 0x000fe2000bf05300 */
[----:B------:R-:W-:Y:S02]  /*2380*/  ULDC.64 UR4, c[0x0][0x308] ;  /* 0x0000c20000047ab9 */ /* 0x000fe40000000a00 */
[----:B------:R-:W-:Y:S01]  /*2390*/  IMAD.IADD R7, R7, 0x1, R3 ;  /* 0x0000000107077824 */ /* 0x000fe200078e0203 */
[----:B------:R-:W-:Y:S02]  /*23a0*/  SHF.R.S32.HI R3, RZ, 0x1f, R0 ;  /* 0x0000001fff037819 */ /* 0x000fe40000011400 */
[----:B------:R-:W-:Y:S01]  /*23b0*/  ISETP.NE.AND P6, PT, R36, 0x1, PT ;  /* 0x000000012400780c */ /* 0x000fe20003fc5270 */
[----:B------:R-:W-:Y:S01]  /*23c0*/  IMAD.WIDE.U32 R4, R18, UR4, R6 ;  /* 0x0000000412047c25 */ /* 0x000fe2000f8e0006 */
[----:B------:R-:W-:-:S03]  /*23d0*/  SEL R85, R3, RZ, !P0 ;  /* 0x000000ff03557207 */ /* 0x000fc60004000000 */
[----:B------:R-:W-:Y:S01]  /*23e0*/  IMAD R5, R18, UR5, R5 ;  /* 0x0000000512057c24 */ /* 0x000fe2000f8e0205 */
[----:B------:R-:W-:Y:S01]  /*23f0*/  ULDC.64 UR4, c[0x0][0x310] ;  /* 0x0000c40000047ab9 */ /* 0x000fe20000000a00 */
[----:B------:R-:W-:Y:S01]  /*2400*/  SEL R21, R0, RZ, !P0 ;  /* 0x000000ff00157207 */ /* 0x000fe20004000000 */
[----:B------:R-:W-:Y:S01]  /*2410*/  IMAD R0, R85, UR4, RZ ;  /* 0x0000000455007c24 */ /* 0x000fe2000f8e02ff */
[----:B------:R-:W-:-:S03]  /*2420*/  SHF.R.S32.HI R34, RZ, 0x1, R34 ;  /* 0x00000001ff227819 */ /* 0x000fc60000011422 */
[C---:B------:R-:W-:Y:S02]  /*2430*/  IMAD R3, R21.reuse, UR5, R0 ;  /* 0x0000000515037c24 */ /* 0x040fe4000f8e0200 */
[----:B------:R-:W-:Y:S01]  /*2440*/  IMAD.WIDE.U32 R24, R21, UR4, R4 ;  /* 0x0000000415187c25 */ /* 0x000fe2000f8e0004 */
[----:B------:R-:W-:Y:S05]  /*2450*/  @!P6 WARPSYNC.ALL ;  /* 0x000000000000e948 */ /* 0x000fea0003800000 */
[----:B------:R-:W-:Y:S01]  /*2460*/  VIADD R0, R38, 0x10 ;  /* 0x0000001026007836 */ /* 0x000fe20000000000 */
[----:B------:R-:W-:Y:S01]  /*2470*/  SHF.R.S32.HI R34, RZ, 0x1f, R34 ;  /* 0x0000001fff227819 */ /* 0x000fe20000011422 */
[----:B------:R-:W-:Y:S01]  /*2480*/  ULDC.64 UR4, c[0x0][0x330] ;  /* 0x0000cc0000047ab9 */ /* 0x000fe20000000a00 */
[----:B------:R-:W-:Y:S01]  /*2490*/  SHF.R.S32.HI R37, RZ, 0x1, R37 ;  /* 0x00000001ff257819 */ /* 0x000fe20000011425 */
[----:B------:R-:W-:Y:S01]  /*24a0*/  IMAD.WIDE.U32 R26, R18, UR4, R38 ;  /* 0x00000004121a7c25 */ /* 0x000fe2000f8e0026 */
[----:B------:R-:W-:Y:S01]  /*24b0*/  ULDC UR4, c[0x0][0x2f4] ;  /* 0x0000bd0000047ab9 */ /* 0x000fe20000000800 */
[----:B------:R-:W-:Y:S01]  /*24c0*/  LOP3.LUT R10, R10, 0xfffffffd, RZ, 0xc0, !PT ;  /* 0xfffffffd0a0a7812 */ /* 0x000fe200078ec0ff */
[----:B------:R-:W-:Y:S01]  /*24d0*/  ULDC.64 UR6, c[0x0][0x338] ;  /* 0x0000ce0000067ab9 */ /* 0x000fe20000000a00 */
[----:B------:R-:W-:Y:S01]  /*24e0*/  IMAD R4, R34, R28, RZ ;  /* 0x0000001c22047224 */ /* 0x000fe200078e02ff */
[----:B------:R-:W-:-:S02]  /*24f0*/  ISETP.GE.AND P1, PT, R0, UR4, PT ;  /* 0x0000000400007c0c */ /* 0x000fc4000bf26270 */
[----:B------:R-:W-:Y:S01]  /*2500*/  ISETP.GE.AND P0, PT, R38, UR4, PT ;  /* 0x0000000426007c0c */ /* 0x000fe2000bf06270 */
[----:B------:R-:W-:Y:S01]  /*2510*/  IMAD R6, R37, R29, R4 ;  /* 0x0000001d25067224 */ /* 0x000fe200078e0204 */
[----:B------:R-:W-:Y:S02]  /*2520*/  SEL R5, RZ, 0xffffffff, P1 ;  /* 0xffffffffff057807 */ /* 0x000fe40000800000 */
[----:B------:R-:W-:Y:S02]  /*2530*/  SEL R4, RZ, 0x1, P0 ;  /* 0x00000001ff047807 */ /* 0x000fe40000000000 */
[----:B------:R-:W-:Y:S01]  /*2540*/  LOP3.LUT P0, RZ, R19, 0x2, RZ, 0xc0, !PT ;  /* 0x0000000213ff7812 */ /* 0x000fe2000780c0ff */
[----:B------:R-:W-:Y:S02]  /*2550*/  IMAD.SHL.U32 R5, R5, 0x2, RZ ;  /* 0x0000000205057824 */ /* 0x000fe400078e00ff */
[----:B------:R-:W-:-:S03]  /*2560*/  IMAD.WIDE.U32 R86, R37, R28, R38 ;  /* 0x0000001c25567225 */ /* 0x000fc600078e0026 */
[----:B------:R-:W-:Y:S01]  /*2570*/  LOP3.LUT R7, R5, 0x2, R4, 0xe2, !PT ;  /* 0x0000000205077812 */ /* 0x000fe200078ee204 */
[----:B------:R-:W-:Y:S01]  /*2580*/  IMAD.IADD R3, R25, 0x1, R3 ;  /* 0x0000000119037824 */ /* 0x000fe200078e0203 */
[----:B------:R-:W-:Y:S01]  /*2590*/  IADD3 R89, P1, R24, R86, RZ ;  /* 0x0000005618597210 */ /* 0x000fe20007f3e0ff */
[C---:B------:R-:W-:Y:S02]  /*25a0*/  VIADD R4, R38.reuse, 0x20 ;  /* 0x0000002026047836 */ /* 0x040fe40000000000 */
[----:B------:R-:W-:Y:S01]  /*25b0*/  VIADD R5, R38, 0x30 ;  /* 0x0000003026057836 */ /* 0x000fe20000000000 */
[----:B------:R-:W-:Y:S01]  /*25c0*/  IADD3.X R86, R3, R87, R6, P1, !PT ;  /* 0x0000005703567210 */ /* 0x000fe20000ffe406 */
[----:B------:R-:W-:Y:S01]  /*25d0*/  IMAD R8, R34, R66, RZ ;  /* 0x0000004222087224 */ /* 0x000fe200078e02ff */
[----:B------:R-:W-:Y:S01]  /*25e0*/  @P0 LOP3.LUT R10, R10, 0x2, RZ, 0xfc, !PT ;  /* 0x000000020a0a0812 */ /* 0x000fe200078efcff */
[----:B------:R-:W-:Y:S01]  /*25f0*/  VIADD R6, R38, 0x40 ;  /* 0x0000004026067836 */ /* 0x000fe20000000000 */
[----:B------:R-:W-:-:S02]  /*2600*/  ISETP.GE.AND P0, PT, R4, UR4, PT ;  /* 0x0000000404007c0c */ /* 0x000fc4000bf06270 */
[----:B------:R-:W-:Y:S01]  /*2610*/  ISETP.GE.AND P1, PT, R5, UR4, PT ;  /* 0x0000000405007c0c */ /* 0x000fe2000bf26270 */
[C---:B------:R-:W-:Y:S01]  /*2620*/  IMAD R15, R37.reuse, R67, R8 ;  /* 0x00000043250f7224 */ /* 0x040fe200078e0208 */
[----:B------:R-:W-:Y:S02]  /*2630*/  SEL R8, RZ, 0x4, P0 ;  /* 0x00000004ff087807 */ /* 0x000fe40000000000 */
[----:B------:R-:W-:Y:S02]  /*2640*/  SEL R9, RZ, 0x8, P1 ;  /* 0x00000008ff097807 */ /* 0x000fe40000800000 */
[----:B------:R-:W-:Y:S01]  /*2650*/  ISETP.GE.AND P0, PT, R6, UR4, PT ;  /* 0x0000000406007c0c */ /* 0x000fe2000bf06270 */
[-C--:B------:R-:W-:Y:S01]  /*2660*/  IMAD.WIDE.U32 R30, R37, R66.reuse, R38 ;  /* 0x00000042251e7225 */ /* 0x080fe200078e0026 */
[----:B------:R-:W-:Y:S02]  /*2670*/  LOP3.LUT R7, R9, R7, R8, 0xfe, !PT ;  /* 0x0000000709077212 */ /* 0x000fe400078efe08 */
[----:B------:R-:W-:Y:S01]  /*2680*/  SEL R12, RZ, 0x10, P0 ;  /* 0x00000010ff0c7807 */ /* 0x000fe20000000000 */
[----:B------:R-:W-:Y:S01]  /*2690*/  IMAD.WIDE.U32 R64, R37, R66, R32 ;  /* 0x0000004225407225 */ /* 0x000fe200078e0020 */
[----:B0-----:R-:W-:-:S02]  /*26a0*/  ISETP.GE.AND P2, PT, R4, R13, PT ;  /* 0x0000000d0400720c */ /* 0x001fc40003f46270 */
[-C--:B------:R-:W-:Y:S01]  /*26b0*/  ISETP.GE.AND P0, PT, R38, R13.reuse, PT ;  /* 0x0000000d2600720c */ /* 0x080fe20003f06270 */
[----:B------:R-:W-:Y:S01]  /*26c0*/  IMAD R27, R18, UR5, R27 ;  /* 0x00000005121b7c24 */ /* 0x000fe2000f8e021b */
[----:B------:R-:W-:Y:S01]  /*26d0*/  LOP3.LUT R12, R7, R12, RZ, 0xfc, !PT ;  /* 0x0000000c070c7212 */ /* 0x000fe200078efcff */
[----:B------:R-:W-:Y:S01]  /*26e0*/  IMAD R85, R85, UR6, RZ ;  /* 0x0000000655557c24 */ /* 0x000fe2000f8e02ff */
[----:B------:R-:W-:Y:S01]  /*26f0*/  ISETP.GE.AND P1, PT, R0, R13, PT ;  /* 0x0000000d0000720c */ /* 0x000fe20003f26270 */
[----:B------:R-:W-:Y:S01]  /*2700*/  IMAD.IADD R31, R31, 0x1, R15 ;  /* 0x000000011f1f7824 */ /* 0x000fe200078e020f */
[----:B------:R-:W-:Y:S01]  /*2710*/  SEL R7, R13, RZ, P0 ;  /* 0x000000ff0d077207 */ /* 0x000fe20000000000 */
[----:B------:R-:W-:Y:S01]  /*2720*/  IMAD.IADD R65, R15, 0x1, R65 ;  /* 0x000000010f417824 */ /* 0x000fe200078e0241 */
[----:B------:R-:W-:Y:S01]  /*2730*/  SEL R15, R13, RZ, P2 ;  /* 0x000000ff0d0f7207 */ /* 0x000fe20001000000 */
[----:B------:R-:W-:Y:S01]  /*2740*/  IMAD R8, R34, R72, RZ ;  /* 0x0000004822087224 */ /* 0x000fe200078e02ff */
[----:B------:R-:W-:Y:S01]  /*2750*/  LOP3.LUT R10, R10, 0xfffffffe, RZ, 0xc0, !PT ;  /* 0xfffffffe0a0a7812 */ /* 0x000fe200078ec0ff */
[----:B------:R-:W-:Y:S01]  /*2760*/  IMAD R85, R21, UR7, R85 ;  /* 0x0000000715557c24 */ /* 0x000fe2000f8e0255 */
[----:B------:R-:W-:Y:S01]  /*2770*/  SEL R9, R13, RZ, P1 ;  /* 0x000000ff0d097207 */ /* 0x000fe20000800000 */
[----:B------:R-:W-:-:S04]  /*2780*/  IMAD.WIDE.U32 R26, R21, UR6, R26 ;  /* 0x00000006151a7c25 */ /* 0x000fc8000f8e001a */
[C---:B------:R-:W-:Y:S02]  /*2790*/  IMAD R21, R37.reuse, R73, R8 ;  /* 0x0000004925157224 */ /* 0x040fe400078e0208 */
[----:B------:R-:W-:Y:S02]  /*27a0*/  IMAD.IADD R8, R38, 0x1, R7 ;  /* 0x0000000126087824 */ /* 0x000fe400078e0207 */
[----:B------:R-:W-:Y:S01]  /*27b0*/  IMAD.WIDE.U32 R68, R37, R72, R38 ;  /* 0x0000004825447225 */ /* 0x000fe200078e0026 */
[----:B------:R-:W-:-:S03]  /*27c0*/  @P2 LOP3.LUT R10, R10, 0x1, RZ, 0xfc, !PT ;  /* 0x000000010a0a2812 */ /* 0x000fc600078efcff */
[----:B------:R-:W-:-:S04]  /*27d0*/  IMAD.WIDE.U32 R70, R37, R72, R32 ;  /* 0x0000004825467225 */ /* 0x000fc800078e0020 */
[----:B------:R-:W-:Y:S02]  /*27e0*/  IMAD.IADD R18, R4, 0x1, R15 ;  /* 0x0000000104127824 */ /* 0x000fe400078e020f */
[----:B------:R-:W-:Y:S01]  /*27f0*/  IMAD.IADD R14, R0, 0x1, R9 ;  /* 0x00000001000e7824 */ /* 0x000fe200078e0209 */
[----:B------:R-:W-:Y:S01]  /*2800*/  SHF.R.S32.HI R9, RZ, 0x1f, R8 ;  /* 0x0000001fff097819 */ /* 0x000fe20000011408 */
[----:B------:R-:W-:Y:S02]  /*2810*/  IMAD.IADD R69, R69, 0x1, R21 ;  /* 0x0000000145457824 */ /* 0x000fe400078e0215 */
[----:B------:R-:W-:Y:S01]  /*2820*/  IMAD.IADD R71, R21, 0x1, R71 ;  /* 0x0000000115477824 */ /* 0x000fe200078e0247 */
[----:B------:R-:W-:Y:S01]  /*2830*/  SHF.R.S32.HI R21, RZ, 0x1f, R18 ;  /* 0x0000001fff157819 */ /* 0x000fe20000011412 */
[----:B------:R0:W-:Y:S01]  /*2840*/  STL [R1], R10 ;  /* 0x0000000a01007387 */ /* 0x0001e20000100800 */
[----:B------:R-:W-:Y:S02]  /*2850*/  SHF.R.S32.HI R15, RZ, 0x1f, R14 ;  /* 0x0000001fff0f7819 */ /* 0x000fe4000001140e */
[----:B------:R-:W-:-:S02]  /*2860*/  LEA.HI R7, R9, R8, RZ, 0x3 ;  /* 0x0000000809077211 */ /* 0x000fc400078f18ff */
[----:B0-----:R-:W-:Y:S02]  /*2870*/  LEA.HI R10, R9, R8, RZ, 0x5 ;  /* 0x00000008090a7211 */ /* 0x001fe400078f28ff */
[CC--:B------:R-:W-:Y:S02]  /*2880*/  LEA.HI R9, R21.reuse, R18.reuse, RZ, 0x3 ;  /* 0x0000001215097211 */ /* 0x0c0fe400078f18ff */
[----:B------:R-:W-:Y:S02]  /*2890*/  LEA.HI R18, R21, R18, RZ, 0x5 ;  /* 0x0000001215127211 */ /* 0x000fe400078f28ff */
[CC--:B------:R-:W-:Y:S02]  /*28a0*/  LEA.HI R8, R15.reuse, R14.reuse, RZ, 0x3 ;  /* 0x0000000e0f087211 */ /* 0x0c0fe400078f18ff */
[----:B------:R-:W-:Y:S02]  /*28b0*/  LEA.HI R15, R15, R14, RZ, 0x5 ;  /* 0x0000000e0f0f7211 */ /* 0x000fe400078f28ff */
[----:B------:R-:W-:-:S02]  /*28c0*/  SHF.R.S32.HI R14, RZ, 0x5, R10 ;  /* 0x00000005ff0e7819 */ /* 0x000fc4000001140a */
[----:B------:R-:W-:Y:S01]  /*28d0*/  SHF.R.S32.HI R32, RZ, 0x5, R18 ;  /* 0x00000005ff207819 */ /* 0x000fe20000011412 */
[----:B------:R-:W-:Y:S01]  /*28e0*/  VIADD R78, R38, 0x50 ;  /* 0x00000050264e7836 */ /* 0x000fe20000000000 */
[----:B-----5:R-:W-:Y:S02]  /*28f0*/  SHF.R.S32.HI R33, RZ, 0x1f, R103 ;  /* 0x0000001fff217819 */ /* 0x020fe40000011467 */
[----:B------:R-:W-:Y:S02]  /*2900*/  IADD3 R74, P2, R37, R74, RZ ;  /* 0x0000004a254a7210 */ /* 0x000fe40007f5e0ff */
[----:B------:R-:W-:-:S03]  /*2910*/  SHF.R.S32.HI R20, RZ, 0x5, R15 ;  /* 0x00000005ff147819 */ /* 0x000fc6000001140f */
[----:B------:R-:W-:Y:S01]  /*2920*/  IMAD.X R75, R34, 0x1, R11, P2 ;  /* 0x00000001224b7824 */ /* 0x000fe200010e060b */
[----:B------:R-:W-:-:S04]  /*2930*/  ISETP.GE.AND P2, PT, R78, UR4, PT ;  /* 0x000000044e007c0c */ /* 0x000fc8000bf46270 */
[----:B------:R-:W-:Y:S01]  /*2940*/  SEL R11, RZ, 0x20, P2 ;  /* 0x00000020ff0b7807 */ /* 0x000fe20001000000 */
[----:B------:R-:W-:Y:S01]  /*2950*/  IMAD R95, R67, 0x90, RZ ;  /* 0x00000090435f7824 */ /* 0x000fe200078e02ff */
[----:B------:R-:W-:Y:S01]  /*2960*/  LOP3.LUT R77, R7, 0xfffffff8, RZ, 0xc0, !PT ;  /* 0xfffffff8074d7812 */ /* 0x000fe200078ec0ff */
[----:B------:R-:W-:Y:S01]  /*2970*/  IMAD.WIDE.U32 R30, R103, R66, R30 ;  /* 0x00000042671e7225 */ /* 0x000fe200078e001e */
[----:B------:R-:W-:-:S03]  /*2980*/  LOP3.LUT R76, R8, 0xfffffff8, RZ, 0xc0, !PT ;  /* 0xfffffff8084c7812 */ /* 0x000fc600078ec0ff */
[----:B------:R-:W-:-:S04]  /*2990*/  IMAD.WIDE.U32 R64, R103, R66, R64 ;  /* 0x0000004267407225 */ /* 0x000fc800078e0040 */
[----:B------:R-:W-:-:S04]  /*29a0*/  IMAD.WIDE.U32 R68, R103, R72, R68 ;  /* 0x0000004867447225 */ /* 0x000fc800078e0044 */
[----:B------:R-:W-:Y:S01]  /*29b0*/  IMAD.WIDE.U32 R70, R103, R72, R70 ;  /* 0x0000004867467225 */ /* 0x000fe200078e0046 */
[----:B------:R-:W-:-:S03]  /*29c0*/  SHF.R.S32.HI R99, RZ, 0x1f, R77 ;  /* 0x0000001fff637819 */ /* 0x000fc6000001144d */
[----:B------:R-:W-:Y:S01]  /*29d0*/  IMAD.SHL.U32 R106, R13, 0x2, RZ ;  /* 0x000000020d6a7824 */ /* 0x000fe200078e00ff */
[----:B------:R-:W-:Y:S01]  /*29e0*/  SHF.R.S32.HI R98, RZ, 0x1f, R76 ;  /* 0x0000001fff627819 */ /* 0x000fe2000001144c */
[----:B------:R-:W-:Y:S02]  /*29f0*/  VIADD R109, R36, 0x8 ;  /* 0x00000008246d7836 */ /* 0x000fe40000000000 */
[----:B------:R-:W-:Y:S01]  /*2a00*/  IMAD.IADD R85, R27, 0x1, R85 ;  /* 0x000000011b557824 */ /* 0x000fe200078e0255 */
[C---:B--2---:R-:W-:Y:S02]  /*2a10*/  LOP3.LUT R21, R41.reuse, 0x18, R9, 0xf8, !PT ;  /* 0x0000001829157812 */ /* 0x044fe400078ef809 */
[C---:B------:R-:W-:Y:S02]  /*2a20*/  LOP3.LUT R10, R41.reuse, 0x18, R7, 0xf8, !PT ;  /* 0x00000018290a7812 */ /* 0x040fe400078ef807 */
[----:B------:R-:W-:Y:S02]  /*2a30*/  LOP3.LUT R18, R41, 0x18, R8, 0xf8, !PT ;  /* 0x0000001829127812 */ /* 0x000fe400078ef808 */
[----:B---3--:R-:W-:-:S02]  /*2a40*/  LOP3.LUT R21, R21, R35, RZ, 0x3c, !PT ;  /* 0x0000002315157212 */ /* 0x008fc400078e3cff */
[----:B------:R-:W-:Y:S01]  /*2a50*/  LOP3.LUT R15, R10, R35, RZ, 0x3c, !PT ;  /* 0x000000230a0f7212 */ /* 0x000fe200078e3cff */
[----:B------:R-:W-:Y:S02]  /*2a60*/  IMAD R10, R33, R66, RZ ;  /* 0x00000042210a7224 */ /* 0x000fe400078e02ff */
[--C-:B----4-:R-:W-:Y:S02]  /*2a70*/  IMAD R32, R32, 0x1200, R40.reuse ;  /* 0x0000120020207824 */ /* 0x110fe400078e0228 */
[----:B------:R-:W-:Y:S02]  /*2a80*/  IMAD R14, R14, 0x1200, R40 ;  /* 0x000012000e0e7824 */ /* 0x000fe400078e0228 */
[----:B------:R-:W-:Y:S02]  /*2a90*/  IMAD.IADD R100, R32, 0x1, R21 ;  /* 0x0000000120647824 */ /* 0x000fe400078e0215 */
[----:B------:R-:W-:Y:S02]  /*2aa0*/  IMAD R21, R103, R67, R10 ;  /* 0x0000004367157224 */ /* 0x000fe400078e020a */
[----:B------:R-:W-:-:S02]  /*2ab0*/  IMAD R10, R33, R72, RZ ;  /* 0x00000048210a7224 */ /* 0x000fc400078e02ff */
[----:B------:R-:W-:Y:S01]  /*2ac0*/  IMAD.IADD R102, R14, 0x1, R15 ;  /* 0x000000010e667824 */ /* 0x000fe200078e020f */
[----:B------:R-:W-:Y:S01]  /*2ad0*/  LOP3.LUT R101, R18, R35, RZ, 0x3c, !PT ;  /* 0x0000002312657212 */ /* 0x000fe200078e3cff */
[----:B------:R-:W-:Y:S01]  /*2ae0*/  IMAD R15, R29, 0x90, RZ ;  /* 0x000000901d0f7824 */ /* 0x000fe200078e02ff */
[----:B------:R-:W-:Y:S01]  /*2af0*/  LOP3.LUT R18, R12, R11, RZ, 0xfc, !PT ;  /* 0x0000000b0c127212 */ /* 0x000fe200078efcff */
[----:B------:R-:W-:Y:S01]  /*2b00*/  IMAD.WIDE.U32 R28, R28, 0x90, RZ ;  /* 0x000000901c1c7825 */ /* 0x000fe200078e00ff */
[----:B------:R-:W-:-:S03]  /*2b10*/  LOP3.LUT R11, R12, 0x1, RZ, 0xc0, !PT ;  /* 0x000000010c0b7812 */ /* 0x000fc600078ec0ff */
[----:B------:R-:W-:Y:S01]  /*2b20*/  IMAD R81, R103, R73, R10 ;  /* 0x0000004967517224 */ /* 0x000fe200078e020a */
[----:B------:R-:W-:Y:S01]  /*2b30*/  LOP3.LUT R10, R9, 0xfffffff8, RZ, 0xc0, !PT ;  /* 0xfffffff8090a7812 */ /* 0x000fe200078ec0ff */
[----:B------:R-:W-:Y:S02]  /*2b40*/  IMAD R33, R73, 0x90, RZ ;  /* 0x0000009049217824 */ /* 0x000fe400078e02ff */
[----:B------:R-:W-:Y:S02]  /*2b50*/  IMAD R20, R20, 0x1200, R40 ;  /* 0x0000120014147824 */ /* 0x000fe400078e0228 */
[----:B------:R-:W-:Y:S01]  /*2b60*/  IMAD.WIDE.U32 R66, R66, 0x90, RZ ;  /* 0x0000009042427825 */ /* 0x000fe200078e00ff */
[----:B------:R-:W-:-:S03]  /*2b70*/  LOP3.LUT R12, R18, 0x2, RZ, 0xc0, !PT ;  /* 0x00000002120c7812 */ /* 0x000fc600078ec0ff */
[----:B------:R-:W-:Y:S01]  /*2b80*/  IMAD.WIDE.U32 R72, R72, 0x90, RZ ;  /* 0x0000009048487825 */ /* 0x000fe200078e00ff */
[C---:B------:R-:W-:Y:S02]  /*2b90*/  LOP3.LUT R13, R18.reuse, 0x4, RZ, 0xc0, !PT ;  /* 0x00000004120d7812 */ /* 0x040fe400078ec0ff */
[C---:B------:R-:W-:Y:S01]  /*2ba0*/  LOP3.LUT R14, R18.reuse, 0x8, RZ, 0xc0, !PT ;  /* 0x00000008120e7812 */ /* 0x040fe200078ec0ff */
[----:B------:R-:W-:Y:S01]  /*2bb0*/  IMAD.IADD R94, R29, 0x1, R15 ;  /* 0x000000011d5e7824 */ /* 0x000fe200078e020f */
[----:B------:R-:W-:Y:S01]  /*2bc0*/  LOP3.LUT R15, R18, 0x10, RZ, 0xc0, !PT ;  /* 0x00000010120f7812 */ /* 0x000fe200078ec0ff */
[----:B------:R-:W-:Y:S01]  /*2bd0*/  IMAD.IADD R83, R69, 0x1, R81 ;  /* 0x0000000145537824 */ /* 0x000fe200078e0251 */
[----:B------:R-:W-:Y:S01]  /*2be0*/  SHF.R.S32.HI R97, RZ, 0x1f, R10 ;  /* 0x0000001fff617819 */ /* 0x000fe2000001140a */
[----:B------:R-:W-:Y:S01]  /*2bf0*/  IMAD.IADD R101, R20, 0x1, R101 ;  /* 0x0000000114657824 */ /* 0x000fe200078e0265 */
[----:B------:R-:W-:Y:S01]  /*2c00*/  LOP3.LUT R18, R18, 0x20, RZ, 0xc0, !PT ;  /* 0x0000002012127812 */ /* 0x000fe200078ec0ff */
[----:B------:R-:W-:-:S02]  /*2c10*/  IMAD.IADD R95, R67, 0x1, R95 ;  /* 0x00000001435f7824 */ /* 0x000fc400078e025f */
[----:B------:R-:W-:Y:S02]  /*2c20*/  IMAD.IADD R96, R73, 0x1, R33 ;  /* 0x0000000149607824 */ /* 0x000fe400078e0221 */
[----:B------:R-:W-:Y:S02]  /*2c30*/  IMAD.IADD R84, R31, 0x1, R21 ;  /* 0x000000011f547824 */ /* 0x000fe400078e0215 */
[----:B------:R-:W-:Y:S02]  /*2c40*/  IMAD.IADD R82, R21, 0x1, R65 ;  /* 0x0000000115527824 */ /* 0x000fe400078e0241 */
[----:B------:R-:W-:Y:S01]  /*2c50*/  IMAD.IADD R81, R81, 0x1, R71 ;  /* 0x0000000151517824 */ /* 0x000fe200078e0247 */
[----:B------:R-:W-:Y:S06]  /*2c60*/  @!P6 BAR.SYNC.DEFER_BLOCKING 0x9, 0x100 ;  /* 0x024400000000eb1d */ /* 0x000fec0000010000 */
.L_x_2399:
[----:B------:R-:W2:Y:S01]  /*2c70*/  LDL R20, [R1+0xfc] ;  /* 0x0000fc0001147983 */ /* 0x000ea20000100800 */
[----:B0-----:R-:W0:Y:S01]  /*2c80*/  LDC.64 R90, c[0x0][0x2e8] ;  /* 0x0000ba00ff5a7b82 */ /* 0x001e220000000a00 */
[----:B------:R-:W-:Y:S01]  /*2c90*/  VIADD R39, R16, 0xffffffff ;  /* 0xffffffff10277836 */ /* 0x000fe20000000000 */
[----:B------:R-:W-:Y:S01]  /*2ca0*/  LOP3.LUT P4, RZ, R19, 0x2, RZ, 0xc0, !PT ;  /* 0x0000000213ff7812 */ /* 0x000fe2000788c0ff */
[----:B------:R-:W-:Y:S05]  /*2cb0*/  YIELD ;  /* 0x0000000000007946 */ /* 0x000fea0003800000 */
[----:B-1----:R-:W1:Y:S01]  /*2cc0*/  LDC R104, c[0x0][0x3f4] ;  /* 0x0000fd00ff687b82 */ /* 0x002e620000000800 */
        /* <DEDUP_REMOVED lines=8> */
[C---:B0-----:R-:W-:Y:S02]  /*2d50*/  LEA R36, P3, R16.reuse, R90, 0x1 ;  /* 0x0000005a10247211 */ /* 0x041fe400078608ff */
        /* <DEDUP_REMOVED lines=23> */
[----:B------:R-:W0:Y:S01]  /*2ed0*/  S2R R34, SR_TID.X ;  /* 0x0000000000227919 */ /* 0x000e220000002100 */
        /* <DEDUP_REMOVED lines=12> */
[----:B0-----:R-:W-:-:S02]  /*2fa0*/  VIADD R38, R34, 0xffffff80 ;  /* 0xffffff8022267836 */ /* 0x001fc40000000000 */
[----:B------:R-:W-:-:S05]  /*2fb0*/  VIADD R34, R34, 0xffffff80 ;  /* 0xffffff8022227836 */ /* 0x000fca0000000000 */
[----:B------:R-:W-:Y:S02]  /*2fc0*/  LEA.HI R34, R34, R38, RZ, 0x1 ;  /* 0x0000002622227211 */ /* 0x000fe400078f08ff */
[----:B------:R-:W-:Y:S02]  /*2fd0*/  CS2R R38, SRZ ;  /* 0x0000000000267805 */ /* 0x000fe4000001ff00 */
[----:B------:R-:W-:-:S04]  /*2fe0*/  SHF.R.S32.HI R34, RZ, 0x1, R34 ;  /* 0x00000001ff227819 */ /* 0x000fc80000011422 */
[----:B------:R-:W-:-:S13]  /*2ff0*/  ISETP.GE.AND P4, PT, R34, R87, PT ;  /* 0x000000572200720c */ /* 0x000fda0003f86270 */
[----:B------:R-:W-:Y:S05]  /*3000*/  @P4 BRA `(.L_x_2348) ;  /* 0x0000000000b84947 */ /* 0x000fea0003800000 */
[----:B------:R-:W2:Y:S04]  /*3010*/  LDL.64 R112, [R1+0xb0] ;  /* 0x0000b00001707983 */ /* 0x000ea80000100a00 */
        /* <DEDUP_REMOVED lines=45> */
.L_x_2348:
[----:B------:R-:W-:Y:S05]  /*32f0*/  BSYNC B1 ;  /* 0x0000000000017941 */ /* 0x000fea0003800000 */
.L_x_2347:
        /* <DEDUP_REMOVED lines=41> */
[----:B------:R-:W-:Y:S02]  /*3590*/  PRMT R118, R118, 0x5410, R20 ;  /* 0x0000541076767816 */ /* 0x000fe40000000014 */
[----:B--2---:R-:W-:-:S13]  /*35a0*/  ISETP.NE.AND P3, PT, R33, 0x3, PT ;  /* 0x000000032100780c */ /* 0x004fda0003f65270 */
[----:B------:R-:W-:Y:S05]  /*35b0*/  @!P3 BRA `(.L_x_2349) ;  /* 0x000000000004b947 */ /* 0x000fea0003800000 */
[----:B------:R-:W-:Y:S01]  /*35c0*/  BPT.TRAP 0x1 ;  /* 0x000000040000795c */ /* 0x000fe20000300000 */
.L_x_2349:
[----:B------:R-:W2:Y:S01]  /*35d0*/  LDL R32, [R1+0xa8] ;  /* 0x0000a80001207983 */ /* 0x000ea20000100800 */
[----:B------:R-:W-:Y:S01]  /*35e0*/  IMAD R20, R144, 0x8, R22 ;  /* 0x0000000890147824 */ /* 0x000fe200078e0216 */
[----:B------:R-:W-:Y:S01]  /*35f0*/  BSSY B1, `(.L_x_2350) ;  /* 0x0000004000017945 */ /* 0x000fe20003800000 */
[----:B--2---:R-:W-:-:S04]  /*3600*/  SHF.L.U32 R88, R32, 0x1f, RZ ;  /* 0x0000001f20587819 */ /* 0x004fc800000006ff */
[----:B------:R-:W0:Y:S02]  /*3610*/  SYNCS.PHASECHK.TRANS64.TRYWAIT P5, [R20+URZ+0x31c90], R88 ;  /* 0x031c9058140075a7 */ /* 0x000e2400080a017f */
[----:B0-----:R-:W-:Y:S05]  /*3620*/  @!P5 BRA `(.L_x_2351) ;  /* 0x0000023000acd947 */ /* 0x001fea0003800000 */
.L_x_2660:
[----:B------:R-:W-:Y:S05]  /*3630*/  BSYNC B1 ;  /* 0x0000000000017941 */ /* 0x000fea0003800000 */
.L_x_2350:
[----:B------:R-:W-:Y:S05]  /*3640*/  @P4 BRA `(.L_x_2352) ;  /* 0x0000003400bc4947 */ /* 0x000fea0003800000 */
[----:B------:R-:W-:Y:S01]  /*3650*/  ISETP.NE.AND P4, PT, R11, RZ, PT ;  /* 0x000000ff0b00720c */ /* 0x000fe20003f85270 */
[----:B------:R-:W-:-:S12]  /*3660*/  BSSY B1, `(.L_x_2353) ;  /* 0x0000032000017945 */ /* 0x000fd80003800000 */
[----:B------:R-:W-:Y:S05]  /*3670*/  @!P4 BRA `(.L_x_2354) ;  /* 0x0000000000c0c947 */ /* 0x000fea0003800000 */
[----:B------:R-:W2:Y:S01]  /*3680*/  LDL.64 R56, [R1+0xb0] ;  /* 0x0000b00001387983 */ /* 0x000ea20000100a00 */
[----:B------:R-:W-:Y:S03]  /*3690*/  BSSY B2, `(.L_x_2355) ;  /* 0x000002d000027945 */ /* 0x000fe60003800000 */
[----:B------:R1:W3:Y:S01]  /*36a0*/  LDS.128 R32, [R80+0x16800] ;  /* 0x0168000050207984 */ /* 0x0002e20000000c00 */
[----:B--2---:R-:W-:-:S13]  /*36b0*/  ISETP.GE.AND P4, PT, R56, R104, PT ;  /* 0x000000683800720c */ /* 0x004fda0003f86270 */
[----:B-1-3--:R-:W-:Y:S05]  /*36c0*/  @P4 BRA `(.L_x_2356) ;  /* 0x0000000000a44947 */ /* 0x00afea0003800000 */
[----:B------:R-:W-:Y:S01]  /*36d0*/  SHF.R.U64 R56, R62, 0x10, R63 ;  /* 0x000000103e387819 */ /* 0x000fe2000000123f */
[----:B------:R-:W-:Y:S01]  /*36e0*/  HADD2.F32 R58, -RZ, R33.H1_H1 ;  /* 0x30000021ff3a7230 */ /* 0x000fe20000004100 */
        /* <DEDUP_REMOVED lines=39> */
.L_x_2356:
[----:B------:R-:W-:Y:S05]  /*3960*/  BSYNC B2 ;  /* 0x0000000000027941 */ /* 0x000fea0003800000 */
.L_x_2355:
[----:B------:R1:W-:Y:S02]  /*3970*/  STG.E.128 desc[UR60][R36.64], R32 ;  /* 0x0000002024007986 */ /* 0x0003e4000c101d3c */
.L_x_2354:
[----:B------:R-:W-:Y:S05]  /*3980*/  BSYNC B1 ;  /* 0x0000000000017941 */ /* 0x000fea0003800000 */
.L_x_2353:
        /* <DEDUP_REMOVED lines=11> */
[----:B------:R-:W-:Y:S01]  /*3a40*/  HADD2.F32 R59, -RZ, R116.H1_H1 ;  /* 0x30000074ff3b7230 */ /* 0x000fe20000004100 */
        /* <DEDUP_REMOVED lines=28> */
[--C-:B------:R-:W-:Y:S02]  /*3c10*/  HADD2.F32 R58, -RZ, R34.reuse.H1_H1 ;  /* 0x30000022ff3a7230 */ /* 0x100fe40000004100 */
[----:B------:R-:W-:Y:S01]  /*3c20*/  FFMA.FTZ R32, R32, R55, R59 ;  /* 0x0000003720207223 */ /* 0x000fe2000001003b */
[----:B------:R-:W-:Y:S02]  /*3c30*/  HADD2.F32 R55, -RZ, R117.H0_H0 ;  /* 0x20000075ff377230 */ /* 0x000fe40000004100 */
        /* <DEDUP_REMOVED lines=8> */
.L_x_2360:
[----:B------:R-:W-:Y:S05]  /*3cc0*/  BSYNC B2 ;  /* 0x0000000000027941 */ /* 0x000fea0003800000 */
.L_x_2359:
[----:B------:R2:W-:Y:S02]  /*3cd0*/  STG.E.128 desc[UR60][R36.64+0x20], R32 ;  /* 0x0000202024007986 */ /* 0x0005e4000c101d3c */
.L_x_2358:
[----:B------:R-:W-:Y:S05]  /*3ce0*/  BSYNC B1 ;  /* 0x0000000000017941 */ /* 0x000fea0003800000 */
.L_x_2357:
        /* <DEDUP_REMOVED lines=50> */
[----:B------:R-:W-:-:S05]  /*4010*/  FFMA.FTZ R50, R50, R53, R57 ;  /* 0x0000003532327223 */ /* 0x000fca0000010039 */
[----:B------:R-:W-:-:S07]  /*4020*/  F2FP.F16.F32.PACK_AB R34, R50, R55 ;  /* 0x000000373222723e */ /* 0x000fce00000000ff */
.L_x_2364:
[----:B------:R-:W-:Y:S05]  /*4030*/  BSYNC B2 ;  /* 0x0000000000027941 */ /* 0x000fea0003800000 */
.L_x_2363:
[----:B------:R3:W-:Y:S02]  /*4040*/  STG.E.128 desc[UR60][R36.64+0x40], R32 ;  /* 0x0000402024007986 */ /* 0x0007e4000c101d3c */
.L_x_2362:
[----:B------:R-:W-:Y:S05]  /*4050*/  BSYNC B1 ;  /* 0x0000000000017941 */ /* 0x000fea0003800000 */
.L_x_2361:
        /* <DEDUP_REMOVED lines=10> */
[----:B------:R-:W-:Y:S01]  /*4100*/  SHF.R.U64 R46, R46, 0x10, R47 ;  /* 0x000000102e2e7819 */ /* 0x000fe2000000122f */
[----:B------:R-:W-:Y:S01]  /*4110*/  HADD2.F32 R112, -RZ, R112.H0_H0 ;  /* 0x20000070ff707230 */ /* 0x000fe20000004100 */
[----:B------:R-:W-:Y:S01]  /*4120*/  SHF.R.U32.HI R49, RZ, 0x10, R49 ;  /* 0x00000010ff317819 */ /* 0x000fe20000011631 */
[----:B------:R-:W-:Y:S02]  /*4130*/  HADD2.F32 R48, -RZ, R48.H0_H0 ;  /* 0x20000030ff307230 */ /* 0x000fe40000004100 */
[--C-:B------:R-:W-:Y:S02]  /*4140*/  HADD2.F32 R33, -RZ, R50.reuse.H1_H1 ;  /* 0x30000032ff217230 */ /* 0x100fe40000004100 */
[----:B------:R-:W-:Y:S02]  /*4150*/  HADD2.F32 R51, -RZ, R50.H0_H0 ;  /* 0x20000032ff337230 */ /* 0x000fe40000004100 */
[----:B------:R-:W-:-:S02]  /*4160*/  HADD2.F32 R46, -RZ, R46.H0_H0 ;  /* 0x2000002eff2e7230 */ /* 0x000fc40000004100 */
[-C--:B------:R-:W-:Y:S01]  /*4170*/  FMUL.FTZ R50, R33, R48.reuse ;  /* 0x0000003021327220 */ /* 0x080fe20000410000 */
[----:B------:R-:W-:Y:S02]  /*4180*/  HADD2.F32 R113, -RZ, R113.H0_H0 ;  /* 0x20000071ff717230 */ /* 0x000fe40000004100 */
[C---:B------:R-:W-:Y:S01]  /*4190*/  FMUL.FTZ R48, R51.reuse, R48 ;  /* 0x0000003033307220 */ /* 0x040fe20000410000 */
[-C--:B------:R-:W-:Y:S01]  /*41a0*/  FFMA.FTZ R50, R51, R46.reuse, -R50 ;  /* 0x0000002e33327223 */ /* 0x080fe20000010832 */
[----:B------:R-:W-:Y:S02]  /*41b0*/  SHF.R.U32.HI R51, RZ, 0x10, R47 ;  /* 0x00000010ff337819 */ /* 0x000fe4000001162f */
[----:B------:R-:W-:Y:S01]  /*41c0*/  FFMA.FTZ R33, R33, R46, R48 ;  /* 0x0000002e21217223 */ /* 0x000fe20000010030 */
[----:B------:R-:W-:Y:S02]  /*41d0*/  IMAD.MOV.U32 R48, RZ, RZ, R35 ;  /* 0x000000ffff307224 */ /* 0x000fe400078e0023 */
[----:B------:R-:W-:-:S02]  /*41e0*/  HADD2.F32 R47, -RZ, R49.H0_H0 ;  /* 0x20000031ff2f7230 */ /* 0x000fc40000004100 */
[----:B------:R-:W-:Y:S01]  /*41f0*/  IMAD.MOV.U32 R35, RZ, RZ, R32 ;  /* 0x000000ffff237224 */ /* 0x000fe200078e0020 */
[----:B------:R-:W-:Y:S01]  /*4200*/  F2FP.F16.F32.PACK_AB R33, R33, R50 ;  /* 0x000000322121723e */ /* 0x000fe200000000ff */
[--C-:B------:R-:W-:Y:S02]  /*4210*/  HADD2.F32 R46, -RZ, R48.reuse.H1_H1 ;  /* 0x30000030ff2e7230 */ /* 0x100fe40000004100 */
[----:B------:R-:W-:Y:S02]  /*4220*/  HADD2.F32 R32, -RZ, R48.H0_H0 ;  /* 0x20000030ff207230 */ /* 0x000fe40000004100 */
[----:B------:R-:W-:Y:S02]  /*4230*/  HADD2.F32 R49, -RZ, R51.H0_H0 ;  /* 0x20000033ff317230 */ /* 0x000fe40000004100 */
[-C--:B------:R-:W-:Y:S01]  /*4240*/  FMUL.FTZ R51, R46, R47.reuse ;  /* 0x0000002f2e337220 */ /* 0x080fe20000410000 */
[----:B------:R-:W-:Y:S01]  /*4250*/  FMUL.FTZ R53, R32, R47 ;  /* 0x0000002f20357220 */ /* 0x000fe20000410000 */
[----:B------:R-:W-:-:S02]  /*4260*/  HADD2.F32 R47, -RZ, R35.H1_H1 ;  /* 0x30000023ff2f7230 */ /* 0x000fc40000004100 */
[-C--:B------:R-:W-:Y:S01]  /*4270*/  FFMA.FTZ R32, R32, R49.reuse, -R51 ;  /* 0x0000003120207223 */ /* 0x080fe20000010833 */
[----:B------:R-:W-:Y:S02]  /*4280*/  HADD2.F32 R51, -RZ, R35.H0_H0 ;  /* 0x20000023ff337230 */ /* 0x000fe40000004100 */
[----:B------:R-:W-:Y:S01]  /*4290*/  FFMA.FTZ R49, R46, R49, R53 ;  /* 0x000000312e317223 */ /* 0x000fe20000010035 */
[----:B------:R-:W-:Y:S02]  /*42a0*/  HADD2.F32 R46, -RZ, R111.H1_H1 ;  /* 0x3000006fff2e7230 */ /* 0x000fe40000004100 */
[-C--:B------:R-:W-:Y:S01]  /*42b0*/  FMUL.FTZ R48, R47, R112.reuse ;  /* 0x000000702f307220 */ /* 0x080fe20000410000 */
[--C-:B------:R-:W-:Y:S02]  /*42c0*/  HADD2.F32 R35, -RZ, R34.reuse.H1_H1 ;  /* 0x30000022ff237230 */ /* 0x100fe40000004100 */
[----:B------:R-:W-:Y:S01]  /*42d0*/  FMUL.FTZ R112, R51, R112 ;  /* 0x0000007033707220 */ /* 0x000fe20000410000 */
[----:B------:R-:W-:-:S02]  /*42e0*/  HADD2.F32 R34, -RZ, R34.H0_H0 ;  /* 0x20000022ff227230 */ /* 0x000fc40000004100 */
[-C--:B------:R-:W-:Y:S01]  /*42f0*/  FFMA.FTZ R48, R51, R46.reuse, -R48 ;  /* 0x0000002e33307223 */ /* 0x080fe20000010830 */
[----:B------:R-:W-:Y:S02]  /*4300*/  HADD2.F32 R111, -RZ, R111.H0_H0 ;  /* 0x2000006fff6f7230 */ /* 0x000fe40000004100 */
[-C--:B------:R-:W-:Y:S01]  /*4310*/  FMUL.FTZ R51, R35, R113.reuse ;  /* 0x0000007123337220 */ /* 0x080fe20000410000 */
[----:B------:R-:W-:Y:S01]  /*4320*/  FFMA.FTZ R47, R47, R46, R112 ;  /* 0x0000002e2f2f7223 */ /* 0x000fe20000010070 */
[C---:B------:R-:W-:Y:S02]  /*4330*/  FMUL.FTZ R52, R34.reuse, R113 ;  /* 0x0000007122347220 */ /* 0x040fe40000410000 */
[-C--:B------:R-:W-:Y:S02]  /*4340*/  FFMA.FTZ R51, R34, R111.reuse, -R51 ;  /* 0x0000006f22337223 */ /* 0x080fe40000010833 */
[----:B------:R-:W-:Y:S01]  /*4350*/  FFMA.FTZ R52, R35, R111, R52 ;  /* 0x0000006f23347223 */ /* 0x000fe20000010034 */
[----:B------:R-:W-:-:S02]  /*4360*/  F2FP.F16.F32.PACK_AB R35, R49, R32 ;  /* 0x000000203123723e */ /* 0x000fc400000000ff */
[----:B------:R-:W-:Y:S02]  /*4370*/  F2FP.F16.F32.PACK_AB R32, R47, R48 ;  /* 0x000000302f20723e */ /* 0x000fe400000000ff */
[----:B------:R-:W-:-:S07]  /*4380*/  F2FP.F16.F32.PACK_AB R34, R52, R51 ;  /* 0x000000333422723e */ /* 0x000fce00000000ff */
.L_x_2368:
[----:B------:R-:W-:Y:S05]  /*4390*/  BSYNC B2 ;  /* 0x0000000000027941 */ /* 0x000fea0003800000 */
.L_x_2367:
[----:B------:R4:W-:Y:S02]  /*43a0*/  STG.E.128 desc[UR60][R36.64+0x60], R32 ;  /* 0x0000602024007986 */ /* 0x0009e4000c101d3c */
.L_x_2366:
[----:B------:R-:W-:Y:S05]  /*43b0*/  BSYNC B1 ;  /* 0x0000000000017941 */ /* 0x000fea0003800000 */
.L_x_2365:
        /* <DEDUP_REMOVED lines=26> */
[-C--:B------:R-:W-:Y:S01]  /*4560*/  FFMA.FTZ R35, R35, R45.reuse, -R46 ;  /* 0x0000002d23237223 */ /* 0x080fe2000001082e */
[----:B------:R-:W-:Y:S01]  /*4570*/  FFMA.FTZ R44, R44, R45, R47 ;  /* 0x0000002d2c2c7223 */ /* 0x000fe2000001002f */
[----:B------:R-:W-:-:S02]  /*4580*/  HADD2.F32 R43, -RZ, R32.H1_H1 ;  /* 0x30000020ff2b7230 */ /* 0x000fc40000004100 */
[--C-:B------:R-:W-:Y:S01]  /*4590*/  HADD2.F32 R47, -RZ, R107.reuse.H0_H0 ;  /* 0x2000006bff2f7230 */ /* 0x100fe20000004100 */
[----:B------:R-:W-:Y:S01]  /*45a0*/  F2FP.F16.F32.PACK_AB R33, R42, R33 ;  /* 0x000000212a21723e */ /* 0x000fe200000000ff */
[----:B------:R-:W-:Y:S01]  /*45b0*/  HADD2.F32 R32, -RZ, R32.H0_H0 ;  /* 0x20000020ff207230 */ /* 0x000fe20000004100 */
[----:B------:R-:W-:Y:S01]  /*45c0*/  F2FP.F16.F32.PACK_AB R35, R44, R35 ;  /* 0x000000232c23723e */ /* 0x000fe200000000ff */
[--C-:B------:R-:W-:Y:S02]  /*45d0*/  HADD2.F32 R45, -RZ, R34.reuse.H1_H1 ;  /* 0x30000022ff2d7230 */ /* 0x100fe40000004100 */
[-C--:B------:R-:W-:Y:S01]  /*45e0*/  FMUL.FTZ R49, R43, R47.reuse ;  /* 0x0000002f2b317220 */ /* 0x080fe20000410000 */
[----:B------:R-:W-:Y:S02]  /*45f0*/  HADD2.F32 R107, -RZ, R107.H1_H1 ;  /* 0x3000006bff6b7230 */ /* 0x000fe40000004100 */
[----:B------:R-:W-:Y:S01]  /*4600*/  FMUL.FTZ R48, R32, R47 ;  /* 0x0000002f20307220 */ /* 0x000fe20000410000 */
[----:B------:R-:W-:-:S02]  /*4610*/  HADD2.F32 R34, -RZ, R34.H0_H0 ;  /* 0x20000022ff227230 */ /* 0x000fc40000004100 */
[--C-:B------:R-:W-:Y:S02]  /*4620*/  HADD2.F32 R46, -RZ, R108.reuse.H1_H1 ;  /* 0x3000006cff2e7230 */ /* 0x100fe40000004100 */
[-C--:B------:R-:W-:Y:S01]  /*4630*/  FMUL.FTZ R47, R45, R107.reuse ;  /* 0x0000006b2d2f7220 */ /* 0x080fe20000410000 */
[----:B------:R-:W-:Y:S02]  /*4640*/  HADD2.F32 R108, -RZ, R108.H0_H0 ;  /* 0x2000006cff6c7230 */ /* 0x000fe40000004100 */
[----:B------:R-:W-:Y:S01]  /*4650*/  FMUL.FTZ R50, R34, R107 ;  /* 0x0000006b22327220 */ /* 0x000fe20000410000 */
[-C--:B------:R-:W-:Y:S01]  /*4660*/  FFMA.FTZ R49, R32, R46.reuse, -R49 ;  /* 0x0000002e20317223 */ /* 0x080fe20000010831 */
[----:B------:R-:W-:Y:S01]  /*4670*/  FFMA.FTZ R48, R43, R46, R48 ;  /* 0x0000002e2b307223 */ /* 0x000fe20000010030 */
[-C--:B------:R-:W-:Y:S01]  /*4680*/  FFMA.FTZ R47, R34, R108.reuse, -R47 ;  /* 0x0000006c222f7223 */ /* 0x080fe2000001082f */
[----:B------:R-:W-:-:S03]  /*4690*/  FFMA.FTZ R50, R45, R108, R50 ;  /* 0x0000006c2d327223 */ /* 0x000fc60000010032 */
[----:B------:R-:W-:Y:S02]  /*46a0*/  F2FP.F16.F32.PACK_AB R32, R48, R49 ;  /* 0x000000313020723e */ /* 0x000fe400000000ff */
[----:B------:R-:W-:-:S07]  /*46b0*/  F2FP.F16.F32.PACK_AB R34, R50, R47 ;  /* 0x0000002f3222723e */ /* 0x000fce00000000ff */
.L_x_2372:
[----:B------:R-:W-:Y:S05]  /*46c0*/  BSYNC B2 ;  /* 0x0000000000027941 */ /* 0x000fea0003800000 */
.L_x_2371:
[----:B------:R1:W-:Y:S02]  /*46d0*/  STG.E.128 desc[UR60][R36.64+0x80], R32 ;  /* 0x0000802024007986 */ /* 0x0003e4000c101d3c */
.L_x_2370:
[----:B------:R-:W-:Y:S05]  /*46e0*/  BSYNC B1 ;  /* 0x0000000000017941 */ /* 0x000fea0003800000 */
.L_x_2369:
        /* <DEDUP_REMOVED lines=36> */
[--C-:B------:R-:W-:Y:S02]  /*4930*/  HADD2.F32 R35, -RZ, R92.reuse.H0_H0 ;  /* 0x2000005cff237230 */ /* 0x100fe40000004100 */
[----:B------:R-:W-:Y:S01]  /*4940*/  FMUL.FTZ R40, R32, R40 ;  /* 0x0000002820287220 */ /* 0x000fe20000410000 */
        /* <DEDUP_REMOVED lines=10> */
.L_x_2374:
[----:B------:R-:W-:Y:S05]  /*49f0*/  BSYNC B1 ;  /* 0x0000000000017941 */ /* 0x000fea0003800000 */
.L_x_2373:
[----:B------:R1:W-:Y:S01]  /*4a00*/  STG.E.128 desc[UR60][R36.64+0xa0], R32 ;  /* 0x0000a02024007986 */ /* 0x0003e2000c101d3c */
[----:B------:R-:W-:Y:S05]  /*4a10*/  BRA `(.L_x_2352) ;  /* 0x0000002000c87947 */ /* 0x000fea0003800000 */
.L_x_2346:
        /* <DEDUP_REMOVED lines=15> */
[----:B------:R-:W-:-:S04]  /*4b10*/  LEA.HI R32, R32, R33, RZ, 0x1 ;  /* 0x0000002120207211 */ /* 0x000fc800078f08ff */
[----:B------:R-:W-:-:S04]  /*4b20*/  SHF.R.S32.HI R32, RZ, 0x1, R32 ;  /* 0x00000001ff207819 */ /* 0x000fc80000011420 */
[----:B------:R-:W-:Y:S02]  /*4b30*/  ISETP.GE.AND P4, PT, R32, R87, PT ;  /* 0x000000572000720c */ /* 0x000fe40003f86270 */
[----:B------:R-:W-:-:S11]  /*4b40*/  CS2R R32, SRZ ;  /* 0x0000000000207805 */ /* 0x000fd6000001ff00 */
[----:B------:R-:W-:Y:S05]  /*4b50*/  @P4 BRA `(.L_x_2376) ;  /* 0x0000000000804947 */ /* 0x000fea0003800000 */
[----:B------:R-:W2:Y:S01]  /*4b60*/  LDL.64 R62, [R1+0x40] ;  /* 0x00004000013e7983 */ /* 0x000ea20000100a00 */
        /* <DEDUP_REMOVED lines=21> */
[----:B--2---:R-:W-:-:S13]  /*4cc0*/  ISETP.GE.AND P3, PT, R62, R104, PT ;  /* 0x000000683e00720c */ /* 0x004fda0003f66270 */
[----:B------:R-:W5:Y:S04]  /*4cd0*/  @!P3 LDG.E.128 R40, desc[UR60][R44.64] ;  /* 0x0000003c2c28b981 */ /* 0x000f68000c1e1d00 */
[----:B------:R-:W5:Y:S01]  /*4ce0*/  @!P3 LDG.E.128 R52, desc[UR60][R56.64] ;  /* 0x0000003c3834b981 */ /* 0x000f62000c1e1d00 */
[----:B------:R-:W-:-:S13]  /*4cf0*/  ISETP.GE.AND P3, PT, R0, R104, PT ;  /* 0x000000680000720c */ /* 0x000fda0003f66270 */
[----:B------:R-:W5:Y:S04]  /*4d00*/  @!P3 LDG.E.128 R36, desc[UR60][R44.64+0x20] ;  /* 0x0000203c2c24b981 */ /* 0x000f68000c1e1d00 */
[----:B------:R-:W5:Y:S01]  /*4d10*/  @!P3 LDG.E.128 R48, desc[UR60][R56.64+0x20] ;  /* 0x0000203c3830b981 */ /* 0x000f62000c1e1d00 */
[----:B------:R-:W-:-:S13]  /*4d20*/  ISETP.GE.AND P3, PT, R4, R104, PT ;  /* 0x000000680400720c */ /* 0x000fda0003f66270 */
[----:B------:R0:W5:Y:S02]  /*4d30*/  @!P3 LDG.E.128 R32, desc[UR60][R44.64+0x40] ;  /* 0x0000403c2c20b981 */ /* 0x000164000c1e1d00 */
[----:B0-----:R-:W-:-:S06]  /*4d40*/  CS2R R44, SRZ ;  /* 0x00000000002c7805 */ /* 0x001fcc000001ff00 */
[----:B------:R0:W5:Y:S02]  /*4d50*/  @!P3 LDG.E.128 R44, desc[UR60][R56.64+0x40] ;  /* 0x0000403c382cb981 */ /* 0x000164000c1e1d00 */
.L_x_2376:
[----:B------:R-:W-:Y:S05]  /*4d60*/  BSYNC B1 ;  /* 0x0000000000017941 */ /* 0x000fea0003800000 */
.L_x_2375:
        /* <DEDUP_REMOVED lines=47> */
.L_x_2377:
[----:B------:R-:W2:Y:S01]  /*5060*/  LDL R56, [R1+0xa8] ;  /* 0x0000a80001387983 */ /* 0x000ea20000100800 */
[----:B------:R-:W-:Y:S01]  /*5070*/  IMAD R20, R144, 0x8, R22 ;  /* 0x0000000890147824 */ /* 0x000fe200078e0216 */
[----:B------:R-:W-:Y:S01]  /*5080*/  BSSY B1, `(.L_x_2378) ;  /* 0x0000004000017945 */ /* 0x000fe20003800000 */
[----:B--2---:R-:W-:-:S04]  /*5090*/  SHF.L.U32 R88, R56, 0x1f, RZ ;  /* 0x0000001f38587819 */ /* 0x004fc800000006ff */
[----:B------:R-:W0:Y:S02]  /*50a0*/  SYNCS.PHASECHK.TRANS64.TRYWAIT P5, [R20+URZ+0x31c90], R88 ;  /* 0x031c9058140075a7 */ /* 0x000e2400080a017f */
[----:B0-----:R-:W-:Y:S05]  /*50b0*/  @!P5 BRA `(.L_x_2379) ;  /* 0x00000218001cd947 */ /* 0x001fea0003800000 */
.L_x_2661:
[----:B------:R-:W-:Y:S05]  /*50c0*/  BSYNC B1 ;  /* 0x0000000000017941 */ /* 0x000fea0003800000 */
.L_x_2378:
[----:B------:R-:W-:Y:S05]  /*50d0*/  @P4 BRA `(.L_x_2352) ;  /* 0x0000001c00184947 */ /* 0x000fea0003800000 */
[----:B------:R-:W1:Y:S01]  /*50e0*/  S2R R56, SR_TID.X ;  /* 0x0000000000387919 */ /* 0x000e620000002100 */
[----:B------:R-:W2:Y:S01]  /*50f0*/  LDC R107, c[0x0][0x2f4] ;  /* 0x0000bd00ff6b7b82 */ /* 0x000ea20000000800 */
[----:B------:R-:W-:Y:S01]  /*5100*/  ISETP.NE.AND P4, PT, R11, RZ, PT ;  /* 0x000000ff0b00720c */ /* 0x000fe20003f85270 */
[----:B------:R-:W-:Y:S01]  /*5110*/  ULDC.64 UR4, c[0x0][0x300] ;  /* 0x0000c00000047ab9 */ /* 0x000fe20000000a00 */
[----:B------:R-:W-:Y:S01]  /*5120*/  IMAD.MOV.U32 R93, RZ, RZ, R92 ;  /* 0x000000ffff5d7224 */ /* 0x000fe200078e005c */
[----:B------:R-:W-:Y:S01]  /*5130*/  BSSY B1, `(.L_x_2380) ;  /* 0x0000092000017945 */ /* 0x000fe20003800000 */
[----:B------:R-:W-:Y:S02]  /*5140*/  IMAD.MOV.U32 R92, RZ, RZ, R60 ;  /* 0x000000ffff5c7224 */ /* 0x000fe400078e003c */
[----:B--2---:R-:W-:Y:S02]  /*5150*/  IMAD.IADD R111, R107, 0x1, -R106 ;  /* 0x000000016b6f7824 */ /* 0x004fe400078e0a6a */
[----:B-1----:R-:W-:-:S02]  /*5160*/  VIADD R58, R56, 0xffffff80 ;  /* 0xffffff80383a7836 */ /* 0x002fc40000000000 */
[C---:B------:R-:W-:Y:S02]  /*5170*/  VIADD R57, R56.reuse, 0xffffff80 ;  /* 0xffffff8038397836 */ /* 0x040fe40000000000 */
[C---:B------:R-:W-:Y:S02]  /*5180*/  VIADD R59, R56.reuse, 0xffffff80 ;  /* 0xffffff80383b7836 */ /* 0x040fe40000000000 */
[----:B------:R-:W-:Y:S01]  /*5190*/  VIADD R56, R56, 0xffffff80 ;  /* 0xffffff8038387836 */ /* 0x000fe20000000000 */
[----:B------:R-:W-:-:S04]  /*51a0*/  LEA.HI R57, R57, R58, RZ, 0x1 ;  /* 0x0000003a39397211 */ /* 0x000fc800078f08ff */
[----:B------:R-:W-:Y:S02]  /*51b0*/  LEA.HI R56, R56, R59, RZ, 0x1 ;  /* 0x0000003b38387211 */ /* 0x000fe400078f08ff */
[----:B------:R-:W-:Y:S02]  /*51c0*/  SHF.R.S32.HI R57, RZ, 0x1, R57 ;  /* 0x00000001ff397819 */ /* 0x000fe40000011439 */
[----:B------:R-:W-:-:S03]  /*51d0*/  SHF.R.S32.HI R56, RZ, 0x1, R56 ;  /* 0x00000001ff387819 */ /* 0x000fc60000011438 */
[----:B------:R-:W-:Y:S01]  /*51e0*/  IMAD.WIDE.U32 R92, R57, UR4, R92 ;  /* 0x00000004395c7c25 */ /* 0x000fe2000f8e005c */
[----:B------:R-:W-:-:S05]  /*51f0*/  SHF.R.S32.HI R56, RZ, 0x1f, R56 ;  /* 0x0000001fff387819 */ /* 0x000fca0000011438 */
[----:B------:R-:W-:-:S04]  /*5200*/  IMAD R56, R56, UR4, RZ ;  /* 0x0000000438387c24 */ /* 0x000fc8000f8e02ff */
[----:B------:R-:W-:-:S04]  /*5210*/  IMAD R56, R57, UR5, R56 ;  /* 0x0000000539387c24 */ /* 0x000fc8000f8e0238 */
[----:B------:R-:W-:Y:S01]  /*5220*/  IMAD.IADD R108, R56, 0x1, R93 ;  /* 0x00000001386c7824 */ /* 0x000fe200078e025d */
[----:B------:R-:W-:Y:S06]  /*5230*/  @!P4 BRA `(.L_x_2381) ;  /* 0x000000080004c947 */ /* 0x000fec0003800000 */
[----:B------:R-:W2:Y:S04]  /*5240*/  LDL R62, [R1+0xb8] ;  /* 0x0000b800013e7983 */ /* 0x000ea80000100800 */
[----:B------:R-:W3:Y:S04]  /*5250*/  LDL R58, [R1+0xbc] ;  /* 0x0000bc00013a7983 */ /* 0x000ee80000100800 */
[----:B------:R-:W4:Y:S04]  /*5260*/  LDL R59, [R1+0xc0] ;  /* 0x0000c000013b7983 */ /* 0x000f280000100800 */
[----:B------:R-:W5:Y:S01]  /*5270*/  LDL.64 R114, [R1+0x40] ;  /* 0x0000400001727983 */ /* 0x000f620000100a00 */
        /* <DEDUP_REMOVED lines=8> */
[----:B------:R-:W-:Y:S01]  /*5300*/  SHF.R.S32.HI R57, RZ, 0x2, R57 ;  /* 0x00000002ff397819 */ /* 0x000fe20000011439 */
        /* <DEDUP_REMOVED lines=11> */
[----:B-----5:R-:W-:-:S13]  /*53c0*/  ISETP.GE.AND P4, PT, R114, R104, PT ;  /* 0x000000687200720c */ /* 0x020fda0003f86270 */
        /* <DEDUP_REMOVED lines=91> */
.L_x_2383:
[----:B------:R-:W-:Y:S05]  /*5980*/  BSYNC B2 ;  /* 0x0000000000027941 */ /* 0x000fea0003800000 */
.L_x_2382:
        /* <DEDUP_REMOVED lines=12> */
.L_x_2381:
[----:B------:R-:W-:Y:S05]  /*5a50*/  BSYNC B1 ;  /* 0x0000000000017941 */ /* 0x000fea0003800000 */
.L_x_2380:
        /* <DEDUP_REMOVED lines=118> */
.L_x_2387:
[----:B------:R-:W-:Y:S05]  /*61c0*/  BSYNC B2 ;  /* 0x0000000000027941 */ /* 0x000fea0003800000 */
.L_x_2386:
        /* <DEDUP_REMOVED lines=12> */
.L_x_2385:
[----:B------:R-:W-:Y:S05]  /*6290*/  BSYNC B1 ;  /* 0x0000000000017941 */ /* 0x000fea0003800000 */
.L_x_2384:
[----:B------:R-:W-:-:S13]  /*62a0*/  ISETP.NE.AND P4, PT, R13, RZ, PT ;  /* 0x000000ff0d00720c */ /* 0x000fda0003f85270 */
[----:B------:R-:W-:Y:S05]  /*62b0*/  @!P4 BRA `(.L_x_2352) ;  /* 0x0000000800a0c947 */ /* 0x000fea0003800000 */
[----:B---3--:R-:W3:Y:S04]  /*62c0*/  LDL R36, [R1] ;  /* 0x0000000001247983 */ /* 0x008ee80000100800 */
        /* <DEDUP_REMOVED lines=118> */
.L_x_2389:
[----:B------:R-:W-:Y:S05]  /*6a30*/  BSYNC B1 ;  /* 0x0000000000017941 */ /* 0x000fea0003800000 */
.L_x_2388:
        /* <DEDUP_REMOVED lines=10> */
.L_x_2345:
[----:B------:R-:W2:Y:S02]  /*6ae0*/  LDL R32, [R1+0xac] ;  /* 0x0000ac0001207983 */ /* 0x000ea40000100800 */
[----:B--2---:R-:W-:-:S13]  /*6af0*/  ISETP.NE.AND P3, PT, R32, 0x3, PT ;  /* 0x000000032000780c */ /* 0x004fda0003f65270 */
[----:B------:R-:W-:Y:S05]  /*6b00*/  @!P3 BRA `(.L_x_2390) ;  /* 0x000000000004b947 */ /* 0x000fea0003800000 */
[----:B------:R-:W-:Y:S01]  /*6b10*/  BPT.TRAP 0x1 ;  /* 0x000000040000795c */ /* 0x000fe20000300000 */
.L_x_2390:
[----:B------:R-:W2:Y:S01]  /*6b20*/  LDL R32, [R1+0xa8] ;  /* 0x0000a80001207983 */ /* 0x000ea20000100800 */
[----:B------:R-:W-:Y:S01]  /*6b30*/  IMAD R20, R144, 0x8, R22 ;  /* 0x0000000890147824 */ /* 0x000fe200078e0216 */
[----:B------:R-:W-:Y:S01]  /*6b40*/  BSSY B1, `(.L_x_2391) ;  /* 0x0000006000017945 */ /* 0x000fe20003800000 */
[----:B------:R-:W-:-:S05]  /*6b50*/  IMAD R87, R16, -0x90, R2 ;  /* 0xffffff7010577824 */ /* 0x000fca00078e0202 */
[----:B------:R-:W-:Y:S02]  /*6b60*/  VIMNMX R87, R87, 0x90, PT ;  /* 0x0000009057577848 */ /* 0x000fe40003fe0100 */
[----:B--2---:R-:W-:-:S04]  /*6b70*/  SHF.L.U32 R88, R32, 0x1f, RZ ;  /* 0x0000001f20587819 */ /* 0x004fc800000006ff */
[----:B------:R-:W0:Y:S02]  /*6b80*/  SYNCS.PHASECHK.TRANS64.TRYWAIT P4, [R20+URZ+0x31c90], R88 ;  /* 0x031c9058140075a7 */ /* 0x000e24000808017f */
[----:B0-----:R-:W-:Y:S05]  /*6b90*/  @!P4 BRA `(.L_x_2392) ;  /* 0x000001fc0078c947 */ /* 0x001fea0003800000 */
.L_x_2662:
[----:B------:R-:W-:Y:S05]  /*6ba0*/  BSYNC B1 ;  /* 0x0000000000017941 */ /* 0x000fea0003800000 */
.L_x_2391:
[----:B------:R-:W1:Y:S02]  /*6bb0*/  S2R R32, SR_TID.X ;  /* 0x0000000000207919 */ /* 0x000e640000002100 */
[C---:B-1----:R-:W-:Y:S02]  /*6bc0*/  VIADD R33, R32.reuse, 0xffffff80 ;  /* 0xffffff8020217836 */ /* 0x042fe40000000000 */
[----:B------:R-:W-:-:S05]  /*6bd0*/  VIADD R32, R32, 0xffffff80 ;  /* 0xffffff8020207836 */ /* 0x000fca0000000000 */
[----:B------:R-:W-:-:S04]  /*6be0*/  LEA.HI R32, R32, R33, RZ, 0x1 ;  /* 0x0000002120207211 */ /* 0x000fc800078f08ff */
[----:B------:R-:W-:-:S04]  /*6bf0*/  SHF.R.S32.HI R32, RZ, 0x1, R32 ;  /* 0x00000001ff207819 */ /* 0x000fc80000011420 */
        /* <DEDUP_REMOVED lines=20> */
.L_x_2352:
[----:B------:R-:W-:Y:S05]  /*6d40*/  BSYNC B0 ;  /* 0x0000000000007941 */ /* 0x000fea0003800000 */
.L_x_2344:
        /* <DEDUP_REMOVED lines=17> */
.L_x_2394:
[----:B------:R-:W-:Y:S05]  /*6e60*/  BSYNC B0 ;  /* 0x0000000000007941 */ /* 0x000fea0003800000 */
.L_x_2393:
[----:B------:R-:W2:Y:S01]  /*6e70*/  SYNCS.PHASECHK.TRANS64.TRYWAIT P3, [R20+URZ+0x31cb0], R88 ;  /* 0x031cb058140075a7 */ /* 0x000ea2000806017f */
[----:B------:R-:W-:Y:S04]  /*6e80*/  BSSY B0, `(.L_x_2395) ;  /* 0x0000002000007945 */ /* 0x000fe80003800000 */
[----:B--2---:R-:W-:Y:S05]  /*6e90*/  @!P3 BRA `(.L_x_2396) ;  /* 0x000001f800ccb947 */ /* 0x004fea0003800000 */
.L_x_2663:
[----:B------:R-:W-:Y:S05]  /*6ea0*/  BSYNC B0 ;  /* 0x0000000000007941 */ /* 0x000fea0003800000 */
.L_x_2395:
[----:B-1----:R-:W1:Y:S01]  /*6eb0*/  S2R R32, SR_TID.X ;  /* 0x0000000000207919 */ /* 0x002e620000002100 */
[----:B------:R-:W-:Y:S01]  /*6ec0*/  BSSY B0, `(.L_x_2397) ;  /* 0x0000026000007945 */ /* 0x000fe20003800000 */
[C---:B-1----:R-:W-:Y:S02]  /*6ed0*/  VIADD R33, R32.reuse, 0xffffff80 ;  /* 0xffffff8020217836 */ /* 0x042fe40000000000 */
[----:B------:R-:W-:-:S05]  /*6ee0*/  VIADD R32, R32, 0xffffff80 ;  /* 0xffffff8020207836 */ /* 0x000fca0000000000 */
[----:B------:R-:W-:-:S04]  /*6ef0*/  LEA.HI R32, R32, R33, RZ, 0x1 ;  /* 0x0000002120207211 */ /* 0x000fc800078f08ff */
[----:B------:R-:W-:-:S04]  /*6f00*/  SHF.R.S32.HI R32, RZ, 0x1, R32 ;  /* 0x00000001ff207819 */ /* 0x000fc80000011420 */
[----:B------:R-:W-:-:S13]  /*6f10*/  ISETP.GE.AND P3, PT, R32, R87, PT ;  /* 0x000000572000720c */ /* 0x000fda0003f66270 */
[----:B------:R-:W-:Y:S05]  /*6f20*/  @P3 BRA `(.L_x_2398) ;  /* 0x00000000007c3947 */ /* 0x000fea0003800000 */
[----:B------:R-:W3:Y:S01]  /*6f30*/  LDL.64 R38, [R1+0x40] ;  /* 0x0000400001267983 */ /* 0x000ee20000100a00 */
[----:B------:R-:W-:Y:S01]  /*6f40*/  IMAD.WIDE R34, R16, 0x90, R74 ;  /* 0x0000009010227825 */ /* 0x000fe200078e024a */
[----:B------:R-:W-:-:S03]  /*6f50*/  ULDC.64 UR4, c[0x0][0x328] ;  /* 0x0000ca0000047ab9 */ /* 0x000fc60000000a00 */
[----:B------:R-:W-:Y:S02]  /*6f60*/  IMAD R35, R35, UR4, RZ ;  /* 0x0000000423237c24 */ /* 0x000fe4000f8e02ff */
[----:B------:R-:W-:Y:S02]  /*6f70*/  IMAD.MOV.U32 R32, RZ, RZ, R26 ;  /* 0x000000ffff207224 */ /* 0x000fe400078e001a */
        /* <DEDUP_REMOVED lines=8> */
[----:B---3--:R-:W-:-:S13]  /*7000*/  ISETP.GE.AND P3, PT, R38, UR4, PT ;  /* 0x0000000426007c0c */ /* 0x008fda000bf66270 */
        /* <DEDUP_REMOVED lines=17> */
.L_x_2398:
[----:B------:R-:W-:Y:S05]  /*7120*/  BSYNC B0 ;  /* 0x0000000000007941 */ /* 0x000fea0003800000 */
.L_x_2397:
[----:B------:R-:W3:Y:S01]  /*7130*/  LDL.LU R21, [R1+0xa8] ;  /* 0x0000a80001157983 */ /* 0x000ee20000300800 */
[----:B0-2---:R-:W-:Y:S02]  /*7140*/  @!P4 VIADD R20, R20, 0x31cc0 ;  /* 0x00031cc01414c836 */ /* 0x005fe40000000000 */
[----:B------:R-:W-:Y:S01]  /*7150*/  VIADD R144, R144, 0x1 ;  /* 0x0000000190907836 */ /* 0x000fe20000000000 */
[----:B------:R-:W-:Y:S01]  /*7160*/  @!PT LDS RZ, [RZ] ;  /* 0x00000000fffff984 */ /* 0x000fe20000000800 */
[----:B------:R-:W-:Y:S01]  /*7170*/  @!PT LDS RZ, [RZ] ;  /* 0x00000000fffff984 */ /* 0x000fe20000000800 */
[----:B------:R-:W-:Y:S01]  /*7180*/  @!PT LDS RZ, [RZ] ;  /* 0x00000000fffff984 */ /* 0x000fe20000000800 */
[----:B------:R-:W-:Y:S01]  /*7190*/  @!PT LDS RZ, [RZ] ;  /* 0x00000000fffff984 */ /* 0x000fe20000000800 */
[----:B------:R0:W-:Y:S06]  /*71a0*/  MEMBAR.ALL.CTA ;  /* 0x0000000000007992 */ /* 0x0001ec0000008000 */
[----:B0-----:R-:W0:Y:S01]  /*71b0*/  FENCE.VIEW.ASYNC.S ;  /* 0x00000000000073c6 */ /* 0x001e220000000000 */
[----:B------:R-:W-:Y:S01]  /*71c0*/  @!P4 PRMT R20, RZ, 0x654, R20 ;  /* 0x00000654ff14c816 */ /* 0x000fe20000000014 */
[----:B0-----:R0:W-:Y:S01]  /*71d0*/  BAR.SYNC.DEFER_BLOCKING R109, 0x80 ;  /* 0x0002006d0000751d */ /* 0x0011e20000010000 */
[----:B------:R-:W-:-:S04]  /*71e0*/  ISETP.NE.AND P3, PT, R144, 0x2, PT ;  /* 0x000000029000780c */ /* 0x000fc80003f65270 */
[----:B------:R-:W-:Y:S01]  /*71f0*/  SEL R144, R144, RZ, P3 ;  /* 0x000000ff90907207 */ /* 0x000fe20001800000 */
[----:B------:R2:W-:Y:S02]  /*7200*/  @!P4 SYNCS.ARRIVE.TRANS64.RED.A1T0 RZ, [R20+URZ], RZ ;  /* 0x000000ff14ffc9a7 */ /* 0x0005e4000810043f */
[----:B--2---:R-:W-:-:S04]  /*7210*/  SEL R20, RZ, 0x1, P3 ;  /* 0x00000001ff147807 */ /* 0x004fc80001800000 */
[----:B---3--:R-:W-:-:S05]  /*7220*/  LOP3.LUT R21, R21, R20, RZ, 0x3c, !PT ;  /* 0x0000001415157212 */ /* 0x008fca00078e3cff */
[----:B------:R0:W-:Y:S01]  /*7230*/  STL [R1+0xa8], R21 ;  /* 0x0000a81501007387 */ /* 0x0001e20000100800 */
[----:B------:R-:W-:Y:S05]  /*7240*/  @P2 BRA `(.L_x_2399) ;  /* 0xffffffb800882947 */ /* 0x000fea000383ffff */
[----:B0-----:R-:W0:Y:S01]  /*7250*/  S2R R21, SR_TID.X ;  /* 0x0000000000157919 */ /* 0x001e220000002100 */
[----:B------:R-:W-:Y:S02]  /*7260*/  PLOP3.LUT P0, PT, PT, PT, PT, 0x8, 0x0 ;  /* 0x000000000000781c */ /* 0x000fe40003f0e170 */
[----:B0-----:R-:W-:-:S04]  /*7270*/  SHF.R.U32.HI R21, RZ, 0x7, R21 ;  /* 0x00000007ff157819 */ /* 0x001fc80000011615 */
[----:B------:R-:W-:-:S13]  /*7280*/  ISETP.NE.AND P5, PT, R21, 0x1, PT ;  /* 0x000000011500780c */ /* 0x000fda0003fa5270 */
[----:B------:R-:W-:Y:S06]  /*7290*/  @!P5 BAR.ARV 0x9, 0x100 ;  /* 0x024400000000db1d */ /* 0x000fec0000002000 */
.L_x_2339:
[----:B------:R-:W2:Y:S01]  /*72a0*/  LDL R6, [R1+0xf4] ;  /* 0x0000f40001067983 */ /* 0x000ea20000100800 */
[----:B------:R-:W0:Y:S03]  /*72b0*/  LDC R0, c[0x0][0x448] ;  /* 0x00011200ff007b82 */ /* 0x000e260000000800 */
[----:B------:R-:W3:Y:S04]  /*72c0*/  LDL R5, [R1+0xdc] ;  /* 0x0000dc0001057983 */ /* 0x000ee80000100800 */
[----:B------:R-:W3:Y:S01]  /*72d0*/  LDL R4, [R1+0xec] ;  /* 0x0000ec0001047983 */ /* 0x000ee20000100800 */
[----:B------:R-:W-:Y:S01]  /*72e0*/  IMAD.MOV.U32 R96, RZ, RZ, RZ ;  /* 0x000000ffff607224 */ /* 0x000fe200078e00ff */
[----:B0-----:R-:W-:-:S13]  /*72f0*/  ISETP.NE.AND P1, PT, R0, 0x1, PT ;  /* 0x000000010000780c */ /* 0x001fda0003f25270 */
[----:B------:R-:W0:Y:S08]  /*7300*/  @P1 LDC R3, c[0x0][0x44c] ;  /* 0x00011300ff031b82 */ /* 0x000e300000000800 */
[----:B------:R-:W4:Y:S01]  /*7310*/  @P1 LDC R2, c[0x0][0x450] ;  /* 0x00011400ff021b82 */ /* 0x000f220000000800 */
[----:B--2---:R-:W-:-:S04]  /*7320*/  VIADD R0, R6, 0xbf ;  /* 0x000000bf06007836 */ /* 0x004fc80000000000 */
[----:B0-----:R-:W-:Y:S01]  /*7330*/  @P1 IMAD.HI.U32 R3, R0, R3, RZ ;  /* 0x0000000300031227 */ /* 0x001fe200078e00ff */
[----:B---3--:R-:W-:-:S04]  /*7340*/  IADD3 R5, R4, 0x90, -R5 ;  /* 0x0000009004057810 */ /* 0x008fc80007ffe805 */
[----:B----4-:R-:W-:-:S05]  /*7350*/  @P1 SHF.R.U32.HI R0, RZ, R2, R3 ;  /* 0x00000002ff001219 */ /* 0x010fca0000011603 */
[----:B------:R-:W-:-:S04]  /*7360*/  IMAD.IADD R0, R5, 0x1, R0 ;  /* 0x0000000105007824 */ /* 0x000fc800078e0200 */
[----:B------:R-:W-:-:S05]  /*7370*/  IMAD.HI R0, R0, 0x38e38e39, RZ ;  /* 0x38e38e3900007827 */ /* 0x000fca00078e02ff */
[----:B------:R-:W-:-:S04]  /*7380*/  SHF.R.U32.HI R3, RZ, 0x1f, R0 ;  /* 0x0000001fff037819 */ /* 0x000fc80000011600 */
[----:B------:R-:W-:-:S04]  /*7390*/  LEA.HI.SX32 R3, R0, R3, 0x1b ;  /* 0x0000000300037211 */ /* 0x000fc800078fdaff */
[----:B------:R-:W-:-:S04]  /*73a0*/  VIMNMX R9, R110, R3, PT ;  /* 0x000000036e097248 */ /* 0x000fc80003fe0100 */
[----:B------:R-:W-:Y:S01]  /*73b0*/  ISETP.GE.AND P1, PT, R9, 0x1, PT ;  /* 0x000000010900780c */ /* 0x000fe20003f26270 */
[----:B------:R-:W-:-:S12]  /*73c0*/  @P0 BRA `(.L_x_2400) ;  /* 0x00000000000c0947 */ /* 0x000fd80003800000 */
[----:B------:R-:W0:Y:S01]  /*73d0*/  FENCE.VIEW.ASYNC.G ;  /* 0x00000000000073c6 */ /* 0x000e220000000100 */
[----:B------:R-:W-:Y:S05]  /*73e0*/  WARPSYNC.ALL ;  /* 0x0000000000007948 */ /* 0x000fea0003800000 */
[----:B0-----:R-:W-:Y:S06]  /*73f0*/  BAR.ARV 0xc, 0x200 ;  /* 0x0308000000007b1d */ /* 0x001fec0000002000 */
.L_x_2400:
[----:B------:R-:W-:Y:S04]  /*7400*/  BSSY B0, `(.L_x_2401) ;  /* 0x0000021000007945 */ /* 0x000fe80003800000 */
[----:B------:R-:W-:Y:S05]  /*7410*/  @!P1 BRA `(.L_x_2402) ;  /* 0x00000000007c9947 */ /* 0x000fea0003800000 */
[----:B------:R-:W2:Y:S01]  /*7420*/  LDL R0, [R1+0x108] ;  /* 0x0001080001007983 */ /* 0x000ea20000100800 */
[----:B------:R-:W-:Y:S01]  /*7430*/  ULDC UR4, c[0x0][0x9f0] ;  /* 0x00027c0000047ab9 */ /* 0x000fe20000000800 */
[----:B--2---:R-:W-:-:S04]  /*7440*/  ISETP.NE.AND P0, PT, R0, RZ, PT ;  /* 0x000000ff0000720c */ /* 0x004fc80003f05270 */
[----:B------:R-:W-:-:S04]  /*7450*/  SEL R6, R0, UR4, P0 ;  /* 0x0000000400067c07 */ /* 0x000fc80008000000 */
[-C--:B------:R-:W-:Y:S02]  /*7460*/  IABS R5, R6.reuse ;  /* 0x0000000600057213 */ /* 0x080fe40000000000 */
        /* <DEDUP_REMOVED lines=26> */
.L_x_2402:
[----:B------:R-:W-:Y:S05]  /*7610*/  BSYNC B0 ;  /* 0x0000000000007941 */ /* 0x000fea0003800000 */
.L_x_2401:
[----:B------:R-:W2:Y:S01]  /*7620*/  LDL R0, [R1+0x120] ;  /* 0x0001200001007983 */ /* 0x000ea20000100800 */
[----:B------:R-:W-:Y:S02]  /*7630*/  PLOP3.LUT P0, PT, PT, PT, PT, 0x80, 0x0 ;  /* 0x000000000000781c */ /* 0x000fe40003f0f070 */
        /* <DEDUP_REMOVED lines=18> */
[----:B-1----:R-:W-:Y:S02]  /*7760*/  CS2R R36, SRZ ;  /* 0x0000000000247805 */ /* 0x002fe4000001ff00 */
[----:B------:R-:W-:Y:S02]  /*7770*/  CS2R R34, SRZ ;  /* 0x0000000000227805 */ /* 0x000fe4000001ff00 */
[----:B------:R-:W-:Y:S02]  /*7780*/  CS2R R32, SRZ ;  /* 0x0000000000207805 */ /* 0x000fe4000001ff00 */
[----:B------:R-:W-:Y:S02]  /*7790*/  CS2R R30, SRZ ;  /* 0x00000000001e7805 */ /* 0x000fe4000001ff00 */
[----:B------:R-:W-:-:S02]  /*77a0*/  CS2R R28, SRZ ;  /* 0x00000000001c7805 */ /* 0x000fc4000001ff00 */
[----:B------:R-:W-:Y:S02]  /*77b0*/  CS2R R26, SRZ ;  /* 0x00000000001a7805 */ /* 0x000fe4000001ff00 */
[----:B------:R-:W-:Y:S01]  /*77c0*/  CS2R R24, SRZ ;  /* 0x0000000000187805 */ /* 0x000fe2000001ff00 */
[----:B--2---:R-:W-:-:S05]  /*77d0*/  IMAD R0, R0, R96, RZ ;  /* 0x0000006000007224 */ /* 0x004fca00078e02ff */
        /* <DEDUP_REMOVED lines=13> */
.L_x_2666:
[----:B------:R-:W1:Y:S01]  /*78b0*/  LDL R3, [R1+0xc4] ;  /* 0x0000c40001037983 */ /* 0x000e620000100800 */
[----:B------:R-:W-:Y:S01]  /*78c0*/  BSSY B6, `(.L_x_2405) ;  /* 0x000001b000067945 */ /* 0x000fe20003800000 */
[----:B-1----:R-:W-:-:S05]  /*78d0*/  IMAD.HI R0, R3, 0x55555556, RZ ;  /* 0x5555555603007827 */ /* 0x002fca00078e02ff */
        /* <DEDUP_REMOVED lines=9> */
[----:B-1----:R-:W-:Y:S01]  /*7970*/  MOV R0, 0x0 ;  /* 0x0000000000007802 */ /* 0x002fe20000000f00 */
[----:B------:R-:W-:Y:S01]  /*7980*/  ULDC.64 UR4, c[0x4][0xa8] ;  /* 0x01002a0000047ab9 */ /* 0x000fe20000000a00 */
[----:B------:R-:W-:Y:S01]  /*7990*/  ULDC.64 UR6, c[0x4][0xb0] ;  /* 0x01002c0000067ab9 */ /* 0x000fe20000000a00 */
[----:B------:R-:W-:Y:S01]  /*79a0*/  IMAD.U32 R4, RZ, RZ, UR4 ;  /* 0x00000004ff047e24 */ /* 0x000fe2000f8e00ff */
[----:B0-----:R0:W1:Y:S01]  /*79b0*/  LDC.64 R14, c[0x4][R0] ;  /* 0x01000000000e7b82 */ /* 0x0010620000000a00 */
        /* <DEDUP_REMOVED lines=11> */
.L_x_2406:
[----:B------:R-:W-:Y:S05]  /*7a70*/  BSYNC B6 ;  /* 0x0000000000067941 */ /* 0x000fea0003800000 */
.L_x_2405:
[----:B------:R-:W-:Y:S02]  /*7a80*/  ULDC UR4, c[0x0][0x3f4] ;  /* 0x0000fd0000047ab9 */ /* 0x000fe40000000800 */
[----:B------:R-:W-:-:S13]  /*7a90*/  ISETP.LT.AND P0, PT, RZ, UR4, PT ;  /* 0x00000004ff007c0c */ /* 0x000fda000bf01270 */
[----:B------:R-:W-:Y:S05]  /*7aa0*/  @P0 BRA `(.L_x_2407) ;  /* 0x0000000000400947 */ /* 0x000fea0003800000 */
[----:B------:R-:W1:Y:S02]  /*7ab0*/  LDL R16, [R1+0x118] ;  /* 0x0001180001107983 */ /* 0x000e640000100800 */
[----:B-1----:R-:W-:-:S04]  /*7ac0*/  LEA.HI R0, R16, R16, RZ, 0x1 ;  /* 0x0000001010007211 */ /* 0x002fc800078f08ff */
[----:B------:R-:W-:-:S05]  /*7ad0*/  LOP3.LUT R0, R0, 0xfffffffe, RZ, 0xc0, !PT ;  /* 0xfffffffe00007812 */ /* 0x000fca00078ec0ff */
[----:B------:R-:W-:-:S05]  /*7ae0*/  IMAD.IADD R0, R16, 0x1, -R0 ;  /* 0x0000000110007824 */ /* 0x000fca00078e0a00 */
[----:B------:R-:W-:-:S04]  /*7af0*/  SHF.L.U32 R3, R0, 0x1f, RZ ;  /* 0x0000001f00037819 */ /* 0x000fc800000006ff */
[----:B------:R1:W2:Y:S03]  /*7b00*/  SYNCS.PHASECHK.TRANS64.TRYWAIT P0, [R22+URZ+0x31c00], R3 ;  /* 0x031c0003160075a7 */ /* 0x0002a6000800017f */
[----:B--2---:R-:W-:Y:S05]  /*7b10*/  @!P0 NANOSLEEP.SYNCS 0x989680 ;  /* 0x009896800000895d */ /* 0x004fea0003900000 */
[----:B------:R-:W2:Y:S01]  /*7b20*/  @!P0 SYNCS.PHASECHK.TRANS64 P0, [R22+URZ+0x31c00], R3 ;  /* 0x031c0003160085a7 */ /* 0x000ea2000800007f */
[----:B------:R-:W-:Y:S04]  /*7b30*/  BSSY B0, `(.L_x_2408) ;  /* 0x0000006000007945 */ /* 0x000fe80003800000 */
[----:B--2---:R-:W-:Y:S05]  /*7b40*/  @P0 BRA `(.L_x_2409) ;  /* 0x0000000000100947 */ /* 0x004fea0003800000 */
.L_x_2410:
[----:B--2---:R2:W3:Y:S02]  /*7b50*/  SYNCS.PHASECHK.TRANS64.TRYWAIT P0, [R22+URZ+0x31c00], R3 ;  /* 0x031c0003160075a7 */ /* 0x0044e4000800017f */
[----:B---3--:R-:W-:Y:S05]  /*7b60*/  @!P0 NANOSLEEP.SYNCS 0x989680 ;  /* 0x009896800000895d */ /* 0x008fea0003900000 */
[----:B------:R-:W3:Y:S02]  /*7b70*/  @!P0 SYNCS.PHASECHK.TRANS64 P0, [R22+URZ+0x31c00], R3 ;  /* 0x031c0003160085a7 */ /* 0x000ee4000800007f */
[----:B---3--:R-:W-:Y:S05]  /*7b80*/  @!P0 BRA `(.L_x_2410) ;  /* 0xfffffffc00f08947 */ /* 0x008fea000383ffff */
.L_x_2409:
[----:B------:R-:W-:Y:S05]  /*7b90*/  BSYNC B0 ;  /* 0x0000000000007941 */ /* 0x000fea0003800000 */
.L_x_2408:
[----:B------:R-:W-:Y:S05]  /*7ba0*/  BRA `(.L_x_2411) ;  /* 0x0000003c00e47947 */ /* 0x000fea0003800000 */
.L_x_2407:
[----:B------:R-:W2:Y:S01]  /*7bb0*/  LDL R3, [R1+0x138] ;  /* 0x0001380001037983 */ /* 0x000ea20000100800 */
[----:B-1---5:R-:W-:Y:S01]  /*7bc0*/  SHF.R.S32.HI R0, RZ, 0x1f, R103 ;  /* 0x0000001fff007819 */ /* 0x022fe20000011467 */
[----:B------:R-:W-:Y:S01]  /*7bd0*/  ULDC.64 UR4, c[0x0][0x3f8] ;  /* 0x0000fe0000047ab9 */ /* 0x000fe20000000a00 */
[----:B------:R-:W-:Y:S01]  /*7be0*/  ULDC.64 UR6, c[0x0][0x408] ;  /* 0x0001020000067ab9 */ /* 0x000fe20000000a00 */
[----:B------:R-:W-:-:S04]  /*7bf0*/  IMAD.WIDE.U32 R16, R103, UR4, RZ ;  /* 0x0000000467107c25 */ /* 0x000fc8000f8e00ff */
[C---:B------:R-:W-:Y:S02]  /*7c00*/  IMAD R4, R0.reuse, UR4, RZ ;  /* 0x0000000400047c24 */ /* 0x040fe4000f8e02ff */
[----:B------:R-:W-:Y:S02]  /*7c10*/  IMAD R0, R0, UR6, RZ ;  /* 0x0000000600007c24 */ /* 0x000fe4000f8e02ff */
[C---:B------:R-:W-:Y:S02]  /*7c20*/  IMAD R25, R103.reuse, UR5, R4 ;  /* 0x0000000567197c24 */ /* 0x040fe4000f8e0204 */
[C---:B------:R-:W-:Y:S02]  /*7c30*/  IMAD R27, R103.reuse, UR7, R0 ;  /* 0x00000007671b7c24 */ /* 0x040fe4000f8e0200 */
[----:B------:R-:W-:-:S04]  /*7c40*/  IMAD.WIDE.U32 R18, R103, UR6, RZ ;  /* 0x0000000667127c25 */ /* 0x000fc8000f8e00ff */
[----:B------:R-:W-:Y:S02]  /*7c50*/  IMAD.IADD R25, R25, 0x1, R17 ;  /* 0x0000000119197824 */ /* 0x000fe400078e0211 */
[----:B------:R-:W-:Y:S01]  /*7c60*/  IMAD.IADD R27, R27, 0x1, R19 ;  /* 0x000000011b1b7824 */ /* 0x000fe200078e0213 */
[----:B--2---:R-:W-:-:S13]  /*7c70*/  LOP3.LUT P0, RZ, R3, 0x1bf, RZ, 0xc0, !PT ;  /* 0x000001bf03ff7812 */ /* 0x004fda000780c0ff */
[----:B------:R-:W-:Y:S05]  /*7c80*/  @!P0 BRA `(.L_x_2412) ;  /* 0x0000000000408947 */ /* 0x000fea0003800000 */
[----:B------:R-:W-:Y:S01]  /*7c90*/  MOV R0, 0x0 ;  /* 0x0000000000007802 */ /* 0x000fe20000000f00 */
        /* <DEDUP_REMOVED lines=15> */
.L_x_2412:
[----:B------:R-:W2:Y:S01]  /*7d90*/  LDL R24, [R1+0xf4] ;  /* 0x0000f40001187983 */ /* 0x000ea20000100800 */
[----:B------:R-:W-:Y:S01]  /*7da0*/  ULDC.U8 UR4, c[0x0][0x410] ;  /* 0x0001040000047ab9 */ /* 0x000fe20000000000 */
[----:B------:R-:W1:Y:S01]  /*7db0*/  S2R R20, SR_TID.X ;  /* 0x0000000000147919 */ /* 0x000e620000002100 */
[----:B------:R-:W-:Y:S01]  /*7dc0*/  ISETP.NE.AND P0, PT, RZ, UR4, PT ;  /* 0x00000004ff007c0c */ /* 0x000fe2000bf05270 */
[----:B------:R-:W-:Y:S01]  /*7dd0*/  BSSY B0, `(.L_x_2413) ;  /* 0x00003ce000007945 */ /* 0x000fe20003800000 */
[C---:B-1----:R-:W-:Y:S02]  /*7de0*/  VIADD R21, R20.reuse, 0xffffff80 ;  /* 0xffffff8014157836 */ /* 0x042fe40000000000 */
[----:B------:R-:W-:-:S05]  /*7df0*/  VIADD R20, R20, 0xffffff80 ;  /* 0xffffff8014147836 */ /* 0x000fca0000000000 */
[----:B------:R-:W-:-:S04]  /*7e00*/  LEA.HI R20, R20, R21, RZ, 0x1 ;  /* 0x0000001514147211 */ /* 0x000fc800078f08ff */
[----:B------:R-:W-:-:S05]  /*7e10*/  SHF.R.S32.HI R20, RZ, 0x1, R20 ;  /* 0x00000001ff147819 */ /* 0x000fca0000011414 */
[----:B--2---:R-:W-:Y:S01]  /*7e20*/  IMAD.IADD R10, R20, 0x1, R24 ;  /* 0x00000001140a7824 */ /* 0x004fe200078e0218 */
[----:B------:R-:W-:Y:S06]  /*7e30*/  @!P0 BRA `(.L_x_2414) ;  /* 0x0000001c00688947 */ /* 0x000fec0003800000 */
[----:B------:R-:W1:Y:S01]  /*7e40*/  LDC R17, c[0x0][0x448] ;  /* 0x00011200ff117b82 */ /* 0x000e620000000800 */
[----:B------:R-:W-:Y:S01]  /*7e50*/  ULDC.64 UR4, c[0x0][0x3f8] ;  /* 0x0000fe0000047ab9 */ /* 0x000fe20000000a00 */
[----:B------:R-:W-:Y:S01]  /*7e60*/  ULDC.64 UR6, c[0x0][0x408] ;  /* 0x0001020000067ab9 */ /* 0x000fe20000000a00 */
[----:B------:R-:W-:Y:S02]  /*7e70*/  IMAD.MOV.U32 R6, RZ, RZ, R16 ;  /* 0x000000ffff067224 */ /* 0x000fe400078e0010 */
        /* <DEDUP_REMOVED lines=8> */
[----:B--2---:R-:W-:-:S04]  /*7f00*/  @P0 SHF.R.U32.HI R3, RZ, R5, R0 ;  /* 0x00000005ff030219 */ /* 0x004fc80000011600 */
[----:B------:R-:W-:Y:S01]  /*7f10*/  SHF.R.S32.HI R0, RZ, 0x1f, R3 ;  /* 0x0000001fff007819 */ /* 0x000fe20000011403 */
[----:B------:R-:W-:-:S04]  /*7f20*/  IMAD.WIDE.U32 R6, R3, UR4, R6 ;  /* 0x0000000403067c25 */ /* 0x000fc8000f8e0006 */
[C---:B------:R-:W-:Y:S02]  /*7f30*/  IMAD R4, R0.reuse, UR4, RZ ;  /* 0x0000000400047c24 */ /* 0x040fe4000f8e02ff */
[----:B------:R-:W-:Y:S02]  /*7f40*/  IMAD R0, R0, UR6, RZ ;  /* 0x0000000600007c24 */ /* 0x000fe4000f8e02ff */
[C---:B------:R-:W-:Y:S01]  /*7f50*/  IMAD R13, R3.reuse, UR5, R4 ;  /* 0x00000005030d7c24 */ /* 0x040fe2000f8e0204 */
[----:B------:R-:W-:Y:S01]  /*7f60*/  ULDC.64 UR4, c[0x0][0x3e8] ;  /* 0x0000fa0000047ab9 */ /* 0x000fe20000000a00 */
[----:B------:R-:W-:-:S04]  /*7f70*/  IMAD.WIDE.U32 R8, R3, UR6, R8 ;  /* 0x0000000603087c25 */ /* 0x000fc8000f8e0008 */
[----:B------:R-:W-:Y:S01]  /*7f80*/  IMAD R5, R3, UR7, R0 ;  /* 0x0000000703057c24 */ /* 0x000fe2000f8e0200 */
[----:B------:R-:W-:Y:S01]  /*7f90*/  ULDC.64 UR6, c[0x0][0x400] ;  /* 0x0001000000067ab9 */ /* 0x000fe20000000a00 */
[----:B------:R-:W-:Y:S01]  /*7fa0*/  IMAD.IADD R13, R7, 0x1, R13 ;  /* 0x00000001070d7824 */ /* 0x000fe200078e020d */
[----:B------:R-:W-:Y:S01]  /*7fb0*/  LEA R0, P0, R6, UR4, 0x1 ;  /* 0x0000000406007c11 */ /* 0x000fe2000f8008ff */
[----:B------:R-:W-:Y:S01]  /*7fc0*/  IMAD.IADD R5, R9, 0x1, R5 ;  /* 0x0000000109057824 */ /* 0x000fe200078e0205 */
[----:B------:R-:W-:Y:S01]  /*7fd0*/  LEA R4, P1, R8, UR6, 0x1 ;  /* 0x0000000608047c11 */ /* 0x000fe2000f8208ff */
[----:B------:R-:W-:Y:S01]  /*7fe0*/  UMOV UR4, 0xffffffff ;  /* 0xffffffff00047882 */ /* 0x000fe20000000000 */
[----:B------:R-:W-:Y:S02]  /*7ff0*/  LEA.HI.X R13, R6, UR5, R13, 0x1, P0 ;  /* 0x00000005060d7c11 */ /* 0x000fe400080f0c0d */
[----:B------:R-:W-:Y:S01]  /*8000*/  LEA.HI.X R5, R8, UR7, R5, 0x1, P1 ;  /* 0x0000000708057c11 */ /* 0x000fe200088f0c05 */
[----:B------:R-:W-:Y:S08]  /*8010*/  BRA.DIV UR4, `(.L_x_2415) ;  /* 0x000001ea04a87947 */ /* 0x000ff0000b800000 */
[----:B------:R1:W2:Y:S04]  /*8020*/  SHFL.IDX PT, R3, R13, RZ, 0x1e1f ;  /* 0x001e1fff0d037589 */ /* 0x0002a800000e0000 */
[----:B------:R-:W3:Y:S04]  /*8030*/  SHFL.IDX PT, R0, R0, RZ, 0x1e1f ;  /* 0x001e1fff00007589 */ /* 0x000ee800000e0000 */
[----:B------:R-:W4:Y:S04]  /*8040*/  SHFL.IDX PT, R5, R5, RZ, 0x1e1f ;  /* 0x001e1fff05057589 */ /* 0x000f2800000e0000 */
[----:B-1----:R-:W0:Y:S02]  /*8050*/  SHFL.IDX PT, R4, R4, RZ, 0x1e1f ;  /* 0x001e1fff04047589 */ /* 0x002e2400000e0000 */
.L_x_2672:
[----:B------:R-:W5:Y:S04]  /*8060*/  LDL R6, [R1+0xdc] ;  /* 0x0000dc0001067983 */ /* 0x000f680000100800 */
[----:B------:R-:W2:Y:S01]  /*8070*/  LDL R49, [R1+0x118] ;  /* 0x0001180001317983 */ /* 0x000ea20000100800 */
[----:B------:R-:W-:Y:S01]  /*8080*/  BSSY B1, `(.L_x_2416) ;  /* 0x0000060000017945 */ /* 0x000fe20003800000 */
        /* <DEDUP_REMOVED lines=8> */
[----:B0-----:R-:W-:Y:S01]  /*8110*/  CS2R R14, SRZ ;  /* 0x00000000000e7805 */ /* 0x001fe2000001ff00 */
[----:B-----5:R-:W-:Y:S01]  /*8120*/  IMAD R6, R6, R17, RZ ;  /* 0x0000001106067224 */ /* 0x020fe200078e02ff */
[----:B------:R-:W-:-:S03]  /*8130*/  CS2R R16, SRZ ;  /* 0x0000000000107805 */ /* 0x000fc6000001ff00 */
[----:B------:R-:W-:Y:S01]  /*8140*/  IMAD R105, R105, -0xc0, R6 ;  /* 0xffffff4069697824 */ /* 0x000fe200078e0206 */
[----:B------:R-:W-:Y:S02]  /*8150*/  ISETP.GE.AND P1, PT, R10, R6, PT ;  /* 0x000000060a00720c */ /* 0x000fe40003f26270 */
[----:B------:R-:W-:Y:S02]  /*8160*/  CS2R R10, SRZ ;  /* 0x00000000000a7805 */ /* 0x000fe4000001ff00 */
[----:B--2---:R-:W-:Y:S02]  /*8170*/  LEA.HI R48, R49, R49, RZ, 0x1 ;  /* 0x0000003131307211 */ /* 0x004fe400078f08ff */
[----:B------:R-:W-:-:S04]  /*8180*/  VIMNMX R105, R105, 0xc0, PT ;  /* 0x000000c069697848 */ /* 0x000fc80003fe0100 */
[----:B------:R-:W-:Y:S02]  /*8190*/  ISETP.GE.AND P0, PT, R20, R105, PT ;  /* 0x000000691400720c */ /* 0x000fe40003f06270 */
[----:B------:R-:W-:Y:S01]  /*81a0*/  CS2R R20, SRZ ;  /* 0x0000000000147805 */ /* 0x000fe2000001ff00 */
[----:B------:R-:W-:Y:S10]  /*81b0*/  @P1 BRA `(.L_x_2417) ;  /* 0x0000000400301947 */ /* 0x000ff40003800000 */
[----:B------:R-:W2:Y:S01]  /*81c0*/  LDL R7, [R1+0xe0] ;  /* 0x0000e00001077983 */ /* 0x000ea20000100800 */
[----:B------:R-:W-:-:S03]  /*81d0*/  ULDC UR4, c[0x0][0x3f4] ;  /* 0x0000fd0000047ab9 */ /* 0x000fc60000000800 */
[----:B------:R-:W3:Y:S04]  /*81e0*/  LDL R40, [R1+0xd0] ;  /* 0x0000d00001287983 */ /* 0x000ee80000100800 */
[----:B------:R-:W4:Y:S04]  /*81f0*/  LDL R39, [R1+0xe4] ;  /* 0x0000e40001277983 */ /* 0x000f280000100800 */
[----:B------:R-:W4:Y:S04]  /*8200*/  LDL R38, [R1+0xc8] ;  /* 0x0000c80001267983 */ /* 0x000f280000100800 */
[----:B------:R-:W4:Y:S04]  /*8210*/  LDL.64 R36, [R1+0xb0] ;  /* 0x0000b00001247983 */ /* 0x000f280000100a00 */
        /* <DEDUP_REMOVED lines=15> */
[----:B------:R-:W-:-:S03]  /*8310*/  @!P4 IADD3 R6, P1, R0, R9, RZ ;  /* 0x000000090006c210 */ /* 0x000fc60007f3e0ff */
[--C-:B----4-:R-:W-:Y:S01]  /*8320*/  @!P4 IMAD.X R9, R5, 0x1, R10.reuse, P2 ;  /* 0x000000010509c824 */ /* 0x110fe200010e060a */
        /* <DEDUP_REMOVED lines=14> */
[----:B------:R-:W-:Y:S01]  /*8410*/  SHF.R.S32.HI R12, RZ, 0x1f, R38 ;  /* 0x0000001fff0c7819 */ /* 0x000fe20000011426 */
[----:B0-----:R-:W-:Y:S01]  /*8420*/  IMAD.SHL.U32 R7, R38, 0x2, RZ ;  /* 0x0000000226077824 */ /* 0x001fe200078e00ff */
[----:B------:R-:W-:Y:S01]  /*8430*/  SHF.L.U64.HI R6, R39, 0x1, R11 ;  /* 0x0000000127067819 */ /* 0x000fe2000001020b */
[----:B------:R-:W-:Y:S01]  /*8440*/  @!P3 IMAD.X R47, R3, 0x1, R10, P5 ;  /* 0x00000001032fb824 */ /* 0x000fe200028e060a */
[----:B------:R-:W-:Y:S01]  /*8450*/  @!P2 IADD3 R42, P5, R0, R41, RZ ;  /* 0x00000029002aa210 */ /* 0x000fe20007fbe0ff */
[----:B------:R-:W-:Y:S01]  /*8460*/  IMAD.SHL.U32 R13, R14, 0x2, RZ ;  /* 0x000000020e0d7824 */ /* 0x000fe200078e00ff */
[----:B------:R-:W-:Y:S01]  /*8470*/  SHF.L.U64.HI R12, R38, 0x1, R12 ;  /* 0x00000001260c7819 */ /* 0x000fe2000001020c */
[--C-:B------:R-:W-:Y:S01]  /*8480*/  @!P2 IMAD.X R41, R5, 0x1, R6.reuse, P4 ;  /* 0x000000010529a824 */ /* 0x100fe200020e0606 */
        /* <DEDUP_REMOVED lines=31> */
.L_x_2417:
[----:B------:R-:W-:Y:S05]  /*8680*/  BSYNC B1 ;  /* 0x0000000000017941 */ /* 0x000fea0003800000 */
.L_x_2416:
[----:B---3-5:R-:W-:Y:S01]  /*8690*/  IMAD.MOV.U32 R0, RZ, RZ, R16 ;  /* 0x000000ffff007224 */ /* 0x028fe200078e0010 */
[----:B------:R-:W-:Y:S01]  /*86a0*/  LOP3.LUT R48, R48, 0xfffffffe, RZ, 0xc0, !PT ;  /* 0xfffffffe30307812 */ /* 0x000fe200078ec0ff */
[----:B------:R-:W-:Y:S01]  /*86b0*/  IMAD.MOV.U32 R3, RZ, RZ, R17 ;  /* 0x000000ffff037224 */ /* 0x000fe200078e0011 */
[----:B------:R-:W-:Y:S01]  /*86c0*/  BSSY B1, `(.L_x_2418) ;  /* 0x000002a000017945 */ /* 0x000fe20003800000 */
[----:B0-----:R-:W-:Y:S02]  /*86d0*/  IMAD.MOV.U32 R4, RZ, RZ, R20 ;  /* 0x000000ffff047224 */ /* 0x001fe400078e0014 */
[----:B----4-:R-:W-:Y:S01]  /*86e0*/  IMAD.MOV.U32 R5, RZ, RZ, R27 ;  /* 0x000000ffff057224 */ /* 0x010fe200078e001b */
        /* <DEDUP_REMOVED lines=38> */
[----:B0-----:R-:W-:Y:S06]  /*8950*/  @!P1 BRA `(.L_x_2419) ;  /* 0x000001e000c89947 */ /* 0x001fec0003800000 */
.L_x_2673:
[----:B------:R-:W-:Y:S05]  /*8960*/  BSYNC B1 ;  /* 0x0000000000017941 */ /* 0x000fea0003800000 */
.L_x_2418:
[----:B------:R-:W-:Y:S01]  /*8970*/  PRMT R37, R0, 0x5410, R4 ;  /* 0x0000541000257816 */ /* 0x000fe20000000004 */
[----:B------:R-:W-:Y:S06]  /*8980*/  @P0 BRA `(.L_x_2420) ;  /* 0x0000003000480947 */ /* 0x000fec0003800000 */
[----:B------:R-:W2:Y:S01]  /*8990*/  LDL.64 R48, [R1+0xb0] ;  /* 0x0000b00001307983 */ /* 0x000ea20000100a00 */
[----:B------:R-:W2:Y:S03]  /*89a0*/  LDC R4, c[0x0][0x3f4] ;  /* 0x0000fd00ff047b82 */ /* 0x000ea60000000800 */
[----:B------:R-:W3:Y:S04]  /*89b0*/  LDL R50, [R1+0xfc] ;  /* 0x0000fc0001327983 */ /* 0x000ee80000100800 */
[----:B------:R-:W4:Y:S04]  /*89c0*/  LDL R47, [R1+0xe0] ;  /* 0x0000e000012f7983 */ /* 0x000f280000100800 */
[----:B------:R-:W5:Y:S04]  /*89d0*/  LDL R46, [R1+0xd0] ;  /* 0x0000d000012e7983 */ /* 0x000f680000100800 */
[----:B------:R-:W5:Y:S04]  /*89e0*/  LDL R45, [R1+0xe4] ;  /* 0x0000e400012d7983 */ /* 0x000f680000100800 */
[----:B------:R-:W5:Y:S04]  /*89f0*/  LDL R7, [R1+0xc8] ;  /* 0x0000c80001077983 */ /* 0x000f680000100800 */
[----:B------:R-:W5:Y:S01]  /*8a00*/  LDL R6, [R1+0xe8] ;  /* 0x0000e80001067983 */ /* 0x000f620000100800 */
[----:B------:R-:W-:-:S04]  /*8a10*/  LEA.HI R32, R33, R32, RZ, 0x2 ;  /* 0x0000002021207211 */ /* 0x000fc800078f10ff */
[--C-:B------:R-:W-:Y:S02]  /*8a20*/  SHF.R.S32.HI R0, RZ, 0x2, R32.reuse ;  /* 0x00000002ff007819 */ /* 0x100fe40000011420 */
[----:B0-----:R-:W-:-:S04]  /*8a30*/  SHF.R.S32.HI R3, RZ, 0x1f, R32 ;  /* 0x0000001fff037819 */ /* 0x001fc80000011420 */
[----:B------:R-:W-:-:S04]  /*8a40*/  LEA.HI R3, R3, R0, RZ, 0x2 ;  /* 0x0000000003037211 */ /* 0x000fc800078f10ff */
[----:B------:R-:W-:Y:S01]  /*8a50*/  LOP3.LUT R5, R3, 0xfffffffc, RZ, 0xc0, !PT ;  /* 0xfffffffc03057812 */ /* 0x000fe200078ec0ff */
[----:B------:R-:W-:Y:S04]  /*8a60*/  BSSY B1, `(.L_x_2421) ;  /* 0x0000036000017945 */ /* 0x000fe80003800000 */
[----:B------:R-:W-:-:S05]  /*8a70*/  IMAD.IADD R5, R0, 0x1, -R5 ;  /* 0x0000000100057824 */ /* 0x000fca00078e0a05 */
[----:B------:R-:W-:Y:S02]  /*8a80*/  LOP3.LUT P0, RZ, R5, 0x2, RZ, 0xc0, !PT ;  /* 0x0000000205ff7812 */ /* 0x000fe4000780c0ff */
[----:B--2---:R-:W-:Y:S01]  /*8a90*/  ISETP.GE.AND P6, PT, R48, R4, PT ;  /* 0x000000043000720c */ /* 0x004fe20003fc6270 */
[----:B---3--:R-:W-:-:S04]  /*8aa0*/  IMAD R3, R50, 0x2, R22 ;  /* 0x0000000232037824 */ /* 0x008fc800078e0216 */
[----:B------:R-:W-:Y:S01]  /*8ab0*/  VIADD R0, R3, 0x20 ;  /* 0x0000002003007836 */ /* 0x000fe20000000000 */
[-C--:B----4-:R-:W-:Y:S02]  /*8ac0*/  ISETP.GE.AND P1, PT, R47, R4.reuse, PT ;  /* 0x000000042f00720c */ /* 0x090fe40003f26270 */
[-C--:B-----5:R-:W-:Y:S02]  /*8ad0*/  ISETP.GE.AND P2, PT, R46, R4.reuse, PT ;  /* 0x000000042e00720c */ /* 0x0a0fe40003f46270 */
[-C--:B------:R-:W-:Y:S02]  /*8ae0*/  ISETP.GE.AND P3, PT, R45, R4.reuse, PT ;  /* 0x000000042d00720c */ /* 0x080fe40003f66270 */
[-C--:B------:R-:W-:Y:S02]  /*8af0*/  ISETP.GE.AND P4, PT, R7, R4.reuse, PT ;  /* 0x000000040700720c */ /* 0x080fe40003f86270 */
[----:B------:R-:W-:Y:S01]  /*8b00*/  ISETP.GE.AND P5, PT, R6, R4, PT ;  /* 0x000000040600720c */ /* 0x000fe20003fa6270 */
[----:B------:R-:W-:-:S12]  /*8b10*/  @P6 BRA `(.L_x_2422) ;  /* 0x0000000000a86947 */ /* 0x000fd80003800000 */
[----:B------:R-:W0:Y:S01]  /*8b20*/  LDS.128 R4, [R3+0xda00] ;  /* 0x00da000003047984 */ /* 0x000e220000000c00 */
[--C-:B------:R-:W-:Y:S01]  /*8b30*/  SHF.R.U64 R51, R34, 0x10, R35.reuse ;  /* 0x0000001022337819 */ /* 0x100fe20000001223 */
[--C-:B------:R-:W-:Y:S01]  /*8b40*/  HADD2.F32 R34, -RZ, R44.reuse.H1_H1 ;  /* 0x3000002cff227230 */ /* 0x100fe20000004100 */
[----:B------:R-:W-:Y:S01]  /*8b50*/  SHF.R.U32.HI R35, RZ, 0x10, R35 ;  /* 0x00000010ff237819 */ /* 0x000fe20000011623 */
[----:B------:R-:W-:Y:S01]  /*8b60*/  HADD2.F32 R44, -RZ, R44.H0_H0 ;  /* 0x2000002cff2c7230 */ /* 0x000fe20000004100 */
[--C-:B------:R-:W-:Y:S02]  /*8b70*/  SHF.R.U32.HI R45, RZ, 0x10, R31.reuse ;  /* 0x00000010ff2d7819 */ /* 0x100fe4000001161f */
[----:B------:R-:W-:Y:S01]  /*8b80*/  SHF.R.U64 R49, R30, 0x10, R31 ;  /* 0x000000101e317819 */ /* 0x000fe2000000121f */
[----:B------:R-:W-:Y:S02]  /*8b90*/  HADD2.F32 R35, -RZ, R35.H0_H0 ;  /* 0x20000023ff237230 */ /* 0x000fe40000004100 */
[----:B------:R-:W-:-:S02]  /*8ba0*/  HADD2.F32 R45, -RZ, R45.H0_H0 ;  /* 0x2000002dff2d7230 */ /* 0x000fc40000004100 */
[--C-:B0-----:R-:W-:Y:S02]  /*8bb0*/  HADD2.F32 R32, -RZ, R7.reuse.H0_H0 ;  /* 0x20000007ff207230 */ /* 0x101fe40000004100 */
[----:B------:R-:W-:Y:S02]  /*8bc0*/  HADD2.F32 R33, -RZ, R7.H1_H1 ;  /* 0x30000007ff217230 */ /* 0x000fe40000004100 */
[--C-:B------:R-:W-:Y:S02]  /*8bd0*/  HADD2.F32 R7, -RZ, R4.reuse.H0_H0 ;  /* 0x20000004ff077230 */ /* 0x100fe40000004100 */
[----:B------:R-:W-:Y:S02]  /*8be0*/  HADD2.F32 R4, -RZ, R4.H1_H1 ;  /* 0x30000004ff047230 */ /* 0x000fe40000004100 */
[C---:B------:R-:W-:Y:S01]  /*8bf0*/  FMUL.FTZ R48, R33.reuse, R35 ;  /* 0x0000002321307220 */ /* 0x040fe20000410000 */
[----:B------:R-:W-:Y:S01]  /*8c00*/  FMUL.FTZ R47, R33, R45 ;  /* 0x0000002d212f7220 */ /* 0x000fe20000410000 */
[----:B------:R-:W-:-:S02]  /*8c10*/  HADD2.F32 R30, -RZ, R6.H0_H0 ;  /* 0x20000006ff1e7230 */ /* 0x000fc40000004100 */
[----:B------:R-:W-:Y:S01]  /*8c20*/  FMUL.FTZ R46, R4, R44 ;  /* 0x0000002c042e7220 */ /* 0x000fe20000410000 */
[----:B------:R-:W-:Y:S01]  /*8c30*/  FFMA.FTZ R50, R32, R45, R48 ;  /* 0x0000002d20327223 */ /* 0x000fe20000010030 */
[----:B------:R-:W-:Y:S02]  /*8c40*/  HADD2.F32 R31, -RZ, R6.H1_H1 ;  /* 0x30000006ff1f7230 */ /* 0x000fe40000004100 */
[-C--:B------:R-:W-:Y:S01]  /*8c50*/  FMUL.FTZ R48, R4, R34.reuse ;  /* 0x0000002204307220 */ /* 0x080fe20000410000 */
[C---:B------:R-:W-:Y:S01]  /*8c60*/  FFMA.FTZ R46, R7.reuse, R34, -R46 ;  /* 0x00000022072e7223 */ /* 0x040fe2000001082e */
[----:B------:R-:W-:Y:S02]  /*8c70*/  HADD2.F32 R6, -RZ, R5.H0_H0 ;  /* 0x20000005ff067230 */ /* 0x000fe40000004100 */
[----:B------:R-:W-:Y:S01]  /*8c80*/  FFMA.FTZ R47, R32, R35, -R47 ;  /* 0x00000023202f7223 */ /* 0x000fe2000001082f */
[----:B------:R-:W-:Y:S02]  /*8c90*/  HADD2.F32 R34, -RZ, R53.H0_H0 ;  /* 0x20000035ff227230 */ /* 0x000fe40000004100 */
[----:B------:R-:W-:Y:S01]  /*8ca0*/  FFMA.FTZ R35, R7, R44, R48 ;  /* 0x0000002c07237223 */ /* 0x000fe20000010030 */
[----:B------:R-:W-:-:S02]  /*8cb0*/  HADD2.F32 R5, -RZ, R5.H1_H1 ;  /* 0x30000005ff057230 */ /* 0x000fc40000004100 */
[----:B------:R-:W-:Y:S02]  /*8cc0*/  HADD2.F32 R32, -RZ, R53.H1_H1 ;  /* 0x30000035ff207230 */ /* 0x000fe40000004100 */
[C---:B------:R-:W-:Y:S01]  /*8cd0*/  FMUL.FTZ R45, R31.reuse, R34 ;  /* 0x000000221f2d7220 */ /* 0x040fe20000410000 */
[----:B------:R-:W-:Y:S02]  /*8ce0*/  HADD2.F32 R33, -RZ, R49.H0_H0 ;  /* 0x20000031ff217230 */ /* 0x000fe40000004100 */
[----:B------:R-:W-:Y:S02]  /*8cf0*/  HADD2.F32 R4, -RZ, R51.H0_H0 ;  /* 0x20000033ff047230 */ /* 0x000fe40000004100 */
[-C--:B------:R-:W-:Y:S01]  /*8d00*/  FMUL.FTZ R31, R31, R32.reuse ;  /* 0x000000201f1f7220 */ /* 0x080fe20000410000 */
[C---:B------:R-:W-:Y:S01]  /*8d10*/  FFMA.FTZ R45, R30.reuse, R32, -R45 ;  /* 0x000000201e2d7223 */ /* 0x040fe2000001082d */
[C---:B------:R-:W-:Y:S01]  /*8d20*/  FMUL.FTZ R7, R5.reuse, R33 ;  /* 0x0000002105077220 */ /* 0x040fe20000410000 */
[----:B------:R-:W-:Y:S01]  /*8d30*/  FMUL.FTZ R44, R5, R4 ;  /* 0x00000004052c7220 */ /* 0x000fe20000410000 */
[----:B------:R-:W-:-:S02]  /*8d40*/  FFMA.FTZ R30, R30, R34, R31 ;  /* 0x000000221e1e7223 */ /* 0x000fc4000001001f */
[----:B------:R-:W-:Y:S01]  /*8d50*/  FFMA.FTZ R5, R6, R4, -R7 ;  /* 0x0000000406057223 */ /* 0x000fe20000010807 */
[----:B------:R-:W-:Y:S01]  /*8d60*/  F2FP.F16.F32.PACK_AB R7, R50, R47 ;  /* 0x0000002f3207723e */ /* 0x000fe200000000ff */
[----:B------:R-:W-:Y:S01]  /*8d70*/  FFMA.FTZ R44, R6, R33, R44 ;  /* 0x00000021062c7223 */ /* 0x000fe2000001002c */
[----:B------:R-:W-:Y:S02]  /*8d80*/  F2FP.F16.F32.PACK_AB R4, R35, R46 ;  /* 0x0000002e2304723e */ /* 0x000fe400000000ff */
[----:B------:R-:W-:Y:S02]  /*8d90*/  F2FP.F16.F32.PACK_AB R6, R30, R45 ;  /* 0x0000002d1e06723e */ /* 0x000fe400000000ff */
[----:B------:R-:W-:-:S05]  /*8da0*/  F2FP.F16.F32.PACK_AB R5, R44, R5 ;  /* 0x000000052c05723e */ /* 0x000fca00000000ff */
[----:B------:R0:W-:Y:S02]  /*8db0*/  STS.128 [R3+0xda00], R4 ;  /* 0x00da000403007388 */ /* 0x0001e40000000c00 */
.L_x_2422:
[----:B------:R-:W-:Y:S05]  /*8dc0*/  BSYNC B1 ;  /* 0x0000000000017941 */ /* 0x000fea0003800000 */
.L_x_2421:
        /* <DEDUP_REMOVED lines=45> */
.L_x_2424:
[----:B------:R-:W-:Y:S05]  /*90a0*/  BSYNC B1 ;  /* 0x0000000000017941 */ /* 0x000fea0003800000 */
.L_x_2423:
        /* <DEDUP_REMOVED lines=44> */
.L_x_2426:
[----:B------:R-:W-:Y:S05]  /*9370*/  BSYNC B1 ;  /* 0x0000000000017941 */ /* 0x000fea0003800000 */
.L_x_2425:
        /* <DEDUP_REMOVED lines=44> */
.L_x_2428:
[----:B------:R-:W-:Y:S05]  /*9640*/  BSYNC B1 ;  /* 0x0000000000017941 */ /* 0x000fea0003800000 */
.L_x_2427:
        /* <DEDUP_REMOVED lines=44> */
.L_x_2430:
[----:B------:R-:W-:Y:S05]  /*9910*/  BSYNC B1 ;  /* 0x0000000000017941 */ /* 0x000fea0003800000 */
.L_x_2429:
        /* <DEDUP_REMOVED lines=44> */
.L_x_2414:
        /* <DEDUP_REMOVED lines=30> */
[----:B------:R-:W1:Y:S04]  /*9dc0*/  SHFL.IDX PT, R3, R13, RZ, 0x1e1f ;  /* 0x001e1fff0d037589 */ /* 0x000e6800000e0000 */
[----:B------:R-:W2:Y:S04]  /*9dd0*/  SHFL.IDX PT, R0, R0, RZ, 0x1e1f ;  /* 0x001e1fff00007589 */ /* 0x000ea800000e0000 */
[----:B------:R-:W3:Y:S04]  /*9de0*/  SHFL.IDX PT, R5, R5, RZ, 0x1e1f ;  /* 0x001e1fff05057589 */ /* 0x000ee800000e0000 */
[----:B0-----:R0:W4:Y:S01]  /*9df0*/  SHFL.IDX PT, R14, R4, RZ, 0x1e1f ;  /* 0x001e1fff040e7589 */ /* 0x00112200000e0000 */
[----:B-1----:R-:W-:-:S02]  /*9e00*/  IMAD.MOV.U32 R21, RZ, RZ, R3 ;  /* 0x000000ffff157224 */ /* 0x002fc400078e0003 */
[----:B0-2---:R-:W-:-:S07]  /*9e10*/  IMAD.MOV.U32 R20, RZ, RZ, R0 ;  /* 0x000000ffff147224 */ /* 0x005fce00078e0000 */
.L_x_2679:
[----:B------:R-:W2:Y:S04]  /*9e20*/  LDL R3, [R1+0xdc] ;  /* 0x0000dc0001037983 */ /* 0x000ea80000100800 */
[----:B------:R-:W5:Y:S01]  /*9e30*/  LDL R33, [R1+0x118] ;  /* 0x0001180001217983 */ /* 0x000f620000100800 */
[----:B------:R-:W0:Y:S01]  /*9e40*/  S2R R0, SR_TID.X ;  /* 0x0000000000007919 */ /* 0x000e220000002100 */
[----:B------:R-:W-:Y:S01]  /*9e50*/  BSSY B1, `(.L_x_2432) ;  /* 0x0000046000017945 */ /* 0x000fe20003800000 */
[----:B----4-:R-:W-:Y:S01]  /*9e60*/  IMAD.MOV.U32 R34, RZ, RZ, R14 ;  /* 0x000000ffff227224 */ /* 0x010fe200078e000e */
[----:B------:R-:W-:Y:S01]  /*9e70*/  CS2R R6, SRZ ;  /* 0x0000000000067805 */ /* 0x000fe2000001ff00 */
[----:B---3--:R-:W-:Y:S01]  /*9e80*/  IMAD.MOV.U32 R35, RZ, RZ, R5 ;  /* 0x000000ffff237224 */ /* 0x008fe200078e0005 */
        /* <DEDUP_REMOVED lines=8> */
[----:B------:R-:W-:Y:S01]  /*9f10*/  CS2R R30, SRZ ;  /* 0x00000000001e7805 */ /* 0x000fe2000001ff00 */
[----:B--2---:R-:W-:Y:S02]  /*9f20*/  IMAD R17, R3, R17, RZ ;  /* 0x0000001103117224 */ /* 0x004fe400078e02ff */
[C---:B0-----:R-:W-:Y:S02]  /*9f30*/  VIADD R3, R0.reuse, 0xffffff80 ;  /* 0xffffff8000037836 */ /* 0x041fe40000000000 */
[----:B------:R-:W-:Y:S01]  /*9f40*/  VIADD R0, R0, 0xffffff80 ;  /* 0xffffff8000007836 */ /* 0x000fe20000000000 */
[----:B------:R-:W-:Y:S01]  /*9f50*/  ISETP.GE.AND P1, PT, R10, R17, PT ;  /* 0x000000110a00720c */ /* 0x000fe20003f26270 */
[----:B------:R-:W-:-:S03]  /*9f60*/  IMAD R105, R105, -0xc0, R17 ;  /* 0xffffff4069697824 */ /* 0x000fc600078e0211 */
[----:B------:R-:W-:Y:S02]  /*9f70*/  LEA.HI R0, R0, R3, RZ, 0x1 ;  /* 0x0000000300007211 */ /* 0x000fe400078f08ff */
[----:B------:R-:W-:Y:S02]  /*9f80*/  VIMNMX R105, R105, 0xc0, PT ;  /* 0x000000c069697848 */ /* 0x000fe40003fe0100 */
[----:B------:R-:W-:Y:S02]  /*9f90*/  SHF.R.S32.HI R0, RZ, 0x1, R0 ;  /* 0x00000001ff007819 */ /* 0x000fe40000011400 */
[----:B------:R-:W-:Y:S02]  /*9fa0*/  CS2R R10, SRZ ;  /* 0x00000000000a7805 */ /* 0x000fe4000001ff00 */
[----:B------:R-:W-:Y:S02]  /*9fb0*/  CS2R R16, SRZ ;  /* 0x0000000000107805 */ /* 0x000fe4000001ff00 */
[----:B------:R-:W-:-:S02]  /*9fc0*/  ISETP.GE.AND P0, PT, R0, R105, PT ;  /* 0x000000690000720c */ /* 0x000fc40003f06270 */
[----:B-----5:R-:W-:Y:S01]  /*9fd0*/  LEA.HI R0, R33, R33, RZ, 0x1 ;  /* 0x0000002121007211 */ /* 0x020fe200078f08ff */
[----:B------:R-:W-:Y:S10]  /*9fe0*/  @P1 BRA `(.L_x_2433) ;  /* 0x0000000000b01947 */ /* 0x000ff40003800000 */
[----:B------:R-:W2:Y:S01]  /*9ff0*/  LDL.64 R42, [R1+0x40] ;  /* 0x00004000012a7983 */ /* 0x000ea20000100a00 */
[----:B------:R-:W-:-:S03]  /*a000*/  ULDC UR4, c[0x0][0x3f4] ;  /* 0x0000fd0000047ab9 */ /* 0x000fc60000000800 */
[----:B------:R-:W3:Y:S04]  /*a010*/  LDL R39, [R1+0xd0] ;  /* 0x0000d00001277983 */ /* 0x000ee80000100800 */
[----:B------:R-:W4:Y:S04]  /*a020*/  LDL R38, [R1+0xc8] ;  /* 0x0000c80001267983 */ /* 0x000f280000100800 */
[----:B------:R-:W3:Y:S01]  /*a030*/  LDL.64 R36, [R1+0xb0] ;  /* 0x0000b00001247983 */ /* 0x000ee20000100a00 */
        /* <DEDUP_REMOVED lines=8> */
[----:B--2---:R-:W-:-:S02]  /*a0c0*/  VIADD R3, R42, 0x10 ;  /* 0x000000102a037836 */ /* 0x004fc40000000000 */
[----:B------:R-:W-:-:S03]  /*a0d0*/  VIADD R4, R42, 0x20 ;  /* 0x000000202a047836 */ /* 0x000fc60000000000 */
[----:B------:R-:W-:Y:S02]  /*a0e0*/  ISETP.GE.AND P2, PT, R3, UR4, PT ;  /* 0x0000000403007c0c */ /* 0x000fe4000bf46270 */
[----:B------:R-:W-:Y:S01]  /*a0f0*/  ISETP.GE.AND P1, PT, R42, UR4, PT ;  /* 0x000000042a007c0c */ /* 0x000fe2000bf26270 */
[C---:B---3--:R-:W-:Y:S02]  /*a100*/  IMAD.IADD R5, R36.reuse, 0x1, R39 ;  /* 0x0000000124057824 */ /* 0x048fe400078e0227 */
[----:B----4-:R-:W-:Y:S01]  /*a110*/  IMAD.IADD R3, R36, 0x1, R38 ;  /* 0x0000000124037824 */ /* 0x010fe200078e0226 */
[----:B------:R-:W-:Y:S02]  /*a120*/  ISETP.GE.AND P3, PT, R4, UR4, PT ;  /* 0x0000000404007c0c */ /* 0x000fe4000bf66270 */
[----:B------:R-:W-:Y:S02]  /*a130*/  SHF.R.S32.HI R6, RZ, 0x1f, R5 ;  /* 0x0000001fff067819 */ /* 0x000fe40000011405 */
[----:B------:R-:W-:-:S02]  /*a140*/  SHF.R.S32.HI R4, RZ, 0x1f, R3 ;  /* 0x0000001fff047819 */ /* 0x000fc40000011403 */
[----:B------:R-:W-:Y:S02]  /*a150*/  LEA.HI R6, R6, R5, RZ, 0x3 ;  /* 0x0000000506067211 */ /* 0x000fe400078f18ff */
[----:B------:R-:W-:Y:S02]  /*a160*/  LEA.HI R3, R4, R3, RZ, 0x3 ;  /* 0x0000000304037211 */ /* 0x000fe400078f18ff */
[----:B------:R-:W-:Y:S02]  /*a170*/  SHF.R.S32.HI R8, RZ, 0x3, R6 ;  /* 0x00000003ff087819 */ /* 0x000fe40000011406 */
[----:B------:R-:W-:Y:S01]  /*a180*/  SHF.R.S32.HI R41, RZ, 0x3, R3 ;  /* 0x00000003ff297819 */ /* 0x000fe20000011403 */
[----:B------:R-:W-:-:S04]  /*a190*/  @!P1 IMAD.WIDE R12, R42, 0x2, R20 ;  /* 0x000000022a0c9825 */ /* 0x000fc800078e0214 */
[----:B------:R-:W-:Y:S01]  /*a1a0*/  @!P2 IMAD.SHL.U32 R3, R8, 0x8, RZ ;  /* 0x000000080803a824 */ /* 0x000fe200078e00ff */
[----:B------:R0:W5:Y:S01]  /*a1b0*/  @!P1 LD.E.128 R16, desc[UR60][R12.64] ;  /* 0x0000003c0c109980 */ /* 0x000162000c101d00 */
[----:B------:R-:W-:Y:S01]  /*a1c0*/  @!P3 IMAD.SHL.U32 R41, R41, 0x8, RZ ;  /* 0x000000082929b824 */ /* 0x000fe200078e00ff */
[----:B------:R-:W-:Y:S01]  /*a1d0*/  CS2R R4, SRZ ;  /* 0x0000000000047805 */ /* 0x000fe2000001ff00 */
[--C-:B------:R-:W-:Y:S01]  /*a1e0*/  @!P2 IMAD.WIDE R36, R3, 0x2, R20.reuse ;  /* 0x000000020324a825 */ /* 0x100fe200078e0214 */
[----:B------:R-:W-:Y:S02]  /*a1f0*/  CS2R R6, SRZ ;  /* 0x0000000000067805 */ /* 0x000fe4000001ff00 */
[----:B------:R-:W-:Y:S01]  /*a200*/  CS2R R8, SRZ ;  /* 0x0000000000087805 */ /* 0x000fe2000001ff00 */
[----:B------:R-:W-:Y:S01]  /*a210*/  @!P3 IMAD.WIDE R38, R41, 0x2, R20 ;  /* 0x000000022926b825 */ /* 0x000fe200078e0214 */
[----:B------:R1:W5:Y:S01]  /*a220*/  @!P2 LD.E.128 R24, desc[UR60][R36.64] ;  /* 0x0000003c2418a980 */ /* 0x000362000c101d00 */
[----:B0-----:R-:W-:-:S02]  /*a230*/  CS2R R12, SRZ ;  /* 0x00000000000c7805 */ /* 0x001fc4000001ff00 */
[--C-:B------:R-:W-:Y:S01]  /*a240*/  @!P2 IMAD.WIDE R20, R3, 0x2, R34.reuse ;  /* 0x000000020314a825 */ /* 0x100fe200078e0222 */
[----:B------:R1:W5:Y:S03]  /*a250*/  @!P3 LD.E.128 R28, desc[UR60][R38.64] ;  /* 0x0000003c261cb980 */ /* 0x000366000c101d00 */
[--C-:B------:R-:W-:Y:S01]  /*a260*/  @!P3 IMAD.WIDE R40, R41, 0x2, R34.reuse ;  /* 0x000000022928b825 */ /* 0x100fe200078e0222 */
[----:B------:R1:W5:Y:S03]  /*a270*/  @!P2 LD.E.128 R8, desc[UR60][R20.64] ;  /* 0x0000003c1408a980 */ /* 0x000366000c101d00 */
[----:B------:R-:W-:Y:S01]  /*a280*/  @!P1 IMAD.WIDE R34, R42, 0x2, R34 ;  /* 0x000000022a229825 */ /* 0x000fe200078e0222 */
[----:B------:R1:W5:Y:S04]  /*a290*/  @!P3 LD.E.128 R12, desc[UR60][R40.64] ;  /* 0x0000003c280cb980 */ /* 0x000368000c101d00 */
[----:B------:R1:W5:Y:S02]  /*a2a0*/  @!P1 LD.E.128 R4, desc[UR60][R34.64] ;  /* 0x0000003c22049980 */ /* 0x000364000c101d00 */
.L_x_2433:
[----:B------:R-:W-:Y:S05]  /*a2b0*/  BSYNC B1 ;  /* 0x0000000000017941 */ /* 0x000fea0003800000 */
.L_x_2432:
[----:B------:R-:W-:Y:S01]  /*a2c0*/  LOP3.LUT R0, R0, 0xfffffffe, RZ, 0xc0, !PT ;  /* 0xfffffffe00007812 */ /* 0x000fe200078ec0ff */
[----:B-----5:R-:W-:Y:S01]  /*a2d0*/  IMAD.MOV.U32 R3, RZ, RZ, R4 ;  /* 0x000000ffff037224 */ /* 0x020fe200078e0004 */
[----:B------:R-:W-:Y:S01]  /*a2e0*/  BSSY B1, `(.L_x_2434) ;  /* 0x000002d000017945 */ /* 0x000fe20003800000 */
[----:B-1----:R-:W-:Y:S02]  /*a2f0*/  IMAD.MOV.U32 R20, RZ, RZ, R5 ;  /* 0x000000ffff147224 */ /* 0x002fe400078e0005 */
        /* <DEDUP_REMOVED lines=43> */
.L_x_2680:
[----:B------:R-:W-:Y:S05]  /*a5b0*/  BSYNC B1 ;  /* 0x0000000000017941 */ /* 0x000fea0003800000 */
.L_x_2434:
[----:B------:R-:W-:Y:S01]  /*a5c0*/  PRMT R42, R0, 0x5410, R20 ;  /* 0x00005410002a7816 */ /* 0x000fe20000000014 */
[----:B------:R-:W-:Y:S06]  /*a5d0*/  @P0 BRA `(.L_x_2420) ;  /* 0x0000001400340947 */ /* 0x000fec0003800000 */
[----:B------:R-:W2:Y:S01]  /*a5e0*/  LDL.64 R34, [R1+0x40] ;  /* 0x0000400001227983 */ /* 0x000ea20000100a00 */
[----:B------:R-:W2:Y:S03]  /*a5f0*/  LDC R0, c[0x0][0x3f4] ;  /* 0x0000fd00ff007b82 */ /* 0x000ea60000000800 */
[----:B------:R1:W5:Y:S04]  /*a600*/  LDL R67, [R1+0xb8] ;  /* 0x0000b80001437983 */ /* 0x0003680000100800 */
[----:B------:R1:W5:Y:S04]  /*a610*/  LDL R66, [R1+0x138] ;  /* 0x0001380001427983 */ /* 0x0003680000100800 */
[----:B------:R1:W5:Y:S04]  /*a620*/  LDL R65, [R1+0xc0] ;  /* 0x0000c00001417983 */ /* 0x0003680000100800 */
[----:B------:R1:W5:Y:S01]  /*a630*/  LDL R63, [R1+0xbc] ;  /* 0x0000bc00013f7983 */ /* 0x0003620000100800 */
[----:B------:R-:W-:Y:S01]  /*a640*/  BSSY B1, `(.L_x_2436) ;  /* 0x000006c000017945 */ /* 0x000fe20003800000 */
[C---:B--2---:R-:W-:Y:S01]  /*a650*/  ISETP.GE.AND P0, PT, R34.reuse, R0, PT ;  /* 0x000000002200720c */ /* 0x044fe20003f06270 */
[----:B0-----:R-:W-:-:S02]  /*a660*/  VIADD R3, R34, 0x10 ;  /* 0x0000001022037836 */ /* 0x001fc40000000000 */
[----:B------:R-:W-:-:S03]  /*a670*/  VIADD R33, R34, 0x20 ;  /* 0x0000002022217836 */ /* 0x000fc60000000000 */
[-C--:B------:R-:W-:Y:S02]  /*a680*/  ISETP.GE.AND P1, PT, R3, R0.reuse, PT ;  /* 0x000000000300720c */ /* 0x080fe40003f26270 */
[----:B------:R-:W-:-:S05]  /*a690*/  ISETP.GE.AND P2, PT, R33, R0, PT ;  /* 0x000000002100720c */ /* 0x000fca0003f46270 */
[----:B-1----:R-:W-:Y:S08]  /*a6a0*/  @P0 BRA `(.L_x_2437) ;  /* 0x0000000400940947 */ /* 0x002ff00003800000 */
[----:B------:R-:W-:Y:S01]  /*a6b0*/  LEA.HI R3, R32, R32, RZ, 0x1 ;  /* 0x0000002020037211 */ /* 0x000fe200078f08ff */
[----:B------:R-:W-:Y:S01]  /*a6c0*/  HADD2.F32 R55, -RZ, R55.H0_H0 ;  /* 0x20000037ff377230 */ /* 0x000fe20000004100 */
[--C-:B------:R-:W-:Y:S01]  /*a6d0*/  SHF.R.U64 R16, R16, 0x10, R17.reuse ;  /* 0x0000001010107819 */ /* 0x100fe20000001211 */
[----:B------:R-:W-:Y:S01]  /*a6e0*/  HADD2.F32 R53, -RZ, R53.H0_H0 ;  /* 0x20000035ff357230 */ /* 0x000fe20000004100 */
[----:B------:R-:W-:Y:S01]  /*a6f0*/  LOP3.LUT R3, R3, 0xfffffffe, RZ, 0xc0, !PT ;  /* 0xfffffffe03037812 */ /* 0x000fe200078ec0ff */
[----:B------:R-:W-:Y:S01]  /*a700*/  HADD2.F32 R54, -RZ, R54.H0_H0 ;  /* 0x20000036ff367230 */ /* 0x000fe20000004100 */
[----:B------:R-:W-:Y:S02]  /*a710*/  SHF.R.U32.HI R52, RZ, 0x10, R17 ;  /* 0x00000010ff347819 */ /* 0x000fe40000011611 */
[----:B------:R-:W-:Y:S01]  /*a720*/  SHF.R.U64 R17, R4, 0x10, R5 ;  /* 0x0000001004117819 */ /* 0x000fe20000001205 */
[----:B------:R-:W-:Y:S01]  /*a730*/  IMAD.IADD R3, R32, 0x1, -R3 ;  /* 0x0000000120037824 */ /* 0x000fe200078e0a03 */
[----:B-----5:R-:W-:-:S02]  /*a740*/  LOP3.LUT R32, R67, 0x18, R34, 0xf8, !PT ;  /* 0x0000001843207812 */ /* 0x020fc400078ef822 */
[----:B------:R-:W-:Y:S01]  /*a750*/  SHF.R.U32.HI R56, RZ, 0x10, R5 ;  /* 0x00000010ff387819 */ /* 0x000fe20000011605 */
[----:B------:R-:W-:Y:S01]  /*a760*/  HADD2.F32 R17, -RZ, R17.H0_H0 ;  /* 0x20000011ff117230 */ /* 0x000fe20000004100 */
[----:B------:R-:W-:Y:S02]  /*a770*/  LEA.HI R3, R0, R3, RZ, 0x1d ;  /* 0x0000000300037211 */ /* 0x000fe400078fe8ff */
[----:B------:R-:W-:Y:S01]  /*a780*/  LOP3.LUT R32, R32, R63, RZ, 0x3c, !PT ;  /* 0x0000003f20207212 */ /* 0x000fe200078e3cff */
[----:B------:R-:W-:Y:S01]  /*a790*/  HADD2.F32 R56, -RZ, R56.H0_H0 ;  /* 0x20000038ff387230 */ /* 0x000fe20000004100 */
[----:B------:R-:W-:Y:S02]  /*a7a0*/  SHF.R.S32.HI R20, RZ, 0x1f, R3 ;  /* 0x0000001fff147819 */ /* 0x000fe40000011403 */
[----:B------:R-:W-:Y:S01]  /*a7b0*/  SHF.R.U64 R5, R6, 0x10, R7 ;  /* 0x0000001006057819 */ /* 0x000fe20000001207 */
[----:B------:R-:W-:Y:S01]  /*a7c0*/  IMAD.IADD R33, R65, 0x1, R32 ;  /* 0x0000000141217824 */ /* 0x000fe200078e0220 */
        /* <DEDUP_REMOVED lines=33> */
[C---:B------:R-:W-:Y:S01]  /*a9e0*/  FFMA.FTZ R37, R48.reuse, R53, -R57 ;  /* 0x0000003530257223 */ /* 0x040fe20000010839 */
[----:B------:R-:W-:Y:S02]  /*a9f0*/  HADD2.F32 R53, -RZ, R60.H0_H0 ;  /* 0x2000003cff357230 */ /* 0x000fe40000004100 */
[----:B------:R-:W-:Y:S01]  /*aa00*/  FMUL.FTZ R49, R49, R52 ;  /* 0x0000003431317220 */ /* 0x000fe20000410000 */
[----:B------:R-:W-:Y:S01]  /*aa10*/  FFMA.FTZ R55, R48, R56, R55 ;  /* 0x0000003830377223 */ /* 0x000fe20000010037 */
[----:B------:R-:W-:-:S02]  /*aa20*/  HADD2.F32 R48, -RZ, R62.H0_H0 ;  /* 0x2000003eff307230 */ /* 0x000fc40000004100 */
[C---:B------:R-:W-:Y:S01]  /*aa30*/  FFMA.FTZ R58, R47.reuse, R52, -R58 ;  /* 0x000000342f3a7223 */ /* 0x040fe2000001083a */
[----:B------:R-:W-:Y:S01]  /*aa40*/  FFMA.FTZ R49, R47, R54, R49 ;  /* 0x000000362f317223 */ /* 0x000fe20000010031 */
[--C-:B------:R-:W-:Y:S02]  /*aa50*/  HADD2.F32 R51, -RZ, R39.reuse.H0_H0 ;  /* 0x20000027ff337230 */ /* 0x100fe40000004100 */
[C---:B------:R-:W-:Y:S01]  /*aa60*/  FMUL.FTZ R56, R50.reuse, R53 ;  /* 0x0000003532387220 */ /* 0x040fe20000410000 */
[----:B------:R-:W-:Y:S02]  /*aa70*/  HADD2.F32 R54, -RZ, R60.H1_H1 ;  /* 0x3000003cff367230 */ /* 0x000fe40000004100 */
[-C--:B------:R-:W-:Y:S01]  /*aa80*/  FMUL.FTZ R60, R50, R48.reuse ;  /* 0x00000030323c7220 */ /* 0x080fe20000410000 */
[----:B------:R-:W-:Y:S02]  /*aa90*/  HADD2.F32 R52, -RZ, R62.H1_H1 ;  /* 0x3000003eff347230 */ /* 0x000fe40000004100 */
[----:B------:R-:W-:Y:S01]  /*aaa0*/  FFMA.FTZ R56, R33, R48, -R56 ;  /* 0x0000003021387223 */ /* 0x000fe20000010838 */
[----:B------:R-:W-:-:S02]  /*aab0*/  HADD2.F32 R39, -RZ, R39.H1_H1 ;  /* 0x30000027ff277230 */ /* 0x000fc40000004100 */
        /* <DEDUP_REMOVED lines=8> */
[----:B------:R-:W-:Y:S01]  /*ab40*/  FFMA.FTZ R51, R7, R54, R51 ;  /* 0x0000003607337223 */ /* 0x000fe20000010033 */
[-C--:B------:R-:W-:Y:S01]  /*ab50*/  FMUL.FTZ R52, R39, R48.reuse ;  /* 0x0000003027347220 */ /* 0x080fe20000410000 */
[----:B------:R-:W-:Y:S02]  /*ab60*/  HADD2.F32 R19, -RZ, R5.H0_H0 ;  /* 0x20000005ff137230 */ /* 0x000fe40000004100 */
[----:B------:R-:W-:Y:S01]  /*ab70*/  FFMA.FTZ R60, R33, R53, R60 ;  /* 0x00000035213c7223 */ /* 0x000fe2000001003c */
[----:B------:R-:W-:Y:S02]  /*ab80*/  HADD2.F32 R7, -RZ, R16.H0_H0 ;  /* 0x20000010ff077230 */ /* 0x000fe40000004100 */
[C---:B------:R-:W-:Y:S01]  /*ab90*/  FFMA.FTZ R47, R35.reuse, R48, -R64 ;  /* 0x00000030232f7223 */ /* 0x040fe20000010840 */
[----:B------:R-:W-:Y:S02]  /*aba0*/  HADD2.F32 R5, -RZ, R4.H0_H0 ;  /* 0x20000004ff057230 */ /* 0x000fe40000004100 */
[----:B------:R-:W-:Y:S01]  /*abb0*/  FFMA.FTZ R52, R35, R50, R52 ;  /* 0x0000003223347223 */ /* 0x000fe20000010034 */
[----:B------:R-:W-:-:S02]  /*abc0*/  HADD2.F32 R32, -RZ, R32.H1_H1 ;  /* 0x30000020ff207230 */ /* 0x000fc40000004100 */
[----:B------:R-:W-:Y:S01]  /*abd0*/  FMUL.FTZ R33, R36, R17 ;  /* 0x0000001124217220 */ /* 0x000fe20000410000 */
[----:B------:R-:W-:Y:S02]  /*abe0*/  HADD2.F32 R34, -RZ, R34.H1_H1 ;  /* 0x30000022ff227230 */ /* 0x000fe40000004100 */
[----:B------:R-:W-:Y:S01]  /*abf0*/  FMUL.FTZ R35, R38, R19 ;  /* 0x0000001326237220 */ /* 0x000fe20000410000 */
[----:B------:R-:W-:Y:S01]  /*ac00*/  FMUL.FTZ R36, R36, R7 ;  /* 0x0000000724247220 */ /* 0x000fe20000410000 */
[----:B------:R-:W-:Y:S01]  /*ac10*/  FMUL.FTZ R38, R38, R5 ;  /* 0x0000000526267220 */ /* 0x000fe20000410000 */
[----:B------:R-:W-:Y:S01]  /*ac20*/  FFMA.FTZ R33, R32, R7, -R33 ;  /* 0x0000000720217223 */ /* 0x000fe20000010821 */
[----:B------:R-:W-:Y:S01]  /*ac30*/  FFMA.FTZ R35, R34, R5, -R35 ;  /* 0x0000000522237223 */ /* 0x000fe20000010823 */
[----:B------:R-:W-:Y:S01]  /*ac40*/  FFMA.FTZ R16, R32, R17, R36 ;  /* 0x0000001120107223 */ /* 0x000fe20000010024 */
        /* <DEDUP_REMOVED lines=11> */
.L_x_2437:
[----:B------:R-:W-:Y:S05]  /*ad00*/  BSYNC B1 ;  /* 0x0000000000017941 */ /* 0x000fea0003800000 */
.L_x_2436:
[----:B------:R-:W-:Y:S04]  /*ad10*/  BSSY B1, `(.L_x_2438) ;  /* 0x000006d000017945 */ /* 0x000fe80003800000 */
[----:B------:R-:W-:Y:S05]  /*ad20*/  @P1 BRA `(.L_x_2439) ;  /* 0x0000000400ac1947 */ /* 0x000fea0003800000 */
[----:B0-----:R-:W2:Y:S04]  /*ad30*/  LDL R3, [R1+0xd0] ;  /* 0x0000d00001037983 */ /* 0x001ea80000100800 */
[----:B------:R-:W2:Y:S01]  /*ad40*/  LDL.64 R4, [R1+0xb0] ;  /* 0x0000b00001047983 */ /* 0x000ea20000100a00 */
[----:B------:R-:W-:Y:S01]  /*ad50*/  SHF.R.U64 R51, R8, 0x10, R9 ;  /* 0x0000001008337819 */ /* 0x000fe20000001209 */
[----:B------:R-:W-:Y:S01]  /*ad60*/  HADD2.F32 R35, -RZ, R45.H0_H0 ;  /* 0x2000002dff237230 */ /* 0x000fe20000004100 */
[----:B------:R-:W-:Y:S01]  /*ad70*/  SHF.R.U64 R8, R26, 0x10, R27 ;  /* 0x000000101a087819 */ /* 0x000fe2000000121b */
[----:B------:R-:W-:Y:S01]  /*ad80*/  HADD2.F32 R34, -RZ, R43.H1_H1 ;  /* 0x3000002bff227230 */ /* 0x000fe20000004100 */
[----:B------:R-:W-:Y:S02]  /*ad90*/  SHF.R.U32.HI R36, RZ, 0x10, R9 ;  /* 0x00000010ff247819 */ /* 0x000fe40000011609 */
[----:B------:R-:W-:-:S02]  /*ada0*/  SHF.R.U32.HI R39, RZ, 0x10, R25 ;  /* 0x00000010ff277819 */ /* 0x000fc40000011619 */
[----:B------:R-:W-:Y:S01]  /*adb0*/  SHF.R.U32.HI R52, RZ, 0x10, R27 ;  /* 0x00000010ff347819 */ /* 0x000fe2000001161b */
[----:B------:R-:W-:Y:S01]  /*adc0*/  HADD2.F32 R36, -RZ, R36.H0_H0 ;  /* 0x20000024ff247230 */ /* 0x000fe20000004100 */
[--C-:B------:R-:W-:Y:S02]  /*add0*/  SHF.R.U64 R49, R10, 0x10, R11.reuse ;  /* 0x000000100a317819 */ /* 0x100fe4000000120b */
[----:B------:R-:W-:Y:S02]  /*ade0*/  SHF.R.U32.HI R47, RZ, 0x10, R11 ;  /* 0x00000010ff2f7819 */ /* 0x000fe4000001160b */
[----:B------:R-:W-:Y:S01]  /*adf0*/  SHF.R.U64 R24, R24, 0x10, R25 ;  /* 0x0000001018187819 */ /* 0x000fe20000001219 */
[----:B--2---:R-:W-:-:S05]  /*ae00*/  IMAD.IADD R3, R4, 0x1, R3 ;  /* 0x0000000104037824 */ /* 0x004fca00078e0203 */
[----:B------:R-:W-:-:S04]  /*ae10*/  SHF.R.S32.HI R4, RZ, 0x1f, R3 ;  /* 0x0000001fff047819 */ /* 0x000fc80000011403 */
[CC--:B------:R-:W-:Y:S02]  /*ae20*/  LEA.HI R5, R4.reuse, R3.reuse, RZ, 0x3 ;  /* 0x0000000304057211 */ /* 0x0c0fe400078f18ff */
[----:B------:R-:W-:Y:S02]  /*ae30*/  LEA.HI R4, R4, R3, RZ, 0x5 ;  /* 0x0000000304047211 */ /* 0x000fe400078f28ff */
[--C-:B------:R-:W-:Y:S02]  /*ae40*/  SHF.R.S32.HI R7, RZ, 0x3, R5.reuse ;  /* 0x00000003ff077819 */ /* 0x100fe40000011405 */
        /* <DEDUP_REMOVED lines=32> */
[----:B------:R-:W-:-:S02]  /*b050*/  HADD2.F32 R34, -RZ, R44.H0_H0 ;  /* 0x2000002cff227230 */ /* 0x000fc40000004100 */
[----:B------:R-:W-:Y:S01]  /*b060*/  FFMA.FTZ R48, R9, R35, R48 ;  /* 0x0000002309307223 */ /* 0x000fe20000010030 */
[----:B------:R-:W-:Y:S02]  /*b070*/  HADD2.F32 R9, -RZ, R46.H0_H0 ;  /* 0x2000002eff097230 */ /* 0x000fe40000004100 */
        /* <DEDUP_REMOVED lines=11> */
[----:B------:R-:W-:Y:S02]  /*b130*/  HADD2.F32 R44, -RZ, R44.H1_H1 ;  /* 0x3000002cff2c7230 */ /* 0x000fe40000004100 */
[----:B------:R-:W-:Y:S01]  /*b140*/  FFMA.FTZ R39, R11, R34, R39 ;  /* 0x000000220b277223 */ /* 0x000fe20000010027 */
[----:B------:R-:W-:Y:S02]  /*b150*/  HADD2.F32 R10, -RZ, R45.H1_H1 ;  /* 0x3000002dff0a7230 */ /* 0x000fe40000004100 */
[-C--:B------:R-:W-:Y:S01]  /*b160*/  FFMA.FTZ R36, R25, R26.reuse, -R32 ;  /* 0x0000001a19247223 */ /* 0x080fe20000010820 */
[----:B------:R-:W-:Y:S01]  /*b170*/  FMUL.FTZ R34, R33, R26 ;  /* 0x0000001a21227220 */ /* 0x000fe20000410000 */
[----:B------:R-:W-:Y:S01]  /*b180*/  FMUL.FTZ R32, R17, R44 ;  /* 0x0000002c11207220 */ /* 0x000fe20000410000 */
[----:B------:R-:W-:-:S02]  /*b190*/  HADD2.F32 R19, -RZ, R18.H0_H0 ;  /* 0x20000012ff137230 */ /* 0x000fc40000004100 */
[----:B------:R-:W-:Y:S01]  /*b1a0*/  FMUL.FTZ R17, R17, R10 ;  /* 0x0000000a11117220 */ /* 0x000fe20000410000 */
[----:B------:R-:W-:Y:S02]  /*b1b0*/  HADD2.F32 R26, -RZ, R43.H0_H0 ;  /* 0x2000002bff1a7230 */ /* 0x000fe40000004100 */
[----:B------:R-:W-:Y:S01]  /*b1c0*/  FFMA.FTZ R38, R25, R38, R34 ;  /* 0x0000002619267223 */ /* 0x000fe20000010022 */
[----:B------:R-:W-:Y:S02]  /*b1d0*/  HADD2.F32 R46, -RZ, R46.H1_H1 ;  /* 0x3000002eff2e7230 */ /* 0x000fe40000004100 */
[C---:B------:R-:W-:Y:S01]  /*b1e0*/  FFMA.FTZ R32, R5.reuse, R10, -R32 ;  /* 0x0000000a05207223 */ /* 0x040fe20000010820 */
[----:B------:R-:W-:Y:S01]  /*b1f0*/  FFMA.FTZ R44, R5, R44, R17 ;  /* 0x0000002c052c7223 */ /* 0x000fe20000010011 */
        /* <DEDUP_REMOVED lines=30> */
.L_x_2439:
[----:B------:R-:W-:Y:S05]  /*b3e0*/  BSYNC B1 ;  /* 0x0000000000017941 */ /* 0x000fea0003800000 */
.L_x_2438:
[----:B------:R-:W-:Y:S05]  /*b3f0*/  @P2 BRA `(.L_x_2420) ;  /* 0x0000000400ac2947 */ /* 0x000fea0003800000 */
[----:B01----:R-:W2:Y:S04]  /*b400*/  LDL R3, [R1+0xc8] ;  /* 0x0000c80001037983 */ /* 0x003ea80000100800 */
[----:B------:R-:W2:Y:S01]  /*b410*/  LDL.64 R4, [R1+0xb0] ;  /* 0x0000b00001047983 */ /* 0x000ea20000100a00 */
[----:B------:R-:W-:Y:S01]  /*b420*/  HADD2.F32 R27, -RZ, R21.H1_H1 ;  /* 0x30000015ff1b7230 */ /* 0x000fe20000004100 */
[--C-:B------:R-:W-:Y:S01]  /*b430*/  SHF.R.U32.HI R20, RZ, 0x10, R13.reuse ;  /* 0x00000010ff147819 */ /* 0x100fe2000001160d */
[----:B------:R-:W-:Y:S01]  /*b440*/  HADD2.F32 R25, -RZ, R41.H1_H1 ;  /* 0x30000029ff197230 */ /* 0x000fe20000004100 */
[----:B------:R-:W-:Y:S02]  /*b450*/  SHF.R.U64 R33, R12, 0x10, R13 ;  /* 0x000000100c217819 */ /* 0x000fe4000000120d */
[--C-:B------:R-:W-:Y:S01]  /*b460*/  SHF.R.U64 R35, R28, 0x10, R29.reuse ;  /* 0x000000101c237819 */ /* 0x100fe2000000121d */
[----:B------:R-:W-:Y:S01]  /*b470*/  HADD2.F32 R20, -RZ, R20.H0_H0 ;  /* 0x20000014ff147230 */ /* 0x000fe20000004100 */
[----:B------:R-:W-:-:S02]  /*b480*/  SHF.R.U32.HI R24, RZ, 0x10, R29 ;  /* 0x00000010ff187819 */ /* 0x000fc4000001161d */
[--C-:B------:R-:W-:Y:S02]  /*b490*/  SHF.R.U64 R34, R30, 0x10, R31.reuse ;  /* 0x000000101e227819 */ /* 0x100fe4000000121f */
        /* <DEDUP_REMOVED lines=13> */
[-C--:B------:R-:W-:Y:S02]  /*b570*/  LOP3.LUT R5, R5, R63.reuse, RZ, 0x3c, !PT ;  /* 0x0000003f05057212 */ /* 0x080fe400078e3cff */
        /* <DEDUP_REMOVED lines=83> */
.L_x_2420:
[----:B------:R-:W-:Y:S05]  /*bab0*/  BSYNC B0 ;  /* 0x0000000000007941 */ /* 0x000fea0003800000 */
.L_x_2413:
        /* <DEDUP_REMOVED lines=8> */
.L_x_2411:
[----:B0--3--:R-:W3:Y:S02]  /*bb40*/  LDL R0, [R1+0xac] ;  /* 0x0000ac0001007983 */ /* 0x009ee40000100800 */
[----:B---3--:R-:W-:-:S13]  /*bb50*/  ISETP.NE.AND P0, PT, R0, 0x3, PT ;  /* 0x000000030000780c */ /* 0x008fda0003f05270 */
[----:B------:R-:W-:Y:S05]  /*bb60*/  @!P0 BRA `(.L_x_2440) ;  /* 0x0000000000048947 */ /* 0x000fea0003800000 */
[----:B------:R-:W-:Y:S01]  /*bb70*/  BPT.TRAP 0x1 ;  /* 0x000000040000795c */ /* 0x000fe20000300000 */
.L_x_2440:
[----:B------:R-:W-:Y:S01]  /*bb80*/  IMAD R21, R145, 0x8, R22 ;  /* 0x0000000891157824 */ /* 0x000fe200078e0216 */
[----:B------:R-:W-:-:S04]  /*bb90*/  SHF.L.U32 R0, R150, 0x1f, RZ ;  /* 0x0000001f96007819 */ /* 0x000fc800000006ff */
[----:B------:R0:W3:Y:S01]  /*bba0*/  SYNCS.PHASECHK.TRANS64.TRYWAIT P2, [R21+URZ+0x31c30], R0 ;  /* 0x031c3000150075a7 */ /* 0x0000e2000804017f */
[----:B------:R-:W-:Y:S05]  /*bbb0*/  @!P0 BRA `(.L_x_2441) ;  /* 0x0000000000048947 */ /* 0x000fea0003800000 */
[----:B------:R-:W-:Y:S01]  /*bbc0*/  BPT.TRAP 0x1 ;  /* 0x000000040000795c */ /* 0x000fe20000300000 */
.L_x_2441:
[----:B-12-4-:R-:W1:Y:S02]  /*bbd0*/  S2R R3, SR_TID.X ;  /* 0x0000000000037919 */ /* 0x016e640000002100 */
[----:B-1----:R-:W-:-:S04]  /*bbe0*/  LOP3.LUT R3, R3, 0x7f, RZ, 0xc0, !PT ;  /* 0x0000007f03037812 */ /* 0x002fc800078ec0ff */
[----:B------:R-:W-:Y:S01]  /*bbf0*/  ISETP.NE.AND P1, PT, R3, RZ, PT ;  /* 0x000000ff0300720c */ /* 0x000fe20003f25270 */
[----:B---3--:R-:W-:-:S12]  /*bc00*/  @P2 BRA `(.L_x_2442) ;  /* 0x0000000000082947 */ /* 0x008fd80003800000 */
[----:B------:R-:W1:Y:S02]  /*bc10*/  SYNCS.PHASECHK.TRANS64.TRYWAIT P2, [R21+URZ+0x31c30], R0 ;  /* 0x031c3000150075a7 */ /* 0x000e64000804017f */
[----:B-1----:R-:W-:Y:S05]  /*bc20*/  @!P2 BRA `(.L_x_2443) ;  /* 0x000001b000b0a947 */ /* 0x002fea0003800000 */
.L_x_2442:
[----:B------:R-:W-:Y:S05]  /*bc30*/  WARPSYNC.ALL ;  /* 0x0000000000007948 */ /* 0x000fea0003800000 */
[----:B01----:R-:W-:Y:S02]  /*bc40*/  VIADD R0, R22, 0x16a00 ;  /* 0x00016a0016007836 */ /* 0x003fe40000000000 */
[----:B------:R-:W-:Y:S02]  /*bc50*/  IMAD R2, R2, 0x1000, R22 ;  /* 0x0000100002027824 */ /* 0x000fe400078e0216 */
[----:B------:R-:W-:Y:S01]  /*bc60*/  IMAD.MOV.U32 R15, RZ, RZ, -0x7fffffe0 ;  /* 0x80000020ff0f7424 */ /* 0x000fe200078e00ff */
[----:B------:R-:W-:Y:S01]  /*bc70*/  SHF.R.U32.HI R0, RZ, 0x4, R0 ;  /* 0x00000004ff007819 */ /* 0x000fe20000011600 */
[----:B------:R-:W-:-:S02]  /*bc80*/  VIADD R2, R2, 0xda00 ;  /* 0x0000da0002027836 */ /* 0x000fc40000000000 */
[----:B------:R-:W-:Y:S01]  /*bc90*/  IMAD.MOV.U32 R9, RZ, RZ, -0x7fffffe0 ;  /* 0x80000020ff097424 */ /* 0x000fe200078e00ff */
[----:B------:R-:W-:Y:S01]  /*bca0*/  LOP3.LUT R0, R0, 0x3fff, RZ, 0xc0, !PT ;  /* 0x00003fff00007812 */ /* 0x000fe200078ec0ff */
[----:B------:R-:W-:Y:S01]  /*bcb0*/  WARPGROUP.ARRIVE ;  /* 0x00000000000079c5 */ /* 0x000fe20000000000 */
[----:B------:R-:W-:Y:S01]  /*bcc0*/  SHF.R.U32.HI R2, RZ, 0x4, R2 ;  /* 0x00000004ff027819 */ /* 0x000fe20000011602 */
[----:B------:R-:W-:Y:S01]  /*bcd0*/  IMAD.MOV.U32 R3, RZ, RZ, -0x7fffffe0 ;  /* 0x80000020ff037424 */ /* 0x000fe200078e00ff */
[----:B------:R-:W-:Y:S01]  /*bce0*/  LOP3.LUT R4, R0, 0x10000, RZ, 0xfc, !PT ;  /* 0x0001000000047812 */ /* 0x000fe200078efcff */
[----:B------:R-:W-:Y:S01]  /*bcf0*/  IMAD.MOV.U32 R5, RZ, RZ, -0x7fffffe0 ;  /* 0x80000020ff057424 */ /* 0x000fe200078e00ff */
[----:B------:R-:W-:Y:S01]  /*bd00*/  LOP3.LUT R2, R2, 0x3fff, RZ, 0xc0, !PT ;  /* 0x00003fff02027812 */ /* 0x000fe200078ec0ff */
[----:B------:R-:W-:Y:S01]  /*bd10*/  IMAD.MOV.U32 R7, RZ, RZ, -0x7fffffe0 ;  /* 0x80000020ff077424 */ /* 0x000fe200078e00ff */
[----:B------:R-:W0:Y:S01]  /*bd20*/  LDC R18, c[0x0][0x448] ;  /* 0x00011200ff127b82 */ /* 0x000e220000000800 */
[----:B------:R-:W-:Y:S01]  /*bd30*/  IMAD R14, R145, 0x6c0, R4 ;  /* 0x000006c0910e7824 */ /* 0x000fe200078e0204 */
[----:B------:R-:W-:Y:S01]  /*bd40*/  LOP3.LUT R8, R2, 0x10000, RZ, 0xfc, !PT ;  /* 0x0001000002087812 */ /* 0x000fe200078efcff */
[----:B------:R1:W-:Y:S01]  /*bd50*/  STL [R1+0xd4], R4 ;  /* 0x0000d40401007387 */ /* 0x0003e20000100800 */
[----:B------:R-:W-:-:S02]  /*bd60*/  R2UR UR7, R15 ;  /* 0x000000000f0772ca */ /* 0x000fc400000e0000 */
[C---:B------:R-:W-:Y:S02]  /*bd70*/  R2UR UR6, R14.reuse ;  /* 0x000000000e0672ca */ /* 0x040fe400000e0000 */
[----:B------:R-:W-:Y:S01]  /*bd80*/  R2UR UR5, R9 ;  /* 0x00000000090572ca */ /* 0x000fe200000e0000 */
[----:B------:R-:W-:Y:S01]  /*bd90*/  VIADD R2, R14, 0x40 ;  /* 0x000000400e027836 */ /* 0x000fe20000000000 */
[C---:B------:R-:W-:Y:S02]  /*bda0*/  R2UR UR4, R8.reuse ;  /* 0x00000000080472ca */ /* 0x040fe400000e0000 */
[----:B------:R-:W-:Y:S02]  /*bdb0*/  R2UR UR11, R3 ;  /* 0x00000000030b72ca */ /* 0x000fe400000e0000 */
[----:B------:R-:W-:Y:S02]  /*bdc0*/  R2UR UR8, R8 ;  /* 0x00000000080872ca */ /* 0x000fe400000e0000 */
[----:B------:R-:W-:Y:S01]  /*bdd0*/  R2UR UR9, R9 ;  /* 0x00000000090972ca */ /* 0x000fe200000e0000 */
[----:B-1----:R-:W-:Y:S01]  /*bde0*/  VIADD R4, R14, 0xc0 ;  /* 0x000000c00e047836 */ /* 0x002fe20000000000 */
[----:B------:R-:W-:-:S02]  /*bdf0*/  R2UR UR15, R5 ;  /* 0x00000000050f72ca */ /* 0x000fc400000e0000 */
[----:B------:R-:W-:Y:S01]  /*be00*/  R2UR UR13, R9 ;  /* 0x00000000090d72ca */ /* 0x000fe200000e0000 */
[----:B------:R-:W-:Y:S01]  /*be10*/  VIADD R6, R14, 0x100 ;  /* 0x000001000e067836 */ /* 0x000fe20000000000 */
[----:B------:R-:W-:Y:S01]  /*be20*/  R2UR UR12, R8 ;  /* 0x00000000080c72ca */ /* 0x000fe200000e0000 */
[----:B------:R-:W-:Y:S01]  /*be30*/  HGMMA.64x16x16.F32 R88, gdesc[UR4], RZ, !UPT, gsb0 ;  /* 0x00200000045879f0 */ /* 0x000fe2000c0008ff */
[----:B------:R-:W-:Y:S01]  /*be40*/  R2UR UR10, R2 ;  /* 0x00000000020a72ca */ /* 0x000fe200000e0000 */
[----:B------:R-:W-:Y:S01]  /*be50*/  VIADD R2, R14, 0x80 ;  /* 0x000000800e027836 */ /* 0x000fe20000000000 */
[----:B------:R-:W-:Y:S01]  /*be60*/  R2UR UR19, R7 ;  /* 0x00000000071372ca */ /* 0x000fe200000e0000 */
[----:B------:R-:W-:Y:S01]  /*be70*/  IMAD.MOV.U32 R3, RZ, RZ, -0x7fffffe0 ;  /* 0x80000020ff037424 */ /* 0x000fe200078e00ff */
[----:B------:R-:W-:Y:S02]  /*be80*/  R2UR UR16, R8 ;  /* 0x00000000081072ca */ /* 0x000fe400000e0000 */
[----:B------:R-:W-:-:S02]  /*be90*/  R2UR UR17, R9 ;  /* 0x00000000091172ca */ /* 0x000fc400000e0000 */
[C---:B------:R-:W-:Y:S02]  /*bea0*/  R2UR UR21, R9.reuse ;  /* 0x00000000091572ca */ /* 0x040fe400000e0000 */
[----:B------:R-:W-:Y:S01]  /*beb0*/  R2UR UR25, R9 ;  /* 0x00000000091972ca */ /* 0x000fe200000e0000 */
[----:B------:R-:W-:Y:S01]  /*bec0*/  VIADD R10, R14, 0xc2 ;  /* 0x000000c20e0a7836 */ /* 0x000fe20000000000 */
[C---:B------:R-:W-:Y:S01]  /*bed0*/  R2UR UR20, R8.reuse ;  /* 0x00000000081472ca */ /* 0x040fe200000e0000 */
[----:B------:R-:W-:Y:S01]  /*bee0*/  IMAD.MOV.U32 R11, RZ, RZ, -0x7fffffe0 ;  /* 0x80000020ff0b7424 */ /* 0x000fe200078e00ff */
[C---:B------:R-:W-:Y:S01]  /*bef0*/  R2UR UR24, R8.reuse ;  /* 0x00000000081872ca */ /* 0x040fe200000e0000 */
[----:B------:R-:W-:Y:S02]  /*bf00*/  VIADD R12, R8, 0x300 ;  /* 0x00000300080c7836 */ /* 0x000fe40000000000 */
[----:B------:R-:W-:Y:S02]  /*bf10*/  IMAD.MOV.U32 R13, RZ, RZ, -0x7fffffe0 ;  /* 0x80000020ff0d7424 */ /* 0x000fe400078e00ff */
[----:B------:R-:W-:Y:S01]  /*bf20*/  IMAD.MOV.U32 R17, RZ, RZ, -0x7fffffe0 ;  /* 0x80000020ff117424 */ /* 0x000fe200078e00ff */
[----:B0-----:R-:W-:Y:S01]  /*bf30*/  ISETP.NE.AND P5, PT, R18, 0x1, PT ;  /* 0x000000011200780c */ /* 0x001fe20003fa5270 */
[----:B------:R-:W-:Y:S01]  /*bf40*/  VIADD R16, R14, 0x302 ;  /* 0x000003020e107836 */ /* 0x000fe20000000000 */
[----:B------:R-:W2:Y:S01]  /*bf50*/  LDL.LU R0, [R1] ;  /* 0x0000000001007983 */ /* 0x000ea20000300800 */
[----:B------:R-:W-:Y:S01]  /*bf60*/  R2UR UR6, R2 ;  /* 0x00000000020672ca */ /* 0x000fe200000e0000 */
[----:B------:R-:W-:Y:S01]  /*bf70*/  VIADD R2, R14, 0x140 ;  /* 0x000001400e027836 */ /* 0x000fe20000000000 */
[----:B------:R-:W-:Y:S01]  /*bf80*/  R2UR UR7, R3 ;  /* 0x00000000030772ca */ /* 0x000fe200000e0000 */
[----:B------:R-:W-:Y:S01]  /*bf90*/  IMAD.MOV.U32 R3, RZ, RZ, -0x7fffffe0 ;  /* 0x80000020ff037424 */ /* 0x000fe200078e00ff */
[----:B------:R-:W-:Y:S01]  /*bfa0*/  R2UR UR4, R8 ;  /* 0x00000000080472ca */ /* 0x000fe200000e0000 */
[----:B------:R-:W-:Y:S01]  /*bfb0*/  IMAD.MOV.U32 R5, RZ, RZ, -0x7fffffe0 ;  /* 0x80000020ff057424 */ /* 0x000fe200078e00ff */
        /* <DEDUP_REMOVED lines=10> */
[----:B------:R-:W3:Y:S01]  /*c060*/  LDL R20, [R1+0x100] ;  /* 0x0001000001147983 */ /* 0x000ee20000100800 */
[----:B------:R-:W-:-:S02]  /*c070*/  WARPGROUP.DEPBAR.LE gsb0, 0x0 ;  /* 0x00008000000079c5 */ /* 0x000fc40000010000 */
[----:B------:R-:W-:Y:S01]  /*c080*/  WARPGROUP.ARRIVE ;  /* 0x00000000000079c5 */ /* 0x000fe20000000000 */
[----:B------:R-:W-:Y:S01]  /*c090*/  VIADD R18, R14, 0x500 ;  /* 0x000005000e127836 */ /* 0x000fe20000000000 */
[----:B------:R-:W3:Y:S01]  /*c0a0*/  LDL R100, [R1+0xf4] ;  /* 0x0000f40001647983 */ /* 0x000ee20000100800 */
[----:B------:R-:W-:Y:S01]  /*c0b0*/  IMAD.MOV.U32 R19, RZ, RZ, -0x7fffffe0 ;  /* 0x80000020ff137424 */ /* 0x000fe200078e00ff */
[----:B------:R-:W0:Y:S02]  /*c0c0*/  @P5 LDC R15, c[0x0][0x450] ;  /* 0x00011400ff0f5b82 */ /* 0x000e240000000800 */
[----:B------:R-:W-:Y:S01]  /*c0d0*/  HGMMA.64x16x16.F32 R80, gdesc[UR8], RZ, !UPT, gsb0 ;  /* 0x00200000085079f0 */ /* 0x000fe2000c0008ff */
[----:B------:R-:W-:Y:S01]  /*c0e0*/  R2UR UR10, R2 ;  /* 0x00000000020a72ca */ /* 0x000fe200000e0000 */
[----:B------:R-:W-:Y:S01]  /*c0f0*/  VIADD R2, R14, 0x1c0 ;  /* 0x000001c00e027836 */ /* 0x000fe20000000000 */
[----:B------:R-:W-:Y:S01]  /*c100*/  R2UR UR11, R3 ;  /* 0x00000000030b72ca */ /* 0x000fe200000e0000 */
[----:B------:R-:W-:Y:S01]  /*c110*/  IMAD.MOV.U32 R3, RZ, RZ, -0x7fffffe0 ;  /* 0x80000020ff037424 */ /* 0x000fe200078e00ff */
[----:B------:R-:W-:-:S02]  /*c120*/  R2UR UR8, R8 ;  /* 0x00000000080872ca */ /* 0x000fc400000e0000 */
[----:B------:R-:W-:Y:S02]  /*c130*/  R2UR UR9, R9 ;  /* 0x00000000090972ca */ /* 0x000fe400000e0000 */
[----:B------:R-:W-:Y:S01]  /*c140*/  R2UR UR26, R2 ;  /* 0x00000000021a72ca */ /* 0x000fe200000e0000 */
[----:B------:R-:W-:Y:S01]  /*c150*/  VIADD R2, R14, 0x2 ;  /* 0x000000020e027836 */ /* 0x000fe20000000000 */
[----:B------:R-:W-:Y:S01]  /*c160*/  R2UR UR27, R3 ;  /* 0x00000000031b72ca */ /* 0x000fe200000e0000 */
[----:B------:R-:W-:Y:S01]  /*c170*/  IMAD.MOV.U32 R3, RZ, RZ, -0x7fffffe0 ;  /* 0x80000020ff037424 */ /* 0x000fe200078e00ff */
        /* <DEDUP_REMOVED lines=8> */
[----:B------:R-:W-:Y:S01]  /*c200*/  R2UR UR5, R9 ;  /* 0x00000000090572ca */ /* 0x000fe200000e0000 */
[----:B------:R-:W-:Y:S02]  /*c210*/  WARPGROUP.DEPBAR.LE gsb0, 0x0 ;  /* 0x00008000000079c5 */ /* 0x000fe40000010000 */
[----:B-----5:R-:W-:-:S06]  /*c220*/  WARPGROUP.ARRIVE ;  /* 0x00000000000079c5 */ /* 0x020fcc0000000000 */
        /* <DEDUP_REMOVED lines=8> */
[----:B------:R-:W-:-:S06]  /*c2b0*/  WARPGROUP.ARRIVE ;  /* 0x00000000000079c5 */ /* 0x000fcc0000000000 */
[----:B------:R-:W-:Y:S01]  /*c2c0*/  HGMMA.64x16x16.F32 R56, gdesc[UR16], RZ, !UPT, gsb0 ;  /* 0x00200000103879f0 */ /* 0x000fe2000c0008ff */
        /* <DEDUP_REMOVED lines=11> */
[----:B--2---:R-:W-:-:S04]  /*c380*/  LOP3.LUT R0, R0, 0xfffffff7, RZ, 0xc0, !PT ;  /* 0xfffffff700007812 */ /* 0x004fc800078ec0ff */
[----:B------:R-:W-:Y:S01]  /*c390*/  @P5 LOP3.LUT R0, R0, 0x8, RZ, 0xfc, !PT ;  /* 0x0000000800005812 */ /* 0x000fe200078efcff */
        /* <DEDUP_REMOVED lines=330> */
[----:B------:R1:W-:Y:S01]  /*d840*/  STL [R1], R0 ;  /* 0x0000000001007387 */ /* 0x0003e20000100800 */
[----:B---3--:R-:W-:-:S03]  /*d850*/  IMAD.IADD R97, R20, 0x1, R100 ;  /* 0x0000000114617824 */ /* 0x008fc600078e0264 */
[----:B------:R-:W2:Y:S04]  /*d860*/  LDL R98, [R1+0xec] ;  /* 0x0000ec0001627983 */ /* 0x000ea80000100800 */
[----:B------:R-:W3:Y:S01]  /*d870*/  LDL R20, [R1+0xf0] ;  /* 0x0000f00001147983 */ /* 0x000ee20000100800 */
[----:B------:R-:W-:Y:S02]  /*d880*/  WARPGROUP.DEPBAR.LE gsb0, 0x0 ;  /* 0x00008000000079c5 */ /* 0x000fe40000010000 */
[----:B------:R-:W-:Y:S01]  /*d890*/  WARPGROUP.ARRIVE ;  /* 0x00000000000079c5 */ /* 0x000fe20000000000 */
[----:B------:R-:W4:Y:S01]  /*d8a0*/  LDL R99, [R1+0xdc] ;  /* 0x0000dc0001637983 */ /* 0x000f220000100800 */
[----:B------:R-:W-:Y:S02]  /*d8b0*/  VIADD R18, R14, 0x502 ;  /* 0x000005020e127836 */ /* 0x000fe40000000000 */
[----:B------:R-:W-:Y:S01]  /*d8c0*/  IMAD.MOV.U32 R19, RZ, RZ, -0x7fffffe0 ;  /* 0x80000020ff137424 */ /* 0x000fe200078e00ff */
[----:B------:R-:W-:Y:S01]  /*d8d0*/  R2UR UR8, R2 ;  /* 0x00000000020872ca */ /* 0x000fe200000e0000 */
[----:B------:R-:W-:Y:S01]  /*d8e0*/  HGMMA.64x16x16.F32 R80, gdesc[UR4], R80, gsb0 ;  /* 0x00200000045079f0 */ /* 0x000fe20008000850 */
[----:B------:R-:W-:-:S02]  /*d8f0*/  R2UR UR10, R18 ;  /* 0x00000000120a72ca */ /* 0x000fc400000e0000 */
[----:B------:R-:W-:Y:S01]  /*d900*/  R2UR UR9, R3 ;  /* 0x00000000030972ca */ /* 0x000fe200000e0000 */
[----:B------:R-:W-:Y:S01]  /*d910*/  VIADD R16, R14, 0x542 ;  /* 0x000005420e107836 */ /* 0x000fe20000000000 */
[----:B------:R-:W-:Y:S01]  /*d920*/  R2UR UR11, R19 ;  /* 0x00000000130b72ca */ /* 0x000fe200000e0000 */
[----:B------:R-:W-:Y:S01]  /*d930*/  IMAD.MOV.U32 R17, RZ, RZ, -0x7fffffe0 ;  /* 0x80000020ff117424 */ /* 0x000fe200078e00ff */
[----:B------:R-:W-:Y:S01]  /*d940*/  R2UR UR12, R2 ;  /* 0x00000000020c72ca */ /* 0x000fe200000e0000 */
[----:B-1----:R-:W1:Y:S01]  /*d950*/  @P5 LDC R0, c[0x0][0x44c] ;  /* 0x00011300ff005b82 */ /* 0x002e620000000800 */
[----:B------:R-:W-:Y:S02]  /*d960*/  WARPGROUP.DEPBAR.LE gsb0, 0x0 ;  /* 0x00008000000079c5 */ /* 0x000fe40000010000 */
[----:B------:R-:W-:-:S07]  /*d970*/  WARPGROUP.ARRIVE ;  /* 0x00000000000079c5 */ /* 0x000fce0000000000 */
[----:B------:R-:W-:Y:S01]  /*d980*/  HGMMA.64x16x16.F32 R72, gdesc[UR8], R72, gsb0 ;  /* 0x00200000084879f0 */ /* 0x000fe20008000848 */
        /* <DEDUP_REMOVED lines=17> */
[C---:B------:R-:W-:Y:S02]  /*daa0*/  R2UR UR16, R2.reuse ;  /* 0x00000000021072ca */ /* 0x040fe400000e0000 */
[C---:B------:R-:W-:Y:S02]  /*dab0*/  R2UR UR17, R3.reuse ;  /* 0x00000000031172ca */ /* 0x040fe400000e0000 */
[----:B------:R-:W-:Y:S02]  /*dac0*/  R2UR UR20, R2 ;  /* 0x00000000021472ca */ /* 0x000fe400000e0000 */
[----:B------:R-:W-:Y:S01]  /*dad0*/  R2UR UR21, R3 ;  /* 0x00000000031572ca */ /* 0x000fe200000e0000 */
[----:B-1----:R-:W-:Y:S01]  /*dae0*/  @P5 IMAD.HI.U32 R0, R97, R0, RZ ;  /* 0x0000000061005227 */ /* 0x002fe200078e00ff */
[----:B------:R-:W-:Y:S01]  /*daf0*/  R2UR UR18, R16 ;  /* 0x00000000101272ca */ /* 0x000fe200000e0000 */
[----:B------:R-:W-:Y:S01]  /*db00*/  ULDC UR4, c[0x0][0x988] ;  /* 0x0002620000047ab9 */ /* 0x000fe20000000800 */
[----:B------:R-:W-:Y:S01]  /*db10*/  R2UR UR19, R17 ;  /* 0x00000000111372ca */ /* 0x000fe200000e0000 */
[----:B------:R-:W-:-:S02]  /*db20*/  WARPGROUP.DEPBAR.LE gsb0, 0x0 ;  /* 0x00008000000079c5 */ /* 0x000fc40000010000 */
[----:B------:R-:W-:-:S10]  /*db30*/  WARPGROUP.ARRIVE ;  /* 0x00000000000079c5 */ /* 0x000fd40000000000 */
[----:B------:R-:W-:Y:S01]  /*db40*/  HGMMA.64x16x16.F32 R48, gdesc[UR16], R48, gsb0 ;  /* 0x00200000103079f0 */ /* 0x000fe20008000830 */
[----:B------:R-:W-:Y:S02]  /*db50*/  VIADD R16, R14, 0x602 ;  /* 0x000006020e107836 */ /* 0x000fe40000000000 */
[----:B------:R-:W-:-:S03]  /*db60*/  IMAD.MOV.U32 R17, RZ, RZ, -0x7fffffe0 ;  /* 0x80000020ff117424 */ /* 0x000fc600078e00ff */
[----:B------:R-:W-:Y:S02]  /*db70*/  R2UR UR22, R16 ;  /* 0x00000000101672ca */ /* 0x000fe400000e0000 */
[----:B------:R-:W-:Y:S02]  /*db80*/  R2UR UR23, R17 ;  /* 0x00000000111772ca */ /* 0x000fe400000e0000 */
[----:B0-----:R-:W-:-:S05]  /*db90*/  @P5 SHF.R.U32.HI R97, RZ, R15, R0 ;  /* 0x0000000fff615219 */ /* 0x001fca0000011600 */
[----:B------:R-:W0:Y:S01]  /*dba0*/  SHFL.IDX PT, R0, R97, RZ, 0x1c1f ;  /* 0x001c1fff61007589 */ /* 0x000e2200000e0000 */
[----:B------:R-:W-:Y:S01]  /*dbb0*/  IMAD R15, R96, -0x90, RZ ;  /* 0xffffff70600f7824 */ /* 0x000fe200078e02ff */
[----:B------:R-:W-:Y:S02]  /*dbc0*/  WARPGROUP.DEPBAR.LE gsb0, 0x0 ;  /* 0x00008000000079c5 */ /* 0x000fe40000010000 */
[----:B------:R-:W-:-:S06]  /*dbd0*/  WARPGROUP.ARRIVE ;  /* 0x00000000000079c5 */ /* 0x000fcc0000000000 */
[----:B------:R-:W-:Y:S01]  /*dbe0*/  HGMMA.64x16x16.F32 R40, gdesc[UR20], R40, gsb0 ;  /* 0x00200000142879f0 */ /* 0x000fe20008000828 */
[----:B--2---:R-:W-:Y:S01]  /*dbf0*/  IMAD R17, R96, -0x90, R98 ;  /* 0xffffff7060117824 */ /* 0x004fe200078e0262 */
[----:B---3--:R-:W-:-:S04]  /*dc00*/  IADD3 R15, -R20, 0x91, R15 ;  /* 0x00000091140f7810 */ /* 0x008fc80007ffe10f */
[----:B------:R-:W-:Y:S02]  /*dc10*/  IADD3 R17, -R20, 0x90, R17 ;  /* 0x0000009014117810 */ /* 0x000fe40007ffe111 */
[----:B----4-:R-:W-:Y:S01]  /*dc20*/  IADD3 R16, -R99, R15, R98 ;  /* 0x0000000f63107210 */ /* 0x010fe20007ffe162 */
[----:B------:R-:W-:-:S03]  /*dc30*/  VIADD R18, R14, 0x642 ;  /* 0x000006420e127836 */ /* 0x000fc60000000000 */
[----:B0-----:R-:W-:Y:S01]  /*dc40*/  VIADDMNMX R0, R0, R16, R17, PT ;  /* 0x0000001000007246 */ /* 0x001fe20003800111 */
[----:B------:R-:W-:-:S03]  /*dc50*/  IMAD.MOV.U32 R19, RZ, RZ, -0x7fffffe0 ;  /* 0x80000020ff137424 */ /* 0x000fc600078e00ff */
[C---:B------:R-:W-:Y:S02]  /*dc60*/  ISETP.GT.AND P3, PT, R0.reuse, RZ, PT ;  /* 0x000000ff0000720c */ /* 0x040fe40003f64270 */
[----:B------:R-:W-:Y:S01]  /*dc70*/  ISETP.GT.AND P4, PT, R0, 0x1, PT ;  /* 0x000000010000780c */ /* 0x000fe20003f84270 */
[----:B------:R-:W-:Y:S01]  /*dc80*/  IMAD.MOV.U32 R15, RZ, RZ, -0x7fffffe0 ;  /* 0x80000020ff0f7424 */ /* 0x000fe200078e00ff */
[----:B------:R-:W-:Y:S02]  /*dc90*/  R2UR UR10, R18 ;  /* 0x00000000120a72ca */ /* 0x000fe400000e0000 */
[----:B------:R-:W-:Y:S02]  /*dca0*/  R2UR UR11, R19 ;  /* 0x00000000130b72ca */ /* 0x000fe400000e0000 */
[----:B------:R-:W-:Y:S02]  /*dcb0*/  R2UR UR8, R2 ;  /* 0x00000000020872ca */ /* 0x000fe400000e0000 */
[----:B------:R-:W-:-:S02]  /*dcc0*/  R2UR UR9, R3 ;  /* 0x00000000030972ca */ /* 0x000fc400000e0000 */
[----:B------:R-:W-:Y:S02]  /*dcd0*/  ISETP.GT.AND P2, PT, R0, 0x8, PT ;  /* 0x000000080000780c */ /* 0x000fe40003f44270 */
[----:B------:R-:W-:Y:S02]  /*dce0*/  FSEL R88, R88, -INF , P3 ;  /* 0xff80000058587808 */ /* 0x000fe40001800000 */
[----:B------:R-:W-:Y:S01]  /*dcf0*/  FSEL R89, R89, -INF , P4 ;  /* 0xff80000059597808 */ /* 0x000fe20002000000 */
[----:B------:R-:W-:Y:S01]  /*dd00*/  VIADD R14, R14, 0x682 ;  /* 0x000006820e0e7836 */ /* 0x000fe20000000000 */
[----:B------:R-:W-:Y:S02]  /*dd10*/  R2UR UR15, R15 ;  /* 0x000000000f0f72ca */ /* 0x000fe400000e0000 */
[----:B------:R-:W-:Y:S02]  /*dd20*/  ISETP.GT.AND P3, PT, R0, 0x9, PT ;  /* 0x000000090000780c */ /* 0x000fe40003f64270 */
[----:B------:R-:W-:-:S02]  /*dd30*/  FSEL R92, R92, -INF , P2 ;  /* 0xff8000005c5c7808 */ /* 0x000fc40001000000 */
[----:B------:R-:W-:Y:S02]  /*dd40*/  FMNMX.FTZ R15, R88, R89, !PT ;  /* 0x00000059580f7209 */ /* 0x000fe40007810000 */
[----:B------:R-:W-:Y:S02]  /*dd50*/  R2UR UR14, R14 ;  /* 0x000000000e0e72ca */ /* 0x000fe400000e0000 */
[----:B------:R-:W-:Y:S02]  /*dd60*/  ISETP.GT.AND P2, PT, R0, 0x10, PT ;  /* 0x000000100000780c */ /* 0x000fe40003f44270 */
[----:B------:R-:W-:Y:S02]  /*dd70*/  FSEL R93, R93, -INF , P3 ;  /* 0xff8000005d5d7808 */ /* 0x000fe40001800000 */
[----:B------:R-:W-:Y:S01]  /*dd80*/  FMNMX.FTZ R14, R92, R15, !PT ;  /* 0x0000000f5c0e7209 */ /* 0x000fe20007810000 */
[----:B------:R-:W-:Y:S02]  /*dd90*/  WARPGROUP.DEPBAR.LE gsb0, 0x0 ;  /* 0x00008000000079c5 */ /* 0x000fe40000010000 */
[----:B------:R-:W-:Y:S01]  /*dda0*/  WARPGROUP.ARRIVE ;  /* 0x00000000000079c5 */ /* 0x000fe20000000000 */
[----:B------:R-:W-:-:S02]  /*ddb0*/  ISETP.GT.AND P3, PT, R0, 0x11, PT ;  /* 0x000000110000780c */ /* 0x000fc40003f64270 */
[----:B------:R-:W-:Y:S02]  /*ddc0*/  FSEL R80, R80, -INF , P2 ;  /* 0xff80000050507808 */ /* 0x000fe40001000000 */
[----:B------:R-:W-:Y:S01]  /*ddd0*/  FMNMX.FTZ R15, R93, R14, !PT ;  /* 0x0000000e5d0f7209 */ /* 0x000fe20007810000 */
[----:B------:R-:W-:Y:S01]  /*dde0*/  HGMMA.64x16x16.F32 R32, gdesc[UR8], R32, gsb0 ;  /* 0x00200000082079f0 */ /* 0x000fe20008000820 */
        /* <DEDUP_REMOVED lines=33> */
[----:B------:R-:W-:-:S02]  /*e000*/  R2UR UR12, R2 ;  /* 0x00000000020c72ca */ /* 0x000fc400000e0000 */
[----:B------:R-:W-:Y:S02]  /*e010*/  R2UR UR13, R3 ;  /* 0x00000000030d72ca */ /* 0x000fe400000e0000 */
[----:B------:R-:W-:Y:S02]  /*e020*/  ISETP.GT.AND P3, PT, R0, 0x41, PT ;  /* 0x000000410000780c */ /* 0x000fe40003f64270 */
[----:B------:R-:W-:Y:S02]  /*e030*/  FSEL R56, R56, -INF , P2 ;  /* 0xff80000038387808 */ /* 0x000fe40001000000 */
[----:B------:R-:W-:Y:S01]  /*e040*/  FMNMX.FTZ R15, R69, R14, !PT ;  /* 0x0000000e450f7209 */ /* 0x000fe20007810000 */
[----:B------:R-:W-:Y:S02]  /*e050*/  WARPGROUP.DEPBAR.LE gsb0, 0x0 ;  /* 0x00008000000079c5 */ /* 0x000fe40000010000 */
[----:B------:R-:W-:Y:S01]  /*e060*/  ISETP.GT.AND P2, PT, R0, 0x48, PT ;  /* 0x000000480000780c */ /* 0x000fe20003f44270 */
[----:B------:R-:W-:Y:S01]  /*e070*/  WARPGROUP.ARRIVE ;  /* 0x00000000000079c5 */ /* 0x000fe20000000000 */
[----:B------:R-:W-:-:S02]  /*e080*/  FSEL R57, R57, -INF , P3 ;  /* 0xff80000039397808 */ /* 0x000fc40001800000 */
[----:B------:R-:W-:Y:S02]  /*e090*/  FMNMX.FTZ R14, R56, R15, !PT ;  /* 0x0000000f380e7209 */ /* 0x000fe40007810000 */
[----:B------:R-:W-:Y:S01]  /*e0a0*/  ISETP.GT.AND P3, PT, R0, 0x49, PT ;  /* 0x000000490000780c */ /* 0x000fe20003f64270 */
[----:B------:R-:W-:Y:S01]  /*e0b0*/  HGMMA.64x16x16.F32 R24, gdesc[UR12], R24, gsb0 ;  /* 0x002000000c1879f0 */ /* 0x000fe20008000818 */
        /* <DEDUP_REMOVED lines=40> */
[----:B------:R-:W-:Y:S01]  /*e340*/  FMNMX.FTZ R14, R36, R15, !PT ;  /* 0x0000000f240e7209 */ /* 0x000fe20007810000 */
[----:B------:R-:W-:Y:S02]  /*e350*/  WARPGROUP.DEPBAR.LE gsb0, 0x0 ;  /* 0x00008000000079c5 */ /* 0x000fe40000010000 */
        /* <DEDUP_REMOVED lines=10> */
[----:B------:R-:W-:-:S04]  /*e400*/  FMNMX.FTZ R0, R28, R15, !PT ;  /* 0x0000000f1c007209 */ /* 0x000fc80007810000 */
[----:B------:R-:W-:-:S05]  /*e410*/  FMNMX.FTZ R14, R29, R0, !PT ;  /* 0x000000001d0e7209 */ /* 0x000fca0007810000 */
[----:B------:R-:W0:Y:S04]  /*e420*/  SHFL.BFLY PT, R15, R14, 0x2, 0x1f ;  /* 0x0c401f000e0f7f89 */ /* 0x000e2800000e0000 */
[----:B------:R-:W1:Y:S01]  /*e430*/  SHFL.IDX PT, R97, R97, 0x1, 0x1c1f ;  /* 0x003c1f0061617f89 */ /* 0x000e6200000e0000 */
[----:B0-----:R-:W-:-:S05]  /*e440*/  FMNMX.FTZ R19, R14, R15, !PT ;  /* 0x0000000f0e137209 */ /* 0x001fca0007810000 */
[----:B------:R-:W0:Y:S01]  /*e450*/  SHFL.BFLY PT, R20, R19, 0x1, 0x1f ;  /* 0x0c201f0013147f89 */ /* 0x000e2200000e0000 */
[----:B------:R-:W-:Y:S01]  /*e460*/  IMAD.U32 R0, RZ, RZ, UR4 ;  /* 0x00000004ff007e24 */ /* 0x000fe2000f8e00ff */
[----:B-1----:R-:W-:-:S04]  /*e470*/  VIADDMNMX R16, R97, R16, R17, PT ;  /* 0x0000001061107246 */ /* 0x002fc80003800111 */
[C---:B------:R-:W-:Y:S02]  /*e480*/  ISETP.GT.AND P3, PT, R16.reuse, RZ, PT ;  /* 0x000000ff1000720c */ /* 0x040fe40003f64270 */
[----:B------:R-:W-:Y:S02]  /*e490*/  ISETP.GT.AND P4, PT, R16, 0x1, PT ;  /* 0x000000011000780c */ /* 0x000fe40003f84270 */
[----:B0-----:R-:W-:-:S04]  /*e4a0*/  FMNMX.FTZ R20, R19, R20, !PT ;  /* 0x0000001413147209 */ /* 0x001fc80007810000 */
[C---:B------:R-:W-:Y:S01]  /*e4b0*/  FSETP.NEU.FTZ.AND P2, PT, R20.reuse, -INF , PT ;  /* 0xff8000001400780b */ /* 0x040fe20003f5d000 */
[----:B------:R-:W-:-:S05]  /*e4c0*/  FMUL.FTZ R15, R20, R0 ;  /* 0x00000000140f7220 */ /* 0x000fca0000410000 */
[----:B------:R-:W-:Y:S02]  /*e4d0*/  FSEL R15, R15, RZ, P2 ;  /* 0x000000ff0f0f7208 */ /* 0x000fe40001000000 */
[----:B------:R-:W-:Y:S02]  /*e4e0*/  ISETP.GT.AND P2, PT, R16, 0x8, PT ;  /* 0x000000081000780c */ /* 0x000fe40003f44270 */
[----:B------:R-:W-:Y:S01]  /*e4f0*/  FSEL R90, R90, -INF , P3 ;  /* 0xff8000005a5a7808 */ /* 0x000fe20001800000 */
[----:B------:R-:W-:Y:S01]  /*e500*/  FFMA.FTZ R89, R89, R0, -R15 ;  /* 0x0000000059597223 */ /* 0x000fe2000001080f */
[----:B------:R-:W-:Y:S02]  /*e510*/  FSEL R91, R91, -INF , P4 ;  /* 0xff8000005b5b7808 */ /* 0x000fe40002000000 */
[----:B------:R-:W-:Y:S01]  /*e520*/  ISETP.GT.AND P3, PT, R16, 0x9, PT ;  /* 0x000000091000780c */ /* 0x000fe20003f64270 */
[----:B------:R0:W-:Y:S01]  /*e530*/  MUFU.EX2 R19, R89 ;  /* 0x0000005900137308 */ /* 0x0001e20000000800 */
[----:B------:R-:W-:-:S02]  /*e540*/  FSEL R94, R94, -INF , P2 ;  /* 0xff8000005e5e7808 */ /* 0x000fc40001000000 */
[----:B------:R-:W-:Y:S02]  /*e550*/  FSEL R95, R95, -INF , P3 ;  /* 0xff8000005f5f7808 */ /* 0x000fe40001800000 */
[----:B------:R-:W-:Y:S02]  /*e560*/  ISETP.GT.AND P2, PT, R16, 0x10, PT ;  /* 0x000000101000780c */ /* 0x000fe40003f44270 */
[----:B0-----:R-:W-:-:S04]  /*e570*/  FMNMX.FTZ R89, R90, R91, !PT ;  /* 0x0000005b5a597209 */ /* 0x001fc80007810000 */
[----:B------:R-:W-:Y:S02]  /*e580*/  FMNMX.FTZ R14, R94, R89, !PT ;  /* 0x000000595e0e7209 */ /* 0x000fe40007810000 */
[----:B------:R-:W-:Y:S02]  /*e590*/  ISETP.GT.AND P3, PT, R16, 0x11, PT ;  /* 0x000000111000780c */ /* 0x000fe40003f64270 */
[----:B------:R-:W-:Y:S02]  /*e5a0*/  FSEL R89, R82, -INF , P2 ;  /* 0xff80000052597808 */ /* 0x000fe40001000000 */
[----:B------:R-:W-:Y:S01]  /*e5b0*/  FMNMX.FTZ R14, R95, R14, !PT ;  /* 0x0000000e5f0e7209 */ /* 0x000fe20007810000 */
[-CC-:B------:R-:W-:Y:S01]  /*e5c0*/  FFMA.FTZ R82, R84, R0.reuse, -R15.reuse ;  /* 0x0000000054527223 */ /* 0x180fe2000001080f */
[----:B------:R-:W-:Y:S01]  /*e5d0*/  FSEL R84, R83, -INF , P3 ;  /* 0xff80000053547808 */ /* 0x000fe20001800000 */
[----:B------:R-:W-:Y:S01]  /*e5e0*/  FFMA.FTZ R18, R88, R0, -R15 ;  /* 0x0000000058127223 */ /* 0x000fe2000001080f */
[----:B------:R-:W-:-:S02]  /*e5f0*/  ISETP.GT.AND P2, PT, R16, 0x18, PT ;  /* 0x000000181000780c */ /* 0x000fc40003f44270 */
[----:B------:R-:W-:Y:S01]  /*e600*/  FMNMX.FTZ R83, R89, R14, !PT ;  /* 0x0000000e59537209 */ /* 0x000fe20007810000 */
[-CC-:B------:R-:W-:Y:S01]  /*e610*/  FFMA.FTZ R88, R92, R0.reuse, -R15.reuse ;  /* 0x000000005c587223 */ /* 0x180fe2000001080f */
[----:B------:R-:W-:Y:S01]  /*e620*/  FFMA.FTZ R92, R85, R0, -R15 ;  /* 0x00000000555c7223 */ /* 0x000fe2000001080f */
[----:B------:R-:W-:Y:S02]  /*e630*/  ISETP.GT.AND P3, PT, R16, 0x19, PT ;  /* 0x000000191000780c */ /* 0x000fe40003f64270 */
[----:B------:R-:W-:Y:S02]  /*e640*/  FSEL R86, R86, -INF , P2 ;  /* 0xff80000056567808 */ /* 0x000fe40001000000 */
[----:B------:R-:W-:Y:S02]  /*e650*/  FMNMX.FTZ R85, R84, R83, !PT ;  /* 0x0000005354557209 */ /* 0x000fe40007810000 */
[----:B------:R-:W-:Y:S02]  /*e660*/  FSEL R87, R87, -INF , P3 ;  /* 0xff80000057577808 */ /* 0x000fe40001800000 */
[----:B------:R-:W-:-:S02]  /*e670*/  ISETP.GT.AND P2, PT, R16, 0x20, PT ;  /* 0x000000201000780c */ /* 0x000fc40003f44270 */
        /* <DEDUP_REMOVED lines=15> */
[----:B------:R-:W-:Y:S01]  /*e770*/  FMNMX.FTZ R14, R79, R14, !PT ;  /* 0x0000000e4f0e7209 */ /* 0x000fe20007810000 */
[----:B------:R-:W-:Y:S01]  /*e780*/  FFMA.FTZ R66, R76, R0, -R15 ;  /* 0x000000004c427223 */ /* 0x000fe2000001080f */
[----:B------:R-:W-:Y:S02]  /*e790*/  FSEL R76, R67, -INF , P3 ;  /* 0xff800000434c7808 */ /* 0x000fe40001800000 */
[----:B------:R-:W-:-:S02]  /*e7a0*/  ISETP.GT.AND P2, PT, R16, 0x38, PT ;  /* 0x000000381000780c */ /* 0x000fc40003f44270 */
[----:B------:R-:W-:Y:S01]  /*e7b0*/  FMNMX.FTZ R67, R85, R14, !PT ;  /* 0x0000000e55437209 */ /* 0x000fe20007810000 */
[----:B------:R0:W-:Y:S01]  /*e7c0*/  MUFU.EX2 R83, R92 ;  /* 0x0000005c00537308 */ /* 0x0001e20000000800 */
[----:B------:R-:W-:Y:S02]  /*e7d0*/  ISETP.GT.AND P3, PT, R16, 0x39, PT ;  /* 0x000000391000780c */ /* 0x000fe40003f64270 */
[----:B------:R-:W-:Y:S01]  /*e7e0*/  FSEL R70, R70, -INF , P2 ;  /* 0xff80000046467808 */ /* 0x000fe20001000000 */
[----:B0-----:R-:W-:Y:S01]  /*e7f0*/  FFMA.FTZ R92, R77, R0, -R15 ;  /* 0x000000004d5c7223 */ /* 0x001fe2000001080f */
        /* <DEDUP_REMOVED lines=11> */
[-CC-:B------:R-:W-:Y:S01]  /*e8b0*/  FFMA.FTZ R17, R93, R0.reuse, -R15.reuse ;  /* 0x000000005d117223 */ /* 0x180fe2000001080f */
[----:B------:R-:W-:Y:S01]  /*e8c0*/  ISETP.GT.AND P3, PT, R16, 0x49, PT ;  /* 0x000000491000780c */ /* 0x000fe20003f64270 */
[----:B------:R-:W-:Y:S01]  /*e8d0*/  FFMA.FTZ R93, R65, R0, -R15 ;  /* 0x00000000415d7223 */ /* 0x000fe2000001080f */
[----:B------:R-:W-:Y:S02]  /*e8e0*/  FSEL R62, R62, -INF , P2 ;  /* 0xff8000003e3e7808 */ /* 0x000fe40001000000 */
[----:B------:R-:W-:Y:S01]  /*e8f0*/  FMNMX.FTZ R65, R64, R59, !PT ;  /* 0x0000003b40417209 */ /* 0x000fe20007810000 */
[----:B------:R0:W-:Y:S01]  /*e900*/  MUFU.EX2 R67, R92 ;  /* 0x0000005c00437308 */ /* 0x0001e20000000800 */
[----:B------:R-:W-:Y:S02]  /*e910*/  ISETP.GT.AND P2, PT, R16, 0x50, PT ;  /* 0x000000501000780c */ /* 0x000fe40003f44270 */
[----:B0-----:R-:W-:-:S02]  /*e920*/  FSEL R92, R63, -INF , P3 ;  /* 0xff8000003f5c7808 */ /* 0x001fc40001800000 */
[----:B------:R-:W-:Y:S02]  /*e930*/  FMNMX.FTZ R63, R62, R65, !PT ;  /* 0x000000413e3f7209 */ /* 0x000fe40007810000 */
[----:B------:R-:W-:Y:S02]  /*e940*/  ISETP.GT.AND P3, PT, R16, 0x51, PT ;  /* 0x000000511000780c */ /* 0x000fe40003f64270 */
[----:B------:R-:W-:Y:S02]  /*e950*/  FSEL R65, R50, -INF , P2 ;  /* 0xff80000032417808 */ /* 0x000fe40001000000 */
[----:B------:R-:W-:Y:S02]  /*e960*/  FMNMX.FTZ R14, R92, R63, !PT ;  /* 0x0000003f5c0e7209 */ /* 0x000fe40007810000 */
[----:B------:R-:W-:Y:S02]  /*e970*/  ISETP.GT.AND P2, PT, R16, 0x58, PT ;  /* 0x000000581000780c */ /* 0x000fe40003f44270 */
[----:B------:R-:W-:-:S02]  /*e980*/  FSEL R63, R51, -INF , P3 ;  /* 0xff800000333f7808 */ /* 0x000fc40001800000 */
[----:B------:R-:W-:Y:S01]  /*e990*/  FMNMX.FTZ R14, R65, R14, !PT ;  /* 0x0000000e410e7209 */ /* 0x000fe20007810000 */
[----:B------:R-:W-:Y:S01]  /*e9a0*/  FFMA.FTZ R51, R69, R0, -R15 ;  /* 0x0000000045337223 */ /* 0x000fe2000001080f */
[----:B------:R-:W-:Y:S02]  /*e9b0*/  ISETP.GT.AND P3, PT, R16, 0x59, PT ;  /* 0x000000591000780c */ /* 0x000fe40003f64270 */
[----:B------:R-:W-:Y:S02]  /*e9c0*/  FSEL R54, R54, -INF , P2 ;  /* 0xff80000036367808 */ /* 0x000fe40001000000 */
[----:B------:R-:W-:Y:S02]  /*e9d0*/  FMNMX.FTZ R69, R63, R14, !PT ;  /* 0x0000000e3f457209 */ /* 0x000fe40007810000 */
[----:B------:R-:W-:Y:S02]  /*e9e0*/  FSEL R55, R55, -INF , P3 ;  /* 0xff80000037377808 */ /* 0x000fe40001800000 */
[----:B------:R-:W-:-:S02]  /*e9f0*/  ISETP.GT.AND P2, PT, R16, 0x60, PT ;  /* 0x000000601000780c */ /* 0x000fc40003f44270 */
[----:B------:R-:W-:Y:S01]  /*ea00*/  FMNMX.FTZ R14, R54, R69, !PT ;  /* 0x00000045360e7209 */ /* 0x000fe20007810000 */
[--C-:B------:R-:W-:Y:S01]  /*ea10*/  FFMA.FTZ R50, R68, R0, -R15.reuse ;  /* 0x0000000044327223 */ /* 0x100fe2000001080f */
[----:B------:R-:W-:Y:S02]  /*ea20*/  ISETP.GT.AND P3, PT, R16, 0x61, PT ;  /* 0x000000611000780c */ /* 0x000fe40003f64270 */
[----:B------:R-:W-:Y:S02]  /*ea30*/  FSEL R68, R42, -INF , P2 ;  /* 0xff8000002a447808 */ /* 0x000fe40001000000 */
[----:B------:R-:W-:Y:S01]  /*ea40*/  FMNMX.FTZ R69, R55, R14, !PT ;  /* 0x0000000e37457209 */ /* 0x000fe20007810000 */
[----:B------:R-:W-:Y:S01]  /*ea50*/  FFMA.FTZ R42, R56, R0, -R15 ;  /* 0x00000000382a7223 */ /* 0x000fe2000001080f */
        /* <DEDUP_REMOVED lines=12> */
[----:B------:R-:W-:Y:S02]  /*eb20*/  FMNMX.FTZ R14, R57, R14, !PT ;  /* 0x0000000e390e7209 */ /* 0x000fe40007810000 */
[----:B0-----:R-:W-:Y:S01]  /*eb30*/  FSEL R93, R34, -INF , P2 ;  /* 0xff800000225d7808 */ /* 0x001fe20001000000 */
[----:B------:R-:W-:Y:S01]  /*eb40*/  FFMA.FTZ R34, R60, R0, -R15 ;  /* 0x000000003c227223 */ /* 0x000fe2000001080f */
[----:B------:R-:W-:Y:S02]  /*eb50*/  FSEL R60, R35, -INF , P3 ;  /* 0xff800000233c7808 */ /* 0x000fe40001800000 */
[----:B------:R-:W-:-:S02]  /*eb60*/  ISETP.GT.AND P2, PT, R16, 0x78, PT ;  /* 0x000000781000780c */ /* 0x000fc40003f44270 */
[----:B------:R-:W-:Y:S02]  /*eb70*/  FMNMX.FTZ R35, R93, R14, !PT ;  /* 0x0000000e5d237209 */ /* 0x000fe40007810000 */
[----:B------:R-:W-:Y:S02]  /*eb80*/  ISETP.GT.AND P3, PT, R16, 0x79, PT ;  /* 0x000000791000780c */ /* 0x000fe40003f64270 */
[----:B------:R-:W-:Y:S02]  /*eb90*/  FSEL R97, R38, -INF , P2 ;  /* 0xff80000026617808 */ /* 0x000fe40001000000 */
[----:B------:R-:W-:Y:S01]  /*eba0*/  FMNMX.FTZ R14, R60, R35, !PT ;  /* 0x000000233c0e7209 */ /* 0x000fe20007810000 */
[----:B------:R0:W-:Y:S01]  /*ebb0*/  MUFU.EX2 R43, R46 ;  /* 0x0000002e002b7308 */ /* 0x0001e20000000800 */
[----:B------:R-:W-:Y:S02]  /*ebc0*/  ISETP.GT.AND P2, PT, R16, 0x80, PT ;  /* 0x000000801000780c */ /* 0x000fe40003f44270 */
[----:B------:R-:W-:Y:S01]  /*ebd0*/  FMNMX.FTZ R14, R97, R14, !PT ;  /* 0x0000000e610e7209 */ /* 0x000fe20007810000 */
[----:B0-----:R-:W-:Y:S01]  /*ebe0*/  FFMA.FTZ R46, R61, R0, -R15 ;  /* 0x000000003d2e7223 */ /* 0x001fe2000001080f */
[----:B------:R-:W-:-:S02]  /*ebf0*/  FSEL R61, R39, -INF , P3 ;  /* 0xff800000273d7808 */ /* 0x000fc40001800000 */
[----:B------:R-:W-:Y:S02]  /*ec00*/  ISETP.GT.AND P3, PT, R16, 0x81, PT ;  /* 0x000000811000780c */ /* 0x000fe40003f64270 */
[----:B------:R-:W-:Y:S02]  /*ec10*/  FSEL R26, R26, -INF , P2 ;  /* 0xff8000001a1a7808 */ /* 0x000fe40001000000 */
[----:B------:R-:W-:Y:S02]  /*ec20*/  FMNMX.FTZ R39, R61, R14, !PT ;  /* 0x0000000e3d277209 */ /* 0x000fe40007810000 */
[----:B------:R-:W-:Y:S02]  /*ec30*/  ISETP.GT.AND P2, PT, R16, 0x88, PT ;  /* 0x000000881000780c */ /* 0x000fe40003f44270 */
[----:B------:R-:W-:Y:S02]  /*ec40*/  FSEL R27, R27, -INF , P3 ;  /* 0xff8000001b1b7808 */ /* 0x000fe40001800000 */
[----:B------:R-:W-:-:S02]  /*ec50*/  FMNMX.FTZ R14, R26, R39, !PT ;  /* 0x000000271a0e7209 */ /* 0x000fc40007810000 */
[----:B------:R-:W-:Y:S02]  /*ec60*/  ISETP.GT.AND P3, PT, R16, 0x89, PT ;  /* 0x000000891000780c */ /* 0x000fe40003f64270 */
[----:B------:R-:W-:Y:S02]  /*ec70*/  FSEL R30, R30, -INF , P2 ;  /* 0xff8000001e1e7808 */ /* 0x000fe40001000000 */
[----:B------:R-:W-:Y:S02]  /*ec80*/  FMNMX.FTZ R39, R27, R14, !PT ;  /* 0x0000000e1b277209 */ /* 0x000fe40007810000 */
[----:B------:R-:W-:Y:S02]  /*ec90*/  FSEL R31, R31, -INF , P3 ;  /* 0xff8000001f1f7808 */ /* 0x000fe40001800000 */
[----:B------:R-:W-:-:S04]  /*eca0*/  FMNMX.FTZ R14, R30, R39, !PT ;  /* 0x000000271e0e7209 */ /* 0x000fc80007810000 */
[----:B------:R-:W-:-:S05]  /*ecb0*/  FMNMX.FTZ R14, R31, R14, !PT ;  /* 0x0000000e1f0e7209 */ /* 0x000fca0007810000 */
[----:B------:R-:W0:Y:S01]  /*ecc0*/  SHFL.BFLY PT, R39, R14, 0x2, 0x1f ;  /* 0x0c401f000e277f89 */ /* 0x000e2200000e0000 */
[-CC-:B------:R-:W-:Y:S01]  /*ecd0*/  FFMA.FTZ R38, R48, R0.reuse, -R15.reuse ;  /* 0x0000000030267223 */ /* 0x180fe2000001080f */
[-CC-:B------:R-:W-:Y:S01]  /*ece0*/  FFMA.FTZ R48, R49, R0.reuse, -R15.reuse ;  /* 0x0000000031307223 */ /* 0x180fe2000001080f */
[----:B------:R-:W-:Y:S01]  /*ecf0*/  FFMA.FTZ R49, R53, R0, -R15 ;  /* 0x0000000035317223 */ /* 0x000fe2000001080f */
[----:B0-----:R-:W-:-:S05]  /*ed00*/  FMNMX.FTZ R16, R14, R39, !PT ;  /* 0x000000270e107209 */ /* 0x001fca0007810000 */
[----:B------:R-:W0:Y:S01]  /*ed10*/  SHFL.BFLY PT, R53, R16, 0x1, 0x1f ;  /* 0x0c201f0010357f89 */ /* 0x000e2200000e0000 */
[-CC-:B------:R-:W-:Y:S01]  /*ed20*/  FFMA.FTZ R47, R52, R0.reuse, -R15.reuse ;  /* 0x00000000342f7223 */ /* 0x180fe2000001080f */
[-CC-:B------:R-:W-:Y:S01]  /*ed30*/  FFMA.FTZ R52, R25, R0.reuse, -R15.reuse ;  /* 0x0000000019347223 */ /* 0x180fe2000001080f */
[----:B------:R1:W-:Y:S01]  /*ed40*/  MUFU.EX2 R35, R46 ;  /* 0x0000002e00237308 */ /* 0x0003e20000000800 */
[-CC-:B------:R-:W-:Y:S01]  /*ed50*/  FFMA.FTZ R39, R32, R0.reuse, -R15.reuse ;  /* 0x0000000020277223 */ /* 0x180fe2000001080f */
[-CC-:B------:R-:W-:Y:S01]  /*ed60*/  FFMA.FTZ R32, R28, R0.reuse, -R15.reuse ;  /* 0x000000001c207223 */ /* 0x180fe2000001080f */
[-CC-:B-1----:R-:W-:Y:S01]  /*ed70*/  FFMA.FTZ R46, R40, R0.reuse, -R15.reuse ;  /* 0x00000000282e7223 */ /* 0x182fe2000001080f */
[----:B------:R-:W-:Y:S01]  /*ed80*/  FFMA.FTZ R40, R44, R0, -R15 ;  /* 0x000000002c287223 */ /* 0x000fe2000001080f */
[----:B0-----:R-:W-:-:S04]  /*ed90*/  FMNMX.FTZ R14, R16, R53, !PT ;  /* 0x00000035100e7209 */ /* 0x001fc80007810000 */
[C---:B------:R-:W-:Y:S01]  /*eda0*/  FSETP.NEU.FTZ.AND P2, PT, R14.reuse, -INF , PT ;  /* 0xff8000000e00780b */ /* 0x040fe20003f5d000 */
[-C--:B------:R-:W-:Y:S01]  /*edb0*/  FMUL.FTZ R25, R14, R0.reuse ;  /* 0x000000000e197220 */ /* 0x080fe20000410000 */
[-CC-:B------:R-:W-:Y:S01]  /*edc0*/  FFMA.FTZ R44, R45, R0.reuse, -R15.reuse ;  /* 0x000000002d2c7223 */ /* 0x180fe2000001080f */
[----:B------:R-:W-:-:S03]  /*edd0*/  FFMA.FTZ R45, R33, R0, -R15 ;  /* 0x00000000212d7223 */ /* 0x000fc6000001080f */
[----:B------:R-:W-:Y:S01]  /*ede0*/  FSEL R25, R25, RZ, P2 ;  /* 0x000000ff19197208 */ /* 0x000fe20001000000 */
[----:B------:R-:W-:-:S04]  /*edf0*/  FFMA.FTZ R33, R24, R0, -R15 ;  /* 0x0000000018217223 */ /* 0x000fc8000001080f */
[-CC-:B------:R-:W-:Y:S01]  /*ee00*/  FFMA.FTZ R24, R90, R0.reuse, -R25.reuse ;  /* 0x000000005a187223 */ /* 0x180fe20000010819 */
[-CC-:B------:R-:W-:Y:S01]  /*ee10*/  FFMA.FTZ R28, R91, R0.reuse, -R25.reuse ;  /* 0x000000005b1c7223 */ /* 0x180fe20000010819 */
[----:B------:R-:W0:Y:S01]  /*ee20*/  MUFU.EX2 R18, R18 ;  /* 0x0000001200127308 */ /* 0x000e220000000800 */
[-CC-:B------:R-:W-:Y:S01]  /*ee30*/  FFMA.FTZ R53, R94, R0.reuse, -R25.reuse ;  /* 0x000000005e357223 */ /* 0x180fe20000010819 */
[-C--:B------:R-:W-:Y:S01]  /*ee40*/  FFMA.FTZ R90, R95, R0.reuse, -R25 ;  /* 0x000000005f5a7223 */ /* 0x080fe20000010819 */
[-CC-:B------:R-:W-:Y:S01]  /*ee50*/  FFMA.FTZ R80, R80, R0.reuse, -R15.reuse ;  /* 0x0000000050507223 */ /* 0x180fe2000001080f */
[----:B------:R-:W-:-:S04]  /*ee60*/  FFMA.FTZ R81, R81, R0, -R15 ;  /* 0x0000000051517223 */ /* 0x000fc8000001080f */
[----:B------:R-:W-:Y:S01]  /*ee70*/  MUFU.EX2 R24, R24 ;  /* 0x0000001800187308 */ /* 0x000fe20000000800 */
[-CC-:B------:R-:W-:Y:S01]  /*ee80*/  FFMA.FTZ R72, R72, R0.reuse, -R15.reuse ;  /* 0x0000000048487223 */ /* 0x180fe2000001080f */
[-CC-:B------:R-:W-:Y:S01]  /*ee90*/  FFMA.FTZ R73, R73, R0.reuse, -R15.reuse ;  /* 0x0000000049497223 */ /* 0x180fe2000001080f */
[-CC-:B------:R-:W-:Y:S01]  /*eea0*/  FFMA.FTZ R41, R41, R0.reuse, -R15.reuse ;  /* 0x0000000029297223 */ /* 0x180fe2000001080f */
[----:B------:R-:W-:-:S04]  /*eeb0*/  FFMA.FTZ R36, R36, R0, -R15 ;  /* 0x0000000024247223 */ /* 0x000fc8000001080f */
[----:B------:R-:W1:Y:S01]  /*eec0*/  MUFU.EX2 R28, R28 ;  /* 0x0000001c001c7308 */ /* 0x000e620000000800 */
[-CC-:B------:R-:W-:Y:S01]  /*eed0*/  FFMA.FTZ R37, R37, R0.reuse, -R15.reuse ;  /* 0x0000000025257223 */ /* 0x180fe2000001080f */
[-C--:B------:R-:W-:Y:S01]  /*eee0*/  FFMA.FTZ R15, R29, R0.reuse, -R15 ;  /* 0x000000001d0f7223 */ /* 0x080fe2000001080f */
[----:B------:R-:W-:-:S05]  /*eef0*/  FFMA.FTZ R29, R89, R0, -R25 ;  /* 0x00000000591d7223 */ /* 0x000fca0000010819 */
[----:B------:R-:W2:Y:S01]  /*ef00*/  MUFU.EX2 R88, R88 ;  /* 0x0000005800587308 */ /* 0x000ea20000000800 */
[-CC-:B------:R-:W-:Y:S01]  /*ef10*/  FFMA.FTZ R89, R84, R0.reuse, -R25.reuse ;  /* 0x0000000054597223 */ /* 0x180fe20000010819 */
[-CC-:B------:R-:W-:Y:S01]  /*ef20*/  FFMA.FTZ R84, R86, R0.reuse, -R25.reuse ;  /* 0x0000000056547223 */ /* 0x180fe20000010819 */
[----:B------:R-:W-:-:S05]  /*ef30*/  FFMA.FTZ R86, R75, R0, -R25 ;  /* 0x000000004b567223 */ /* 0x000fca0000010819 */
[----:B------:R-:W3:Y:S01]  /*ef40*/  MUFU.EX2 R53, R53 ;  /* 0x0000003500357308 */ /* 0x000ee20000000800 */
[-CC-:B------:R-:W-:Y:S01]  /*ef50*/  FFMA.FTZ R75, R78, R0.reuse, -R25.reuse ;  /* 0x000000004e4b7223 */ /* 0x180fe20000010819 */
[----:B------:R-:W-:Y:S02]  /*ef60*/  @!P1 VIADD R16, R21, 0x31c40 ;  /* 0x00031c4015109836 */ /* 0x000fe40000000000 */
[----:B------:R-:W-:-:S04]  /*ef70*/  FFMA.FTZ R78, R85, R0, -R25 ;  /* 0x00000000554e7223 */ /* 0x000fc80000010819 */
[----:B------:R-:W4:Y:S01]  /*ef80*/  MUFU.EX2 R17, R17 ;  /* 0x0000001100117308 */ /* 0x000f220000000800 */
[-CC-:B------:R-:W-:Y:S01]  /*ef90*/  FFMA.FTZ R85, R76, R0.reuse, -R25.reuse ;  /* 0x000000004c557223 */ /* 0x180fe20000010819 */
[----:B------:R-:W-:-:S06]  /*efa0*/  FFMA.FTZ R76, R71, R0, -R25 ;  /* 0x00000000474c7223 */ /* 0x000fcc0000010819 */
[----:B------:R-:W4:Y:S01]  /*efb0*/  MUFU.EX2 R90, R90 ;  /* 0x0000005a005a7308 */ /* 0x000f220000000800 */
[-CC-:B------:R-:W-:Y:S01]  /*efc0*/  FFMA.FTZ R71, R77, R0.reuse, -R25.reuse ;  /* 0x000000004d477223 */ /* 0x180fe20000010819 */
[----:B------:R-:W-:Y:S01]  /*efd0*/  FFMA.FTZ R77, R62, R0, -R25 ;  /* 0x000000003e4d7223 */ /* 0x000fe20000010819 */
[----:B------:R-:W-:Y:S01]  /*efe0*/  @!P1 PRMT R16, RZ, 0x654, R16 ;  /* 0x00000654ff109816 */ /* 0x000fe20000000010 */
[----:B0-----:R-:W-:-:S04]  /*eff0*/  FADD.FTZ R91, R18, R19 ;  /* 0x00000013125b7221 */ /* 0x001fc80000010000 */
[----:B------:R-:W0:Y:S01]  /*f000*/  MUFU.EX2 R80, R80 ;  /* 0x0000005000507308 */ /* 0x000e220000000800 */
[-CC-:B------:R-:W-:Y:S01]  /*f010*/  FFMA.FTZ R62, R92, R0.reuse, -R25.reuse ;  /* 0x000000005c3e7223 */ /* 0x180fe20000010819 */
[----:B-1----:R-:W-:Y:S01]  /*f020*/  FADD.FTZ R92, R24, R28 ;  /* 0x0000001c185c7221 */ /* 0x002fe20000010000 */
[----:B------:R-:W-:Y:S01]  /*f030*/  FFMA.FTZ R87, R87, R0, -R25 ;  /* 0x0000000057577223 */ /* 0x000fe20000010819 */
[----:B------:R1:W-:Y:S04]  /*f040*/  @!P1 SYNCS.ARRIVE.TRANS64.RED.A1T0 RZ, [R16+URZ], RZ ;  /* 0x000000ff10ff99a7 */ /* 0x0003e8000810043f */
[----:B------:R-:W0:Y:S01]  /*f050*/  MUFU.EX2 R29, R29 ;  /* 0x0000001d001d7308 */ /* 0x000e220000000800 */
[----:B--2---:R-:W-:-:S07]  /*f060*/  FADD.FTZ R94, R88, R91 ;  /* 0x0000005b585e7221 */ /* 0x004fce0000010000 */
[----:B------:R-:W-:Y:S01]  /*f070*/  MUFU.EX2 R81, R81 ;  /* 0x0000005100517308 */ /* 0x000fe20000000800 */
[----:B-1----:R-:W-:Y:S01]  /*f080*/  F2FP.F16.F32.PACK_AB R16, R19, R18 ;  /* 0x000000121310723e */ /* 0x002fe200000000ff */
[----:B---3--:R-:W-:-:S06]  /*f090*/  FADD.FTZ R19, R53, R92 ;  /* 0x0000005c35137221 */ /* 0x008fcc0000010000 */
[----:B------:R-:W1:Y:S01]  /*f0a0*/  MUFU.EX2 R89, R89 ;  /* 0x0000005900597308 */ /* 0x000e620000000800 */
[----:B------:R-:W-:Y:S01]  /*f0b0*/  FFMA.FTZ R74, R74, R0, -R25 ;  /* 0x000000004a4a7223 */ /* 0x000fe20000010819 */
[C---:B----4-:R-:W-:Y:S01]  /*f0c0*/  FADD.FTZ R91, R17.reuse, R94 ;  /* 0x0000005e115b7221 */ /* 0x050fe20000010000 */
[----:B------:R-:W-:-:S05]  /*f0d0*/  F2FP.F16.F32.PACK_AB R18, R17, R88 ;  /* 0x000000581112723e */ /* 0x000fca00000000ff */
[----:B------:R-:W2:Y:S01]  /*f0e0*/  MUFU.EX2 R82, R82 ;  /* 0x0000005200527308 */ /* 0x000ea20000000800 */
[----:B------:R-:W-:Y:S01]  /*f0f0*/  F2FP.F16.F32.PACK_AB R17, R28, R24 ;  /* 0x000000181c11723e */ /* 0x000fe200000000ff */
[C---:B------:R-:W-:Y:S01]  /*f100*/  FADD.FTZ R24, R90.reuse, R19 ;  /* 0x000000135a187221 */ /* 0x040fe20000010000 */
[----:B------:R-:W-:-:S05]  /*f110*/  F2FP.F16.F32.PACK_AB R19, R90, R53 ;  /* 0x000000355a13723e */ /* 0x000fca00000000ff */
[----:B------:R-:W3:Y:S01]  /*f120*/  MUFU.EX2 R84, R84 ;  /* 0x0000005400547308 */ /* 0x000ee20000000800 */
[-CC-:B------:R-:W-:Y:S01]  /*f130*/  FFMA.FTZ R53, R63, R0.reuse, -R25.reuse ;  /* 0x000000003f357223 */ /* 0x180fe20000010819 */
[----:B------:R-:W-:Y:S01]  /*f140*/  FFMA.FTZ R28, R56, R0, -R25 ;  /* 0x00000000381c7223 */ /* 0x000fe20000010819 */
[----:B0-----:R-:W-:-:S05]  /*f150*/  FADD.FTZ R56, R80, R91 ;  /* 0x0000005b50387221 */ /* 0x001fca0000010000 */
[----:B------:R-:W0:Y:S01]  /*f160*/  MUFU.EX2 R87, R87 ;  /* 0x0000005700577308 */ /* 0x000e220000000800 */
[----:B------:R-:W-:Y:S01]  /*f170*/  FFMA.FTZ R92, R54, R0, -R25 ;  /* 0x00000000365c7223 */ /* 0x000fe20000010819 */
[----:B------:R-:W-:-:S06]  /*f180*/  FADD.FTZ R24, R29, R24 ;  /* 0x000000181d187221 */ /* 0x000fcc0000010000 */
[----:B------:R-:W4:Y:S01]  /*f190*/  MUFU.EX2 R72, R72 ;  /* 0x0000004800487308 */ /* 0x000f220000000800 */
[----:B-1----:R-:W-:Y:S01]  /*f1a0*/  FADD.FTZ R91, R89, R24 ;  /* 0x00000018595b7221 */ /* 0x002fe20000010000 */
[----:B------:R-:W-:-:S06]  /*f1b0*/  FFMA.FTZ R79, R79, R0, -R25 ;  /* 0x000000004f4f7223 */ /* 0x000fcc0000010819 */
[----:B------:R-:W1:Y:S08]  /*f1c0*/  MUFU.EX2 R74, R74 ;  /* 0x0000004a004a7308 */ /* 0x000e700000000800 */
[----:B------:R-:W1:Y:S08]  /*f1d0*/  MUFU.EX2 R73, R73 ;  /* 0x0000004900497308 */ /* 0x000e700000000800 */
[----:B------:R2:W-:Y:S01]  /*f1e0*/  MUFU.EX2 R54, R53 ;  /* 0x0000003500367308 */ /* 0x0005e20000000800 */
[----:B------:R-:W-:-:S07]  /*f1f0*/  FFMA.FTZ R63, R60, R0, -R25 ;  /* 0x000000003c3f7223 */ /* 0x000fce0000010819 */
[----:B------:R-:W1:Y:S01]  /*f200*/  MUFU.EX2 R86, R86 ;  /* 0x0000005600567308 */ /* 0x000e620000000800 */
[----:B--2---:R-:W-:Y:S01]  /*f210*/  FADD.FTZ R53, R81, R56 ;  /* 0x0000003851357221 */ /* 0x004fe20000010000 */
[----:B------:R-:W-:-:S03]  /*f220*/  FFMA.FTZ R56, R27, R0, -R25 ;  /* 0x000000001b387223 */ /* 0x000fc60000010819 */
[----:B------:R-:W-:-:S03]  /*f230*/  FADD.FTZ R24, R82, R53 ;  /* 0x0000003552187221 */ /* 0x000fc60000010000 */
[----:B------:R2:W-:Y:S01]  /*f240*/  MUFU.EX2 R21, R77 ;  /* 0x0000004d00157308 */ /* 0x0005e20000000800 */
[----:B------:R-:W-:Y:S01]  /*f250*/  FADD.FTZ R27, R83, R24 ;  /* 0x00000018531b7221 */ /* 0x000fe20000010000 */
[----:B------:R-:W-:-:S06]  /*f260*/  FFMA.FTZ R70, R70, R0, -R25 ;  /* 0x0000000046467223 */ /* 0x000fcc0000010819 */
[----:B------:R-:W1:Y:S01]  /*f270*/  MUFU.EX2 R66, R66 ;  /* 0x0000004200427308 */ /* 0x000e620000000800 */
[-CC-:B--2---:R-:W-:Y:S01]  /*f280*/  FFMA.FTZ R77, R69, R0.reuse, -R25.reuse ;  /* 0x00000000454d7223 */ /* 0x184fe20000010819 */
[-CC-:B------:R-:W-:Y:S01]  /*f290*/  FFMA.FTZ R69, R57, R0.reuse, -R25.reuse ;  /* 0x0000000039457223 */ /* 0x180fe20000010819 */
[----:B------:R-:W-:Y:S01]  /*f2a0*/  FFMA.FTZ R57, R26, R0, -R25 ;  /* 0x000000001a397223 */ /* 0x000fe20000010819 */
[----:B---3--:R-:W-:-:S04]  /*f2b0*/  FADD.FTZ R26, R84, R91 ;  /* 0x0000005b541a7221 */ /* 0x008fc80000010000 */
        /* <DEDUP_REMOVED lines=10> */
[----:B------:R-:W-:Y:S01]  /*f360*/  FFMA.FTZ R60, R31, R0, -R25 ;  /* 0x000000001f3c7223 */ /* 0x000fe20000010819 */
[----:B0-----:R-:W-:Y:S01]  /*f370*/  FADD.FTZ R25, R87, R26 ;  /* 0x0000001a57197221 */ /* 0x001fe20000010000 */
[----:B----4-:R-:W-:-:S04]  /*f380*/  FADD.FTZ R24, R72, R27 ;  /* 0x0000001b48187221 */ /* 0x010fc80000010000 */
[----:B------:R-:W0:Y:S01]  /*f390*/  MUFU.EX2 R58, R58 ;  /* 0x0000003a003a7308 */ /* 0x000e220000000800 */
[----:B-1----:R-:W-:Y:S01]  /*f3a0*/  FADD.FTZ R25, R74, R25 ;  /* 0x000000194a197221 */ /* 0x002fe20000010000 */
[----:B------:R-:W-:-:S06]  /*f3b0*/  FADD.FTZ R27, R73, R24 ;  /* 0x00000018491b7221 */ /* 0x000fcc0000010000 */
[----:B------:R-:W1:Y:S01]  /*f3c0*/  MUFU.EX2 R78, R78 ;  /* 0x0000004e004e7308 */ /* 0x000e620000000800 */
[----:B------:R-:W-:Y:S01]  /*f3d0*/  FADD.FTZ R24, R86, R25 ;  /* 0x0000001956187221 */ /* 0x000fe20000010000 */
[----:B------:R-:W-:-:S06]  /*f3e0*/  FADD.FTZ R26, R66, R27 ;  /* 0x0000001b421a7221 */ /* 0x000fcc0000010000 */
[----:B------:R-:W4:Y:S01]  /*f3f0*/  MUFU.EX2 R85, R85 ;  /* 0x0000005500557308 */ /* 0x000f220000000800 */
[----:B--2---:R-:W-:Y:S01]  /*f400*/  FADD.FTZ R30, R75, R24 ;  /* 0x000000184b1e7221 */ /* 0x004fe20000010000 */
[----:B------:R2:W-:Y:S01]  /*f410*/  STSM.16.M88.4 [R23+0x24300], R16 ;  /* 0x0243001017007844 */ /* 0x0005e20000000200 */
[----:B------:R-:W-:-:S05]  /*f420*/  FADD.FTZ R27, R67, R26 ;  /* 0x0000001a431b7221 */ /* 0x000fca0000010000 */
[----:B------:R-:W4:Y:S08]  /*f430*/  MUFU.EX2 R50, R50 ;  /* 0x0000003200327308 */ /* 0x000f300000000800 */
[----:B------:R-:W4:Y:S01]  /*f440*/  MUFU.EX2 R70, R70 ;  /* 0x0000004600467308 */ /* 0x000f220000000800 */
[----:B--2---:R-:W-:Y:S01]  /*f450*/  F2FP.F16.F32.PACK_AB R17, R89, R29 ;  /* 0x0000001d5911723e */ /* 0x004fe200000000ff */
[----:B---3--:R-:W-:-:S06]  /*f460*/  FADD.FTZ R29, R79, R30 ;  /* 0x0000001e4f1d7221 */ /* 0x008fcc0000010000 */
[----:B------:R-:W2:Y:S01]  /*f470*/  MUFU.EX2 R51, R51 ;  /* 0x0000003300337308 */ /* 0x000ea20000000800 */
[----:B0-----:R-:W-:Y:S01]  /*f480*/  FADD.FTZ R30, R58, R27 ;  /* 0x0000001b3a1e7221 */ /* 0x001fe20000010000 */
[----:B------:R-:W-:Y:S01]  /*f490*/  F2FP.F16.F32.PACK_AB R24, R73, R72 ;  /* 0x000000484918723e */ /* 0x000fe200000000ff */
[----:B-1----:R-:W-:-:S05]  /*f4a0*/  FADD.FTZ R72, R78, R29 ;  /* 0x0000001d4e487221 */ /* 0x002fca0000010000 */
[----:B------:R-:W0:Y:S01]  /*f4b0*/  MUFU.EX2 R76, R76 ;  /* 0x0000004c004c7308 */ /* 0x000e220000000800 */
[----:B------:R-:W-:Y:S01]  /*f4c0*/  FADD.FTZ R29, R59, R30 ;  /* 0x0000001e3b1d7221 */ /* 0x000fe20000010000 */
[----:B----4-:R-:W-:-:S06]  /*f4d0*/  FADD.FTZ R31, R85, R72 ;  /* 0x00000048551f7221 */ /* 0x010fcc0000010000 */
[----:B------:R-:W1:Y:S01]  /*f4e0*/  MUFU.EX2 R42, R42 ;  /* 0x0000002a002a7308 */ /* 0x000e620000000800 */
[----:B------:R-:W-:-:S07]  /*f4f0*/  FADD.FTZ R30, R50, R29 ;  /* 0x0000001d321e7221 */ /* 0x000fce0000010000 */
[----:B------:R-:W3:Y:S01]  /*f500*/  MUFU.EX2 R71, R71 ;  /* 0x0000004700477308 */ /* 0x000ee20000000800 */
[----:B------:R-:W-:Y:S01]  /*f510*/  F2FP.F16.F32.PACK_AB R16, R81, R80 ;  /* 0x000000505110723e */ /* 0x000fe200000000ff */
[----:B------:R-:W-:-:S06]  /*f520*/  FADD.FTZ R31, R70, R31 ;  /* 0x0000001f461f7221 */ /* 0x000fcc0000010000 */
[----:B------:R-:W4:Y:S08]  /*f530*/  MUFU.EX2 R64, R64 ;  /* 0x0000004000407308 */ /* 0x000f300000000800 */
[----:B------:R-:W4:Y:S01]  /*f540*/  MUFU.EX2 R34, R34 ;  /* 0x0000002200227308 */ /* 0x000f220000000800 */
[----:B------:R-:W-:-:S07]  /*f550*/  F2FP.F16.F32.PACK_AB R26, R67, R66 ;  /* 0x00000042431a723e */ /* 0x000fce00000000ff */
[----:B------:R2:W-:Y:S02]  /*f560*/  MUFU.EX2 R81, R28 ;  /* 0x0000001c00517308 */ /* 0x0005e40000000800 */
[----:B--2---:R-:W-:Y:S01]  /*f570*/  F2FP.F16.F32.PACK_AB R28, R59, R58 ;  /* 0x0000003a3b1c723e */ /* 0x004fe200000000ff */
[----:B------:R-:W-:-:S05]  /*f580*/  FADD.FTZ R59, R51, R30 ;  /* 0x0000001e333b7221 */ /* 0x000fca0000010000 */
[----:B------:R-:W2:Y:S01]  /*f590*/  MUFU.EX2 R62, R62 ;  /* 0x0000003e003e7308 */ /* 0x000ea20000000800 */
[----:B------:R-:W-:Y:S01]  /*f5a0*/  F2FP.F16.F32.PACK_AB R30, R51, R50 ;  /* 0x00000032331e723e */ /* 0x000fe200000000ff */
[----:B0-----:R-:W-:Y:S01]  /*f5b0*/  FADD.FTZ R50, R76, R31 ;  /* 0x0000001f4c327221 */ /* 0x001fe20000010000 */
[----:B-1----:R-:W-:-:S03]  /*f5c0*/  FADD.FTZ R66, R42, R59 ;  /* 0x0000003b2a427221 */ /* 0x002fc60000010000 */
[----:B---3--:R-:W-:Y:S02]  /*f5d0*/  FADD.FTZ R51, R71, R50 ;  /* 0x0000003247337221 */ /* 0x008fe40000010000 */
[----:B------:R-:W0:Y:S01]  /*f5e0*/  MUFU.EX2 R38, R38 ;  /* 0x0000002600267308 */ /* 0x000e220000000800 */
[----:B------:R-:W-:Y:S01]  /*f5f0*/  FADD.FTZ R59, R43, R66 ;  /* 0x000000422b3b7221 */ /* 0x000fe20000010000 */
[----:B------:R-:W-:Y:S01]  /*f600*/  F2FP.F16.F32.PACK_AB R18, R83, R82 ;  /* 0x000000525312723e */ /* 0x000fe200000000ff */
[----:B----4-:R-:W-:-:S05]  /*f610*/  FADD.FTZ R66, R64, R51 ;  /* 0x0000003340427221 */ /* 0x010fca0000010000 */
[----:B------:R-:W1:Y:S01]  /*f620*/  MUFU.EX2 R65, R65 ;  /* 0x0000004100417308 */ /* 0x000e620000000800 */
[----:B------:R-:W-:Y:S02]  /*f630*/  F2FP.F16.F32.PACK_AB R19, R87, R84 ;  /* 0x000000545713723e */ /* 0x000fe400000000ff */
[----:B------:R-:W-:-:S05]  /*f640*/  F2FP.F16.F32.PACK_AB R31, R76, R70 ;  /* 0x000000464c1f723e */ /* 0x000fca00000000ff */
[----:B------:R-:W3:Y:S01]  /*f650*/  MUFU.EX2 R48, R48 ;  /* 0x0000003000307308 */ /* 0x000ee20000000800 */
[----:B------:R-:W-:Y:S01]  /*f660*/  FADD.FTZ R70, R34, R59 ;  /* 0x0000003b22467221 */ /* 0x000fe20000010000 */
[----:B------:R-:W-:Y:S01]  /*f670*/  FADD.FTZ R51, R21, R66 ;  /* 0x0000004215337221 */ /* 0x000fe20000010000 */
[----:B------:R4:W-:Y:S01]  /*f680*/  STSM.16.M88.4 [R23+0x25b00], R16 ;  /* 0x025b001017007844 */ /* 0x0009e20000000200 */
[----:B------:R-:W-:-:S04]  /*f690*/  F2FP.F16.F32.PACK_AB R25, R86, R74 ;  /* 0x0000004a5619723e */ /* 0x000fc800000000ff */
[----:B------:R-:W3:Y:S01]  /*f6a0*/  MUFU.EX2 R47, R47 ;  /* 0x0000002f002f7308 */ /* 0x000ee20000000800 */
[----:B------:R-:W-:-:S07]  /*f6b0*/  F2FP.F16.F32.PACK_AB R27, R79, R75 ;  /* 0x0000004b4f1b723e */ /* 0x000fce00000000ff */
[----:B------:R-:W3:Y:S01]  /*f6c0*/  MUFU.EX2 R55, R92 ;  /* 0x0000005c00377308 */ /* 0x000ee20000000800 */
[----:B----4-:R-:W-:Y:S01]  /*f6d0*/  F2FP.F16.F32.PACK_AB R16, R43, R42 ;  /* 0x0000002a2b10723e */ /* 0x010fe200000000ff */
[----:B------:R-:W-:Y:S01]  /*f6e0*/  FADD.FTZ R43, R35, R70 ;  /* 0x00000046232b7221 */ /* 0x000fe20000010000 */
[----:B--2---:R-:W-:-:S05]  /*f6f0*/  FADD.FTZ R42, R62, R51 ;  /* 0x000000333e2a7221 */ /* 0x004fca0000010000 */
[----:B------:R-:W2:Y:S01]  /*f700*/  MUFU.EX2 R49, R49 ;  /* 0x0000003100317308 */ /* 0x000ea20000000800 */
[----:B------:R-:W-:Y:S01]  /*f710*/  F2FP.F16.F32.PACK_AB R29, R85, R78 ;  /* 0x0000004e551d723e */ /* 0x000fe200000000ff */
[----:B------:R1:W-:Y:S01]  /*f720*/  STSM.16.M88.4 [R23+0x27300], R24 ;  /* 0x0273001817007844 */ /* 0x0003e20000000200 */
[----:B0-----:R-:W-:-:S05]  /*f730*/  FADD.FTZ R43, R38, R43 ;  /* 0x0000002b262b7221 */ /* 0x001fca0000010000 */
[----:B------:R-:W0:Y:S01]  /*f740*/  MUFU.EX2 R68, R90 ;  /* 0x0000005a00447308 */ /* 0x000e220000000800 */
[----:B------:R4:W-:Y:S07]  /*f750*/  STSM.16.M88.4 [R23+0x28b00], R28 ;  /* 0x028b001c17007844 */ /* 0x0009ee0000000200 */
[----:B------:R-:W0:Y:S01]  /*f760*/  MUFU.EX2 R46, R46 ;  /* 0x0000002e002e7308 */ /* 0x000e220000000800 */
[----:B-1----:R-:W-:Y:S01]  /*f770*/  FADD.FTZ R25, R65, R42 ;  /* 0x0000002a41197221 */ /* 0x002fe20000010000 */
[----:B---3--:R-:W-:-:S06]  /*f780*/  FADD.FTZ R26, R48, R43 ;  /* 0x0000002b301a7221 */ /* 0x008fcc0000010000 */
[----:B------:R-:W1:Y:S01]  /*f790*/  MUFU.EX2 R88, R88 ;  /* 0x0000005800587308 */ /* 0x000e620000000800 */
[----:B----4-:R-:W-:Y:S01]  /*f7a0*/  FADD.FTZ R28, R54, R25 ;  /* 0x00000019361c7221 */ /* 0x010fe20000010000 */
[----:B------:R-:W-:Y:S01]  /*f7b0*/  F2FP.F16.F32.PACK_AB R19, R62, R21 ;  /* 0x000000153e13723e */ /* 0x000fe200000000ff */
[----:B------:R-:W-:-:S05]  /*f7c0*/  FADD.FTZ R26, R47, R26 ;  /* 0x0000001a2f1a7221 */ /* 0x000fca0000010000 */
[----:B------:R-:W3:Y:S01]  /*f7d0*/  MUFU.EX2 R41, R41 ;  /* 0x0000002900297308 */ /* 0x000ee20000000800 */
[----:B------:R-:W-:Y:S01]  /*f7e0*/  F2FP.F16.F32.PACK_AB R18, R35, R34 ;  /* 0x000000222312723e */ /* 0x000fe200000000ff */
[----:B------:R-:W-:Y:S01]  /*f7f0*/  FADD.FTZ R21, R55, R28 ;  /* 0x0000001c37157221 */ /* 0x000fe20000010000 */
[----:B------:R-:W4:Y:S05]  /*f800*/  @P5 LDC R35, c[0x0][0x44c] ;  /* 0x00011300ff235b82 */ /* 0x000f2a0000000800 */
[----:B------:R-:W3:Y:S01]  /*f810*/  MUFU.EX2 R40, R40 ;  /* 0x0000002800287308 */ /* 0x000ee20000000800 */
[----:B--2---:R-:W-:Y:S01]  /*f820*/  FADD.FTZ R29, R49, R26 ;  /* 0x0000001a311d7221 */ /* 0x004fe20000010000 */
[----:B0-----:R-:W-:Y:S01]  /*f830*/  FADD.FTZ R21, R68, R21 ;  /* 0x0000001544157221 */ /* 0x001fe20000010000 */
[----:B------:R-:W0:Y:S05]  /*f840*/  @P5 LDC R43, c[0x0][0x450] ;  /* 0x00011400ff2b5b82 */ /* 0x000e2a0000000800 */
[----:B------:R-:W2:Y:S01]  /*f850*/  MUFU.EX2 R77, R77 ;  /* 0x0000004d004d7308 */ /* 0x000ea20000000800 */
[----:B------:R-:W-:Y:S01]  /*f860*/  FADD.FTZ R28, R46, R29 ;  /* 0x0000001d2e1c7221 */ /* 0x000fe20000010000 */
[----:B-1----:R-:W-:-:S06]  /*f870*/  FADD.FTZ R30, R88, R21 ;  /* 0x00000015581e7221 */ /* 0x002fcc0000010000 */
[----:B------:R-:W1:Y:S08]  /*f880*/  MUFU.EX2 R44, R44 ;  /* 0x0000002c002c7308 */ /* 0x000e700000000800 */
[----:B------:R-:W4:Y:S01]  /*f890*/  MUFU.EX2 R58, R69 ;  /* 0x00000045003a7308 */ /* 0x000f220000000800 */
[----:B---3--:R-:W-:Y:S01]  /*f8a0*/  FADD.FTZ R21, R41, R28 ;  /* 0x0000001c29157221 */ /* 0x008fe20000010000 */
[----:B------:R-:W-:-:S06]  /*f8b0*/  FADD.FTZ R30, R81, R30 ;  /* 0x0000001e511e7221 */ /* 0x000fcc0000010000 */
[----:B------:R-:W3:Y:S01]  /*f8c0*/  MUFU.EX2 R39, R39 ;  /* 0x0000002700277308 */ /* 0x000ee20000000800 */
[----:B------:R-:W-:-:S07]  /*f8d0*/  F2FP.F16.F32.PACK_AB R17, R64, R71 ;  /* 0x000000474011723e */ /* 0x000fce00000000ff */
[----:B------:R-:W0:Y:S01]  /*f8e0*/  MUFU.EX2 R93, R93 ;  /* 0x0000005d005d7308 */ /* 0x000e220000000800 */
[----:B------:R-:W-:Y:S01]  /*f8f0*/  FADD.FTZ R21, R40, R21 ;  /* 0x0000001528157221 */ /* 0x000fe20000010000 */
[----:B--2---:R-:W-:-:S06]  /*f900*/  FADD.FTZ R31, R77, R30 ;  /* 0x0000001e4d1f7221 */ /* 0x004fcc0000010000 */
[----:B------:R-:W2:Y:S01]  /*f910*/  MUFU.EX2 R45, R45 ;  /* 0x0000002d002d7308 */ /* 0x000ea20000000800 */
[----:B------:R-:W-:-:S07]  /*f920*/  F2FP.F16.F32.PACK_AB R24, R48, R38 ;  /* 0x000000263018723e */ /* 0x000fce00000000ff */
[----:B------:R-:W2:Y:S01]  /*f930*/  MUFU.EX2 R50, R63 ;  /* 0x0000003f00327308 */ /* 0x000ea20000000800 */
[----:B------:R4:W-:Y:S01]  /*f940*/  STSM.16.M88.4 [R23+0x2a300], R16 ;  /* 0x02a3001017007844 */ /* 0x0009e20000000200 */
[----:B-1----:R-:W-:-:S06]  /*f950*/  FADD.FTZ R38, R44, R21 ;  /* 0x000000152c267221 */ /* 0x002fcc0000010000 */
[----:B------:R-:W1:Y:S08]  /*f960*/  MUFU.EX2 R36, R36 ;  /* 0x0000002400247308 */ /* 0x000e700000000800 */
[----:B------:R-:W1:Y:S01]  /*f970*/  MUFU.EX2 R97, R97 ;  /* 0x0000006100617308 */ /* 0x000e620000000800 */
[----:B----4-:R-:W-:Y:S01]  /*f980*/  FADD.FTZ R16, R58, R31 ;  /* 0x0000001f3a107221 */ /* 0x010fe20000010000 */
[----:B------:R-:W-:Y:S01]  /*f990*/  F2FP.F16.F32.PACK_AB R25, R54, R65 ;  /* 0x000000413619723e */ /* 0x000fe200000000ff */
[----:B---3--:R-:W-:Y:S01]  /*f9a0*/  FADD.FTZ R38, R39, R38 ;  /* 0x0000002627267221 */ /* 0x008fe20000010000 */
[----:B------:R-:W-:-:S04]  /*f9b0*/  F2FP.F16.F32.PACK_AB R26, R49, R47 ;  /* 0x0000002f311a723e */ /* 0x000fc800000000ff */
[----:B------:R-:W3:Y:S01]  /*f9c0*/  MUFU.EX2 R37, R37 ;  /* 0x0000002500257308 */ /* 0x000ee20000000800 */
[----:B------:R-:W-:Y:S01]  /*f9d0*/  F2FP.F16.F32.PACK_AB R27, R68, R55 ;  /* 0x00000037441b723e */ /* 0x000fe200000000ff */
[----:B0-----:R-:W-:-:S06]  /*f9e0*/  FADD.FTZ R17, R93, R16 ;  /* 0x000000105d117221 */ /* 0x001fcc0000010000 */
[----:B------:R-:W0:Y:S01]  /*f9f0*/  MUFU.EX2 R34, R61 ;  /* 0x0000003d00227308 */ /* 0x000e220000000800 */
[----:B------:R-:W-:-:S04]  /*fa00*/  @P5 IMAD.HI.U32 R18, R100, R35, RZ ;  /* 0x0000002364125227 */ /* 0x000fc800078e00ff */
[----:B--2---:R-:W-:Y:S01]  /*fa10*/  FADD.FTZ R19, R45, R38 ;  /* 0x000000262d137221 */ /* 0x004fe20000010000 */
[----:B------:R2:W-:Y:S02]  /*fa20*/  STSM.16.M88.4 [R23+0x2bb00], R24 ;  /* 0x02bb001817007844 */ /* 0x0005e40000000200 */
[----:B------:R-:W4:Y:S01]  /*fa30*/  MUFU.EX2 R33, R33 ;  /* 0x0000002100217308 */ /* 0x000f220000000800 */
[----:B------:R-:W-:-:S07]  /*fa40*/  FADD.FTZ R16, R50, R17 ;  /* 0x0000001132107221 */ /* 0x000fce0000010000 */
[----:B------:R-:W4:Y:S01]  /*fa50*/  MUFU.EX2 R57, R57 ;  /* 0x0000003900397308 */ /* 0x000f220000000800 */
[----:B--2---:R-:W-:Y:S01]  /*fa60*/  IMAD.MOV.U32 R27, RZ, RZ, R100 ;  /* 0x000000ffff1b7224 */ /* 0x004fe200078e0064 */
[----:B------:R-:W-:-:S06]  /*fa70*/  @P5 SHF.R.U32.HI R27, RZ, R43, R18 ;  /* 0x0000002bff1b5219 */ /* 0x000fcc0000011612 */
[----:B------:R-:W2:Y:S01]  /*fa80*/  MUFU.EX2 R52, R52 ;  /* 0x0000003400347308 */ /* 0x000ea20000000800 */
[----:B-1----:R-:W-:Y:S01]  /*fa90*/  FADD.FTZ R18, R36, R19 ;  /* 0x0000001324127221 */ /* 0x002fe20000010000 */
[----:B------:R-:W-:-:S06]  /*faa0*/  FADD.FTZ R19, R97, R16 ;  /* 0x0000001061137221 */ /* 0x000fcc0000010000 */
[----:B------:R-:W-:Y:S01]  /*fab0*/  MUFU.EX2 R56, R56 ;  /* 0x0000003800387308 */ /* 0x000fe20000000800 */
[----:B---3--:R-:W-:Y:S01]  /*fac0*/  FADD.FTZ R24, R37, R18 ;  /* 0x0000001225187221 */ /* 0x008fe20000010000 */
[----:B0-----:R-:W-:-:S06]  /*fad0*/  FADD.FTZ R26, R34, R19 ;  /* 0x00000013221a7221 */ /* 0x001fcc0000010000 */
[----:B------:R-:W-:Y:S08]  /*fae0*/  MUFU.EX2 R32, R32 ;  /* 0x0000002000207308 */ /* 0x000ff00000000800 */
[----:B------:R-:W-:Y:S08]  /*faf0*/  MUFU.EX2 R15, R15 ;  /* 0x0000000f000f7308 */ /* 0x000ff00000000800 */
[----:B------:R-:W-:Y:S08]  /*fb00*/  MUFU.EX2 R53, R53 ;  /* 0x0000003500357308 */ /* 0x000ff00000000800 */
[----:B------:R-:W0:Y:S01]  /*fb10*/  MUFU.EX2 R60, R60 ;  /* 0x0000003c003c7308 */ /* 0x000e220000000800 */
[----:B------:R-:W-:Y:S01]  /*fb20*/  F2FP.F16.F32.PACK_AB R28, R41, R46 ;  /* 0x0000002e291c723e */ /* 0x000fe200000000ff */
[----:B----4-:R-:W-:Y:S01]  /*fb30*/  FADD.FTZ R21, R33, R24 ;  /* 0x0000001821157221 */ /* 0x010fe20000010000 */
[----:B------:R-:W-:Y:S01]  /*fb40*/  F2FP.F16.F32.PACK_AB R29, R81, R88 ;  /* 0x00000058511d723e */ /* 0x000fe200000000ff */
[----:B------:R-:W-:Y:S01]  /*fb50*/  FADD.FTZ R25, R57, R26 ;  /* 0x0000001a39197221 */ /* 0x000fe20000010000 */
[----:B------:R-:W-:-:S02]  /*fb60*/  F2FP.F16.F32.PACK_AB R30, R44, R40 ;  /* 0x000000282c1e723e */ /* 0x000fc400000000ff */
[----:B------:R-:W-:Y:S02]  /*fb70*/  F2FP.F16.F32.PACK_AB R31, R58, R77 ;  /* 0x0000004d3a1f723e */ /* 0x000fe400000000ff */
[----:B------:R-:W-:Y:S01]  /*fb80*/  IADD3 R26, R27, R98, -R99 ;  /* 0x000000621b1a7210 */ /* 0x000fe20007ffe863 */
[----:B--2---:R-:W-:Y:S02]  /*fb90*/  FADD.FTZ R21, R52, R21 ;  /* 0x0000001534157221 */ /* 0x004fe40000010000 */
[----:B------:R1:W-:Y:S01]  /*fba0*/  STSM.16.M88.4 [R23+0x2d300], R28 ;  /* 0x02d3001c17007844 */ /* 0x0003e20000000200 */
[----:B------:R-:W-:Y:S02]  /*fbb0*/  F2FP.F16.F32.PACK_AB R16, R45, R39 ;  /* 0x000000272d10723e */ /* 0x000fe400000000ff */
[----:B------:R-:W-:Y:S02]  /*fbc0*/  F2FP.F16.F32.PACK_AB R17, R50, R93 ;  /* 0x0000005d3211723e */ /* 0x000fe400000000ff */
[----:B------:R-:W-:-:S02]  /*fbd0*/  F2FP.F16.F32.PACK_AB R18, R37, R36 ;  /* 0x000000242512723e */ /* 0x000fc400000000ff */
[----:B------:R-:W-:Y:S02]  /*fbe0*/  F2FP.F16.F32.PACK_AB R19, R34, R97 ;  /* 0x000000612213723e */ /* 0x000fe400000000ff */
[----:B0-----:R-:W-:Y:S01]  /*fbf0*/  F2FP.F16.F32.PACK_AB R27, R60, R53 ;  /* 0x000000353c1b723e */ /* 0x001fe200000000ff */
[----:B-1----:R-:W-:Y:S01]  /*fc00*/  FADD.FTZ R28, R56, R25 ;  /* 0x00000019381c7221 */ /* 0x002fe20000010000 */
[----:B------:R-:W-:Y:S01]  /*fc10*/  IMAD.HI R29, R26, 0x38e38e39, RZ ;  /* 0x38e38e391a1d7827 */ /* 0x000fe200078e02ff */
[----:B------:R-:W-:-:S03]  /*fc20*/  F2FP.F16.F32.PACK_AB R26, R15, R32 ;  /* 0x000000200f1a723e */ /* 0x000fc600000000ff */
[----:B------:R-:W-:Y:S01]  /*fc30*/  FADD.FTZ R32, R32, R21 ;  /* 0x0000001520207221 */ /* 0x000fe20000010000 */
[----:B------:R-:W-:Y:S01]  /*fc40*/  FADD.FTZ R53, R53, R28 ;  /* 0x0000001c35357221 */ /* 0x000fe20000010000 */
[----:B------:R0:W-:Y:S02]  /*fc50*/  STSM.16.M88.4 [R23+0x2eb00], R16 ;  /* 0x02eb001017007844 */ /* 0x0001e40000000200 */
[----:B------:R-:W-:-:S05]  /*fc60*/  FADD.FTZ R15, R15, R32 ;  /* 0x000000200f0f7221 */ /* 0x000fca0000010000 */
[----:B------:R-:W-:Y:S01]  /*fc70*/  STL [R1+0x18], R15 ;  /* 0x0000180f01007387 */ /* 0x000fe20000100800 */
[----:B0-----:R-:W-:-:S05]  /*fc80*/  FADD.FTZ R16, R60, R53 ;  /* 0x000000353c107221 */ /* 0x001fca0000010000 */
[----:B------:R0:W-:Y:S04]  /*fc90*/  STL [R1+0x3c], R16 ;  /* 0x00003c1001007387 */ /* 0x0001e80000100800 */
[----:B------:R1:W-:Y:S04]  /*fca0*/  STL [R1+0x34], RZ ;  /* 0x000034ff01007387 */ /* 0x0003e80000100800 */
        /* <DEDUP_REMOVED lines=13> */
[----:B0-----:R-:W2:Y:S04]  /*fd80*/  LDL R16, [R1+0xf8] ;  /* 0x0000f80001107983 */ /* 0x001ea80000100800 */
[----:B------:R1:W-:Y:S04]  /*fd90*/  STL [R1+0x8c], RZ ;  /* 0x00008cff01007387 */ /* 0x0003e80000100800 */
[----:B------:R1:W-:Y:S04]  /*fda0*/  STL [R1+0x88], RZ ;  /* 0x000088ff01007387 */ /* 0x0003e80000100800 */
[----:B------:R1:W-:Y:S01]  /*fdb0*/  STL [R1+0xc], RZ ;  /* 0x00000cff01007387 */ /* 0x0003e20000100800 */
[----:B------:R-:W-:-:S03]  /*fdc0*/  SHF.R.U32.HI R28, RZ, 0x1f, R29 ;  /* 0x0000001fff1c7819 */ /* 0x000fc6000001161d */
[----:B------:R1:W-:Y:S04]  /*fdd0*/  STL [R1+0x8], RZ ;  /* 0x000008ff01007387 */ /* 0x0003e80000100800 */
[----:B------:R1:W-:Y:S01]  /*fde0*/  STL [R1+0x84], RZ ;  /* 0x000084ff01007387 */ /* 0x0003e20000100800 */
[----:B------:R-:W-:-:S03]  /*fdf0*/  F2FP.F16.F32.PACK_AB R24, R52, R33 ;  /* 0x000000213418723e */ /* 0x000fc600000000ff */
[----:B------:R1:W-:Y:S01]  /*fe00*/  STL [R1+0x80], RZ ;  /* 0x000080ff01007387 */ /* 0x0003e20000100800 */
[----:B------:R-:W-:-:S03]  /*fe10*/  F2FP.F16.F32.PACK_AB R25, R56, R57 ;  /* 0x000000393819723e */ /* 0x000fc600000000ff */
[----:B------:R1:W-:Y:S01]  /*fe20*/  STL [R1+0x4], RZ ;  /* 0x000004ff01007387 */ /* 0x0003e20000100800 */
[----:B------:R-:W-:-:S03]  /*fe30*/  LEA.HI.SX32 R28, R29, R28, 0x1b ;  /* 0x0000001c1d1c7211 */ /* 0x000fc600078fdaff */
[----:B------:R1:W-:Y:S04]  /*fe40*/  STL [R1+0x7c], RZ ;  /* 0x00007cff01007387 */ /* 0x0003e80000100800 */
[----:B------:R1:W-:Y:S04]  /*fe50*/  STL [R1+0x78], RZ ;  /* 0x000078ff01007387 */ /* 0x0003e80000100800 */
[----:B------:R1:W-:Y:S04]  /*fe60*/  STL [R1+0x74], RZ ;  /* 0x000074ff01007387 */ /* 0x0003e80000100800 */
[----:B------:R1:W-:Y:S04]  /*fe70*/  STL [R1+0x70], RZ ;  /* 0x000070ff01007387 */ /* 0x0003e80000100800 */
[----:B------:R1:W-:Y:S04]  /*fe80*/  STL [R1+0x6c], RZ ;  /* 0x00006cff01007387 */ /* 0x0003e80000100800 */
[----:B------:R1:W-:Y:S04]  /*fe90*/  STL [R1+0x68], RZ ;  /* 0x000068ff01007387 */ /* 0x0003e80000100800 */
[----:B------:R1:W-:Y:S04]  /*fea0*/  STSM.16.M88.4 [R23+0x30300], R24 ;  /* 0x0303001817007844 */ /* 0x0003e80000000200 */
[----:B------:R1:W-:Y:S04]  /*feb0*/  STL [R1+0x64], RZ ;  /* 0x000064ff01007387 */ /* 0x0003e80000100800 */
[----:B------:R1:W-:Y:S01]  /*fec0*/  STL [R1+0x60], RZ ;  /* 0x000060ff01007387 */ /* 0x0003e20000100800 */
[----:B------:R0:W-:Y:S06]  /*fed0*/  MEMBAR.ALL.CTA ;  /* 0x0000000000007992 */ /* 0x0001ec0000008000 */
[----:B0-----:R-:W0:Y:S04]  /*fee0*/  FENCE.VIEW.ASYNC.S ;  /* 0x00000000000073c6 */ /* 0x001e280000000000 */
[----:B------:R1:W-:Y:S04]  /*fef0*/  STL [R1+0x5c], RZ ;  /* 0x00005cff01007387 */ /* 0x0003e80000100800 */
[----:B------:R1:W-:Y:S04]  /*ff00*/  STL [R1+0x58], RZ ;  /* 0x000058ff01007387 */ /* 0x0003e80000100800 */
[----:B------:R1:W-:Y:S01]  /*ff10*/  STL [R1+0x54], RZ ;  /* 0x000054ff01007387 */ /* 0x0003e20000100800 */
[----:B------:R-:W-:-:S03]  /*ff20*/  VIADD R15, R96, 0xfffffffe ;  /* 0xfffffffe600f7836 */ /* 0x000fc60000000000 */
[----:B------:R1:W-:Y:S01]  /*ff30*/  STL [R1+0x50], RZ ;  /* 0x000050ff01007387 */ /* 0x0003e20000100800 */
[----:B------:R-:W-:Y:S01]  /*ff40*/  IMAD.MOV.U32 R156, RZ, RZ, RZ ;  /* 0x000000ffff9c7224 */ /* 0x000fe200078e00ff */
[----:B------:R-:W-:Y:S01]  /*ff50*/  CS2R R152, SRZ ;  /* 0x0000000000987805 */ /* 0x000fe2000001ff00 */
[----:B------:R-:W-:Y:S01]  /*ff60*/  IMAD.MOV.U32 R148, RZ, RZ, RZ ;  /* 0x000000ffff947224 */ /* 0x000fe200078e00ff */
[----:B------:R-:W-:Y:S02]  /*ff70*/  CS2R R146, SRZ ;  /* 0x0000000000927805 */ /* 0x000fe4000001ff00 */
[----:B------:R-:W-:Y:S01]  /*ff80*/  CS2R R142, SRZ ;  /* 0x00000000008e7805 */ /* 0x000fe2000001ff00 */
[----:B------:R-:W-:Y:S01]  /*ff90*/  IMAD.MOV.U32 R140, RZ, RZ, RZ ;  /* 0x000000ffff8c7224 */ /* 0x000fe200078e00ff */
[----:B------:R-:W-:Y:S01]  /*ffa0*/  CS2R R106, SRZ ;  /* 0x00000000006a7805 */ /* 0x000fe2000001ff00 */
[----:B------:R-:W-:Y:S02]  /*ffb0*/  IMAD.MOV.U32 R138, RZ, RZ, RZ ;  /* 0x000000ffff8a7224 */ /* 0x000fe400078e00ff */
[----:B------:R-:W-:Y:S01]  /*ffc0*/  IMAD.MOV.U32 R137, RZ, RZ, RZ ;  /* 0x000000ffff897224 */ /* 0x000fe200078e00ff */
[----:B0-----:R-:W-:Y:S01]  /*ffd0*/  NOP ;  /* 0x0000000000007918 */ /* 0x001fe20000000000 */
[----:B--2---:R-:W-:-:S05]  /*ffe0*/  VIMNMX R16, R16, R28, !PT ;  /* 0x0000001c10107248 */ /* 0x004fca0007fe0100 */
[----:B------:R1:W-:Y:S04]  /*fff0*/  STL [R1+0xcc], R16 ;  /* 0x0000cc1001007387 */ /* 0x0003e80000100800 */
[----:B------:R1:W-:Y:S04]  /*10000*/  STL [R1+0x4c], RZ ;  /* 0x00004cff01007387 */ /* 0x0003e80000100800 */
[----:B------:R1:W-:Y:S01]  /*10010*/  STL [R1+0x48], RZ ;  /* 0x000048ff01007387 */ /* 0x0003e20000100800 */
[----:B------:R-:W-:-:S13]  /*10020*/  ISETP.GE.AND P2, PT, R15, R16, PT ;  /* 0x000000100f00720c */ /* 0x000fda0003f46270 */
[----:B-1----:R-:W-:Y:S05]  /*10030*/  @!P2 BRA `(.L_x_2444) ;  /* 0x0000005400cca947 */ /* 0x002fea0003800000 */
        /* <DEDUP_REMOVED lines=24> */
.L_x_2454:
[----:B------:R-:W2:Y:S01]  /*101c0*/  LDL R0, [R1+0xc4] ;  /* 0x0000c40001007983 */ /* 0x000ea20000100800 */
[----:B------:R-:W-:Y:S01]  /*101d0*/  VIADD R21, R145, 0x1 ;  /* 0x0000000191157836 */ /* 0x000fe20000000000 */
[----:B------:R-:W-:Y:S05]  /*101e0*/  YIELD ;  /* 0x0000000000007946 */ /* 0x000fea0003800000 */
[----:B------:R-:W-:-:S04]  /*101f0*/  ISETP.NE.AND P3, PT, R21, 0x2, PT ;  /* 0x000000021500780c */ /* 0x000fc80003f65270 */
[----:B------:R-:W-:Y:S02]  /*10200*/  SEL R17, RZ, 0x1, P3 ;  /* 0x00000001ff117807 */ /* 0x000fe40001800000 */
[----:B------:R-:W-:Y:S02]  /*10210*/  SEL R21, R21, RZ, P3 ;  /* 0x000000ff15157207 */ /* 0x000fe40001800000 */
[----:B--2---:R-:W-:Y:S02]  /*10220*/  ISETP.NE.AND P2, PT, R0, RZ, PT ;  /* 0x000000ff0000720c */ /* 0x004fe40003f45270 */
[----:B------:R-:W-:-:S05]  /*10230*/  LOP3.LUT R0, R150, R17, RZ, 0x3c, !PT ;  /* 0x0000001196007212 */ /* 0x000fca00078e3cff */
[----:B------:R0:W-:Y:S06]  /*10240*/  STL [R1+0x2c], R0 ;  /* 0x00002c0001007387 */ /* 0x0001ec0000100800 */
[----:B------:R-:W-:Y:S05]  /*10250*/  @P2 BRA `(.L_x_2445) ;  /* 0x0000000000302947 */ /* 0x000fea0003800000 */
[----:B------:R-:W-:Y:S05]  /*10260*/  @!P0 BRA `(.L_x_2446) ;  /* 0x0000000000048947 */ /* 0x000fea0003800000 */
[----:B------:R-:W-:Y:S01]  /*10270*/  BPT.TRAP 0x1 ;  /* 0x000000040000795c */ /* 0x000fe20000300000 */
.L_x_2446:
[----:B------:R-:W-:Y:S01]  /*10280*/  IMAD R17, R21, 0x8, R22 ;  /* 0x0000000815117824 */ /* 0x000fe200078e0216 */
[----:B0-----:R-:W-:-:S04]  /*10290*/  SHF.L.U32 R0, R0, 0x1f, RZ ;  /* 0x0000001f00007819 */ /* 0x001fc800000006ff */
[----:B------:R0:W1:Y:S01]  /*102a0*/  SYNCS.PHASECHK.TRANS64.TRYWAIT P3, [R17+URZ+0x31c30], R0 ;  /* 0x031c3000110075a7 */ /* 0x000062000806017f */
[----:B------:R-:W-:Y:S05]  /*102b0*/  @!P0 BRA `(.L_x_2447) ;  /* 0x0000000000048947 */ /* 0x000fea0003800000 */
[----:B------:R-:W-:Y:S01]  /*102c0*/  BPT.TRAP 0x1 ;  /* 0x000000040000795c */ /* 0x000fe20000300000 */
.L_x_2447:
[----:B------:R-:W-:Y:S04]  /*102d0*/  BSSY B0, `(.L_x_2445) ;  /* 0x0000004000007945 */ /* 0x000fe80003800000 */
[----:B-1----:R-:W-:Y:S05]  /*102e0*/  @P3 BRA `(.L_x_2448) ;  /* 0x0000000000083947 */ /* 0x002fea0003800000 */
[----:B------:R-:W1:Y:S02]  /*102f0*/  SYNCS.PHASECHK.TRANS64.TRYWAIT P3, [R17+URZ+0x31c30], R0 ;  /* 0x031c3000110075a7 */ /* 0x000e64000806017f */
[----:B-1----:R-:W-:Y:S05]  /*10300*/  @!P3 BRA `(.L_x_2449) ;  /* 0x0000016c000cb947 */ /* 0x002fea0003800000 */
.L_x_2448:
[----:B------:R-:W-:Y:S05]  /*10310*/  BSYNC B0 ;  /* 0x0000000000007941 */ /* 0x000fea0003800000 */
.L_x_2445:
[----:B------:R-:W2:Y:S01]  /*10320*/  LDL R16, [R1+0xd4] ;  /* 0x0000d40001107983 */ /* 0x000ea20000100800 */
[----:B01----:R-:W0:Y:S01]  /*10330*/  S2R R0, SR_TID.X ;  /* 0x0000000000007919 */ /* 0x003e220000002100 */
[----:B------:R-:W-:Y:S05]  /*10340*/  WARPSYNC.ALL ;  /* 0x0000000000007948 */ /* 0x000fea0003800000 */
[----:B------:R-:W-:Y:S02]  /*10350*/  IMAD.MOV.U32 R79, RZ, RZ, -0x7fffffe0 ;  /* 0x80000020ff4f7424 */ /* 0x000fe400078e00ff */
[----:B------:R-:W-:Y:S02]  /*10360*/  IMAD.MOV.U32 R75, RZ, RZ, -0x7fffffe0 ;  /* 0x80000020ff4b7424 */ /* 0x000fe400078e00ff */
[----:B------:R-:W-:-:S02]  /*10370*/  IMAD.MOV.U32 R17, RZ, RZ, -0x7fffffe0 ;  /* 0x80000020ff117424 */ /* 0x000fc400078e00ff */
[----:B------:R-:W-:Y:S01]  /*10380*/  IMAD.MOV.U32 R73, RZ, RZ, -0x7fffffe0 ;  /* 0x80000020ff497424 */ /* 0x000fe200078e00ff */
[----:B------:R-:W-:Y:S02]  /*10390*/  R2UR UR11, R79 ;  /* 0x000000004f0b72ca */ /* 0x000fe400000e0000 */
[----:B------:R-:W-:Y:S02]  /*103a0*/  R2UR UR13, R75 ;  /* 0x000000004b0d72ca */ /* 0x000fe400000e0000 */
[----:B------:R-:W-:Y:S02]  /*103b0*/  R2UR UR7, R17 ;  /* 0x00000000110772ca */ /* 0x000fe400000e0000 */
[----:B------:R-:W-:Y:S02]  /*103c0*/  R2UR UR9, R73 ;  /* 0x00000000490972ca */ /* 0x000fe400000e0000 */
[----:B0-----:R-:W-:-:S05]  /*103d0*/  SHF.R.U32.HI R0, RZ, 0x7, R0 ;  /* 0x00000007ff007819 */ /* 0x001fca0000011600 */
[----:B------:R-:W-:-:S05]  /*103e0*/  VIADD R0, R0, 0x8 ;  /* 0x0000000800007836 */ /* 0x000fca0000000000 */
[----:B------:R0:W-:Y:S01]  /*103f0*/  BAR.SYNC.DEFER_BLOCKING R0, 0x100 ;  /* 0x000400000000751d */ /* 0x0001e20000010000 */
[----:B------:R-:W-:Y:S01]  /*10400*/  IMAD.MOV.U32 R19, RZ, RZ, -0x7fffffe0 ;  /* 0x80000020ff137424 */ /* 0x000fe200078e00ff */
[----:B------:R-:W-:Y:S02]  /*10410*/  MOV R76, UR11 ;  /* 0x0000000b004c7c02 */ /* 0x000fe40008000f00 */
[----:B------:R-:W-:Y:S02]  /*10420*/  MOV R80, UR7 ;  /* 0x0000000700507c02 */ /* 0x000fe40008000f00 */
[----:B------:R-:W-:Y:S01]  /*10430*/  UMOV UR11, UR13 ;  /* 0x0000000d000b7c82 */ /* 0x000fe20008000000 */
[----:B------:R-:W-:Y:S01]  /*10440*/  UMOV UR7, UR9 ;  /* 0x0000000900077c82 */ /* 0x000fe20008000000 */
[----:B------:R-:W-:Y:S01]  /*10450*/  R2UR UR9, R9 ;  /* 0x00000000090972ca */ /* 0x000fe200000e0000 */
[----:B------:R-:W-:Y:S01]  /*10460*/  WARPGROUP.ARRIVE ;  /* 0x00000000000079c5 */ /* 0x000fe20000000000 */
[----:B------:R-:W-:-:S13]  /*10470*/  R2UR UR5, R73 ;  /* 0x00000000490572ca */ /* 0x000fda00000e0000 */
[----:B------:R-:W-:Y:S02]  /*10480*/  MOV R73, UR5 ;  /* 0x0000000500497c02 */ /* 0x000fe40008000f00 */
[C---:B------:R-:W-:Y:S02]  /*10490*/  R2UR UR5, R17.reuse ;  /* 0x00000000110572ca */ /* 0x040fe400000e0000 */
[C---:B------:R-:W-:Y:S02]  /*104a0*/  R2UR UR59, R17.reuse ;  /* 0x00000000113b72ca */ /* 0x040fe400000e0000 */
[C---:B------:R-:W-:Y:S02]  /*104b0*/  R2UR UR19, R17.reuse ;  /* 0x00000000111372ca */ /* 0x040fe400000e0000 */
[C---:B------:R-:W-:Y:S02]  /*104c0*/  R2UR UR27, R17.reuse ;  /* 0x00000000111b72ca */ /* 0x040fe400000e0000 */
[----:B------:R-:W-:-:S02]  /*104d0*/  R2UR UR39, R17 ;  /* 0x00000000112772ca */ /* 0x000fc400000e0000 */
[----:B------:R-:W-:-:S03]  /*104e0*/  R2UR UR51, R17 ;  /* 0x00000000113372ca */ /* 0x000fc600000e0000 */
[----:B------:R-:W-:Y:S01]  /*104f0*/  IMAD.U32 R17, RZ, RZ, UR5 ;  /* 0x00000005ff117e24 */ /* 0x000fe2000f8e00ff */
        /* <DEDUP_REMOVED lines=8> */
[C---:B------:R-:W-:Y:S02]  /*10580*/  VIADD R16, R18.reuse, 0x140 ;  /* 0x0000014012107836 */ /* 0x040fe40000000000 */
[----:B------:R-:W-:Y:S01]  /*10590*/  VIADD R72, R18, 0x40 ;  /* 0x0000004012487836 */ /* 0x000fe20000000000 */
[----:B------:R-:W-:Y:S02]  /*105a0*/  R2UR UR10, R78 ;  /* 0x000000004e0a72ca */ /* 0x000fe400000e0000 */
[----:B------:R-:W-:-:S02]  /*105b0*/  R2UR UR12, R74 ;  /* 0x000000004a0c72ca */ /* 0x000fc400000e0000 */
[----:B------:R-:W-:Y:S02]  /*105c0*/  R2UR UR6, R16 ;  /* 0x00000000100672ca */ /* 0x000fe400000e0000 */
[----:B------:R-:W-:Y:S01]  /*105d0*/  R2UR UR8, R72 ;  /* 0x00000000480872ca */ /* 0x000fe200000e0000 */
[----:B------:R-:W-:-:S06]  /*105e0*/  VIADD R72, R18, 0x100 ;  /* 0x0000010012487836 */ /* 0x000fcc0000000000 */
[----:B0-----:R-:W-:Y:S02]  /*105f0*/  MOV R0, UR10 ;  /* 0x0000000a00007c02 */ /* 0x001fe40008000f00 */
[----:B------:R-:W-:Y:S01]  /*10600*/  UMOV UR10, UR12 ;  /* 0x0000000c000a7c82 */ /* 0x000fe20008000000 */
[----:B------:R-:W-:Y:S02]  /*10610*/  R2UR UR4, R72 ;  /* 0x00000000480472ca */ /* 0x000fe400000e0000 */
[----:B------:R-:W-:Y:S01]  /*10620*/  MOV R77, UR6 ;  /* 0x00000006004d7c02 */ /* 0x000fe20008000f00 */
[----:B------:R-:W-:Y:S01]  /*10630*/  UMOV UR6, UR8 ;  /* 0x0000000800067c82 */ /* 0x000fe20008000000 */
[----:B------:R-:W-:Y:S02]  /*10640*/  MOV R72, UR11 ;  /* 0x0000000b00487c02 */ /* 0x000fe40008000f00 */
[----:B------:R-:W-:Y:S02]  /*10650*/  MOV R82, UR10 ;  /* 0x0000000a00527c02 */ /* 0x000fe40008000f00 */
[----:B------:R-:W-:-:S02]  /*10660*/  R2UR UR10, R18 ;  /* 0x00000000120a72ca */ /* 0x000fc400000e0000 */
[----:B------:R-:W-:Y:S02]  /*10670*/  R2UR UR11, R19 ;  /* 0x00000000130b72ca */ /* 0x000fe400000e0000 */
[----:B------:R-:W-:Y:S01]  /*10680*/  R2UR UR8, R8 ;  /* 0x00000000080872ca */ /* 0x000fe200000e0000 */
[----:B------:R-:W-:-:S12]  /*10690*/  VIADD R16, R18, 0x200 ;  /* 0x0000020012107836 */ /* 0x000fd80000000000 */
[----:B------:R-:W-:Y:S01]  /*106a0*/  HGMMA.64x16x16.F32 R136, gdesc[UR8], RZ, !UPT, gsb0 ;  /* 0x00200000088879f0 */ /* 0x000fe2000c0008ff */
[----:B------:R-:W-:Y:S01]  /*106b0*/  R2UR UR18, R16 ;  /* 0x00000000101272ca */ /* 0x000fe200000e0000 */
[----:B------:R-:W-:-:S05]  /*106c0*/  VIADD R16, R18, 0x42 ;  /* 0x0000004212107836 */ /* 0x000fca0000000000 */
[----:B------:R-:W-:Y:S01]  /*106d0*/  R2UR UR26, R16 ;  /* 0x00000000101a72ca */ /* 0x000fe200000e0000 */
[----:B------:R-:W-:-:S05]  /*106e0*/  VIADD R16, R18, 0x102 ;  /* 0x0000010212107836 */ /* 0x000fca0000000000 */
[----:B------:R-:W-:Y:S01]  /*106f0*/  R2UR UR38, R16 ;  /* 0x00000000102672ca */ /* 0x000fe200000e0000 */
[----:B------:R-:W-:-:S05]  /*10700*/  VIADD R16, R18, 0x1c2 ;  /* 0x000001c212107836 */ /* 0x000fca0000000000 */
[----:B------:R-:W-:Y:S01]  /*10710*/  R2UR UR50, R16 ;  /* 0x00000000103272ca */ /* 0x000fe200000e0000 */
[----:B------:R-:W-:Y:S01]  /*10720*/  VIADD R16, R18, 0x240 ;  /* 0x0000024012107836 */ /* 0x000fe20000000000 */
[----:B------:R-:W-:-:S04]  /*10730*/  MOV R81, UR4 ;  /* 0x0000000400517c02 */ /* 0x000fc80008000f00 */
[----:B------:R-:W-:-:S13]  /*10740*/  R2UR UR4, R16 ;  /* 0x00000000100472ca */ /* 0x000fda00000e0000 */
[----:B------:R-:W-:Y:S01]  /*10750*/  IMAD.U32 R16, RZ, RZ, UR4 ;  /* 0x00000004ff107e24 */ /* 0x000fe2000f8e00ff */
[----:B------:R-:W-:Y:S01]  /*10760*/  R2UR UR4, R8 ;  /* 0x00000000080472ca */ /* 0x000fe200000e0000 */
[----:B------:R-:W-:Y:S02]  /*10770*/  WARPGROUP.DEPBAR.LE gsb0, 0x0 ;  /* 0x00008000000079c5 */ /* 0x000fe40000010000 */
[----:B------:R-:W-:-:S10]  /*10780*/  WARPGROUP.ARRIVE ;  /* 0x00000000000079c5 */ /* 0x000fd40000000000 */
[----:B------:R-:W-:Y:S03]  /*10790*/  HGMMA.64x16x16.F32 R128, gdesc[UR4], RZ, !UPT, gsb0 ;  /* 0x00200000048079f0 */ /* 0x000fe6000c0008ff */
[----:B------:R-:W-:Y:S02]  /*107a0*/  WARPGROUP.DEPBAR.LE gsb0, 0x0 ;  /* 0x00008000000079c5 */ /* 0x000fe40000010000 */
[----:B------:R-:W-:-:S06]  /*107b0*/  WARPGROUP.ARRIVE ;  /* 0x00000000000079c5 */ /* 0x000fcc0000000000 */
[----:B------:R-:W-:Y:S01]  /*107c0*/  HGMMA.64x16x16.F32 R120, gdesc[UR56], RZ, !UPT, gsb0 ;  /* 0x00200000387879f0 */ /* 0x000fe2000c0008ff */
[----:B------:R-:W-:Y:S02]  /*107d0*/  R2UR UR11, R72 ;  /* 0x00000000480b72ca */ /* 0x000fe400000e0000 */
[----:B------:R-:W-:Y:S02]  /*107e0*/  R2UR UR10, R82 ;  /* 0x00000000520a72ca */ /* 0x000fe400000e0000 */
[----:B------:R-:W-:Y:S02]  /*107f0*/  R2UR UR8, R8 ;  /* 0x00000000080872ca */ /* 0x000fe400000e0000 */
[----:B------:R-:W-:Y:S01]  /*10800*/  R2UR UR9, R9 ;  /* 0x00000000090972ca */ /* 0x000fe200000e0000 */
[----:B------:R-:W-:Y:S02]  /*10810*/  WARPGROUP.DEPBAR.LE gsb0, 0x0 ;  /* 0x00008000000079c5 */ /* 0x000fe40000010000 */
[----:B------:R-:W-:-:S10]  /*10820*/  WARPGROUP.ARRIVE ;  /* 0x00000000000079c5 */ /* 0x000fd40000000000 */
[----:B------:R-:W-:Y:S01]  /*10830*/  HGMMA.64x16x16.F32 R112, gdesc[UR8], RZ, !UPT, gsb0 ;  /* 0x00200000087079f0 */ /* 0x000fe2000c0008ff */
[----:B------:R-:W-:Y:S01]  /*10840*/  R2UR UR5, R73 ;  /* 0x00000000490572ca */ /* 0x000fe200000e0000 */
[----:B------:R-:W-:Y:S02]  /*10850*/  VIADD R72, R18, 0x440 ;  /* 0x0000044012487836 */ /* 0x000fe40000000000 */
[----:B------:R-:W-:Y:S01]  /*10860*/  IMAD.MOV.U32 R73, RZ, RZ, -0x7fffffe0 ;  /* 0x80000020ff497424 */ /* 0x000fe200078e00ff */
[----:B------:R-:W-:Y:S02]  /*10870*/  R2UR UR4, R81 ;  /* 0x00000000510472ca */ /* 0x000fe400000e0000 */
[----:B------:R-:W-:Y:S02]  /*10880*/  R2UR UR58, R72 ;  /* 0x00000000483a72ca */ /* 0x000fe400000e0000 */
[----:B------:R-:W-:Y:S02]  /*10890*/  R2UR UR59, R73 ;  /* 0x00000000493b72ca */ /* 0x000fe400000e0000 */
[----:B------:R-:W-:-:S02]  /*108a0*/  R2UR UR56, R8 ;  /* 0x00000000083872ca */ /* 0x000fc400000e0000 */
[----:B------:R-:W-:-:S07]  /*108b0*/  R2UR UR57, R9 ;  /* 0x00000000093972ca */ /* 0x000fce00000e0000 */
[----:B------:R-:W-:Y:S01]  /*108c0*/  MOV R153, UR58 ;  /* 0x0000003a00997c02 */ /* 0x000fe20008000f00 */
[----:B------:R-:W-:Y:S01]  /*108d0*/  UMOV UR58, UR4 ;  /* 0x00000004003a7c82 */ /* 0x000fe20008000000 */
[----:B------:R-:W-:Y:S01]  /*108e0*/  MOV R154, UR59 ;  /* 0x0000003b009a7c02 */ /* 0x000fe20008000f00 */
[----:B------:R-:W-:Y:S01]  /*108f0*/  UMOV UR59, UR5 ;  /* 0x00000005003b7c82 */ /* 0x000fe20008000000 */
        /* <DEDUP_REMOVED lines=10> */
[----:B------:R-:W-:Y:S02]  /*109a0*/  R2UR UR11, R76 ;  /* 0x000000004c0b72ca */ /* 0x000fe400000e0000 */
[----:B------:R-:W-:Y:S02]  /*109b0*/  R2UR UR10, R0 ;  /* 0x00000000000a72ca */ /* 0x000fe400000e0000 */
[----:B------:R-:W-:Y:S02]  /*109c0*/  R2UR UR8, R8 ;  /* 0x00000000080872ca */ /* 0x000fe400000e0000 */
[----:B------:R-:W-:Y:S01]  /*109d0*/  R2UR UR9, R9 ;  /* 0x00000000090972ca */ /* 0x000fe200000e0000 */
[----:B------:R-:W-:Y:S02]  /*109e0*/  VIADD R72, R18, 0x282 ;  /* 0x0000028212487836 */ /* 0x000fe40000000000 */
[----:B------:R-:W-:-:S03]  /*109f0*/  IMAD.MOV.U32 R73, RZ, RZ, -0x7fffffe0 ;  /* 0x80000020ff497424 */ /* 0x000fc600078e00ff */
[----:B------:R-:W-:Y:S01]  /*10a00*/  R2UR UR12, R72 ;  /* 0x00000000480c72ca */ /* 0x000fe200000e0000 */
[----:B------:R-:W-:Y:S02]  /*10a10*/  WARPGROUP.DEPBAR.LE gsb0, 0x0 ;  /* 0x00008000000079c5 */ /* 0x000fe40000010000 */
[----:B------:R-:W-:-:S06]  /*10a20*/  WARPGROUP.ARRIVE ;  /* 0x00000000000079c5 */ /* 0x000fcc0000000000 */
[----:B------:R-:W-:Y:S01]  /*10a30*/  HGMMA.64x16x16.F32 R88, gdesc[UR8], RZ, !UPT, gsb0 ;  /* 0x00200000085879f0 */ /* 0x000fe2000c0008ff */
[----:B------:R-:W-:Y:S01]  /*10a40*/  R2UR UR13, R73 ;  /* 0x00000000490d72ca */ /* 0x000fe200000e0000 */
[----:B------:R-:W-:Y:S01]  /*10a50*/  VIADD R74, R18, 0x1c0 ;  /* 0x000001c0124a7836 */ /* 0x000fe20000000000 */
[----:B------:R-:W-:Y:S01]  /*10a60*/  R2UR UR15, R75 ;  /* 0x000000004b0f72ca */ /* 0x000fe200000e0000 */
[----:B------:R-:W-:-:S03]  /*10a70*/  IMAD.U32 R146, RZ, RZ, UR12 ;  /* 0x0000000cff927e24 */ /* 0x000fc6000f8e00ff */
[----:B------:R-:W-:Y:S01]  /*10a80*/  R2UR UR14, R74 ;  /* 0x000000004a0e72ca */ /* 0x000fe200000e0000 */
[----:B------:R-:W-:Y:S01]  /*10a90*/  VIADD R74, R18, 0x2 ;  /* 0x00000002124a7836 */ /* 0x000fe20000000000 */
[----:B------:R-:W-:-:S05]  /*10aa0*/  R2UR UR12, R8 ;  /* 0x00000000080c72ca */ /* 0x000fca00000e0000 */
[----:B------:R-:W-:Y:S01]  /*10ab0*/  IMAD.U32 R147, RZ, RZ, UR13 ;  /* 0x0000000dff937e24 */ /* 0x000fe2000f8e00ff */
[----:B------:R-:W-:Y:S02]  /*10ac0*/  R2UR UR13, R9 ;  /* 0x00000000090d72ca */ /* 0x000fe400000e0000 */
        /* <DEDUP_REMOVED lines=8> */
[----:B------:R-:W-:Y:S02]  /*10b50*/  WARPGROUP.DEPBAR.LE gsb0, 0x0 ;  /* 0x00008000000079c5 */ /* 0x000fe40000010000 */
[----:B------:R-:W-:-:S06]  /*10b60*/  WARPGROUP.ARRIVE ;  /* 0x00000000000079c5 */ /* 0x000fcc0000000000 */
[----:B------:R-:W-:Y:S01]  /*10b70*/  HGMMA.64x16x16.F32 R80, gdesc[UR12], RZ, !UPT, gsb0 ;  /* 0x002000000c5079f0 */ /* 0x000fe2000c0008ff */
[----:B------:R-:W-:Y:S01]  /*10b80*/  R2UR UR44, R74 ;  /* 0x000000004a2c72ca */ /* 0x000fe200000e0000 */
[C---:B------:R-:W-:Y:S02]  /*10b90*/  VIADD R74, R18.reuse, 0x380 ;  /* 0x00000380124a7836 */ /* 0x040fe40000000000 */
[----:B------:R-:W-:Y:S01]  /*10ba0*/  VIADD R78, R18, 0x82 ;  /* 0x00000082124e7836 */ /* 0x000fe20000000000 */
[C---:B------:R-:W-:Y:S02]  /*10bb0*/  R2UR UR23, R75.reuse ;  /* 0x000000004b1772ca */ /* 0x040fe400000e0000 */
[C---:B------:R-:W-:Y:S02]  /*10bc0*/  R2UR UR35, R75.reuse ;  /* 0x000000004b2372ca */ /* 0x040fe400000e0000 */
[C---:B------:R-:W-:Y:S02]  /*10bd0*/  R2UR UR43, R75.reuse ;  /* 0x000000004b2b72ca */ /* 0x040fe400000e0000 */
[----:B------:R-:W-:-:S02]  /*10be0*/  R2UR UR49, R75 ;  /* 0x000000004b3172ca */ /* 0x000fc400000e0000 */
[C---:B------:R-:W-:Y:S02]  /*10bf0*/  R2UR UR45, R75.reuse ;  /* 0x000000004b2d72ca */ /* 0x040fe400000e0000 */
        /* <DEDUP_REMOVED lines=11> */
[----:B------:R0:W-:Y:S01]  /*10cb0*/  STL [R1+0x164], R22 ;  /* 0x0001641601007387 */ /* 0x0001e20000100800 */
[----:B------:R-:W-:-:S03]  /*10cc0*/  VIADD R78, R18, 0x202 ;  /* 0x00000202124e7836 */ /* 0x000fc60000000000 */
[----:B------:R1:W-:Y:S02]  /*10cd0*/  STL [R1+0x160], R20 ;  /* 0x0001601401007387 */ /* 0x0003e40000100800 */
[----:B------:R-:W-:Y:S02]  /*10ce0*/  R2UR UR54, R78 ;  /* 0x000000004e3672ca */ /* 0x000fe400000e0000 */
[----:B0-----:R-:W-:Y:S02]  /*10cf0*/  MOV R22, UR61 ;  /* 0x0000003d00167c02 */ /* 0x001fe40008000f00 */
[----:B------:R-:W-:Y:S02]  /*10d00*/  R2UR UR61, R75 ;  /* 0x000000004b3d72ca */ /* 0x000fe400000e0000 */
[----:B-1----:R-:W-:Y:S02]  /*10d10*/  MOV R20, UR60 ;  /* 0x0000003c00147c02 */ /* 0x002fe40008000f00 */
[----:B------:R-:W-:Y:S01]  /*10d20*/  R2UR UR60, R74 ;  /* 0x000000004a3c72ca */ /* 0x000fe200000e0000 */
[----:B------:R-:W-:-:S02]  /*10d30*/  VIADD R78, R18, 0x2c0 ;  /* 0x000002c0124e7836 */ /* 0x000fc40000000000 */
[C---:B------:R-:W-:Y:S02]  /*10d40*/  VIADD R74, R18.reuse, 0x2c2 ;  /* 0x000002c2124a7836 */ /* 0x040fe40000000000 */
[----:B------:R-:W-:Y:S01]  /*10d50*/  VIADD R72, R18, 0x302 ;  /* 0x0000030212487836 */ /* 0x000fe20000000000 */
[----:B------:R-:W-:Y:S01]  /*10d60*/  R2UR UR52, R78 ;  /* 0x000000004e3472ca */ /* 0x000fe200000e0000 */
[----:B------:R-:W-:Y:S02]  /*10d70*/  VIADD R78, R18, 0x340 ;  /* 0x00000340124e7836 */ /* 0x000fe40000000000 */
[----:B------:R-:W-:Y:S02]  /*10d80*/  IMAD.MOV.U32 R75, RZ, RZ, -0x7fffffe0 ;  /* 0x80000020ff4b7424 */ /* 0x000fe400078e00ff */
[----:B------:R-:W-:Y:S01]  /*10d90*/  IMAD.MOV.U32 R73, RZ, RZ, -0x7fffffe0 ;  /* 0x80000020ff497424 */ /* 0x000fe200078e00ff */
[----:B------:R-:W-:Y:S02]  /*10da0*/  MOV R0, UR61 ;  /* 0x0000003d00007c02 */ /* 0x000fe40008000f00 */
[----:B------:R-:W-:-:S02]  /*10db0*/  MOV R157, UR60 ;  /* 0x0000003c009d7c02 */ /* 0x000fc40008000f00 */
[C---:B------:R-:W-:Y:S02]  /*10dc0*/  R2UR UR31, R79.reuse ;  /* 0x000000004f1f72ca */ /* 0x040fe400000e0000 */
[C---:B------:R-:W-:Y:S02]  /*10dd0*/  R2UR UR47, R79.reuse ;  /* 0x000000004f2f72ca */ /* 0x040fe400000e0000 */
[C---:B------:R-:W-:Y:S02]  /*10de0*/  R2UR UR55, R79.reuse ;  /* 0x000000004f3772ca */ /* 0x040fe400000e0000 */
        /* <DEDUP_REMOVED lines=13> */
[----:B------:R-:W-:-:S02]  /*10ec0*/  R2UR UR16, R8 ;  /* 0x00000000081072ca */ /* 0x000fc400000e0000 */
[----:B------:R-:W-:Y:S01]  /*10ed0*/  R2UR UR17, R9 ;  /* 0x00000000091172ca */ /* 0x000fe200000e0000 */
[----:B------:R-:W-:Y:S02]  /*10ee0*/  WARPGROUP.DEPBAR.LE gsb0, 0x0 ;  /* 0x00008000000079c5 */ /* 0x000fe40000010000 */
[----:B------:R-:W-:Y:S02]  /*10ef0*/  R2UR UR24, R78 ;  /* 0x000000004e1872ca */ /* 0x000fe400000e0000 */
[----:B------:R-:W-:Y:S02]  /*10f00*/  R2UR UR25, R79 ;  /* 0x000000004f1972ca */ /* 0x000fe400000e0000 */
[----:B------:R-:W-:Y:S02]  /*10f10*/  R2UR UR20, R74 ;  /* 0x000000004a1472ca */ /* 0x000fe400000e0000 */
[----:B------:R-:W-:Y:S02]  /*10f20*/  R2UR UR21, R75 ;  /* 0x000000004b1572ca */ /* 0x000fe400000e0000 */
[----:B------:R-:W-:-:S02]  /*10f30*/  R2UR UR6, R72 ;  /* 0x00000000480672ca */ /* 0x000fc400000e0000 */
[----:B------:R-:W-:Y:S02]  /*10f40*/  R2UR UR7, R73 ;  /* 0x00000000490772ca */ /* 0x000fe400000e0000 */
[----:B------:R-:W-:-:S06]  /*10f50*/  WARPGROUP.ARRIVE ;  /* 0x00000000000079c5 */ /* 0x000fcc0000000000 */
[----:B------:R-:W-:Y:S01]  /*10f60*/  HGMMA.64x16x16.F32 R72, gdesc[UR16], RZ, !UPT, gsb0 ;  /* 0x00200000104879f0 */ /* 0x000fe2000c0008ff */
[----:B------:R-:W-:Y:S01]  /*10f70*/  UMOV UR12, UR20 ;  /* 0x00000014000c7c82 */ /* 0x000fe20008000000 */
[----:B------:R-:W-:Y:S01]  /*10f80*/  UMOV UR13, UR21 ;  /* 0x00000015000d7c82 */ /* 0x000fe20008000000 */
[----:B------:R-:W-:Y:S02]  /*10f90*/  R2UR UR20, R6 ;  /* 0x00000000061472ca */ /* 0x000fe400000e0000 */
[----:B------:R-:W-:Y:S01]  /*10fa0*/  R2UR UR21, R7 ;  /* 0x00000000071572ca */ /* 0x000fe200000e0000 */
[----:B------:R-:W-:Y:S02]  /*10fb0*/  WARPGROUP.DEPBAR.LE gsb0, 0x0 ;  /* 0x00008000000079c5 */ /* 0x000fe40000010000 */
[----:B------:R-:W-:-:S10]  /*10fc0*/  WARPGROUP.ARRIVE ;  /* 0x00000000000079c5 */ /* 0x000fd40000000000 */
[----:B------:R-:W-:Y:S01]  /*10fd0*/  HGMMA.64x16x16.F32 R136, gdesc[UR20], R136, gsb0 ;  /* 0x00200000148879f0 */ /* 0x000fe20008000888 */
        /* <DEDUP_REMOVED lines=35> */
[----:B------:R-:W-:Y:S01]  /*11210*/  MOV R156, UR7 ;  /* 0x00000007009c7c02 */ /* 0x000fe20008000f00 */
[----:B------:R-:W-:Y:S01]  /*11220*/  UMOV UR7, UR45 ;  /* 0x0000002d00077c82 */ /* 0x000fe20008000000 */
[----:B------:R-:W-:Y:S01]  /*11230*/  MOV R155, UR6 ;  /* 0x00000006009b7c02 */ /* 0x000fe20008000f00 */
        /* <DEDUP_REMOVED lines=17> */
[----:B------:R-:W-:Y:S02]  /*11350*/  VIADD R148, R18, 0x3c2 ;  /* 0x000003c212947836 */ /* 0x000fe40000000000 */
        /* <DEDUP_REMOVED lines=15> */
[----:B------:R-:W-:-:S03]  /*11450*/  IMAD.MOV.U32 R149, RZ, RZ, -0x7fffffe0 ;  /* 0x80000020ff957424 */ /* 0x000fc600078e00ff */
[----:B------:R-:W-:Y:S02]  /*11460*/  R2UR UR30, R148 ;  /* 0x00000000941e72ca */ /* 0x000fe400000e0000 */
[----:B------:R-:W-:Y:S01]  /*11470*/  R2UR UR31, R149 ;  /* 0x00000000951f72ca */ /* 0x000fe200000e0000 */
[----:B------:R0:W-:Y:S01]  /*11480*/  STL [R1+0x15c], R15 ;  /* 0x00015c0f01007387 */ /* 0x0001e20000100800 */
[----:B------:R-:W-:-:S03]  /*11490*/  R2UR UR28, R12 ;  /* 0x000000000c1c72ca */ /* 0x000fc600000e0000 */
[----:B------:R1:W-:Y:S01]  /*114a0*/  STL [R1+0x158], R14 ;  /* 0x0001580e01007387 */ /* 0x0003e20000100800 */
[----:B------:R-:W-:-:S07]  /*114b0*/  R2UR UR29, R13 ;  /* 0x000000000d1d72ca */ /* 0x000fce00000e0000 */
[----:B0-----:R-:W-:Y:S02]  /*114c0*/  MOV R15, UR31 ;  /* 0x0000001f000f7c02 */ /* 0x001fe40008000f00 */
[----:B-1----:R-:W-:Y:S02]  /*114d0*/  MOV R14, UR30 ;  /* 0x0000001e000e7c02 */ /* 0x002fe40008000f00 */
        /* <DEDUP_REMOVED lines=36> */
[----:B------:R-:W-:Y:S01]  /*11720*/  UMOV UR46, UR16 ;  /* 0x00000010002e7c82 */ /* 0x000fe20008000000 */
[----:B------:R-:W-:Y:S01]  /*11730*/  UMOV UR47, UR17 ;  /* 0x00000011002f7c82 */ /* 0x000fe20008000000 */
[----:B------:R-:W-:Y:S02]  /*11740*/  WARPGROUP.DEPBAR.LE gsb0, 0x0 ;  /* 0x00008000000079c5 */ /* 0x000fe40000010000 */
[----:B------:R-:W-:-:S08]  /*11750*/  WARPGROUP.ARRIVE ;  /* 0x00000000000079c5 */ /* 0x000fd00000000000 */
        /* <DEDUP_REMOVED lines=9> */
[----:B------:R-:W-:Y:S02]  /*117f0*/  R2UR UR58, R153 ;  /* 0x00000000993a72ca */ /* 0x000fe400000e0000 */
[----:B------:R-:W-:Y:S02]  /*11800*/  R2UR UR56, R12 ;  /* 0x000000000c3872ca */ /* 0x000fe400000e0000 */
[----:B------:R-:W-:Y:S01]  /*11810*/  R2UR UR57, R13 ;  /* 0x000000000d3972ca */ /* 0x000fe200000e0000 */
[----:B------:R-:W-:Y:S02]  /*11820*/  VIADD R16, R18, 0x4c0 ;  /* 0x000004c012107836 */ /* 0x000fe40000000000 */
        /* <DEDUP_REMOVED lines=8> */
[----:B------:R-:W-:Y:S02]  /*118b0*/  R2UR UR26, R16 ;  /* 0x00000000101a72ca */ /* 0x000fe400000e0000 */
[----:B------:R-:W-:Y:S01]  /*118c0*/  R2UR UR27, R17 ;  /* 0x00000000111b72ca */ /* 0x000fe200000e0000 */
[----:B------:R-:W-:-:S05]  /*118d0*/  VIADD R16, R18, 0x540 ;  /* 0x0000054012107836 */ /* 0x000fca0000000000 */
[----:B------:R-:W-:Y:S01]  /*118e0*/  R2UR UR22, R16 ;  /* 0x00000000101672ca */ /* 0x000fe200000e0000 */
[----:B------:R-:W-:-:S04]  /*118f0*/  IMAD.MOV.U32 R16, RZ, RZ, R0 ;  /* 0x000000ffff107224 */ /* 0x000fc800078e0000 */
[----:B------:R-:W-:Y:S01]  /*11900*/  MOV R148, UR26 ;  /* 0x0000001a00947c02 */ /* 0x000fe20008000f00 */
[----:B------:R-:W-:Y:S01]  /*11910*/  UMOV UR26, UR60 ;  /* 0x0000003c001a7c82 */ /* 0x000fe20008000000 */
[----:B------:R-:W-:Y:S01]  /*11920*/  MOV R149, UR27 ;  /* 0x0000001b00957c02 */ /* 0x000fe20008000f00 */
[----:B------:R-:W-:Y:S01]  /*11930*/  UMOV UR27, UR61 ;  /* 0x0000003d001b7c82 */ /* 0x000fe20008000000 */
[----:B------:R-:W-:Y:S02]  /*11940*/  R2UR UR61, R16 ;  /* 0x00000000103d72ca */ /* 0x000fe400000e0000 */
[----:B------:R-:W-:Y:S02]  /*11950*/  R2UR UR60, R157 ;  /* 0x000000009d3c72ca */ /* 0x000fe400000e0000 */
[----:B------:R-:W-:Y:S02]  /*11960*/  R2UR UR56, R10 ;  /* 0x000000000a3872ca */ /* 0x000fe400000e0000 */
[----:B------:R-:W-:-:S07]  /*11970*/  R2UR UR57, R11 ;  /* 0x000000000b3972ca */ /* 0x000fce00000e0000 */
[----:B------:R-:W-:Y:S02]  /*11980*/  UMOV UR59, UR61 ;  /* 0x0000003d003b7c82 */ /* 0x000fe40008000000 */
[----:B------:R-:W-:Y:S01]  /*11990*/  UMOV UR58, UR60 ;  /* 0x0000003c003a7c82 */ /* 0x000fe20008000000 */
[----:B------:R-:W-:Y:S02]  /*119a0*/  WARPGROUP.DEPBAR.LE gsb0, 0x0 ;  /* 0x00008000000079c5 */ /* 0x000fe40000010000 */
[----:B------:R-:W-:-:S06]  /*119b0*/  WARPGROUP.ARRIVE ;  /* 0x00000000000079c5 */ /* 0x000fcc0000000000 */
[----:B------:R-:W-:Y:S01]  /*119c0*/  HGMMA.64x16x16.F32 R136, gdesc[UR56], R136, gsb0 ;  /* 0x00200000388879f0 */ /* 0x000fe20008000888 */
[----:B------:R-:W-:-:S05]  /*119d0*/  IMAD.MOV.U32 R17, RZ, RZ, -0x7fffffe0 ;  /* 0x80000020ff117424 */ /* 0x000fca00078e00ff */
[----:B------:R-:W-:Y:S02]  /*119e0*/  R2UR UR23, R17 ;  /* 0x00000000111772ca */ /* 0x000fe400000e0000 */
[----:B------:R-:W-:Y:S02]  /*119f0*/  MOV R0, UR22 ;  /* 0x0000001600007c02 */ /* 0x000fe40008000f00 */
[----:B------:R-:W-:Y:S02]  /*11a00*/  R2UR UR22, R146 ;  /* 0x00000000921672ca */ /* 0x000fe400000e0000 */
[----:B------:R-:W-:Y:S02]  /*11a10*/  R2UR UR20, R10 ;  /* 0x000000000a1472ca */ /* 0x000fe400000e0000 */
[----:B------:R-:W-:-:S05]  /*11a20*/  R2UR UR21, R11 ;  /* 0x000000000b1572ca */ /* 0x000fca00000e0000 */
[----:B------:R-:W-:Y:S02]  /*11a30*/  MOV R19, UR23 ;  /* 0x0000001700137c02 */ /* 0x000fe40008000f00 */
        /* <DEDUP_REMOVED lines=10> */
[----:B------:R-:W-:Y:S02]  /*11ae0*/  R2UR UR37, R11 ;  /* 0x000000000b2572ca */ /* 0x000fe400000e0000 */
[----:B------:R-:W-:Y:S01]  /*11af0*/  MOV R152, UR39 ;  /* 0x0000002700987c02 */ /* 0x000fe20008000f00 */
[----:B------:R-:W-:Y:S01]  /*11b00*/  UMOV UR39, UR9 ;  /* 0x0000000900277c82 */ /* 0x000fe20008000000 */
[----:B------:R-:W-:Y:S01]  /*11b10*/  MOV R151, UR38 ;  /* 0x0000002600977c02 */ /* 0x000fe20008000f00 */
[----:B------:R-:W-:Y:S01]  /*11b20*/  UMOV UR38, UR8 ;  /* 0x0000000800267c82 */ /* 0x000fe20008000000 */
[----:B------:R-:W-:Y:S02]  /*11b30*/  WARPGROUP.DEPBAR.LE gsb0, 0x0 ;  /* 0x00008000000079c5 */ /* 0x000fe40000010000 */
[----:B------:R-:W-:-:S06]  /*11b40*/  WARPGROUP.ARRIVE ;  /* 0x00000000000079c5 */ /* 0x000fcc0000000000 */
        /* <DEDUP_REMOVED lines=145> */
[----:B------:R-:W-:Y:S02]  /*12460*/  R2UR UR61, R22 ;  /* 0x00000000163d72ca */ /* 0x000fe400000e0000 */
[----:B------:R0:W5:Y:S01]  /*12470*/  LDL.LU R22, [R1+0x164] ;  /* 0x0001640001167983 */ /* 0x0001620000300800 */
[----:B------:R-:W-:-:S03]  /*12480*/  R2UR UR60, R20 ;  /* 0x00000000143c72ca */ /* 0x000fc600000e0000 */
[----:B------:R0:W5:Y:S04]  /*12490*/  LDL.LU R20, [R1+0x160] ;  /* 0x0001600001147983 */ /* 0x0001680000300800 */
[----:B------:R0:W5:Y:S04]  /*124a0*/  LDL.LU R15, [R1+0x15c] ;  /* 0x00015c00010f7983 */ /* 0x0001680000300800 */
[----:B------:R0:W5:Y:S01]  /*124b0*/  LDL.LU R14, [R1+0x158] ;  /* 0x00015800010e7983 */ /* 0x0001620000300800 */
[----:B------:R-:W-:Y:S02]  /*124c0*/  WARPGROUP.DEPBAR.LE gsb0, 0x0 ;  /* 0x00008000000079c5 */ /* 0x000fe40000010000 */
[----:B------:R-:W-:-:S06]  /*124d0*/  WARPGROUP.ARRIVE ;  /* 0x00000000000079c5 */ /* 0x000fcc0000000000 */
        /* <DEDUP_REMOVED lines=41> */
.L_x_2451:
[----:B------:R-:W-:Y:S01]  /*12770*/  SHF.L.U32 R0, R150, 0x1f, RZ ;  /* 0x0000001f96007819 */ /* 0x000fe200000006ff */
[----:B-----5:R-:W-:-:S04]  /*12780*/  IMAD R16, R145, 0x8, R22 ;  /* 0x0000000891107824 */ /* 0x020fc800078e0216 */
[----:B------:R0:W1:Y:S01]  /*12790*/  SYNCS.PHASECHK.TRANS64.TRYWAIT P2, [R16+URZ+0x31c50], R0 ;  /* 0x031c5000100075a7 */ /* 0x000062000804017f */
[----:B------:R-:W-:Y:S05]  /*127a0*/  @!P0 BRA `(.L_x_2452) ;  /* 0x0000000000048947 */ /* 0x000fea0003800000 */
[----:B------:R-:W-:Y:S01]  /*127b0*/  BPT.TRAP 0x1 ;  /* 0x000000040000795c */ /* 0x000fe20000300000 */
.L_x_2452:
[----:B-1----:R-:W-:Y:S05]  /*127c0*/  @P2 BRA `(.L_x_2450) ;  /* 0x0000000000082947 */ /* 0x002fea0003800000 */
[----:B------:R-:W1:Y:S02]  /*127d0*/  SYNCS.PHASECHK.TRANS64.TRYWAIT P2, [R16+URZ+0x31c50], R0 ;  /* 0x031c5000100075a7 */ /* 0x000e64000804017f */
[----:B-1----:R-:W-:Y:S05]  /*127e0*/  @!P2 BRA `(.L_x_2453) ;  /* 0x0000014400e8a947 */ /* 0x002fea0003800000 */
.L_x_2450:
[----:B------:R-:W2:Y:S01]  /*127f0*/  LDL R148, [R1+0xf4] ;  /* 0x0000f40001947983 */ /* 0x000ea20000100800 */
[----:B------:R-:W3:Y:S03]  /*12800*/  LDC R149, c[0x0][0x448] ;  /* 0x00011200ff957b82 */ /* 0x000ee60000000800 */
[----:B------:R-:W2:Y:S04]  /*12810*/  LDL R17, [R1+0x100] ;  /* 0x0001000001117983 */ /* 0x000ea80000100800 */
[----:B------:R-:W4:Y:S04]  /*12820*/  LDL R147, [R1+0xf0] ;  /* 0x0000f00001937983 */ /* 0x000f280000100800 */
[----:B------:R-:W4:Y:S04]  /*12830*/  LDL R19, [R1+0xec] ;  /* 0x0000ec0001137983 */ /* 0x000f280000100800 */
[----:B------:R-:W4:Y:S04]  /*12840*/  LDL R18, [R1+0xdc] ;  /* 0x0000dc0001127983 */ /* 0x000f280000100800 */
[----:B------:R-:W4:Y:S01]  /*12850*/  LDL.LU R146, [R1] ;  /* 0x0000000001927983 */ /* 0x000f220000300800 */
[----:B------:R-:W-:Y:S05]  /*12860*/  WARPSYNC.ALL ;  /* 0x0000000000007948 */ /* 0x000fea0003800000 */
[----:B---3--:R-:W-:Y:S01]  /*12870*/  ISETP.NE.AND P2, PT, R149, 0x1, PT ;  /* 0x000000019500780c */ /* 0x008fe20003f45270 */
[----:B------:R-:W-:-:S12]  /*12880*/  ULDC UR4, c[0x0][0x988] ;  /* 0x0002620000047ab9 */ /* 0x000fd80000000800 */
[----:B01----:R-:W0:Y:S08]  /*12890*/  @P2 LDC R16, c[0x0][0x44c] ;  /* 0x00011300ff102b82 */ /* 0x003e300000000800 */
[----:B------:R-:W1:Y:S01]  /*128a0*/  @P2 LDC R0, c[0x0][0x450] ;  /* 0x00011400ff002b82 */ /* 0x000e620000000800 */
[----:B--2---:R-:W-:-:S04]  /*128b0*/  IMAD.IADD R17, R17, 0x1, R148 ;  /* 0x0000000111117824 */ /* 0x004fc800078e0294 */
[----:B0-----:R-:W-:-:S05]  /*128c0*/  @P2 IMAD.HI.U32 R16, R17, R16, RZ ;  /* 0x0000001011102227 */ /* 0x001fca00078e00ff */
[----:B-1----:R-:W-:Y:S01]  /*128d0*/  @P2 SHF.R.U32.HI R17, RZ, R0, R16 ;  /* 0x00000000ff112219 */ /* 0x002fe20000011610 */
[----:B-----5:R-:W-:-:S04]  /*128e0*/  IMAD R16, R15, -0x90, RZ ;  /* 0xffffff700f107824 */ /* 0x020fc800078e02ff */
[----:B------:R-:W0:Y:S01]  /*128f0*/  SHFL.IDX PT, R0, R17, RZ, 0x1c1f ;  /* 0x001c1fff11007589 */ /* 0x000e2200000e0000 */
[----:B----4-:R-:W-:Y:S02]  /*12900*/  IADD3 R16, -R147, 0x1, R16 ;  /* 0x0000000193107810 */ /* 0x010fe40007ffe110 */
[----:B------:R-:W-:Y:S01]  /*12910*/  LOP3.LUT R146, R146, 0xffffffbf, RZ, 0xc0, !PT ;  /* 0xffffffbf92927812 */ /* 0x000fe200078ec0ff */
[----:B------:R-:W1:Y:S01]  /*12920*/  SHFL.IDX PT, R17, R17, 0x1, 0x1c1f ;  /* 0x003c1f0011117f89 */ /* 0x000e6200000e0000 */
[----:B------:R-:W-:Y:S02]  /*12930*/  IADD3 R16, -R18, R16, R19 ;  /* 0x0000001012107210 */ /* 0x000fe40007ffe113 */
[----:B------:R-:W-:-:S04]  /*12940*/  @P1 LOP3.LUT R146, R146, 0x40, RZ, 0xfc, !PT ;  /* 0x0000004092921812 */ /* 0x000fc800078efcff */
[----:B------:R-:W-:-:S04]  /*12950*/  LOP3.LUT R146, R146, 0xffffffdf, RZ, 0xc0, !PT ;  /* 0xffffffdf92927812 */ /* 0x000fc800078ec0ff */
[----:B------:R-:W-:-:S05]  /*12960*/  @P0 LOP3.LUT R146, R146, 0x20, RZ, 0xfc, !PT ;  /* 0x0000002092920812 */ /* 0x000fca00078efcff */
[----:B------:R-:W-:Y:S01]  /*12970*/  STL [R1], R146 ;  /* 0x0000009201007387 */ /* 0x000fe20000100800 */
[C---:B0-----:R-:W-:Y:S02]  /*12980*/  IMAD.IADD R0, R16.reuse, 0x1, R0 ;  /* 0x0000000110007824 */ /* 0x041fe400078e0200 */
[----:B-1----:R-:W-:-:S03]  /*12990*/  IMAD.IADD R17, R16, 0x1, R17 ;  /* 0x0000000110117824 */ /* 0x002fc600078e0211 */
[C---:B------:R-:W-:Y:S02]  /*129a0*/  ISETP.GT.AND P2, PT, R0.reuse, RZ, PT ;  /* 0x000000ff0000720c */ /* 0x040fe40003f44270 */
[C---:B------:R-:W-:Y:S02]  /*129b0*/  ISETP.GT.AND P4, PT, R0.reuse, 0x1, PT ;  /* 0x000000010000780c */ /* 0x040fe40003f84270 */
[----:B------:R-:W-:Y:S02]  /*129c0*/  ISETP.GT.AND P3, PT, R0, 0x8, PT ;  /* 0x000000080000780c */ /* 0x000fe40003f64270 */
[----:B------:R-:W-:Y:S02]  /*129d0*/  FSEL R136, R136, -INF , P2 ;  /* 0xff80000088887808 */ /* 0x000fe40001000000 */
[----:B------:R-:W-:Y:S02]  /*129e0*/  FSEL R137, R137, -INF , P4 ;  /* 0xff80000089897808 */ /* 0x000fe40002000000 */
[----:B------:R-:W-:-:S02]  /*129f0*/  FSEL R140, R140, -INF , P3 ;  /* 0xff8000008c8c7808 */ /* 0x000fc40001800000 */
[C---:B------:R-:W-:Y:S02]  /*12a00*/  ISETP.GT.AND P2, PT, R0.reuse, 0x9, PT ;  /* 0x000000090000780c */ /* 0x040fe40003f44270 */
        /* <DEDUP_REMOVED lines=62> */
[----:B------:R-:W-:Y:S02]  /*12df0*/  FMNMX.FTZ R0, R136, R20, !PT ;  /* 0x0000001488007209 */ /* 0x000fe40007810000 */
[----:B------:R-:W-:Y:S02]  /*12e00*/  FSEL R73, R73, -INF , P2 ;  /* 0xff80000049497808 */ /* 0x000fe40001000000 */
[----:B------:R-:W-:-:S02]  /*12e10*/  FMNMX.FTZ R0, R137, R0, !PT ;  /* 0x0000000089007209 */ /* 0x000fc40007810000 */
[----:B------:R-:W-:Y:S02]  /*12e20*/  ISETP.GT.AND P2, PT, R17, RZ, PT ;  /* 0x000000ff1100720c */ /* 0x000fe40003f44270 */
[----:B------:R-:W-:Y:S02]  /*12e30*/  FMNMX.FTZ R0, R140, R0, !PT ;  /* 0x000000008c007209 */ /* 0x000fe40007810000 */
[----:B------:R-:W-:Y:S02]  /*12e40*/  FSEL R138, R138, -INF , P2 ;  /* 0xff8000008a8a7808 */ /* 0x000fe40001000000 */
[----:B------:R-:W-:Y:S02]  /*12e50*/  FMNMX.FTZ R0, R141, R0, !PT ;  /* 0x000000008d007209 */ /* 0x000fe40007810000 */
[----:B------:R-:W-:Y:S02]  /*12e60*/  ISETP.GT.AND P2, PT, R17, 0x1, PT ;  /* 0x000000011100780c */ /* 0x000fe40003f44270 */
[----:B------:R-:W-:-:S02]  /*12e70*/  FMNMX.FTZ R0, R128, R0, !PT ;  /* 0x0000000080007209 */ /* 0x000fc40007810000 */
[----:B------:R-:W-:Y:S02]  /*12e80*/  FSEL R139, R139, -INF , P2 ;  /* 0xff8000008b8b7808 */ /* 0x000fe40001000000 */
[----:B------:R-:W-:Y:S02]  /*12e90*/  FMNMX.FTZ R0, R129, R0, !PT ;  /* 0x0000000081007209 */ /* 0x000fe40007810000 */
[----:B------:R-:W-:Y:S02]  /*12ea0*/  ISETP.GT.AND P2, PT, R17, 0x8, PT ;  /* 0x000000081100780c */ /* 0x000fe40003f44270 */
[----:B------:R-:W-:Y:S02]  /*12eb0*/  FMNMX.FTZ R0, R132, R0, !PT ;  /* 0x0000000084007209 */ /* 0x000fe40007810000 */
[----:B------:R-:W-:Y:S02]  /*12ec0*/  FSEL R142, R142, -INF , P2 ;  /* 0xff8000008e8e7808 */ /* 0x000fe40001000000 */
[----:B------:R-:W-:-:S02]  /*12ed0*/  FMNMX.FTZ R0, R133, R0, !PT ;  /* 0x0000000085007209 */ /* 0x000fc40007810000 */
[----:B------:R-:W-:Y:S02]  /*12ee0*/  ISETP.GT.AND P2, PT, R17, 0x9, PT ;  /* 0x000000091100780c */ /* 0x000fe40003f44270 */
        /* <DEDUP_REMOVED lines=55> */
[C---:B------:R-:W-:Y:S02]  /*13260*/  ISETP.GT.AND P2, PT, R17.reuse, 0x40, PT ;  /* 0x000000401100780c */ /* 0x040fe40003f44270 */
[C---:B------:R-:W-:Y:S01]  /*13270*/  ISETP.GT.AND P1, PT, R17.reuse, 0x71, PT ;  /* 0x000000711100780c */ /* 0x040fe20003f24270 */
[----:B------:R-:W0:Y:S01]  /*13280*/  SHFL.BFLY PT, R18, R0, 0x2, 0x1f ;  /* 0x0c401f0000127f89 */ /* 0x000e2200000e0000 */
[----:B------:R-:W-:Y:S02]  /*13290*/  FSEL R106, R106, -INF , P2 ;  /* 0xff8000006a6a7808 */ /* 0x000fe40001000000 */
[----:B------:R-:W-:-:S02]  /*132a0*/  ISETP.GT.AND P2, PT, R17, 0x41, PT ;  /* 0x000000411100780c */ /* 0x000fc40003f44270 */
[----:B------:R-:W-:Y:S02]  /*132b0*/  ISETP.GT.AND P0, PT, R17, 0x78, PT ;  /* 0x000000781100780c */ /* 0x000fe40003f04270 */
[----:B------:R-:W-:Y:S02]  /*132c0*/  FSEL R107, R107, -INF , P2 ;  /* 0xff8000006b6b7808 */ /* 0x000fe40001000000 */
[C---:B------:R-:W-:Y:S02]  /*132d0*/  ISETP.GT.AND P2, PT, R17.reuse, 0x48, PT ;  /* 0x000000481100780c */ /* 0x040fe40003f44270 */
[C---:B------:R-:W-:Y:S02]  /*132e0*/  ISETP.GT.AND P3, PT, R17.reuse, 0x81, PT ;  /* 0x000000811100780c */ /* 0x040fe40003f64270 */
        /* <DEDUP_REMOVED lines=8> */
[----:B0-----:R-:W-:Y:S01]  /*13370*/  FMNMX.FTZ R18, R0, R18, !PT ;  /* 0x0000001200127209 */ /* 0x001fe20007810000 */
[----:B------:R-:W-:Y:S01]  /*13380*/  IMAD.U32 R0, RZ, RZ, UR4 ;  /* 0x00000004ff007e24 */ /* 0x000fe2000f8e00ff */
[----:B------:R-:W-:Y:S02]  /*13390*/  FSEL R99, R99, -INF , P2 ;  /* 0xff80000063637808 */ /* 0x000fe40001000000 */
[----:B------:R-:W-:Y:S01]  /*133a0*/  ISETP.GT.AND P2, PT, R17, 0x58, PT ;  /* 0x000000581100780c */ /* 0x000fe20003f44270 */
[----:B------:R-:W0:Y:S01]  /*133b0*/  SHFL.BFLY PT, R76, R18, 0x1, 0x1f ;  /* 0x0c201f00124c7f89 */ /* 0x000e2200000e0000 */
[----:B------:R-:W-:Y:S02]  /*133c0*/  FSEL R83, R83, -INF , P1 ;  /* 0xff80000053537808 */ /* 0x000fe40000800000 */
[----:B------:R-:W-:Y:S02]  /*133d0*/  FSEL R102, R102, -INF , P2 ;  /* 0xff80000066667808 */ /* 0x000fe40001000000 */
[----:B------:R-:W-:-:S02]  /*133e0*/  ISETP.GT.AND P2, PT, R17, 0x59, PT ;  /* 0x000000591100780c */ /* 0x000fc40003f44270 */
[----:B------:R-:W-:Y:S02]  /*133f0*/  FSEL R86, R86, -INF , P0 ;  /* 0xff80000056567808 */ /* 0x000fe40000000000 */
[----:B------:R-:W-:Y:S02]  /*13400*/  FSEL R103, R103, -INF , P2 ;  /* 0xff80000067677808 */ /* 0x000fe40001000000 */
[----:B------:R-:W-:Y:S02]  /*13410*/  ISETP.GT.AND P2, PT, R17, 0x60, PT ;  /* 0x000000601100780c */ /* 0x000fe40003f44270 */
[----:B------:R-:W-:Y:S02]  /*13420*/  FSEL R75, R75, -INF , P3 ;  /* 0xff8000004b4b7808 */ /* 0x000fe40001800000 */
[----:B------:R-:W-:Y:S02]  /*13430*/  FSEL R90, R90, -INF , P2 ;  /* 0xff8000005a5a7808 */ /* 0x000fe40001000000 */
[----:B------:R-:W-:-:S02]  /*13440*/  ISETP.GT.AND P2, PT, R17, 0x61, PT ;  /* 0x000000611100780c */ /* 0x000fc40003f44270 */
[----:B------:R-:W-:Y:S02]  /*13450*/  FSEL R78, R78, -INF , P4 ;  /* 0xff8000004e4e7808 */ /* 0x000fe40002000000 */
[----:B------:R-:W-:Y:S02]  /*13460*/  FSEL R91, R91, -INF , P2 ;  /* 0xff8000005b5b7808 */ /* 0x000fe40001000000 */
[C---:B------:R-:W-:Y:S02]  /*13470*/  ISETP.GT.AND P2, PT, R17.reuse, 0x68, PT ;  /* 0x000000681100780c */ /* 0x040fe40003f44270 */
[----:B0-----:R-:W-:Y:S02]  /*13480*/  FMNMX.FTZ R76, R18, R76, !PT ;  /* 0x0000004c124c7209 */ /* 0x001fe40007810000 */
[----:B------:R-:W-:Y:S02]  /*13490*/  FSEL R94, R94, -INF , P2 ;  /* 0xff8000005e5e7808 */ /* 0x000fe40001000000 */
[----:B------:R-:W-:Y:S01]  /*134a0*/  ISETP.GT.AND P2, PT, R17, 0x69, PT ;  /* 0x000000691100780c */ /* 0x000fe20003f44270 */
[C---:B------:R-:W-:Y:S01]  /*134b0*/  FMUL.FTZ R19, R76.reuse, R0 ;  /* 0x000000004c137220 */ /* 0x040fe20000410000 */
[----:B------:R-:W-:-:S02]  /*134c0*/  FSETP.NEU.FTZ.AND P6, PT, R76, -INF , PT ;  /* 0xff8000004c00780b */ /* 0x000fc40003fdd000 */
[----:B------:R-:W-:Y:S02]  /*134d0*/  FSEL R95, R95, -INF , P2 ;  /* 0xff8000005f5f7808 */ /* 0x000fe40001000000 */
[----:B------:R-:W-:Y:S02]  /*134e0*/  ISETP.GT.AND P2, PT, R17, 0x70, PT ;  /* 0x000000701100780c */ /* 0x000fe40003f44270 */
[----:B------:R-:W-:Y:S02]  /*134f0*/  FSEL R18, R76, RZ, P6 ;  /* 0x000000ff4c127208 */ /* 0x000fe40003000000 */
[----:B------:R-:W-:Y:S02]  /*13500*/  FSEL R82, R82, -INF , P2 ;  /* 0xff80000052527808 */ /* 0x000fe40001000000 */
[----:B------:R-:W-:Y:S01]  /*13510*/  FSEL R19, R19, RZ, P6 ;  /* 0x000000ff13137208 */ /* 0x000fe20003000000 */
[----:B------:R-:W-:Y:S01]  /*13520*/  FADD.FTZ R18, -R18, R20 ;  /* 0x0000001412127221 */ /* 0x000fe20000010100 */
[----:B------:R-:W-:-:S02]  /*13530*/  ISETP.GT.AND P2, PT, R17, 0x80, PT ;  /* 0x000000801100780c */ /* 0x000fc40003f44270 */
[----:B------:R-:W-:Y:S02]  /*13540*/  ISETP.GT.AND P6, PT, R17, 0x79, PT ;  /* 0x000000791100780c */ /* 0x000fe40003fc4270 */
[----:B------:R-:W2:Y:S01]  /*13550*/  LDL.LU R17, [R1+0x18] ;  /* 0x0000180001117983 */ /* 0x000ea20000300800 */
[-CC-:B------:R-:W-:Y:S01]  /*13560*/  FFMA.FTZ R136, R136, R0.reuse, -R19.reuse ;  /* 0x0000000088887223 */ /* 0x180fe20000010813 */
[-CC-:B------:R-:W-:Y:S01]  /*13570*/  FFMA.FTZ R148, R120, R0.reuse, -R19.reuse ;  /* 0x0000000078947223 */ /* 0x180fe20000010813 */
[-CC-:B------:R-:W-:Y:S01]  /*13580*/  FFMA.FTZ R120, R108, R0.reuse, -R19.reuse ;  /* 0x000000006c787223 */ /* 0x180fe20000010813 */
[-CC-:B------:R-:W-:Y:S01]  /*13590*/  FFMA.FTZ R108, R88, R0.reuse, -R19.reuse ;  /* 0x00000000586c7223 */ /* 0x180fe20000010813 */
[----:B------:R-:W-:Y:S01]  /*135a0*/  FFMA.FTZ R88, R16, R0, -R19 ;  /* 0x0000000010587223 */ /* 0x000fe20000010813 */
[----:B------:R-:W-:Y:S01]  /*135b0*/  FSEL R79, R79, -INF , P5 ;  /* 0xff8000004f4f7808 */ /* 0x000fe20002800000 */
[----:B------:R0:W-:Y:S01]  /*135c0*/  MUFU.EX2 R16, R136 ;  /* 0x0000008800107308 */ /* 0x0001e20000000800 */
[----:B------:R-:W-:-:S02]  /*135d0*/  LOP3.LUT P1, RZ, R146, 0x40, RZ, 0xc0, !PT ;  /* 0x0000004092ff7812 */ /* 0x000fc4000782c0ff */
[----:B------:R-:W-:Y:S01]  /*135e0*/  LOP3.LUT P0, RZ, R146, 0x20, RZ, 0xc0, !PT ;  /* 0x0000002092ff7812 */ /* 0x000fe2000780c0ff */
[----:B0-----:R-:W3:Y:S01]  /*135f0*/  LDL R136, [R1+0xd8] ;  /* 0x0000d80001887983 */ /* 0x001ee20000100800 */
[-C--:B------:R-:W-:Y:S01]  /*13600*/  FMUL.FTZ R18, R18, R0.reuse ;  /* 0x0000000012127220 */ /* 0x080fe20000410000 */
[----:B------:R-:W-:-:S03]  /*13610*/  FFMA.FTZ R137, R137, R0, -R19 ;  /* 0x0000000089897223 */ /* 0x000fc60000010813 */
[----:B------:R-:W2:Y:S01]  /*13620*/  MUFU.EX2 R20, R18 ;  /* 0x0000001200147308 */ /* 0x000ea20000000800 */
[-CC-:B------:R-:W-:Y:S01]  /*13630*/  FFMA.FTZ R140, R140, R0.reuse, -R19.reuse ;  /* 0x000000008c8c7223 */ /* 0x180fe20000010813 */
[----:B------:R-:W-:-:S06]  /*13640*/  FFMA.FTZ R141, R141, R0, -R19 ;  /* 0x000000008d8d7223 */ /* 0x000fcc0000010813 */
[----:B------:R-:W0:Y:S08]  /*13650*/  MUFU.EX2 R137, R137 ;  /* 0x0000008900897308 */ /* 0x000e300000000800 */
[----:B------:R-:W1:Y:S08]  /*13660*/  MUFU.EX2 R18, R140 ;  /* 0x0000008c00127308 */ /* 0x000e700000000800 */
[----:B------:R-:W4:Y:S01]  /*13670*/  MUFU.EX2 R141, R141 ;  /* 0x0000008d008d7308 */ /* 0x000f220000000800 */
[-CC-:B------:R-:W-:Y:S01]  /*13680*/  FFMA.FTZ R149, R133, R0.reuse, -R19.reuse ;  /* 0x0000000085957223 */ /* 0x180fe20000010813 */
[-CC-:B------:R-:W-:Y:S01]  /*13690*/  FFMA.FTZ R133, R124, R0.reuse, -R19.reuse ;  /* 0x000000007c857223 */ /* 0x180fe20000010813 */
[-CC-:B------:R-:W-:Y:S01]  /*136a0*/  FFMA.FTZ R124, R104, R0.reuse, -R19.reuse ;  /* 0x00000000687c7223 */ /* 0x180fe20000010813 */
[-CC-:B------:R-:W-:Y:S01]  /*136b0*/  FFMA.FTZ R104, R92, R0.reuse, -R19.reuse ;  /* 0x000000005c687223 */ /* 0x180fe20000010813 */
[----:B------:R-:W-:Y:S01]  /*136c0*/  FFMA.FTZ R92, R72, R0, -R19 ;  /* 0x00000000485c7223 */ /* 0x000fe20000010813 */
[----:B------:R-:W-:-:S02]  /*136d0*/  FSEL R87, R87, -INF , P6 ;  /* 0xff80000057577808 */ /* 0x000fc40003000000 */
[----:B------:R-:W-:Y:S01]  /*136e0*/  FSEL R74, R74, -INF , P2 ;  /* 0xff8000004a4a7808 */ /* 0x000fe20001000000 */
        /* <DEDUP_REMOVED lines=23> */
[----:B--2---:R-:W-:-:S04]  /*13860*/  FFMA.FTZ R17, R20, R17, R16 ;  /* 0x0000001114117223 */ /* 0x004fc80000010010 */
[----:B0-----:R-:W-:-:S04]  /*13870*/  FADD.FTZ R17, R137, R17 ;  /* 0x0000001189117221 */ /* 0x001fc80000010000 */
[----:B-1----:R-:W-:-:S04]  /*13880*/  FADD.FTZ R17, R18, R17 ;  /* 0x0000001112117221 */ /* 0x002fc80000010000 */
[----:B----4-:R-:W-:Y:S01]  /*13890*/  FADD.FTZ R72, R141, R17 ;  /* 0x000000118d487221 */ /* 0x010fe20000010000 */
        /* <DEDUP_REMOVED lines=43> */
[----:B------:R-:W-:-:S05]  /*13b50*/  FMUL.FTZ R17, R73, R0 ;  /* 0x0000000049117220 */ /* 0x000fca0000410000 */
[----:B------:R-:W-:-:S05]  /*13b60*/  FSEL R17, R17, RZ, P2 ;  /* 0x000000ff11117208 */ /* 0x000fca0001000000 */
[-CC-:B------:R-:W-:Y:S01]  /*13b70*/  FFMA.FTZ R77, R74, R0.reuse, -R17.reuse ;  /* 0x000000004a4d7223 */ /* 0x180fe20000010811 */
[----:B---3--:R-:W-:Y:S01]  /*13b80*/  LOP3.LUT R74, R136, 0x10000, RZ, 0xfc, !PT ;  /* 0x00010000884a7812 */ /* 0x008fe200078efcff */
[-CC-:B------:R-:W-:Y:S01]  /*13b90*/  FFMA.FTZ R81, R78, R0.reuse, -R17.reuse ;  /* 0x000000004e517223 */ /* 0x180fe20000010811 */
[-CC-:B------:R-:W-:Y:S01]  /*13ba0*/  FFMA.FTZ R138, R138, R0.reuse, -R17.reuse ;  /* 0x000000008a8a7223 */ /* 0x180fe20000010811 */
[-CC-:B------:R-:W-:Y:S01]  /*13bb0*/  FFMA.FTZ R139, R139, R0.reuse, -R17.reuse ;  /* 0x000000008b8b7223 */ /* 0x180fe20000010811 */
[-CC-:B------:R-:W-:Y:S01]  /*13bc0*/  FFMA.FTZ R142, R142, R0.reuse, -R17.reuse ;  /* 0x000000008e8e7223 */ /* 0x180fe20000010811 */
[----:B------:R-:W-:Y:S02]  /*13bd0*/  VIADD R78, R74, 0x180 ;  /* 0x000001804a4e7836 */ /* 0x000fe40000000000 */
[-CC-:B------:R-:W-:Y:S01]  /*13be0*/  FFMA.FTZ R143, R143, R0.reuse, -R17.reuse ;  /* 0x000000008f8f7223 */ /* 0x180fe20000010811 */
[-CC-:B------:R-:W-:Y:S01]  /*13bf0*/  FFMA.FTZ R130, R130, R0.reuse, -R17.reuse ;  /* 0x0000000082827223 */ /* 0x180fe20000010811 */
[-CC-:B------:R-:W-:Y:S01]  /*13c00*/  FFMA.FTZ R131, R131, R0.reuse, -R17.reuse ;  /* 0x0000000083837223 */ /* 0x180fe20000010811 */
[----:B------:R-:W-:Y:S01]  /*13c10*/  FFMA.FTZ R134, R134, R0, -R17 ;  /* 0x0000000086867223 */ /* 0x000fe20000010811 */
[----:B------:R-:W-:Y:S01]  /*13c20*/  R2UR UR8, R78 ;  /* 0x000000004e0872ca */ /* 0x000fe200000e0000 */
[----:B------:R-:W-:-:S02]  /*13c30*/  VIADD R78, R74, 0x300 ;  /* 0x000003004a4e7836 */ /* 0x000fc40000000000 */
[-CC-:B------:R-:W-:Y:S01]  /*13c40*/  FFMA.FTZ R135, R135, R0.reuse, -R17.reuse ;  /* 0x0000000087877223 */ /* 0x180fe20000010811 */
[-CC-:B------:R-:W-:Y:S01]  /*13c50*/  FFMA.FTZ R122, R122, R0.reuse, -R17.reuse ;  /* 0x000000007a7a7223 */ /* 0x180fe20000010811 */
[-CC-:B------:R-:W-:Y:S01]  /*13c60*/  FFMA.FTZ R123, R123, R0.reuse, -R17.reuse ;  /* 0x000000007b7b7223 */ /* 0x180fe20000010811 */
[-CC-:B------:R-:W-:Y:S01]  /*13c70*/  FFMA.FTZ R126, R126, R0.reuse, -R17.reuse ;  /* 0x000000007e7e7223 */ /* 0x180fe20000010811 */
[----:B------:R-:W-:Y:S01]  /*13c80*/  R2UR UR12, R78 ;  /* 0x000000004e0c72ca */ /* 0x000fe200000e0000 */
        /* <DEDUP_REMOVED lines=27> */
[----:B------:R-:W-:Y:S01]  /*13e40*/  VIADD R78, R74, 0x780 ;  /* 0x000007804a4e7836 */ /* 0x000fe20000000000 */
[----:B------:R-:W-:Y:S01]  /*13e50*/  WARPGROUP.ARRIVE ;  /* 0x00000000000079c5 */ /* 0x000fe20000000000 */
[----:B------:R-:W-:Y:S01]  /*13e60*/  VIADD R17, R22, 0x200 ;  /* 0x0000020016117836 */ /* 0x000fe20000000000 */
[----:B------:R-:W2:Y:S02]  /*13e70*/  LDL.LU R136, [R1+0x3c] ;  /* 0x00003c0001887983 */ /* 0x000ea40000300800 */
[----:B------:R-:W-:Y:S01]  /*13e80*/  R2UR UR24, R78 ;  /* 0x000000004e1872ca */ /* 0x000fe200000e0000 */
[C---:B------:R-:W-:Y:S01]  /*13e90*/  VIADD R78, R74.reuse, 0x900 ;  /* 0x000009004a4e7836 */ /* 0x040fe20000000000 */
[----:B------:R-:W-:Y:S01]  /*13ea0*/  SHF.R.U32.HI R17, RZ, 0x4, R17 ;  /* 0x00000004ff117819 */ /* 0x000fe20000011611 */
[----:B------:R-:W-:Y:S01]  /*13eb0*/  IMAD.MOV.U32 R75, RZ, RZ, -0x3ffffff0 ;  /* 0xc0000010ff4b7424 */ /* 0x000fe200078e00ff */
[----:B------:R-:W-:-:S02]  /*13ec0*/  R2UR UR4, R74 ;  /* 0x000000004a0472ca */ /* 0x000fc400000e0000 */
[----:B------:R-:W-:Y:S02]  /*13ed0*/  LOP3.LUT R17, R17, 0x3fff, RZ, 0xc0, !PT ;  /* 0x00003fff11117812 */ /* 0x000fe400078ec0ff */
[----:B------:R-:W-:Y:S01]  /*13ee0*/  R2UR UR28, R78 ;  /* 0x000000004e1c72ca */ /* 0x000fe200000e0000 */
[C---:B------:R-:W-:Y:S01]  /*13ef0*/  VIADD R78, R74.reuse, 0xa80 ;  /* 0x00000a804a4e7836 */ /* 0x040fe20000000000 */
[----:B------:R-:W-:Y:S01]  /*13f00*/  LOP3.LUT R17, R17, 0x2400000, RZ, 0xfc, !PT ;  /* 0x0240000011117812 */ /* 0x000fe200078efcff */
[----:B------:R-:W-:Y:S01]  /*13f10*/  VIADD R74, R74, 0xc00 ;  /* 0x00000c004a4a7836 */ /* 0x000fe20000000000 */
[C---:B------:R-:W-:Y:S02]  /*13f20*/  R2UR UR5, R75.reuse ;  /* 0x000000004b0572ca */ /* 0x040fe400000e0000 */
[----:B------:R-:W-:Y:S01]  /*13f30*/  R2UR UR37, R75 ;  /* 0x000000004b2572ca */ /* 0x000fe200000e0000 */
[----:B------:R-:W-:Y:S01]  /*13f40*/  IMAD.MOV.U32 R75, RZ, RZ, -0x7fffffe0 ;  /* 0x80000020ff4b7424 */ /* 0x000fe200078e00ff */
[----:B------:R-:W-:Y:S01]  /*13f50*/  R2UR UR36, R74 ;  /* 0x000000004a2472ca */ /* 0x000fe200000e0000 */
[----:B------:R-:W-:-:S03]  /*13f60*/  IMAD R74, R145, 0x6c0, R17 ;  /* 0x000006c0914a7824 */ /* 0x000fc600078e0211 */
        /* <DEDUP_REMOVED lines=64> */
[----:B------:R-:W-:Y:S03]  /*14370*/  HGMMA.64x96x16.F32 R24, gdesc[UR32].tnspB, R24, gsb0 ;  /* 0x41600000201879f0 */ /* 0x000fe60008000818 */
[----:B------:R-:W0:Y:S01]  /*14380*/  S2R R153, SR_TID.X ;  /* 0x0000000000997919 */ /* 0x000e220000002100 */
[----:B------:R-:W-:Y:S01]  /*14390*/  FMUL.FTZ R14, R14, R0 ;  /* 0x000000000e0e7220 */ /* 0x000fe20000410000 */
[----:B------:R-:W-:Y:S01]  /*143a0*/  F2FP.F16.F32.PACK_AB R16, R137, R16 ;  /* 0x000000108910723e */ /* 0x000fe200000000ff */
[----:B------:R-:W-:Y:S08]  /*143b0*/  MUFU.EX2 R17, R138 ;  /* 0x0000008a00117308 */ /* 0x000ff00000000800 */
[----:B------:R-:W2:Y:S01]  /*143c0*/  MUFU.EX2 R14, R14 ;  /* 0x0000000e000e7308 */ /* 0x000ea20000000800 */
[----:B------:R-:W-:-:S02]  /*143d0*/  WARPGROUP.DEPBAR.LE gsb0, 0x0 ;  /* 0x00008000000079c5 */ /* 0x000fc40000010000 */
[----:B------:R-:W-:-:S06]  /*143e0*/  WARPGROUP.ARRIVE ;  /* 0x00000000000079c5 */ /* 0x000fcc0000000000 */
[----:B------:R-:W-:Y:S01]  /*143f0*/  HGMMA.64x96x16.F32 R24, gdesc[UR36].tnspB, R24, gsb0 ;  /* 0x41600000241879f0 */ /* 0x000fe20008000818 */
[----:B0-----:R-:W-:Y:S01]  /*14400*/  SHF.R.U32.HI R137, RZ, 0x7, R153 ;  /* 0x00000007ff897819 */ /* 0x001fe20000011699 */
[----:B------:R-:W0:Y:S01]  /*14410*/  MUFU.EX2 R139, R139 ;  /* 0x0000008b008b7308 */ /* 0x000e220000000800 */
[----:B------:R-:W-:-:S03]  /*14420*/  ISETP.GE.U32.AND P2, PT, R153, 0x180, PT ;  /* 0x000001809900780c */ /* 0x000fc60003f46070 */
[----:B------:R-:W-:-:S04]  /*14430*/  VIADD R74, R137, 0x9 ;  /* 0x00000009894a7836 */ /* 0x000fc80000000000 */
[----:B------:R-:W1:Y:S01]  /*14440*/  MUFU.EX2 R19, R142 ;  /* 0x0000008e00137308 */ /* 0x000e620000000800 */
[----:B------:R-:W-:-:S07]  /*14450*/  SEL R74, R74, 0x9, !P2 ;  /* 0x000000094a4a7807 */ /* 0x000fce0005000000 */
[----:B------:R-:W3:Y:S01]  /*14460*/  MUFU.EX2 R143, R143 ;  /* 0x0000008f008f7308 */ /* 0x000ee20000000800 */
[----:B------:R-:W-:Y:S02]  /*14470*/  @!P1 IMAD R75, R21, 0x8, R22 ;  /* 0x00000008154b9824 */ /* 0x000fe400078e0216 */
[----:B--2---:R-:W-:Y:S02]  /*14480*/  FFMA.FTZ R137, R14, R136, R17 ;  /* 0x000000880e897223 */ /* 0x004fe40000010011 */
[----:B------:R-:W-:Y:S02]  /*14490*/  @!P1 VIADD R75, R75, 0x31c40 ;  /* 0x00031c404b4b9836 */ /* 0x000fe40000000000 */
[----:B0-----:R-:W-:Y:S01]  /*144a0*/  FADD.FTZ R137, R139, R137 ;  /* 0x000000898b897221 */ /* 0x001fe20000010000 */
[----:B------:R-:W-:Y:S02]  /*144b0*/  F2FP.F16.F32.PACK_AB R18, R141, R18 ;  /* 0x000000128d12723e */ /* 0x000fe400000000ff */
[----:B------:R-:W-:Y:S01]  /*144c0*/  F2FP.F16.F32.PACK_AB R17, R139, R17 ;  /* 0x000000118b11723e */ /* 0x000fe200000000ff */
[----:B-1----:R-:W-:Y:S01]  /*144d0*/  FADD.FTZ R137, R19, R137 ;  /* 0x0000008913897221 */ /* 0x002fe20000010000 */
[----:B------:R-:W-:-:S02]  /*144e0*/  @!P1 PRMT R75, RZ, 0x654, R75 ;  /* 0x00000654ff4b9816 */ /* 0x000fc4000000004b */
[C---:B---3--:R-:W-:Y:S01]  /*144f0*/  F2FP.F16.F32.PACK_AB R19, R143.reuse, R19 ;  /* 0x000000138f13723e */ /* 0x048fe200000000ff */
[----:B------:R-:W0:Y:S08]  /*14500*/  MUFU.EX2 R130, R130 ;  /* 0x0000008200827308 */ /* 0x000e300000000800 */
[----:B------:R-:W-:Y:S01]  /*14510*/  MUFU.EX2 R131, R131 ;  /* 0x0000008300837308 */ /* 0x000fe20000000800 */
[----:B------:R-:W-:-:S07]  /*14520*/  FADD.FTZ R137, R143, R137 ;  /* 0x000000898f897221 */ /* 0x000fce0000010000 */
[----:B------:R-:W-:Y:S01]  /*14530*/  MUFU.EX2 R134, R134 ;  /* 0x0000008600867308 */ /* 0x000fe20000000800 */
[----:B0-----:R-:W-:-:S07]  /*14540*/  FADD.FTZ R137, R130, R137 ;  /* 0x0000008982897221 */ /* 0x001fce0000010000 */
[----:B------:R-:W-:Y:S01]  /*14550*/  MUFU.EX2 R135, R135 ;  /* 0x0000008700877308 */ /* 0x000fe20000000800 */
[----:B------:R-:W-:Y:S02]  /*14560*/  WARPGROUP.DEPBAR.LE gsb0, 0x0 ;  /* 0x00008000000079c5 */ /* 0x000fe40000010000 */
[----:B------:R0:W-:Y:S06]  /*14570*/  BAR.ARV R74, 0x100 ;  /* 0x0004004a0000751d */ /* 0x0001ec0000002000 */
[----:B------:R1:W-:Y:S01]  /*14580*/  @!P1 SYNCS.ARRIVE.TRANS64.RED.A1T0 RZ, [R75+URZ], RZ ;  /* 0x000000ff4bff99a7 */ /* 0x0003e2000810043f */
[----:B0-----:R-:W-:-:S04]  /*14590*/  @!P1 IMAD R74, R145, 0x8, R22 ;  /* 0x00000008914a9824 */ /* 0x001fc800078e0216 */
[----:B------:R-:W-:-:S05]  /*145a0*/  @!P1 VIADD R74, R74, 0x31c60 ;  /* 0x00031c604a4a9836 */ /* 0x000fca0000000000 */
[----:B------:R-:W-:-:S04]  /*145b0*/  @!P1 PRMT R74, RZ, 0x654, R74 ;  /* 0x00000654ff4a9816 */ /* 0x000fc8000000004a */
[----:B------:R0:W-:Y:S01]  /*145c0*/  @!P1 SYNCS.ARRIVE.TRANS64.RED.A1T0 RZ, [R74+URZ], RZ ;  /* 0x000000ff4aff99a7 */ /* 0x0001e2000810043f */
[----:B------:R2:W-:Y:S02]  /*145d0*/  STSM.16.M88.4 [R23+0x24300], R16 ;  /* 0x0243001017007844 */ /* 0x0005e40000000200 */
[----:B--2---:R-:W2:Y:S08]  /*145e0*/  MUFU.EX2 R16, R152 ;  /* 0x0000009800107308 */ /* 0x004eb00000000800 */
[----:B------:R-:W3:Y:S08]  /*145f0*/  MUFU.EX2 R17, R151 ;  /* 0x0000009700117308 */ /* 0x000ef00000000800 */
[----:B------:R-:W4:Y:S01]  /*14600*/  MUFU.EX2 R18, R150 ;  /* 0x0000009600127308 */ /* 0x000f220000000800 */
[----:B--2---:R-:W-:-:S07]  /*14610*/  FADD.FTZ R72, R16, R72 ;  /* 0x0000004810487221 */ /* 0x004fce0000010000 */
[----:B------:R-:W-:Y:S01]  /*14620*/  MUFU.EX2 R78, R125 ;  /* 0x0000007d004e7308 */ /* 0x000fe20000000800 */
[----:B---3--:R-:W-:-:S07]  /*14630*/  FADD.FTZ R72, R17, R72 ;  /* 0x0000004811487221 */ /* 0x008fce0000010000 */
[----:B------:R-:W2:Y:S08]  /*14640*/  MUFU.EX2 R19, R149 ;  /* 0x0000009500137308 */ /* 0x000eb00000000800 */
[----:B------:R-:W-:Y:S08]  /*14650*/  MUFU.EX2 R125, R89 ;  /* 0x00000059007d7308 */ /* 0x000ff00000000800 */
[----:B------:R-:W-:Y:S08]  /*14660*/  MUFU.EX2 R89, R122 ;  /* 0x0000007a00597308 */ /* 0x000ff00000000800 */
[----:B-1----:R-:W-:Y:S08]  /*14670*/  MUFU.EX2 R75, R128 ;  /* 0x00000080004b7308 */ /* 0x002ff00000000800 */
[----:B------:R-:W1:Y:S08]  /*14680*/  MUFU.EX2 R138, R148 ;  /* 0x00000094008a7308 */ /* 0x000e700000000800 */
[----:B------:R4:W-:Y:S08]  /*14690*/  MUFU.EX2 R128, R88 ;  /* 0x0000005800807308 */ /* 0x0009f00000000800 */
[----:B------:R-:W-:Y:S01]  /*146a0*/  MUFU.EX2 R123, R123 ;  /* 0x0000007b007b7308 */ /* 0x000fe20000000800 */
[----:B----4-:R-:W-:Y:S01]  /*146b0*/  FADD.FTZ R88, R18, R72 ;  /* 0x0000004812587221 */ /* 0x010fe20000010000 */
[----:B------:R-:W-:-:S04]  /*146c0*/  FADD.FTZ R72, R131, R137 ;  /* 0x0000008983487221 */ /* 0x000fc80000010000 */
[----:B------:R-:W-:Y:S02]  /*146d0*/  FADD.FTZ R72, R134, R72 ;  /* 0x0000004886487221 */ /* 0x000fe40000010000 */
[----:B------:R-:W3:Y:S08]  /*146e0*/  MUFU.EX2 R139, R147 ;  /* 0x00000093008b7308 */ /* 0x000ef00000000800 */
[----:B------:R-:W4:Y:S01]  /*146f0*/  MUFU.EX2 R126, R126 ;  /* 0x0000007e007e7308 */ /* 0x000f220000000800 */
[----:B--2---:R-:W-:-:S07]  /*14700*/  FADD.FTZ R88, R19, R88 ;  /* 0x0000005813587221 */ /* 0x004fce0000010000 */
[----:B------:R-:W2:Y:S08]  /*14710*/  MUFU.EX2 R133, R133 ;  /* 0x0000008500857308 */ /* 0x000eb00000000800 */
[----:B0-----:R-:W-:Y:S08]  /*14720*/  MUFU.EX2 R74, R124 ;  /* 0x0000007c004a7308 */ /* 0x001ff00000000800 */
[----:B------:R0:W-:Y:S08]  /*14730*/  MUFU.EX2 R124, R92 ;  /* 0x0000005c007c7308 */ /* 0x0001f00000000800 */
[----:B------:R-:W2:Y:S01]  /*14740*/  MUFU.EX2 R127, R127 ;  /* 0x0000007f007f7308 */ /* 0x000ea20000000800 */
[----:B0-----:R-:W-:Y:S01]  /*14750*/  FADD.FTZ R92, R135, R72 ;  /* 0x00000048875c7221 */ /* 0x001fe20000010000 */
[----:B-1----:R-:W-:-:S06]  /*14760*/  FADD.FTZ R88, R138, R88 ;  /* 0x000000588a587221 */ /* 0x002fcc0000010000 */
[----:B------:R-:W0:Y:S08]  /*14770*/  MUFU.EX2 R136, R146 ;  /* 0x0000009200887308 */ /* 0x000e300000000800 */
[----:B------:R-:W-:Y:S08]  /*14780*/  MUFU.EX2 R79, R93 ;  /* 0x0000005d004f7308 */ /* 0x000ff00000000800 */
[----:B------:R3:W1:Y:S08]  /*14790*/  MUFU.EX2 R93, R114 ;  /* 0x00000072005d7308 */ /* 0x0006700000000800 */
[----:B------:R4:W-:Y:S01]  /*147a0*/  MUFU.EX2 R72, R90 ;  /* 0x0000005a00487308 */ /* 0x0009e20000000800 */
[----:B---3--:R-:W-:Y:S01]  /*147b0*/  FADD.FTZ R114, R139, R88 ;  /* 0x000000588b727221 */ /* 0x008fe20000010000 */
[----:B----4-:R-:W-:-:S06]  /*147c0*/  FADD.FTZ R90, R89, R92 ;  /* 0x0000005c595a7221 */ /* 0x010fcc0000010000 */
[----:B------:R-:W-:Y:S01]  /*147d0*/  MUFU.EX2 R129, R129 ;  /* 0x0000008100817308 */ /* 0x000fe20000000800 */
[----:B------:R-:W-:-:S07]  /*147e0*/  FADD.FTZ R90, R123, R90 ;  /* 0x0000005a7b5a7221 */ /* 0x000fce0000010000 */
[----:B------:R-:W3:Y:S01]  /*147f0*/  MUFU.EX2 R115, R115 ;  /* 0x0000007300737308 */ /* 0x000ee20000000800 */
[----:B------:R-:W-:Y:S01]  /*14800*/  FADD.FTZ R90, R126, R90 ;  /* 0x0000005a7e5a7221 */ /* 0x000fe20000010000 */
[----:B--2---:R-:W-:-:S06]  /*14810*/  FADD.FTZ R114, R133, R114 ;  /* 0x0000007285727221 */ /* 0x004fcc0000010000 */
[----:B------:R-:W-:Y:S01]  /*14820*/  MUFU.EX2 R132, R132 ;  /* 0x0000008400847308 */ /* 0x000fe20000000800 */
[----:B------:R-:W-:-:S07]  /*14830*/  FADD.FTZ R90, R127, R90 ;  /* 0x0000005a7f5a7221 */ /* 0x000fce0000010000 */
[----:B------:R-:W2:Y:S01]  /*14840*/  MUFU.EX2 R118, R118 ;  /* 0x0000007600767308 */ /* 0x000ea20000000800 */
[----:B0-----:R-:W-:Y:S01]  /*14850*/  FADD.FTZ R114, R136, R114 ;  /* 0x0000007288727221 */ /* 0x001fe20000010000 */
[----:B-1----:R-:W-:-:S06]  /*14860*/  FADD.FTZ R90, R93, R90 ;  /* 0x0000005a5d5a7221 */ /* 0x002fcc0000010000 */
[----:B------:R-:W0:Y:S01]  /*14870*/  MUFU.EX2 R119, R119 ;  /* 0x0000007700777308 */ /* 0x000e220000000800 */
[----:B---3--:R-:W-:-:S07]  /*14880*/  FADD.FTZ R90, R115, R90 ;  /* 0x0000005a735a7221 */ /* 0x008fce0000010000 */
[----:B------:R-:W1:Y:S01]  /*14890*/  MUFU.EX2 R106, R106 ;  /* 0x0000006a006a7308 */ /* 0x000e620000000800 */
[----:B--2---:R-:W-:-:S07]  /*148a0*/  FADD.FTZ R90, R118, R90 ;  /* 0x0000005a765a7221 */ /* 0x004fce0000010000 */
[----:B------:R2:W-:Y:S08]  /*148b0*/  MUFU.EX2 R122, R91 ;  /* 0x0000005b007a7308 */ /* 0x0005f00000000800 */
[----:B------:R-:W3:Y:S01]  /*148c0*/  MUFU.EX2 R107, R107 ;  /* 0x0000006b006b7308 */ /* 0x000ee20000000800 */
[----:B--2---:R-:W-:-:S04]  /*148d0*/  FADD.FTZ R91, R129, R114 ;  /* 0x00000072815b7221 */ /* 0x004fc80000010000 */
[----:B------:R-:W-:-:S03]  /*148e0*/  FADD.FTZ R91, R132, R91 ;  /* 0x0000005b845b7221 */ /* 0x000fc60000010000 */
[----:B------:R-:W2:Y:S01]  /*148f0*/  MUFU.EX2 R121, R121 ;  /* 0x0000007900797308 */ /* 0x000ea20000000800 */
[----:B------:R-:W-:Y:S01]  /*14900*/  FADD.FTZ R91, R75, R91 ;  /* 0x0000005b4b5b7221 */ /* 0x000fe20000010000 */
[----:B0-----:R-:W-:-:S06]  /*14910*/  FADD.FTZ R92, R119, R90 ;  /* 0x0000005a775c7221 */ /* 0x001fcc0000010000 */
[----:B------:R-:W0:Y:S01]  /*14920*/  MUFU.EX2 R110, R110 ;  /* 0x0000006e006e7308 */ /* 0x000e220000000800 */
[----:B------:R-:W-:Y:S01]  /*14930*/  FADD.FTZ R91, R78, R91 ;  /* 0x0000005b4e5b7221 */ /* 0x000fe20000010000 */
[----:B-1----:R-:W-:-:S06]  /*14940*/  FADD.FTZ R92, R106, R92 ;  /* 0x0000005c6a5c7221 */ /* 0x002fcc0000010000 */
[----:B------:R-:W-:Y:S01]  /*14950*/  MUFU.EX2 R120, R120 ;  /* 0x0000007800787308 */ /* 0x000fe20000000800 */
[----:B------:R-:W-:-:S07]  /*14960*/  F2FP.F16.F32.PACK_AB R16, R17, R16 ;  /* 0x000000101110723e */ /* 0x000fce00000000ff */
[----:B------:R-:W1:Y:S01]  /*14970*/  MUFU.EX2 R111, R111 ;  /* 0x0000006f006f7308 */ /* 0x000e620000000800 */
[----:B------:R-:W-:Y:S01]  /*14980*/  F2FP.F16.F32.PACK_AB R18, R19, R18 ;  /* 0x000000121312723e */ /* 0x000fe200000000ff */
[----:B------:R-:W-:Y:S01]  /*14990*/  FADD.FTZ R91, R74, R91 ;  /* 0x0000005b4a5b7221 */ /* 0x000fe20000010000 */
[----:B------:R-:W-:-:S05]  /*149a0*/  F2FP.F16.F32.PACK_AB R17, R131, R130 ;  /* 0x000000828311723e */ /* 0x000fca00000000ff */
[----:B------:R-:W-:Y:S01]  /*149b0*/  MUFU.EX2 R117, R117 ;  /* 0x0000007500757308 */ /* 0x000fe20000000800 */
[----:B------:R-:W-:Y:S01]  /*149c0*/  F2FP.F16.F32.PACK_AB R19, R135, R134 ;  /* 0x000000868713723e */ /* 0x000fe200000000ff */
[----:B---3--:R-:W-:-:S06]  /*149d0*/  FADD.FTZ R92, R107, R92 ;  /* 0x0000005c6b5c7221 */ /* 0x008fcc0000010000 */
[----:B------:R-:W3:Y:S01]  /*149e0*/  MUFU.EX2 R98, R98 ;  /* 0x0000006200627308 */ /* 0x000ee20000000800 */
[----:B--2---:R-:W-:Y:S01]  /*149f0*/  FADD.FTZ R91, R121, R91 ;  /* 0x0000005b795b7221 */ /* 0x004fe20000010000 */
[----:B------:R0:W-:Y:S06]  /*14a00*/  STSM.16.M88.4 [R23+0x25b00], R16 ;  /* 0x025b001017007844 */ /* 0x0001ec0000000200 */
[----:B------:R-:W2:Y:S08]  /*14a10*/  MUFU.EX2 R116, R116 ;  /* 0x0000007400747308 */ /* 0x000eb00000000800 */
[----:B------:R-:W4:Y:S01]  /*14a20*/  MUFU.EX2 R99, R99 ;  /* 0x0000006300637308 */ /* 0x000f220000000800 */
[----:B0-----:R-:W-:-:S07]  /*14a30*/  FADD.FTZ R16, R110, R92 ;  /* 0x0000005c6e107221 */ /* 0x001fce0000010000 */
[----:B------:R-:W0:Y:S01]  /*14a40*/  MUFU.EX2 R113, R113 ;  /* 0x0000007100717308 */ /* 0x000e220000000800 */
[----:B-1----:R-:W-:-:S07]  /*14a50*/  FADD.FTZ R16, R111, R16 ;  /* 0x000000106f107221 */ /* 0x002fce0000010000 */
[----:B------:R-:W1:Y:S01]  /*14a60*/  MUFU.EX2 R102, R102 ;  /* 0x0000006600667308 */ /* 0x000e620000000800 */
[----:B---3--:R-:W-:-:S07]  /*14a70*/  FADD.FTZ R16, R98, R16 ;  /* 0x0000001062107221 */ /* 0x008fce0000010000 */
[----:B------:R-:W3:Y:S08]  /*14a80*/  MUFU.EX2 R112, R112 ;  /* 0x0000007000707308 */ /* 0x000ef00000000800 */
[----:B------:R2:W-:Y:S08]  /*14a90*/  MUFU.EX2 R114, R94 ;  /* 0x0000005e00727308 */ /* 0x0005f00000000800 */
[----:B------:R-:W3:Y:S01]  /*14aa0*/  MUFU.EX2 R103, R103 ;  /* 0x0000006700677308 */ /* 0x000ee20000000800 */
[----:B--2---:R-:W-:-:S04]  /*14ab0*/  FADD.FTZ R94, R120, R91 ;  /* 0x0000005b785e7221 */ /* 0x004fc80000010000 */
[----:B------:R-:W-:-:S03]  /*14ac0*/  FADD.FTZ R94, R117, R94 ;  /* 0x0000005e755e7221 */ /* 0x000fc60000010000 */
[----:B------:R-:W2:Y:S01]  /*14ad0*/  MUFU.EX2 R109, R109 ;  /* 0x0000006d006d7308 */ /* 0x000ea20000000800 */
[----:B------:R-:W-:Y:S01]  /*14ae0*/  FADD.FTZ R94, R116, R94 ;  /* 0x0000005e745e7221 */ /* 0x000fe20000010000 */
[----:B----4-:R-:W-:Y:S01]  /*14af0*/  FADD.FTZ R18, R99, R16 ;  /* 0x0000001063127221 */ /* 0x010fe20000010000 */
[----:B------:R-:W-:-:S05]  /*14b00*/  F2FP.F16.F32.PACK_AB R16, R121, R74 ;  /* 0x0000004a7910723e */ /* 0x000fca00000000ff */
[----:B------:R-:W4:Y:S01]  /*14b10*/  MUFU.EX2 R108, R108 ;  /* 0x0000006c006c7308 */ /* 0x000f220000000800 */
[----:B0-----:R-:W-:Y:S01]  /*14b20*/  FADD.FTZ R17, R113, R94 ;  /* 0x0000005e71117221 */ /* 0x001fe20000010000 */
[----:B-1----:R-:W-:Y:S01]  /*14b30*/  FADD.FTZ R74, R102, R18 ;  /* 0x00000012664a7221 */ /* 0x002fe20000010000 */
[----:B------:R-:W-:-:S05]  /*14b40*/  F2FP.F16.F32.PACK_AB R89, R123, R89 ;  /* 0x000000597b59723e */ /* 0x000fca00000000ff */
[----:B------:R-:W0:Y:S01]  /*14b50*/  MUFU.EX2 R105, R105 ;  /* 0x0000006900697308 */ /* 0x000e220000000800 */
[----:B---3--:R-:W-:Y:S01]  /*14b60*/  FADD.FTZ R17, R112, R17 ;  /* 0x0000001170117221 */ /* 0x008fe20000010000 */
[----:B------:R-:W-:-:S06]  /*14b70*/  FADD.FTZ R74, R103, R74 ;  /* 0x0000004a674a7221 */ /* 0x000fcc0000010000 */
[----:B------:R-:W1:Y:S01]  /*14b80*/  MUFU.EX2 R104, R104 ;  /* 0x0000006800687308 */ /* 0x000e620000000800 */
[----:B--2---:R-:W-:Y:S01]  /*14b90*/  FADD.FTZ R19, R109, R17 ;  /* 0x000000116d137221 */ /* 0x004fe20000010000 */
[----:B------:R-:W-:-:S06]  /*14ba0*/  FADD.FTZ R74, R72, R74 ;  /* 0x0000004a484a7221 */ /* 0x000fcc0000010000 */
[----:B------:R2:W-:Y:S01]  /*14bb0*/  MUFU.EX2 R123, R95 ;  /* 0x0000005f007b7308 */ /* 0x0005e20000000800 */
[----:B------:R-:W-:Y:S01]  /*14bc0*/  F2FP.F16.F32.PACK_AB R94, R78, R75 ;  /* 0x0000004b4e5e723e */ /* 0x000fe200000000ff */
[----:B----4-:R-:W-:-:S06]  /*14bd0*/  FADD.FTZ R75, R108, R19 ;  /* 0x000000136c4b7221 */ /* 0x010fcc0000010000 */
[----:B------:R-:W3:Y:S01]  /*14be0*/  MUFU.EX2 R101, R101 ;  /* 0x0000006500657308 */ /* 0x000ee20000000800 */
[----:B------:R-:W-:-:S07]  /*14bf0*/  FADD.FTZ R74, R122, R74 ;  /* 0x0000004a7a4a7221 */ /* 0x000fce0000010000 */
[----:B------:R-:W-:Y:S01]  /*14c00*/  MUFU.EX2 R82, R82 ;  /* 0x0000005200527308 */ /* 0x000fe20000000800 */
[----:B------:R-:W-:Y:S01]  /*14c10*/  F2FP.F16.F32.PACK_AB R88, R139, R138 ;  /* 0x0000008a8b58723e */ /* 0x000fe200000000ff */
[----:B0-----:R-:W-:Y:S01]  /*14c20*/  FADD.FTZ R75, R105, R75 ;  /* 0x0000004b694b7221 */ /* 0x001fe20000010000 */
[----:B------:R-:W-:-:S05]  /*14c30*/  F2FP.F16.F32.PACK_AB R90, R136, R133 ;  /* 0x00000085885a723e */ /* 0x000fca00000000ff */
[----:B------:R-:W0:Y:S01]  /*14c40*/  MUFU.EX2 R100, R100 ;  /* 0x0000006400647308 */ /* 0x000e220000000800 */
[----:B------:R-:W-:Y:S01]  /*14c50*/  F2FP.F16.F32.PACK_AB R91, R127, R126 ;  /* 0x0000007e7f5b723e */ /* 0x000fe200000000ff */
[----:B------:R-:W-:-:S06]  /*14c60*/  FADD.FTZ R74, R114, R74 ;  /* 0x0000004a724a7221 */ /* 0x000fcc0000010000 */
[----:B------:R-:W-:Y:S01]  /*14c70*/  MUFU.EX2 R83, R83 ;  /* 0x0000005300537308 */ /* 0x000fe20000000800 */
[----:B------:R-:W-:Y:S02]  /*14c80*/  F2FP.F16.F32.PACK_AB R92, R132, R129 ;  /* 0x00000081845c723e */ /* 0x000fe400000000ff */
[----:B------:R-:W-:Y:S02]  /*14c90*/  F2FP.F16.F32.PACK_AB R93, R115, R93 ;  /* 0x0000005d735d723e */ /* 0x000fe400000000ff */
[----:B--2---:R-:W-:-:S03]  /*14ca0*/  F2FP.F16.F32.PACK_AB R95, R119, R118 ;  /* 0x00000076775f723e */ /* 0x004fc600000000ff */
[----:B------:R-:W2:Y:S01]  /*14cb0*/  MUFU.EX2 R97, R97 ;  /* 0x0000006100617308 */ /* 0x000ea20000000800 */
[----:B------:R-:W-:Y:S01]  /*14cc0*/  F2FP.F16.F32.PACK_AB R17, R107, R106 ;  /* 0x0000006a6b11723e */ /* 0x000fe200000000ff */
[----:B------:R4:W-:Y:S01]  /*14cd0*/  STSM.16.M88.4 [R23+0x27300], R88 ;  /* 0x0273005817007844 */ /* 0x0009e20000000200 */
[----:B------:R-:W-:Y:S01]  /*14ce0*/  F2FP.F16.F32.PACK_AB R18, R117, R120 ;  /* 0x000000787512723e */ /* 0x000fe200000000ff */
[----:B-1----:R-:W-:Y:S01]  /*14cf0*/  FADD.FTZ R75, R104, R75 ;  /* 0x0000004b684b7221 */ /* 0x002fe20000010000 */
[----:B------:R-:W-:-:S03]  /*14d00*/  F2FP.F16.F32.PACK_AB R19, R111, R110 ;  /* 0x0000006e6f13723e */ /* 0x000fc600000000ff */
[----:B------:R-:W1:Y:S01]  /*14d10*/  MUFU.EX2 R86, R86 ;  /* 0x0000005600567308 */ /* 0x000e620000000800 */
[----:B------:R-:W-:Y:S01]  /*14d20*/  STSM.16.M88.4 [R23+0x28b00], R92 ;  /* 0x028b005c17007844 */ /* 0x000fe20000000200 */
[----:B---3--:R-:W-:-:S06]  /*14d30*/  FADD.FTZ R75, R101, R75 ;  /* 0x0000004b654b7221 */ /* 0x008fcc0000010000 */
[----:B------:R-:W3:Y:S01]  /*14d40*/  MUFU.EX2 R96, R96 ;  /* 0x0000006000607308 */ /* 0x000ee20000000800 */
[----:B----4-:R-:W-:Y:S01]  /*14d50*/  FADD.FTZ R89, R123, R74 ;  /* 0x0000004a7b597221 */ /* 0x010fe20000010000 */
[----:B------:R4:W-:Y:S06]  /*14d60*/  STSM.16.M88.4 [R23+0x2a300], R16 ;  /* 0x02a3001017007844 */ /* 0x0009ec0000000200 */
[----:B------:R-:W3:Y:S01]  /*14d70*/  MUFU.EX2 R87, R87 ;  /* 0x0000005700577308 */ /* 0x000ee20000000800 */
[----:B0-----:R-:W-:-:S07]  /*14d80*/  FADD.FTZ R75, R100, R75 ;  /* 0x0000004b644b7221 */ /* 0x001fce0000010000 */
[----:B------:R-:W0:Y:S01]  /*14d90*/  MUFU.EX2 R77, R77 ;  /* 0x0000004d004d7308 */ /* 0x000e220000000800 */
[----:B----4-:R-:W-:Y:S01]  /*14da0*/  FADD.FTZ R16, R82, R89 ;  /* 0x0000005952107221 */ /* 0x010fe20000010000 */
[----:B--2---:R-:W-:-:S03]  /*14db0*/  FADD.FTZ R75, R97, R75 ;  /* 0x0000004b614b7221 */ /* 0x004fc60000010000 */
[----:B------:R-:W-:-:S03]  /*14dc0*/  FADD.FTZ R17, R83, R16 ;  /* 0x0000001053117221 */ /* 0x000fc60000010000 */
[----:B------:R-:W2:Y:S01]  /*14dd0*/  MUFU.EX2 R80, R80 ;  /* 0x0000005000507308 */ /* 0x000ea20000000800 */
[----:B-1----:R-:W-:Y:S01]  /*14de0*/  FADD.FTZ R16, R86, R17 ;  /* 0x0000001156107221 */ /* 0x002fe20000010000 */
[----:B---3--:R-:W-:-:S03]  /*14df0*/  FADD.FTZ R18, R96, R75 ;  /* 0x0000004b60127221 */ /* 0x008fc60000010000 */
[----:B------:R-:W-:-:S03]  /*14e00*/  FADD.FTZ R16, R87, R16 ;  /* 0x0000001057107221 */ /* 0x000fc60000010000 */
[----:B------:R-:W1:Y:S01]  /*14e10*/  MUFU.EX2 R85, R85 ;  /* 0x0000005500557308 */ /* 0x000e620000000800 */
[----:B------:R-:W-:Y:S01]  /*14e20*/  FADD.FTZ R19, R79, R18 ;  /* 0x000000124f137221 */ /* 0x000fe20000010000 */
[----:B0-----:R-:W-:-:S03]  /*14e30*/  FADD.FTZ R17, R77, R16 ;  /* 0x000000104d117221 */ /* 0x001fc60000010000 */
[----:B------:R-:W-:-:S03]  /*14e40*/  FADD.FTZ R18, R124, R19 ;  /* 0x000000137c127221 */ /* 0x000fc60000010000 */
[----:B------:R-:W-:Y:S01]  /*14e50*/  MUFU.EX2 R81, R81 ;  /* 0x0000005100517308 */ /* 0x000fe20000000800 */
[----:B--2---:R-:W-:Y:S01]  /*14e60*/  FADD.FTZ R16, R80, R17 ;  /* 0x0000001150107221 */ /* 0x004fe20000010000 */
[----:B------:R-:W-:Y:S01]  /*14e70*/  FADD.FTZ R19, R125, R18 ;  /* 0x000000127d137221 */ /* 0x000fe20000010000 */
[----:B------:R-:W2:Y:S05]  /*14e80*/  LDL R17, [R1+0xcc] ;  /* 0x0000cc0001117983 */ /* 0x000eaa0000100800 */
[----:B------:R-:W0:Y:S01]  /*14e90*/  MUFU.EX2 R84, R84 ;  /* 0x0000005400547308 */ /* 0x000e220000000800 */
[----:B------:R-:W-:-:S04]  /*14ea0*/  FADD.FTZ R18, R128, R19 ;  /* 0x0000001380127221 */ /* 0x000fc80000010000 */
[----:B-1----:R-:W-:-:S05]  /*14eb0*/  FADD.FTZ R18, R85, R18 ;  /* 0x0000001255127221 */ /* 0x002fca0000010000 */
[----:B------:R1:W-:Y:S01]  /*14ec0*/  STL [R1+0x18], R18 ;  /* 0x0000181201007387 */ /* 0x0003e20000100800 */
[----:B0-----:R-:W-:Y:S01]  /*14ed0*/  F2FP.F16.F32.PACK_AB R127, R84, R81 ;  /* 0x00000051547f723e */ /* 0x001fe200000000ff */
[----:B------:R-:W-:Y:S02]  /*14ee0*/  FADD.FTZ R81, R81, R16 ;  /* 0x0000001051517221 */ /* 0x000fe40000010000 */
[----:B------:R-:W3:Y:S01]  /*14ef0*/  LDL R16, [R1+0x2c] ;  /* 0x00002c0001107983 */ /* 0x000ee20000100800 */
[----:B------:R-:W-:Y:S02]  /*14f00*/  F2FP.F16.F32.PACK_AB R116, R113, R116 ;  /* 0x000000747174723e */ /* 0x000fe400000000ff */
[----:B------:R-:W-:Y:S02]  /*14f10*/  F2FP.F16.F32.PACK_AB R117, R99, R98 ;  /* 0x000000626375723e */ /* 0x000fe400000000ff */
        /* <DEDUP_REMOVED lines=12> */
[----:B------:R-:W-:Y:S01]  /*14fe0*/  F2FP.F16.F32.PACK_AB R126, R85, R128 ;  /* 0x00000080557e723e */ /* 0x000fe200000000ff */
[----:B------:R0:W-:Y:S04]  /*14ff0*/  STSM.16.M88.4 [R23+0x2bb00], R116 ;  /* 0x02bb007417007844 */ /* 0x0001e80000000200 */
[----:B------:R0:W-:Y:S04]  /*15000*/  STSM.16.M88.4 [R23+0x2d300], R108 ;  /* 0x02d3006c17007844 */ /* 0x0001e80000000200 */
[----:B------:R0:W-:Y:S01]  /*15010*/  STSM.16.M88.4 [R23+0x2eb00], R100 ;  /* 0x02eb006417007844 */ /* 0x0001e20000000200 */
[----:B-1----:R-:W-:-:S03]  /*15020*/  FADD.FTZ R18, R84, R81 ;  /* 0x0000005154127221 */ /* 0x002fc60000010000 */
[----:B------:R0:W-:Y:S01]  /*15030*/  STSM.16.M88.4 [R23+0x30300], R124 ;  /* 0x0303007c17007844 */ /* 0x0001e20000000200 */
[----:B------:R-:W-:Y:S01]  /*15040*/  @!PT LDS RZ, [RZ] ;  /* 0x00000000fffff984 */ /* 0x000fe20000000800 */
[----:B------:R-:W-:Y:S01]  /*15050*/  @!PT LDS RZ, [RZ] ;  /* 0x00000000fffff984 */ /* 0x000fe20000000800 */
[----:B------:R-:W-:Y:S01]  /*15060*/  @!PT LDS RZ, [RZ] ;  /* 0x00000000fffff984 */ /* 0x000fe20000000800 */
[----:B------:R-:W-:Y:S01]  /*15070*/  @!PT LDS RZ, [RZ] ;  /* 0x00000000fffff984 */ /* 0x000fe20000000800 */
[----:B------:R1:W-:Y:S06]  /*15080*/  MEMBAR.ALL.CTA ;  /* 0x0000000000007992 */ /* 0x0003ec0000008000 */
[----:B-1----:R-:W1:Y:S04]  /*15090*/  FENCE.VIEW.ASYNC.S ;  /* 0x00000000000073c6 */ /* 0x002e680000000000 */
[----:B------:R0:W-:Y:S01]  /*150a0*/  STL [R1+0x3c], R18 ;  /* 0x00003c1201007387 */ /* 0x0001e20000100800 */
        /* <DEDUP_REMOVED lines=51> */
[C---:B--2---:R-:W-:Y:S01]  /*153e0*/  ISETP.GT.AND P2, PT, R15.reuse, R17, PT ;  /* 0x000000110f00720c */ /* 0x044fe20003f44270 */
[----:B------:R-:W-:Y:S02]  /*153f0*/  VIADD R15, R15, 0xffffffff ;  /* 0xffffffff0f0f7836 */ /* 0x000fe40000000000 */
[----:B---3--:R-:W-:Y:S01]  /*15400*/  IMAD.MOV.U32 R150, RZ, RZ, R16 ;  /* 0x000000ffff967224 */ /* 0x008fe200078e0010 */
[----:B-1----:R-:W-:-:S09]  /*15410*/  NOP ;  /* 0x0000000000007918 */ /* 0x002fd20000000000 */
[----:B0-----:R-:W-:Y:S05]  /*15420*/  @P2 BRA `(.L_x_2454) ;  /* 0xffffffac00642947 */ /* 0x001fea000383ffff */
[----:B------:R0:W-:Y:S01]  /*15430*/  STL [R1+0x48], R24 ;  /* 0x0000481801007387 */ /* 0x0001e20000100800 */
[----:B------:R-:W-:Y:S02]  /*15440*/  IMAD.MOV.U32 R106, RZ, RZ, R26 ;  /* 0x000000ffff6a7224 */ /* 0x000fe400078e001a */
[----:B------:R-:W-:Y:S01]  /*15450*/  IMAD.MOV.U32 R107, RZ, RZ, R27 ;  /* 0x000000ffff6b7224 */ /* 0x000fe200078e001b */
[----:B------:R0:W-:Y:S01]  /*15460*/  STL [R1+0x4c], R25 ;  /* 0x00004c1901007387 */ /* 0x0001e20000100800 */
[----:B------:R-:W-:Y:S02]  /*15470*/  IMAD.MOV.U32 R137, RZ, RZ, R30 ;  /* 0x000000ffff897224 */ /* 0x000fe400078e001e */
[----:B------:R-:W-:Y:S01]  /*15480*/  IMAD.MOV.U32 R138, RZ, RZ, R31 ;  /* 0x000000ffff8a7224 */ /* 0x000fe200078e001f */
[----:B------:R0:W-:Y:S01]  /*15490*/  STL [R1+0x50], R28 ;  /* 0x0000501c01007387 */ /* 0x0001e20000100800 */
[----:B------:R-:W-:Y:S02]  /*154a0*/  IMAD.MOV.U32 R140, RZ, RZ, R34 ;  /* 0x000000ffff8c7224 */ /* 0x000fe400078e0022 */
[----:B------:R-:W-:Y:S01]  /*154b0*/  IMAD.MOV.U32 R142, RZ, RZ, R35 ;  /* 0x000000ffff8e7224 */ /* 0x000fe200078e0023 */
[----:B------:R0:W-:Y:S01]  /*154c0*/  STL [R1+0x54], R29 ;  /* 0x0000541d01007387 */ /* 0x0001e20000100800 */
[----:B------:R-:W-:-:S02]  /*154d0*/  IMAD.MOV.U32 R143, RZ, RZ, R38 ;  /* 0x000000ffff8f7224 */ /* 0x000fc400078e0026 */
        /* <DEDUP_REMOVED lines=14> */
[----:B------:R-:W-:-:S03]  /*155c0*/  IMAD.MOV.U32 R150, RZ, RZ, R16 ;  /* 0x000000ffff967224 */ /* 0x000fc600078e0010 */
[----:B------:R0:W-:Y:S04]  /*155d0*/  STL [R1+0x6c], R41 ;  /* 0x00006c2901007387 */ /* 0x0001e80000100800 */
        /* <DEDUP_REMOVED lines=24> */
[----:B------:R0:W-:Y:S02]  /*15760*/  STL [R1+0x34], R71 ;  /* 0x0000344701007387 */ /* 0x0001e40000100800 */
.L_x_2444:
[----:B------:R-:W2:Y:S02]  /*15770*/  LDL R16, [R1+0xf8] ;  /* 0x0000f80001107983 */ /* 0x000ea40000100800 */
[----:B--2---:R-:W-:-:S13]  /*15780*/  ISETP.GE.AND P2, PT, R15, R16, PT ;  /* 0x000000100f00720c */ /* 0x004fda0003f46270 */
[----:B------:R-:W-:Y:S05]  /*15790*/  @!P2 BRA `(.L_x_2455) ;  /* 0x0000004c0018a947 */ /* 0x000fea0003800000 */
[----:B------:R-:W-:Y:S02]  /*157a0*/  IMAD.MOV.U32 R17, RZ, RZ, R14 ;  /* 0x000000ffff117224 */ /* 0x000fe400078e000e */
[----:B------:R-:W-:Y:S02]  /*157b0*/  IMAD.MOV.U32 R16, RZ, RZ, R20 ;  /* 0x000000ffff107224 */ /* 0x000fe400078e0014 */
[----:B------:R-:W-:Y:S02]  /*157c0*/  IMAD.MOV.U32 R18, RZ, RZ, R150 ;  /* 0x000000ffff127224 */ /* 0x000fe400078e0096 */
[----:B------:R-:W-:-:S07]  /*157d0*/  IMAD.MOV.U32 R19, RZ, RZ, R145 ;  /* 0x000000ffff137224 */ /* 0x000fce00078e0091 */
.L_x_2466:
[----:B------:R-:W2:Y:S01]  /*157e0*/  LDL R0, [R1+0xc4] ;  /* 0x0000c40001007983 */ /* 0x000ea20000100800 */
[----:B------:R-:W-:Y:S01]  /*157f0*/  VIADD R145, R19, 0x1 ;  /* 0x0000000113917836 */ /* 0x000fe20000000000 */
[----:B------:R-:W-:Y:S05]  /*15800*/  YIELD ;  /* 0x0000000000007946 */ /* 0x000fea0003800000 */
[----:B------:R-:W-:-:S04]  /*15810*/  ISETP.NE.AND P3, PT, R145, 0x2, PT ;  /* 0x000000029100780c */ /* 0x000fc80003f65270 */
[----:B------:R-:W-:Y:S02]  /*15820*/  SEL R21, RZ, 0x1, P3 ;  /* 0x00000001ff157807 */ /* 0x000fe40001800000 */
[----:B------:R-:W-:Y:S02]  /*15830*/  SEL R145, R145, RZ, P3 ;  /* 0x000000ff91917207 */ /* 0x000fe40001800000 */
[----:B------:R-:W-:Y:S02]  /*15840*/  LOP3.LUT R150, R18, R21, RZ, 0x3c, !PT ;  /* 0x0000001512967212 */ /* 0x000fe400078e3cff */
[----:B--2---:R-:W-:-:S13]  /*15850*/  ISETP.NE.AND P2, PT, R0, RZ, PT ;  /* 0x000000ff0000720c */ /* 0x004fda0003f45270 */
[----:B-----5:R-:W-:Y:S05]  /*15860*/  @P2 BRA `(.L_x_2456) ;  /* 0x0000000000302947 */ /* 0x020fea0003800000 */
[----:B------:R-:W-:Y:S05]  /*15870*/  @!P0 BRA `(.L_x_2457) ;  /* 0x0000000000048947 */ /* 0x000fea0003800000 */
[----:B------:R-:W-:Y:S01]  /*15880*/  BPT.TRAP 0x1 ;  /* 0x000000040000795c */ /* 0x000fe20000300000 */
.L_x_2457:
[----:B------:R-:W-:Y:S01]  /*15890*/  IMAD R0, R145, 0x8, R22 ;  /* 0x0000000891007824 */ /* 0x000fe200078e0216 */
[----:B------:R-:W-:-:S04]  /*158a0*/  SHF.L.U32 R21, R150, 0x1f, RZ ;  /* 0x0000001f96157819 */ /* 0x000fc800000006ff */
[----:B------:R1:W2:Y:S01]  /*158b0*/  SYNCS.PHASECHK.TRANS64.TRYWAIT P3, [R0+URZ+0x31c30], R21 ;  /* 0x031c3015000075a7 */ /* 0x0002a2000806017f */
[----:B------:R-:W-:Y:S05]  /*158c0*/  @!P0 BRA `(.L_x_2458) ;  /* 0x0000000000048947 */ /* 0x000fea0003800000 */
[----:B------:R-:W-:Y:S01]  /*158d0*/  BPT.TRAP 0x1 ;  /* 0x000000040000795c */ /* 0x000fe20000300000 */
.L_x_2458:
[----:B------:R-:W-:Y:S04]  /*158e0*/  BSSY B0, `(.L_x_2456) ;  /* 0x0000004000007945 */ /* 0x000fe80003800000 */
[----:B--2---:R-:W-:Y:S05]  /*158f0*/  @P3 BRA `(.L_x_2459) ;  /* 0x0000000000083947 */ /* 0x004fea0003800000 */
[----:B------:R-:W2:Y:S02]  /*15900*/  SYNCS.PHASECHK.TRANS64.TRYWAIT P3, [R0+URZ+0x31c30], R21 ;  /* 0x031c3015000075a7 */ /* 0x000ea4000806017f */
[----:B--2---:R-:W-:Y:S05]  /*15910*/  @!P3 BRA `(.L_x_2460) ;  /* 0x0000011400b0b947 */ /* 0x004fea0003800000 */
.L_x_2459:
[----:B------:R-:W-:Y:S05]  /*15920*/  BSYNC B0 ;  /* 0x0000000000007941 */ /* 0x000fea0003800000 */
.L_x_2456:
[----:B-12---:R-:W1:Y:S02]  /*15930*/  S2R R0, SR_TID.X ;  /* 0x0000000000007919 */ /* 0x006e640000002100 */
[----:B-1----:R-:W-:Y:S02]  /*15940*/  SHF.R.U32.HI R14, RZ, 0x7, R0 ;  /* 0x00000007ff0e7819 */ /* 0x002fe40000011600 */
[----:B------:R-:W2:Y:S01]  /*15950*/  LDL R0, [R1+0xd4] ;  /* 0x0000d40001007983 */ /* 0x000ea20000100800 */
[----:B------:R-:W-:Y:S05]  /*15960*/  WARPSYNC.ALL ;  /* 0x0000000000007948 */ /* 0x000fea0003800000 */
[----:B0-----:R-:W-:Y:S01]  /*15970*/  VIADD R28, R14, 0x8 ;  /* 0x000000080e1c7836 */ /* 0x001fe20000000000 */
[----:B------:R-:W-:Y:S01]  /*15980*/  R2UR UR56, R8 ;  /* 0x00000000083872ca */ /* 0x000fe200000e0000 */
[----:B------:R-:W-:Y:S01]  /*15990*/  IMAD.MOV.U32 R27, RZ, RZ, -0x7fffffe0 ;  /* 0x80000020ff1b7424 */ /* 0x000fe200078e00ff */
[----:B------:R-:W-:Y:S01]  /*159a0*/  R2UR UR57, R9 ;  /* 0x00000000093972ca */ /* 0x000fe200000e0000 */
[----:B------:R-:W-:Y:S01]  /*159b0*/  IMAD.MOV.U32 R21, RZ, RZ, -0x7fffffe0 ;  /* 0x80000020ff157424 */ /* 0x000fe200078e00ff */
[----:B------:R0:W-:Y:S01]  /*159c0*/  BAR.SYNC.DEFER_BLOCKING R28, 0x100 ;  /* 0x0004001c0000751d */ /* 0x0001e20000010000 */
[----:B------:R-:W-:Y:S01]  /*159d0*/  IMAD.MOV.U32 R25, RZ, RZ, -0x7fffffe0 ;  /* 0x80000020ff197424 */ /* 0x000fe200078e00ff */
[C---:B------:R-:W-:Y:S01]  /*159e0*/  R2UR UR11, R27.reuse ;  /* 0x000000001b0b72ca */ /* 0x040fe200000e0000 */
[----:B------:R-:W-:Y:S01]  /*159f0*/  IMAD.MOV.U32 R97, RZ, RZ, -0x7fffffe0 ;  /* 0x80000020ff617424 */ /* 0x000fe200078e00ff */
[----:B------:R-:W-:Y:S01]  /*15a00*/  R2UR UR13, R27 ;  /* 0x000000001b0d72ca */ /* 0x000fe200000e0000 */
[----:B------:R-:W-:Y:S01]  /*15a10*/  IMAD.MOV.U32 R101, RZ, RZ, -0x7fffffe0 ;  /* 0x80000020ff657424 */ /* 0x000fe200078e00ff */
[----:B------:R-:W-:-:S02]  /*15a20*/  R2UR UR7, R21 ;  /* 0x00000000150772ca */ /* 0x000fc400000e0000 */
[C---:B------:R-:W-:Y:S02]  /*15a30*/  R2UR UR9, R25.reuse ;  /* 0x00000000190972ca */ /* 0x040fe400000e0000 */
[----:B------:R-:W-:Y:S02]  /*15a40*/  R2UR UR5, R25 ;  /* 0x00000000190572ca */ /* 0x000fe400000e0000 */
[C---:B------:R-:W-:Y:S02]  /*15a50*/  R2UR UR59, R21.reuse ;  /* 0x00000000153b72ca */ /* 0x040fe400000e0000 */
[C---:B------:R-:W-:Y:S02]  /*15a60*/  R2UR UR19, R21.reuse ;  /* 0x00000000151372ca */ /* 0x040fe400000e0000 */
[----:B0-----:R-:W-:Y:S01]  /*15a70*/  MOV R28, UR11 ;  /* 0x0000000b001c7c02 */ /* 0x001fe20008000f00 */
[----:B------:R-:W-:Y:S01]  /*15a80*/  UMOV UR11, UR13 ;  /* 0x0000000d000b7c82 */ /* 0x000fe20008000000 */
[----:B------:R-:W-:-:S02]  /*15a90*/  R2UR UR27, R21 ;  /* 0x00000000151b72ca */ /* 0x000fc400000e0000 */
[----:B------:R-:W-:Y:S01]  /*15aa0*/  MOV R30, UR7 ;  /* 0x00000007001e7c02 */ /* 0x000fe20008000f00 */
[----:B------:R-:W-:Y:S01]  /*15ab0*/  UMOV UR7, UR9 ;  /* 0x0000000900077c82 */ /* 0x000fe20008000000 */
[----:B------:R-:W-:Y:S02]  /*15ac0*/  MOV R34, UR11 ;  /* 0x0000000b00227c02 */ /* 0x000fe40008000f00 */
[----:B------:R-:W-:Y:S01]  /*15ad0*/  R2UR UR11, R97 ;  /* 0x00000000610b72ca */ /* 0x000fe200000e0000 */
[----:B------:R-:W-:Y:S01]  /*15ae0*/  WARPGROUP.ARRIVE ;  /* 0x00000000000079c5 */ /* 0x000fe20000000000 */
[----:B------:R-:W-:Y:S02]  /*15af0*/  R2UR UR9, R9 ;  /* 0x00000000090972ca */ /* 0x000fe400000e0000 */
[----:B------:R-:W-:Y:S02]  /*15b00*/  MOV R32, UR5 ;  /* 0x0000000500207c02 */ /* 0x000fe40008000f00 */
[----:B------:R-:W-:-:S02]  /*15b10*/  R2UR UR5, R21 ;  /* 0x00000000150572ca */ /* 0x000fc400000e0000 */
[C---:B------:R-:W-:Y:S02]  /*15b20*/  R2UR UR39, R21.reuse ;  /* 0x00000000152772ca */ /* 0x040fe400000e0000 */
[----:B------:R-:W-:Y:S02]  /*15b30*/  R2UR UR51, R21 ;  /* 0x00000000153372ca */ /* 0x000fe400000e0000 */
[C---:B------:R-:W-:Y:S02]  /*15b40*/  R2UR UR15, R25.reuse ;  /* 0x00000000190f72ca */ /* 0x040fe400000e0000 */
[C---:B------:R-:W-:Y:S02]  /*15b50*/  R2UR UR23, R25.reuse ;  /* 0x00000000191772ca */ /* 0x040fe400000e0000 */
[C---:B------:R-:W-:Y:S02]  /*15b60*/  R2UR UR35, R25.reuse ;  /* 0x00000000192372ca */ /* 0x040fe400000e0000 */
[----:B------:R-:W-:Y:S01]  /*15b70*/  R2UR UR43, R25 ;  /* 0x00000000192b72ca */ /* 0x000fe200000e0000 */
[----:B------:R-:W-:Y:S01]  /*15b80*/  IMAD.U32 R21, RZ, RZ, UR5 ;  /* 0x00000005ff157e24 */ /* 0x000fe2000f8e00ff */
[----:B------:R-:W-:-:S02]  /*15b90*/  R2UR UR5, R9 ;  /* 0x00000000090572ca */ /* 0x000fc400000e0000 */
[C---:B------:R-:W-:Y:S02]  /*15ba0*/  R2UR UR55, R25.reuse ;  /* 0x00000000193772ca */ /* 0x040fe400000e0000 */
[C---:B------:R-:W-:Y:S02]  /*15bb0*/  R2UR UR53, R25.reuse ;  /* 0x00000000193572ca */ /* 0x040fe400000e0000 */
[----:B------:R-:W-:Y:S01]  /*15bc0*/  R2UR UR41, R25 ;  /* 0x00000000192972ca */ /* 0x000fe200000e0000 */
[----:B------:R-:W-:Y:S01]  /*15bd0*/  IMAD.MOV.U32 R25, RZ, RZ, -0x7fffffe0 ;  /* 0x80000020ff197424 */ /* 0x000fe200078e00ff */
[C---:B------:R-:W-:Y:S02]  /*15be0*/  R2UR UR31, R27.reuse ;  /* 0x000000001b1f72ca */ /* 0x040fe400000e0000 */
[----:B------:R-:W-:Y:S02]  /*15bf0*/  R2UR UR47, R27 ;  /* 0x000000001b2f72ca */ /* 0x000fe400000e0000 */
[----:B------:R-:W-:Y:S01]  /*15c00*/  R2UR UR25, R25 ;  /* 0x00000000191972ca */ /* 0x000fe200000e0000 */
[----:B------:R-:W-:Y:S01]  /*15c10*/  IMAD.MOV.U32 R25, RZ, RZ, -0x7fffffe0 ;  /* 0x80000020ff197424 */ /* 0x000fe200078e00ff */
[----:B------:R-:W-:-:S02]  /*15c20*/  R2UR UR49, R27 ;  /* 0x000000001b3172ca */ /* 0x000fc400000e0000 */
[C---:B------:R-:W-:Y:S02]  /*15c30*/  R2UR UR45, R27.reuse ;  /* 0x000000001b2d72ca */ /* 0x040fe400000e0000 */
[----:B------:R-:W-:Y:S01]  /*15c40*/  R2UR UR37, R27 ;  /* 0x000000001b2572ca */ /* 0x000fe200000e0000 */
[----:B------:R-:W-:Y:S01]  /*15c50*/  IMAD.MOV.U32 R27, RZ, RZ, -0x7fffffe0 ;  /* 0x80000020ff1b7424 */ /* 0x000fe200078e00ff */
[----:B------:R-:W-:Y:S02]  /*15c60*/  MOV R14, UR60 ;  /* 0x0000003c000e7c02 */ /* 0x000fe40008000f00 */
[----:B------:R-:W-:Y:S02]  /*15c70*/  R2UR UR16, R8 ;  /* 0x00000000081072ca */ /* 0x000fe400000e0000 */
[----:B------:R-:W-:Y:S01]  /*15c80*/  R2UR UR29, R27 ;  /* 0x000000001b1d72ca */ /* 0x000fe200000e0000 */
[----:B------:R-:W-:Y:S01]  /*15c90*/  IMAD.MOV.U32 R27, RZ, RZ, -0x7fffffe0 ;  /* 0x80000020ff1b7424 */ /* 0x000fe200078e00ff */
[----:B------:R-:W-:Y:S01]  /*15ca0*/  R2UR UR17, R9 ;  /* 0x00000000091172ca */ /* 0x000fe200000e0000 */
[----:B--2---:R-:W-:Y:S01]  /*15cb0*/  IMAD R96, R145, 0x6c0, R0 ;  /* 0x000006c091607824 */ /* 0x004fe200078e0200 */
[----:B------:R-:W-:-:S02]  /*15cc0*/  MOV R0, UR61 ;  /* 0x0000003d00007c02 */ /* 0x000fc40008000f00 */
[----:B------:R-:W-:Y:S01]  /*15cd0*/  R2UR UR61, R27 ;  /* 0x000000001b3d72ca */ /* 0x000fe200000e0000 */
        /* <DEDUP_REMOVED lines=22> */
[C---:B------:R-:W-:Y:S01]  /*15e40*/  VIADD R26, R96.reuse, 0x280 ;  /* 0x00000280601a7836 */ /* 0x040fe20000000000 */
[----:B------:R-:W-:Y:S01]  /*15e50*/  MOV R29, UR10 ;  /* 0x0000000a001d7c02 */ /* 0x000fe20008000f00 */
[----:B------:R-:W-:Y:S01]  /*15e60*/  UMOV UR10, UR12 ;  /* 0x0000000c000a7c82 */ /* 0x000fe20008000000 */
[----:B------:R-:W-:Y:S01]  /*15e70*/  MOV R31, UR6 ;  /* 0x00000006001f7c02 */ /* 0x000fe20008000f00 */
[----:B------:R-:W-:Y:S01]  /*15e80*/  UMOV UR6, UR8 ;  /* 0x0000000800067c82 */ /* 0x000fe20008000000 */
[----:B------:R-:W-:Y:S01]  /*15e90*/  MOV R35, UR10 ;  /* 0x0000000a00237c02 */ /* 0x000fe20008000f00 */
[----:B------:R-:W-:Y:S01]  /*15ea0*/  IMAD.MOV.U32 R27, RZ, RZ, -0x7fffffe0 ;  /* 0x80000020ff1b7424 */ /* 0x000fe200078e00ff */
[C---:B------:R-:W-:Y:S01]  /*15eb0*/  R2UR UR10, R96.reuse ;  /* 0x00000000600a72ca */ /* 0x040fe200000e0000 */
[----:B------:R-:W-:Y:S01]  /*15ec0*/  VIADD R100, R96, 0x3c2 ;  /* 0x000003c260647836 */ /* 0x000fe20000000000 */
[----:B------:R-:W-:-:S02]  /*15ed0*/  R2UR UR8, R8 ;  /* 0x00000000080872ca */ /* 0x000fc400000e0000 */
[----:B------:R-:W-:Y:S01]  /*15ee0*/  R2UR UR26, R20 ;  /* 0x00000000141a72ca */ /* 0x000fe200000e0000 */
[----:B------:R-:W-:Y:S01]  /*15ef0*/  VIADD R20, R96, 0x102 ;  /* 0x0000010260147836 */ /* 0x000fe20000000000 */
[----:B------:R-:W-:Y:S02]  /*15f00*/  MOV R33, UR4 ;  /* 0x0000000400217c02 */ /* 0x000fe40008000f00 */
        /* <DEDUP_REMOVED lines=9> */
[----:B------:R-:W-:Y:S01]  /*15fa0*/  VIADD R20, R96, 0x240 ;  /* 0x0000024060147836 */ /* 0x000fe20000000000 */
[----:B------:R-:W-:Y:S01]  /*15fb0*/  R2UR UR11, R34 ;  /* 0x00000000220b72ca */ /* 0x000fe200000e0000 */
[----:B------:R-:W-:Y:S01]  /*15fc0*/  VIADD R24, R96, 0x142 ;  /* 0x0000014260187836 */ /* 0x000fe20000000000 */
[----:B------:R-:W-:-:S02]  /*15fd0*/  R2UR UR10, R35 ;  /* 0x00000000230a72ca */ /* 0x000fc400000e0000 */
[----:B------:R-:W-:Y:S02]  /*15fe0*/  R2UR UR4, R20 ;  /* 0x00000000140472ca */ /* 0x000fe400000e0000 */
[----:B------:R-:W-:Y:S02]  /*15ff0*/  R2UR UR8, R8 ;  /* 0x00000000080872ca */ /* 0x000fe400000e0000 */
[----:B------:R-:W-:Y:S02]  /*16000*/  R2UR UR9, R9 ;  /* 0x00000000090972ca */ /* 0x000fe400000e0000 */
[----:B------:R-:W-:Y:S01]  /*16010*/  R2UR UR42, R24 ;  /* 0x00000000182a72ca */ /* 0x000fe200000e0000 */
[----:B------:R-:W-:Y:S01]  /*16020*/  VIADD R24, R96, 0x202 ;  /* 0x0000020260187836 */ /* 0x000fe20000000000 */
[----:B------:R-:W-:Y:S01]  /*16030*/  R2UR UR44, R26 ;  /* 0x000000001a2c72ca */ /* 0x000fe200000e0000 */
[----:B------:R-:W-:Y:S01]  /*16040*/  VIADD R26, R96, 0x380 ;  /* 0x00000380601a7836 */ /* 0x000fe20000000000 */
[----:B------:R-:W-:-:S02]  /*16050*/  MOV R97, UR61 ;  /* 0x0000003d00617c02 */ /* 0x000fc40008000f00 */
        /* <DEDUP_REMOVED lines=12> */
[----:B------:R-:W-:-:S02]  /*16120*/  R2UR UR21, R27 ;  /* 0x000000001b1572ca */ /* 0x000fc400000e0000 */
[----:B------:R-:W-:Y:S01]  /*16130*/  R2UR UR40, R24 ;  /* 0x00000000182872ca */ /* 0x000fe200000e0000 */
[----:B------:R-:W-:Y:S01]  /*16140*/  VIADD R24, R96, 0x3c0 ;  /* 0x000003c060187836 */ /* 0x000fe20000000000 */
[----:B------:R-:W-:Y:S01]  /*16150*/  R2UR UR60, R26 ;  /* 0x000000001a3c72ca */ /* 0x000fe200000e0000 */
[----:B------:R-:W-:-:S03]  /*16160*/  VIADD R26, R96, 0x2c2 ;  /* 0x000002c2601a7836 */ /* 0x000fc60000000000 */
[----:B------:R-:W-:Y:S01]  /*16170*/  R2UR UR24, R24 ;  /* 0x00000000181872ca */ /* 0x000fe200000e0000 */
[----:B------:R-:W-:-:S08]  /*16180*/  VIADD R24, R96, 0x440 ;  /* 0x0000044060187836 */ /* 0x000fd00000000000 */
[----:B------:R-:W-:Y:S02]  /*16190*/  MOV R102, UR60 ;  /* 0x0000003c00667c02 */ /* 0x000fe40008000f00 */
[----:B------:R-:W-:Y:S01]  /*161a0*/  R2UR UR60, R26 ;  /* 0x000000001a3c72ca */ /* 0x000fe200000e0000 */
[----:B------:R-:W-:Y:S01]  /*161b0*/  VIADD R26, R96, 0x342 ;  /* 0x00000342601a7836 */ /* 0x000fe20000000000 */
[----:B------:R-:W-:Y:S02]  /*161c0*/  WARPGROUP.DEPBAR.LE gsb0, 0x0 ;  /* 0x00008000000079c5 */ /* 0x000fe40000010000 */
[----:B------:R-:W-:Y:S02]  /*161d0*/  WARPGROUP.ARRIVE ;  /* 0x00000000000079c5 */ /* 0x000fe40000000000 */
[----:B------:R-:W-:-:S04]  /*161e0*/  R2UR UR20, R26 ;  /* 0x000000001a1472ca */ /* 0x000fc800000e0000 */
[----:B------:R-:W-:Y:S01]  /*161f0*/  HGMMA.64x16x16.F32 R80, gdesc[UR4], RZ, !UPT, gsb0 ;  /* 0x00200000045079f0 */ /* 0x000fe2000c0008ff */
[----:B------:R-:W-:Y:S02]  /*16200*/  R2UR UR5, R32 ;  /* 0x00000000200572ca */ /* 0x000fe400000e0000 */
[----:B------:R-:W-:Y:S02]  /*16210*/  R2UR UR4, R33 ;  /* 0x00000000210472ca */ /* 0x000fe400000e0000 */
        /* <DEDUP_REMOVED lines=14> */
[----:B------:R-:W-:-:S02]  /*16300*/  IMAD.MOV.U32 R25, RZ, RZ, -0x7fffffe0 ;  /* 0x80000020ff197424 */ /* 0x000fc400078e00ff */
[----:B------:R-:W-:Y:S01]  /*16310*/  MOV R103, UR58 ;  /* 0x0000003a00677c02 */ /* 0x000fe20008000f00 */
[----:B------:R-:W-:Y:S01]  /*16320*/  UMOV UR58, UR4 ;  /* 0x00000004003a7c82 */ /* 0x000fe20008000000 */
[----:B------:R-:W-:Y:S01]  /*16330*/  MOV R104, UR59 ;  /* 0x0000003b00687c02 */ /* 0x000fe20008000f00 */
[----:B------:R-:W-:Y:S01]  /*16340*/  UMOV UR59, UR5 ;  /* 0x00000005003b7c82 */ /* 0x000fe20008000000 */
[C---:B------:R-:W-:Y:S02]  /*16350*/  R2UR UR4, R8.reuse ;  /* 0x00000000080472ca */ /* 0x040fe400000e0000 */
[C---:B------:R-:W-:Y:S02]  /*16360*/  R2UR UR5, R9.reuse ;  /* 0x00000000090572ca */ /* 0x040fe400000e0000 */
[----:B------:R-:W-:Y:S01]  /*16370*/  IMAD.U32 R98, RZ, RZ, UR12 ;  /* 0x0000000cff627e24 */ /* 0x000fe2000f8e00ff */
[----:B------:R-:W-:Y:S01]  /*16380*/  R2UR UR12, R8 ;  /* 0x00000000080c72ca */ /* 0x000fe200000e0000 */
[----:B------:R-:W-:Y:S01]  /*16390*/  IMAD.U32 R99, RZ, RZ, UR13 ;  /* 0x0000000dff637e24 */ /* 0x000fe2000f8e00ff */
[----:B------:R-:W-:-:S02]  /*163a0*/  R2UR UR13, R9 ;  /* 0x00000000090d72ca */ /* 0x000fc400000e0000 */
[----:B------:R-:W-:Y:S01]  /*163b0*/  R2UR UR32, R24 ;  /* 0x00000000182072ca */ /* 0x000fe200000e0000 */
[----:B------:R-:W-:Y:S01]  /*163c0*/  VIADD R24, R96, 0x382 ;  /* 0x0000038260187836 */ /* 0x000fe20000000000 */
[----:B------:R-:W-:Y:S01]  /*163d0*/  R2UR UR33, R25 ;  /* 0x00000000192172ca */ /* 0x000fe200000e0000 */
[----:B------:R-:W-:Y:S01]  /*163e0*/  IMAD.MOV.U32 R25, RZ, RZ, -0x7fffffe0 ;  /* 0x80000020ff197424 */ /* 0x000fe200078e00ff */
        /* <DEDUP_REMOVED lines=10> */
[----:B------:R-:W-:Y:S01]  /*16490*/  UMOV UR56, UR40 ;  /* 0x0000002800387c82 */ /* 0x000fe20008000000 */
[----:B------:R-:W-:Y:S01]  /*164a0*/  UMOV UR57, UR41 ;  /* 0x0000002900397c82 */ /* 0x000fe20008000000 */
[C---:B------:R-:W-:Y:S01]  /*164b0*/  R2UR UR40, R6.reuse ;  /* 0x00000000062872ca */ /* 0x040fe200000e0000 */
[----:B------:R-:W-:Y:S01]  /*164c0*/  UMOV UR58, UR48 ;  /* 0x00000030003a7c82 */ /* 0x000fe20008000000 */
[C---:B------:R-:W-:Y:S01]  /*164d0*/  R2UR UR41, R7.reuse ;  /* 0x00000000072972ca */ /* 0x040fe200000e0000 */
[----:B------:R-:W-:Y:S01]  /*164e0*/  UMOV UR59, UR49 ;  /* 0x00000031003b7c82 */ /* 0x000fe20008000000 */
[----:B------:R-:W-:Y:S02]  /*164f0*/  R2UR UR48, R6 ;  /* 0x00000000063072ca */ /* 0x000fe400000e0000 */
[----:B------:R-:W-:Y:S01]  /*16500*/  R2UR UR49, R7 ;  /* 0x00000000073172ca */ /* 0x000fe200000e0000 */
        /* <DEDUP_REMOVED lines=51> */
[----:B------:R-:W-:Y:S01]  /*16840*/  UMOV UR22, UR28 ;  /* 0x0000001c00167c82 */ /* 0x000fe20008000000 */
[----:B------:R-:W-:Y:S01]  /*16850*/  UMOV UR23, UR29 ;  /* 0x0000001d00177c82 */ /* 0x000fe20008000000 */
[----:B------:R-:W-:Y:S02]  /*16860*/  R2UR UR28, R6 ;  /* 0x00000000061c72ca */ /* 0x000fe400000e0000 */
[----:B------:R-:W-:Y:S02]  /*16870*/  R2UR UR29, R7 ;  /* 0x00000000071d72ca */ /* 0x000fe400000e0000 */
[----:B------:R-:W-:Y:S02]  /*16880*/  R2UR UR20, R10 ;  /* 0x000000000a1472ca */ /* 0x000fe400000e0000 */
[----:B------:R-:W-:Y:S01]  /*16890*/  R2UR UR21, R11 ;  /* 0x000000000b1572ca */ /* 0x000fe200000e0000 */
[----:B------:R-:W-:-:S02]  /*168a0*/  WARPGROUP.DEPBAR.LE gsb0, 0x0 ;  /* 0x00008000000079c5 */ /* 0x000fc40000010000 */
[----:B------:R-:W-:-:S06]  /*168b0*/  WARPGROUP.ARRIVE ;  /* 0x00000000000079c5 */ /* 0x000fcc0000000000 */
[----:B------:R-:W-:Y:S01]  /*168c0*/  HGMMA.64x16x16.F32 R80, gdesc[UR24], R80, gsb0 ;  /* 0x00200000185079f0 */ /* 0x000fe20008000850 */
        /* <DEDUP_REMOVED lines=8> */
[----:B------:R-:W-:-:S07]  /*16950*/  R2UR UR29, R13 ;  /* 0x000000000d1d72ca */ /* 0x000fce00000e0000 */
[----:B------:R-:W-:Y:S02]  /*16960*/  MOV R101, UR30 ;  /* 0x0000001e00657c02 */ /* 0x000fe40008000f00 */
[----:B------:R-:W-:Y:S02]  /*16970*/  MOV R100, UR31 ;  /* 0x0000001f00647c02 */ /* 0x000fe40008000f00 */
[----:B------:R-:W-:Y:S01]  /*16980*/  R2UR UR30, R20 ;  /* 0x00000000141e72ca */ /* 0x000fe200000e0000 */
[----:B------:R-:W-:Y:S01]  /*16990*/  VIADD R20, R96, 0x4c0 ;  /* 0x000004c060147836 */ /* 0x000fe20000000000 */
[----:B------:R-:W-:Y:S01]  /*169a0*/  R2UR UR31, R21 ;  /* 0x00000000151f72ca */ /* 0x000fe200000e0000 */
[----:B------:R-:W-:Y:S01]  /*169b0*/  IMAD.MOV.U32 R21, RZ, RZ, -0x7fffffe0 ;  /* 0x80000020ff157424 */ /* 0x000fe200078e00ff */
[----:B------:R-:W-:Y:S02]  /*169c0*/  WARPGROUP.DEPBAR.LE gsb0, 0x0 ;  /* 0x00008000000079c5 */ /* 0x000fe40000010000 */
        /* <DEDUP_REMOVED lines=17> */
[----:B------:R-:W-:Y:S01]  /*16ae0*/  VIADD R20, R96, 0x540 ;  /* 0x0000054060147836 */ /* 0x000fe20000000000 */
[----:B------:R-:W-:Y:S01]  /*16af0*/  R2UR UR27, R21 ;  /* 0x00000000151b72ca */ /* 0x000fe200000e0000 */
[----:B------:R-:W-:Y:S01]  /*16b00*/  IMAD.MOV.U32 R21, RZ, RZ, -0x7fffffe0 ;  /* 0x80000020ff157424 */ /* 0x000fe200078e00ff */
[----:B------:R-:W-:-:S03]  /*16b10*/  R2UR UR37, R11 ;  /* 0x000000000b2572ca */ /* 0x000fc600000e0000 */
[----:B------:R-:W-:Y:S01]  /*16b20*/  MOV R110, UR38 ;  /* 0x00000026006e7c02 */ /* 0x000fe20008000f00 */
[----:B------:R-:W-:Y:S01]  /*16b30*/  UMOV UR38, UR8 ;  /* 0x0000000800267c82 */ /* 0x000fe20008000000 */
[----:B------:R-:W-:Y:S01]  /*16b40*/  MOV R109, UR39 ;  /* 0x00000027006d7c02 */ /* 0x000fe20008000f00 */
[----:B------:R-:W-:Y:S01]  /*16b50*/  UMOV UR39, UR9 ;  /* 0x0000000900277c82 */ /* 0x000fe20008000000 */
[----:B------:R-:W-:Y:S02]  /*16b60*/  R2UR UR8, R10 ;  /* 0x000000000a0872ca */ /* 0x000fe400000e0000 */
[----:B------:R-:W-:Y:S01]  /*16b70*/  MOV R112, UR26 ;  /* 0x0000001a00707c02 */ /* 0x000fe20008000f00 */
[----:B------:R-:W-:Y:S01]  /*16b80*/  UMOV UR26, UR60 ;  /* 0x0000003c001a7c82 */ /* 0x000fe20008000000 */
[----:B------:R-:W-:Y:S01]  /*16b90*/  MOV R111, UR27 ;  /* 0x0000001b006f7c02 */ /* 0x000fe20008000f00 */
[----:B------:R-:W-:Y:S01]  /*16ba0*/  UMOV UR27, UR61 ;  /* 0x0000003d001b7c82 */ /* 0x000fe20008000000 */
[----:B------:R-:W-:Y:S01]  /*16bb0*/  R2UR UR61, R97 ;  /* 0x00000000613d72ca */ /* 0x000fe200000e0000 */
[----:B------:R-:W-:Y:S01]  /*16bc0*/  IMAD.MOV.U32 R97, RZ, RZ, -0x7fffffe0 ;  /* 0x80000020ff617424 */ /* 0x000fe200078e00ff */
[----:B------:R-:W-:-:S02]  /*16bd0*/  R2UR UR60, R102 ;  /* 0x00000000663c72ca */ /* 0x000fc400000e0000 */
[----:B------:R-:W-:Y:S01]  /*16be0*/  R2UR UR9, R11 ;  /* 0x000000000b0972ca */ /* 0x000fe200000e0000 */
[----:B------:R-:W-:Y:S02]  /*16bf0*/  WARPGROUP.DEPBAR.LE gsb0, 0x0 ;  /* 0x00008000000079c5 */ /* 0x000fe40000010000 */
[----:B------:R-:W-:-:S06]  /*16c00*/  WARPGROUP.ARRIVE ;  /* 0x00000000000079c5 */ /* 0x000fcc0000000000 */
[----:B------:R-:W-:Y:S01]  /*16c10*/  HGMMA.64x16x16.F32 R48, gdesc[UR40], R48, gsb0 ;  /* 0x00200000283079f0 */ /* 0x000fe20008000830 */
[----:B------:R-:W-:Y:S01]  /*16c20*/  R2UR UR40, R12 ;  /* 0x000000000c2872ca */ /* 0x000fe200000e0000 */
[----:B------:R-:W-:Y:S01]  /*16c30*/  UMOV UR42, UR22 ;  /* 0x00000016002a7c82 */ /* 0x000fe20008000000 */
[----:B------:R-:W-:Y:S01]  /*16c40*/  R2UR UR41, R13 ;  /* 0x000000000d2972ca */ /* 0x000fe200000e0000 */
[----:B------:R-:W-:Y:S01]  /*16c50*/  UMOV UR43, UR23 ;  /* 0x00000017002b7c82 */ /* 0x000fe20008000000 */
[----:B------:R-:W-:Y:S01]  /*16c60*/  R2UR UR22, R20 ;  /* 0x00000000141672ca */ /* 0x000fe200000e0000 */
[----:B------:R-:W-:Y:S01]  /*16c70*/  VIADD R20, R96, 0x580 ;  /* 0x0000058060147836 */ /* 0x000fe20000000000 */
[----:B------:R-:W-:Y:S01]  /*16c80*/  R2UR UR23, R21 ;  /* 0x00000000151772ca */ /* 0x000fe200000e0000 */
[----:B------:R-:W-:-:S10]  /*16c90*/  IMAD.MOV.U32 R21, RZ, RZ, -0x7fffffe0 ;  /* 0x80000020ff157424 */ /* 0x000fd400078e00ff */
[----:B------:R-:W-:Y:S02]  /*16ca0*/  MOV R114, UR22 ;  /* 0x0000001600727c02 */ /* 0x000fe40008000f00 */
[----:B------:R-:W-:Y:S02]  /*16cb0*/  MOV R113, UR23 ;  /* 0x0000001700717c02 */ /* 0x000fe40008000f00 */
[----:B------:R-:W-:Y:S02]  /*16cc0*/  R2UR UR22, R98 ;  /* 0x00000000621672ca */ /* 0x000fe400000e0000 */
        /* <DEDUP_REMOVED lines=8> */
[----:B------:R-:W-:Y:S02]  /*16d50*/  R2UR UR16, R10 ;  /* 0x000000000a1072ca */ /* 0x000fe400000e0000 */
[----:B------:R-:W-:Y:S01]  /*16d60*/  R2UR UR17, R11 ;  /* 0x000000000b1172ca */ /* 0x000fe200000e0000 */
[----:B------:R-:W-:Y:S02]  /*16d70*/  WARPGROUP.DEPBAR.LE gsb0, 0x0 ;  /* 0x00008000000079c5 */ /* 0x000fe40000010000 */
[----:B------:R-:W-:-:S06]  /*16d80*/  WARPGROUP.ARRIVE ;  /* 0x00000000000079c5 */ /* 0x000fcc0000000000 */
[----:B------:R-:W-:Y:S01]  /*16d90*/  HGMMA.64x16x16.F32 R32, gdesc[UR48], R32, gsb0 ;  /* 0x00200000302079f0 */ /* 0x000fe20008000820 */
[----:B------:R-:W-:Y:S01]  /*16da0*/  UMOV UR50, UR4 ;  /* 0x0000000400327c82 */ /* 0x000fe20008000000 */
[----:B------:R-:W-:Y:S01]  /*16db0*/  UMOV UR51, UR5 ;  /* 0x0000000500337c82 */ /* 0x000fe20008000000 */
[C---:B------:R-:W-:Y:S02]  /*16dc0*/  R2UR UR4, R12.reuse ;  /* 0x000000000c0472ca */ /* 0x040fe400000e0000 */
[C---:B------:R-:W-:Y:S02]  /*16dd0*/  R2UR UR5, R13.reuse ;  /* 0x000000000d0572ca */ /* 0x040fe400000e0000 */
[----:B------:R-:W-:Y:S02]  /*16de0*/  R2UR UR48, R12 ;  /* 0x000000000c3072ca */ /* 0x000fe400000e0000 */
[----:B------:R-:W-:Y:S01]  /*16df0*/  R2UR UR49, R13 ;  /* 0x000000000d3172ca */ /* 0x000fe200000e0000 */
[----:B------:R-:W-:-:S02]  /*16e00*/  WARPGROUP.DEPBAR.LE gsb0, 0x0 ;  /* 0x00008000000079c5 */ /* 0x000fc40000010000 */
        /* <DEDUP_REMOVED lines=11> */
[C---:B------:R-:W-:Y:S01]  /*16ec0*/  R2UR UR28, R10.reuse ;  /* 0x000000000a1c72ca */ /* 0x040fe200000e0000 */
[----:B------:R-:W-:Y:S01]  /*16ed0*/  UMOV UR30, UR12 ;  /* 0x0000000c001e7c82 */ /* 0x000fe20008000000 */
[C---:B------:R-:W-:Y:S01]  /*16ee0*/  R2UR UR29, R11.reuse ;  /* 0x000000000b1d72ca */ /* 0x040fe200000e0000 */
        /* <DEDUP_REMOVED lines=170> */
[----:B------:R-:W-:Y:S01]  /*17990*/  VIADD R96, R96, 0x682 ;  /* 0x0000068260607836 */ /* 0x000fe20000000000 */
        /* <DEDUP_REMOVED lines=49> */
[----:B------:R-:W-:Y:S05]  /*17cb0*/  @P2 BRA `(.L_x_2461) ;  /* 0x0000000000302947 */ /* 0x000fea0003800000 */
[----:B------:R-:W-:Y:S05]  /*17cc0*/  @!P0 BRA `(.L_x_2462) ;  /* 0x0000000000048947 */ /* 0x000fea0003800000 */
[----:B------:R-:W-:Y:S01]  /*17cd0*/  BPT.TRAP 0x1 ;  /* 0x000000040000795c */ /* 0x000fe20000300000 */
.L_x_2462:
[----:B------:R-:W-:Y:S01]  /*17ce0*/  SHF.L.U32 R0, R18, 0x1f, RZ ;  /* 0x0000001f12007819 */ /* 0x000fe200000006ff */
[----:B------:R-:W-:-:S04]  /*17cf0*/  IMAD R14, R19, 0x8, R22 ;  /* 0x00000008130e7824 */ /* 0x000fc800078e0216 */
[----:B------:R0:W1:Y:S01]  /*17d00*/  SYNCS.PHASECHK.TRANS64.TRYWAIT P2, [R14+URZ+0x31c50], R0 ;  /* 0x031c50000e0075a7 */ /* 0x000062000804017f */
[----:B------:R-:W-:Y:S05]  /*17d10*/  @!P0 BRA `(.L_x_2463) ;  /* 0x0000000000048947 */ /* 0x000fea0003800000 */
[----:B------:R-:W-:Y:S01]  /*17d20*/  BPT.TRAP 0x1 ;  /* 0x000000040000795c */ /* 0x000fe20000300000 */
.L_x_2463:
[----:B------:R-:W-:Y:S04]  /*17d30*/  BSSY B0, `(.L_x_2461) ;  /* 0x0000004000007945 */ /* 0x000fe80003800000 */
[----:B-1----:R-:W-:Y:S05]  /*17d40*/  @P2 BRA `(.L_x_2464) ;  /* 0x0000000000082947 */ /* 0x002fea0003800000 */
[----:B------:R-:W1:Y:S02]  /*17d50*/  SYNCS.PHASECHK.TRANS64.TRYWAIT P2, [R14+URZ+0x31c50], R0 ;  /* 0x031c50000e0075a7 */ /* 0x000e64000804017f */
[----:B-1----:R-:W-:Y:S05]  /*17d60*/  @!P2 BRA `(.L_x_2465) ;  /* 0x000000f000b0a947 */ /* 0x002fea0003800000 */
.L_x_2464:
[----:B------:R-:W-:Y:S05]  /*17d70*/  BSYNC B0 ;  /* 0x0000000000007941 */ /* 0x000fea0003800000 */
.L_x_2461:
[----:B------:R-:W2:Y:S01]  /*17d80*/  LDL.LU R108, [R1+0x18] ;  /* 0x00001800016c7983 */ /* 0x000ea20000300800 */
[----:B01----:R-:W-:Y:S01]  /*17d90*/  FMNMX.FTZ R0, R88, R16, !PT ;  /* 0x0000001058007209 */ /* 0x003fe20007810000 */
[----:B------:R-:W-:Y:S05]  /*17da0*/  WARPSYNC.ALL ;  /* 0x0000000000007948 */ /* 0x000fea0003800000 */
[----:B------:R-:W-:Y:S01]  /*17db0*/  FMNMX.FTZ R0, R89, R0, !PT ;  /* 0x0000000059007209 */ /* 0x000fe20007810000 */
[----:B------:R-:W-:Y:S01]  /*17dc0*/  ULDC UR4, c[0x0][0x988] ;  /* 0x0002620000047ab9 */ /* 0x000fe20000000800 */
[----:B------:R-:W-:Y:S02]  /*17dd0*/  STL [R1+0x158], R2 ;  /* 0x0001580201007387 */ /* 0x000fe40000100800 */
        /* <DEDUP_REMOVED lines=36> */
[----:B------:R-:W-:-:S04]  /*18020*/  IMAD.U32 R0, RZ, RZ, UR4 ;  /* 0x00000004ff007e24 */ /* 0x000fc8000f8e00ff */
[----:B------:R-:W0:Y:S02]  /*18030*/  SHFL.BFLY PT, R20, R14, 0x1, 0x1f ;  /* 0x0c201f000e147f89 */ /* 0x000e2400000e0000 */
[----:B0-----:R-:W-:-:S05]  /*18040*/  FMNMX.FTZ R20, R14, R20, !PT ;  /* 0x000000140e147209 */ /* 0x001fca0007810000 */
[C---:B------:R-:W-:Y:S01]  /*18050*/  FMUL.FTZ R103, R20.reuse, R0 ;  /* 0x0000000014677220 */ /* 0x040fe20000410000 */
[----:B------:R-:W-:-:S03]  /*18060*/  FADD.FTZ R96, -R20, R16 ;  /* 0x0000001014607221 */ /* 0x000fc60000010100 */
[-CC-:B------:R-:W-:Y:S01]  /*18070*/  FFMA.FTZ R101, R28, R0.reuse, -R103.reuse ;  /* 0x000000001c657223 */ /* 0x180fe20000010867 */
[-CC-:B------:R-:W-:Y:S01]  /*18080*/  FFMA.FTZ R18, R92, R0.reuse, -R103.reuse ;  /* 0x000000005c127223 */ /* 0x180fe20000010867 */
[----:B------:R-:W3:Y:S01]  /*18090*/  LDL R28, [R1+0xd8] ;  /* 0x0000d800011c7983 */ /* 0x000ee20000100800 */
[-CC-:B------:R-:W-:Y:S01]  /*180a0*/  FFMA.FTZ R14, R88, R0.reuse, -R103.reuse ;  /* 0x00000000580e7223 */ /* 0x180fe20000010867 */
        /* <DEDUP_REMOVED lines=39> */
[C---:B0-----:R-:W-:Y:S01]  /*18320*/  FADD.FTZ R24, R16.reuse, R24 ;  /* 0x0000001810187221 */ /* 0x041fe20000010000 */
[----:B------:R-:W-:Y:S02]  /*18330*/  F2FP.F16.F32.PACK_AB R16, R16, R14 ;  /* 0x0000000e1010723e */ /* 0x000fe400000000ff */
        /* <DEDUP_REMOVED lines=31> */
[----:B------:R-:W0:Y:S03]  /*18530*/  MUFU.EX2 R104, R104 ;  /* 0x0000006800687308 */ /* 0x000e260000000800 */
[----:B------:R-:W-:-:S04]  /*18540*/  FMNMX.FTZ R14, R39, R14, !PT ;  /* 0x0000000e270e7209 */ /* 0x000fc80007810000 */
[----:B------:R-:W-:-:S04]  /*18550*/  FMNMX.FTZ R14, R26, R14, !PT ;  /* 0x0000000e1a0e7209 */ /* 0x000fc80007810000 */
[----:B------:R-:W-:Y:S01]  /*18560*/  FMNMX.FTZ R14, R27, R14, !PT ;  /* 0x0000000e1b0e7209 */ /* 0x000fe20007810000 */
[----:B------:R-:W-:-:S03]  /*18570*/  FADD.FTZ R24, R18, R24 ;  /* 0x0000001812187221 */ /* 0x000fc60000010000 */
[----:B------:R-:W-:-:S04]  /*18580*/  FMNMX.FTZ R14, R30, R14, !PT ;  /* 0x0000000e1e0e7209 */ /* 0x000fc80007810000 */
[----:B------:R-:W-:Y:S01]  /*18590*/  FMNMX.FTZ R14, R31, R14, !PT ;  /* 0x0000000e1f0e7209 */ /* 0x000fe20007810000 */
[----:B0-----:R-:W-:-:S04]  /*185a0*/  FADD.FTZ R2, R104, R24 ;  /* 0x0000001868027221 */ /* 0x001fc80000010000 */
[----:B------:R-:W0:Y:S02]  /*185b0*/  SHFL.BFLY PT, R24, R14, 0x2, 0x1f ;  /* 0x0c401f000e187f89 */ /* 0x000e2400000e0000 */
[----:B0-----:R-:W-:-:S05]  /*185c0*/  FMNMX.FTZ R14, R14, R24, !PT ;  /* 0x000000180e0e7209 */ /* 0x001fca0007810000 */
[----:B------:R-:W0:Y:S02]  /*185d0*/  SHFL.BFLY PT, R24, R14, 0x1, 0x1f ;  /* 0x0c201f000e187f89 */ /* 0x000e2400000e0000 */
[----:B0-----:R-:W-:Y:S01]  /*185e0*/  FMNMX.FTZ R14, R14, R24, !PT ;  /* 0x000000180e0e7209 */ /* 0x001fe20007810000 */
[----:B------:R-:W-:-:S05]  /*185f0*/  VIADD R24, R22, 0x200 ;  /* 0x0000020016187836 */ /* 0x000fca0000000000 */
[----:B------:R-:W-:-:S04]  /*18600*/  SHF.R.U32.HI R24, RZ, 0x4, R24 ;  /* 0x00000004ff187819 */ /* 0x000fc80000011618 */
[----:B------:R-:W-:-:S04]  /*18610*/  LOP3.LUT R24, R24, 0x3fff, RZ, 0xc0, !PT ;  /* 0x00003fff18187812 */ /* 0x000fc800078ec0ff */
[----:B------:R-:W-:Y:S01]  /*18620*/  LOP3.LUT R24, R24, 0x2400000, RZ, 0xfc, !PT ;  /* 0x0240000018187812 */ /* 0x000fe200078efcff */
[----:B------:R-:W-:-:S04]  /*18630*/  FMUL.FTZ R25, R14, R0 ;  /* 0x000000000e197220 */ /* 0x000fc80000410000 */
[----:B------:R-:W-:Y:S02]  /*18640*/  IMAD R24, R19, 0x6c0, R24 ;  /* 0x000006c013187824 */ /* 0x000fe400078e0218 */
[----:B------:R-:W-:Y:S02]  /*18650*/  FFMA.FTZ R127, R26, R0, -R25 ;  /* 0x000000001a7f7223 */ /* 0x000fe40000010819 */
        /* <DEDUP_REMOVED lines=11> */
[----:B------:R-:W-:Y:S01]  /*18710*/  R2UR UR6, R24 ;  /* 0x00000000180672ca */ /* 0x000fe200000e0000 */
[-CC-:B------:R-:W-:Y:S01]  /*18720*/  FFMA.FTZ R90, R90, R0.reuse, -R25.reuse ;  /* 0x000000005a5a7223 */ /* 0x180fe20000010819 */
[-CC-:B------:R-:W-:Y:S02]  /*18730*/  FFMA.FTZ R91, R91, R0.reuse, -R25.reuse ;  /* 0x000000005b5b7223 */ /* 0x180fe40000010819 */
[----:B------:R-:W-:Y:S01]  /*18740*/  R2UR UR30, R26 ;  /* 0x000000001a1e72ca */ /* 0x000fe200000e0000 */
[----:B------:R-:W-:Y:S02]  /*18750*/  VIADD R26, R24, 0x1c0 ;  /* 0x000001c0181a7836 */ /* 0x000fe40000000000 */
        /* <DEDUP_REMOVED lines=34> */
[----:B------:R-:W-:Y:S01]  /*18980*/  IMAD.MOV.U32 R25, RZ, RZ, -0x7fffffe0 ;  /* 0x80000020ff197424 */ /* 0x000fe200078e00ff */
[----:B------:R-:W-:Y:S02]  /*18990*/  F2FP.F16.F32.PACK_AB R18, R104, R18 ;  /* 0x000000126812723e */ /* 0x000fe400000000ff */
[----:B------:R-:W-:Y:S02]  /*189a0*/  R2UR UR38, R24 ;  /* 0x00000000182672ca */ /* 0x000fe400000e0000 */
[C---:B------:R-:W-:Y:S01]  /*189b0*/  R2UR UR7, R25.reuse ;  /* 0x00000000190772ca */ /* 0x040fe200000e0000 */
[----:B------:R-:W2:Y:S01]  /*189c0*/  LDL.LU R24, [R1+0x48] ;  /* 0x0000480001187983 */ /* 0x000ea20000300800 */
[----:B------:R-:W-:Y:S02]  /*189d0*/  R2UR UR39, R25 ;  /* 0x00000000192772ca */ /* 0x000fe400000e0000 */
[----:B---3--:R-:W-:Y:S01]  /*189e0*/  LOP3.LUT R104, R28, 0x10000, RZ, 0xfc, !PT ;  /* 0x000100001c687812 */ /* 0x008fe200078efcff */
[----:B------:R-:W2:Y:S04]  /*189f0*/  LDL.LU R25, [R1+0x4c] ;  /* 0x00004c0001197983 */ /* 0x000ea80000300800 */
        /* <DEDUP_REMOVED lines=32> */
[----:B------:R-:W2:Y:S01]  /*18c00*/  LDL.LU R71, [R1+0x34] ;  /* 0x0000340001477983 */ /* 0x000ea20000300800 */
[----:B------:R-:W-:-:S02]  /*18c10*/  IMAD.MOV.U32 R27, RZ, RZ, -0x7fffffe0 ;  /* 0x80000020ff1b7424 */ /* 0x000fc400078e00ff */
[----:B------:R-:W-:Y:S01]  /*18c20*/  IMAD.MOV.U32 R105, RZ, RZ, -0x3ffffff0 ;  /* 0xc0000010ff697424 */ /* 0x000fe200078e00ff */
[----:B------:R-:W-:Y:S01]  /*18c30*/  R2UR UR34, R26 ;  /* 0x000000001a2272ca */ /* 0x000fe200000e0000 */
[----:B------:R-:W-:Y:S01]  /*18c40*/  IMAD.MOV.U32 R26, RZ, RZ, R106 ;  /* 0x000000ffff1a7224 */ /* 0x000fe200078e006a */
[C---:B------:R-:W-:Y:S01]  /*18c50*/  R2UR UR11, R27.reuse ;  /* 0x000000001b0b72ca */ /* 0x040fe200000e0000 */
        /* <DEDUP_REMOVED lines=11> */
[----:B------:R-:W-:Y:S01]  /*18d10*/  R2UR UR35, R27 ;  /* 0x000000001b2372ca */ /* 0x000fe200000e0000 */
[----:B------:R-:W-:Y:S01]  /*18d20*/  IMAD.MOV.U32 R27, RZ, RZ, R107 ;  /* 0x000000ffff1b7224 */ /* 0x000fe200078e006b */
[----:B------:R-:W-:Y:S01]  /*18d30*/  R2UR UR4, R104 ;  /* 0x00000000680472ca */ /* 0x000fe200000e0000 */
[----:B------:R-:W-:Y:S01]  /*18d40*/  IMAD.MOV.U32 R42, RZ, RZ, R147 ;  /* 0x000000ffff2a7224 */ /* 0x000fe200078e0093 */
[----:B------:R-:W-:Y:S01]  /*18d50*/  R2UR UR5, R105 ;  /* 0x00000000690572ca */ /* 0x000fe200000e0000 */
[----:B------:R-:W-:-:S02]  /*18d60*/  IMAD.MOV.U32 R43, RZ, RZ, R148 ;  /* 0x000000ffff2b7224 */ /* 0x000fc400078e0094 */
[----:B------:R-:W-:Y:S02]  /*18d70*/  IMAD.MOV.U32 R46, RZ, RZ, R152 ;  /* 0x000000ffff2e7224 */ /* 0x000fe400078e0098 */
[----:B------:R-:W-:Y:S02]  /*18d80*/  IMAD.MOV.U32 R47, RZ, RZ, R153 ;  /* 0x000000ffff2f7224 */ /* 0x000fe400078e0099 */
[----:B------:R-:W-:Y:S02]  /*18d90*/  IMAD.MOV.U32 R50, RZ, RZ, R156 ;  /* 0x000000ffff327224 */ /* 0x000fe400078e009c */
[----:B------:R-:W-:Y:S02]  /*18da0*/  VIADD R106, R104, 0x180 ;  /* 0x00000180686a7836 */ /* 0x000fe40000000000 */
[----:B------:R-:W-:-:S03]  /*18db0*/  IMAD.MOV.U32 R107, RZ, RZ, -0x3ffffff0 ;  /* 0xc0000010ff6b7424 */ /* 0x000fc600078e00ff */
[----:B------:R-:W-:Y:S02]  /*18dc0*/  R2UR UR8, R106 ;  /* 0x000000006a0872ca */ /* 0x000fe400000e0000 */
[----:B------:R-:W-:Y:S01]  /*18dd0*/  R2UR UR9, R107 ;  /* 0x000000006b0972ca */ /* 0x000fe200000e0000 */
[----:B------:R-:W-:Y:S02]  /*18de0*/  VIADD R106, R104, 0x300 ;  /* 0x00000300686a7836 */ /* 0x000fe40000000000 */
[----:B------:R-:W-:-:S03]  /*18df0*/  IMAD.MOV.U32 R107, RZ, RZ, -0x3ffffff0 ;  /* 0xc0000010ff6b7424 */ /* 0x000fc600078e00ff */
[----:B------:R-:W-:Y:S02]  /*18e00*/  R2UR UR12, R106 ;  /* 0x000000006a0c72ca */ /* 0x000fe400000e0000 */
[----:B------:R-:W-:Y:S01]  /*18e10*/  R2UR UR13, R107 ;  /* 0x000000006b0d72ca */ /* 0x000fe200000e0000 */
[----:B--2---:R-:W-:-:S06]  /*18e20*/  WARPGROUP.ARRIVE ;  /* 0x00000000000079c5 */ /* 0x004fcc0000000000 */
[----:B------:R-:W-:Y:S03]  /*18e30*/  HGMMA.64x96x16.F32 R24, gdesc[UR4].tnspB, R24, gsb0 ;  /* 0x41600000041879f0 */ /* 0x000fe60008000818 */
        /* <DEDUP_REMOVED lines=25> */
[----:B------:R-:W-:Y:S02]  /*18fd0*/  IMAD.MOV.U32 R107, RZ, RZ, -0x3ffffff0 ;  /* 0xc0000010ff6b7424 */ /* 0x000fe400078e00ff */
[----:B------:R-:W-:Y:S01]  /*18fe0*/  IMAD.MOV.U32 R137, RZ, RZ, R2 ;  /* 0x000000ffff897224 */ /* 0x000fe200078e0002 */
[----:B------:R-:W-:Y:S01]  /*18ff0*/  R2UR UR28, R106 ;  /* 0x000000006a1c72ca */ /* 0x000fe200000e0000 */
[----:B------:R1:W5:Y:S01]  /*19000*/  LDL.LU R2, [R1+0x158] ;  /* 0x0001580001027983 */ /* 0x0003620000300800 */
[----:B------:R-:W-:-:S03]  /*19010*/  R2UR UR29, R107 ;  /* 0x000000006b1d72ca */ /* 0x000fc600000e0000 */
[----:B------:R-:W2:Y:S01]  /*19020*/  LDL.LU R138, [R1+0x3c] ;  /* 0x00003c00018a7983 */ /* 0x000ea20000300800 */
        /* <DEDUP_REMOVED lines=18> */
[----:B------:R-:W-:-:S04]  /*19150*/  FADD.FTZ R17, -R14, R17 ;  /* 0x000000110e117221 */ /* 0x000fc80000010100 */
[----:B------:R-:W-:-:S04]  /*19160*/  FMUL.FTZ R17, R17, R0 ;  /* 0x0000000011117220 */ /* 0x000fc80000410000 */
[----:B------:R-:W-:Y:S08]  /*19170*/  MUFU.EX2 R104, R17 ;  /* 0x0000001100687308 */ /* 0x000ff00000000800 */
[----:B------:R3:W2:Y:S01]  /*19180*/  MUFU.EX2 R17, R90 ;  /* 0x0000005a00117308 */ /* 0x0006a20000000800 */
[----:B------:R-:W-:Y:S02]  /*19190*/  WARPGROUP.DEPBAR.LE gsb0, 0x0 ;  /* 0x00008000000079c5 */ /* 0x000fe40000010000 */
[----:B------:R-:W-:-:S06]  /*191a0*/  WARPGROUP.ARRIVE ;  /* 0x00000000000079c5 */ /* 0x000fcc0000000000 */
[----:B------:R-:W-:Y:S01]  /*191b0*/  HGMMA.64x96x16.F32 R24, gdesc[UR36].tnspB, R24, gsb0 ;  /* 0x41600000241879f0 */ /* 0x000fe20008000818 */
[----:B------:R-:W4:Y:S01]  /*191c0*/  MUFU.EX2 R91, R91 ;  /* 0x0000005b005b7308 */ /* 0x000f220000000800 */
[----:B0-----:R-:W-:Y:S02]  /*191d0*/  SHF.R.U32.HI R140, RZ, 0x7, R142 ;  /* 0x00000007ff8c7819 */ /* 0x001fe4000001168e */
[----:B------:R-:W-:-:S03]  /*191e0*/  ISETP.GE.U32.AND P2, PT, R142, 0x180, PT ;  /* 0x000001808e00780c */ /* 0x000fc60003f46070 */
[----:B---3--:R-:W-:Y:S02]  /*191f0*/  VIADD R90, R140, 0x9 ;  /* 0x000000098c5a7836 */ /* 0x008fe40000000000 */
[----:B------:R2:W-:Y:S03]  /*19200*/  MUFU.EX2 R106, R95 ;  /* 0x0000005f006a7308 */ /* 0x0005e60000000800 */
[----:B------:R-:W-:Y:S01]  /*19210*/  SEL R90, R90, 0x9, !P2 ;  /* 0x000000095a5a7807 */ /* 0x000fe20005000000 */
[----:B--2---:R-:W-:Y:S01]  /*19220*/  FFMA.FTZ R95, R104, R138, R17 ;  /* 0x0000008a685f7223 */ /* 0x004fe20000010011 */
[C---:B----4-:R-:W-:Y:S01]  /*19230*/  F2FP.F16.F32.PACK_AB R17, R91.reuse, R17 ;  /* 0x000000115b11723e */ /* 0x050fe200000000ff */
[----:B------:R-:W-:Y:S02]  /*19240*/  WARPGROUP.DEPBAR.LE gsb0, 0x0 ;  /* 0x00008000000079c5 */ /* 0x000fe40000010000 */
[----:B------:R0:W-:Y:S06]  /*19250*/  BAR.ARV R90, 0x100 ;  /* 0x0004005a0000751d */ /* 0x0001ec0000002000 */
[----:B0-----:R-:W-:Y:S01]  /*19260*/  FADD.FTZ R90, R91, R95 ;  /* 0x0000005f5b5a7221 */ /* 0x001fe20000010000 */
[----:B------:R-:W-:-:S02]  /*19270*/  @!P1 IMAD R91, R19, 0x8, R22 ;  /* 0x00000008135b9824 */ /* 0x000fc400078e0216 */
[----:B------:R-:W-:Y:S02]  /*19280*/  @!P1 IMAD R95, R145, 0x8, R22 ;  /* 0x00000008915f9824 */ /* 0x000fe400078e0216 */
[----:B------:R-:W-:Y:S02]  /*19290*/  @!P1 VIADD R91, R91, 0x31c60 ;  /* 0x00031c605b5b9836 */ /* 0x000fe40000000000 */
[----:B------:R-:W-:-:S03]  /*192a0*/  @!P1 VIADD R95, R95, 0x31c40 ;  /* 0x00031c405f5f9836 */ /* 0x000fc60000000000 */
[----:B------:R-:W-:Y:S02]  /*192b0*/  @!P1 PRMT R91, RZ, 0x654, R91 ;  /* 0x00000654ff5b9816 */ /* 0x000fe4000000005b */
[----:B------:R-:W-:-:S04]  /*192c0*/  @!P1 PRMT R95, RZ, 0x654, R95 ;  /* 0x00000654ff5f9816 */ /* 0x000fc8000000005f */
[----:B------:R-:W-:Y:S01]  /*192d0*/  @!P1 SYNCS.ARRIVE.TRANS64.RED.A1T0 RZ, [R95+URZ], RZ ;  /* 0x000000ff5fff99a7 */ /* 0x000fe2000810043f */
[-C--:B------:R-:W-:Y:S01]  /*192e0*/  FMUL.FTZ R24, R24, R92.reuse ;  /* 0x0000005c18187220 */ /* 0x080fe20000410000 */
[----:B------:R0:W-:Y:S02]  /*192f0*/  @!P1 SYNCS.ARRIVE.TRANS64.RED.A1T0 RZ, [R91+URZ], RZ ;  /* 0x000000ff5bff99a7 */ /* 0x0001e4000810043f */
[----:B0-----:R-:W-:Y:S08]  /*19300*/  MUFU.EX2 R91, R21 ;  /* 0x00000015005b7308 */ /* 0x001ff00000000800 */
[----:B------:R-:W-:Y:S01]  /*19310*/  MUFU.EX2 R21, R73 ;  /* 0x0000004900157308 */ /* 0x000fe20000000800 */
[----:B------:R0:W-:Y:S07]  /*19320*/  STL [R1+0x48], R24 ;  /* 0x0000481801007387 */ /* 0x0001ee0000100800 */
[----:B------:R-:W-:Y:S08]  /*19330*/  MUFU.EX2 R73, R74 ;  /* 0x0000004a00497308 */ /* 0x000ff00000000800 */
[----:B------:R-:W-:Y:S01]  /*19340*/  MUFU.EX2 R74, R75 ;  /* 0x0000004b004a7308 */ /* 0x000fe20000000800 */
[----:B0-----:R-:W-:-:S07]  /*19350*/  FMUL.FTZ R24, R29, R92 ;  /* 0x0000005c1d187220 */ /* 0x001fce0000410000 */
[----:B------:R0:W-:Y:S02]  /*19360*/  MUFU.EX2 R75, R78 ;  /* 0x0000004e004b7308 */ /* 0x0001e40000000800 */
[-C--:B0-----:R-:W-:Y:S01]  /*19370*/  FMUL.FTZ R78, R25, R92.reuse ;  /* 0x0000005c194e7220 */ /* 0x081fe20000410000 */
[-C--:B------:R-:W-:Y:S01]  /*19380*/  FMUL.FTZ R25, R28, R92.reuse ;  /* 0x0000005c1c197220 */ /* 0x080fe20000410000 */
[----:B------:R-:W-:-:S03]  /*19390*/  FMUL.FTZ R28, R32, R92 ;  /* 0x0000005c201c7220 */ /* 0x000fc60000410000 */
[----:B------:R-:W-:Y:S04]  /*193a0*/  STL [R1+0x4c], R78 ;  /* 0x00004c4e01007387 */ /* 0x000fe80000100800 */
[----:B------:R0:W-:Y:S04]  /*193b0*/  STL [R1+0x50], R25 ;  /* 0x0000501901007387 */ /* 0x0001e80000100800 */
[----:B------:R2:W-:Y:S01]  /*193c0*/  STL [R1+0x54], R24 ;  /* 0x0000541801007387 */ /* 0x0005e20000100800 */
[----:B0-----:R-:W-:-:S03]  /*193d0*/  FMUL.FTZ R25, R33, R92 ;  /* 0x0000005c21197220 */ /* 0x001fc60000410000 */
[----:B------:R0:W-:Y:S01]  /*193e0*/  STL [R1+0x58], R28 ;  /* 0x0000581c01007387 */ /* 0x0001e20000100800 */
[----:B--2---:R-:W-:-:S03]  /*193f0*/  FMUL.FTZ R24, R36, R92 ;  /* 0x0000005c24187220 */ /* 0x004fc60000410000 */
[----:B------:R2:W-:Y:S01]  /*19400*/  STL [R1+0x5c], R25 ;  /* 0x00005c1901007387 */ /* 0x0005e20000100800 */
[----:B0-----:R-:W-:-:S03]  /*19410*/  FMUL.FTZ R28, R37, R92 ;  /* 0x0000005c251c7220 */ /* 0x001fc60000410000 */
[----:B------:R0:W-:Y:S01]  /*19420*/  STL [R1+0x60], R24 ;  /* 0x0000601801007387 */ /* 0x0001e20000100800 */
[----:B--2---:R-:W-:-:S03]  /*19430*/  FMUL.FTZ R25, R40, R92 ;  /* 0x0000005c28197220 */ /* 0x004fc60000410000 */
[----:B------:R2:W-:Y:S04]  /*19440*/  STL [R1+0x64], R28 ;  /* 0x0000641c01007387 */ /* 0x0005e80000100800 */
[----:B------:R3:W-:Y:S01]  /*19450*/  STL [R1+0x68], R25 ;  /* 0x0000681901007387 */ /* 0x0007e20000100800 */
[-C--:B0-----:R-:W-:Y:S01]  /*19460*/  FMUL.FTZ R24, R41, R92.reuse ;  /* 0x0000005c29187220 */ /* 0x081fe20000410000 */
[----:B--2---:R-:W-:-:S04]  /*19470*/  FMUL.FTZ R28, R44, R92 ;  /* 0x0000005c2c1c7220 */ /* 0x004fc80000410000 */
[----:B------:R0:W-:Y:S01]  /*19480*/  STL [R1+0x6c], R24 ;  /* 0x00006c1801007387 */ /* 0x0001e20000100800 */
[----:B---3--:R-:W-:-:S03]  /*19490*/  FMUL.FTZ R25, R45, R92 ;  /* 0x0000005c2d197220 */ /* 0x008fc60000410000 */
        /* <DEDUP_REMOVED lines=12> */
[----:B------:R2:W-:Y:S01]  /*19560*/  STL [R1+0x88], R28 ;  /* 0x0000881c01007387 */ /* 0x0005e20000100800 */
[----:B------:R-:W-:-:S03]  /*19570*/  FMUL.FTZ R29, R65, R92 ;  /* 0x0000005c411d7220 */ /* 0x000fc60000410000 */
[----:B------:R3:W-:Y:S01]  /*19580*/  STL [R1+0x8c], R25 ;  /* 0x00008c1901007387 */ /* 0x0007e20000100800 */
[-C--:B0-----:R-:W-:Y:S01]  /*19590*/  FMUL.FTZ R24, R60, R92.reuse ;  /* 0x0000005c3c187220 */ /* 0x081fe20000410000 */
[----:B--2---:R-:W-:-:S04]  /*195a0*/  FMUL.FTZ R28, R61, R92 ;  /* 0x0000005c3d1c7220 */ /* 0x004fc80000410000 */
[----:B------:R-:W-:Y:S01]  /*195b0*/  STL [R1+0x90], R24 ;  /* 0x0000901801007387 */ /* 0x000fe20000100800 */
[----:B---3--:R-:W-:-:S03]  /*195c0*/  FMUL.FTZ R25, R64, R92 ;  /* 0x0000005c40197220 */ /* 0x008fc60000410000 */
[----:B------:R-:W-:Y:S04]  /*195d0*/  STL [R1+0x94], R28 ;  /* 0x0000941c01007387 */ /* 0x000fe80000100800 */
[----:B------:R-:W-:Y:S04]  /*195e0*/  STL [R1+0x98], R25 ;  /* 0x0000981901007387 */ /* 0x000fe80000100800 */
[----:B------:R0:W-:Y:S04]  /*195f0*/  STL [R1+0x9c], R29 ;  /* 0x00009c1d01007387 */ /* 0x0001e80000100800 */
[----:B0-----:R-:W2:Y:S01]  /*19600*/  LDL R29, [R1+0xf8] ;  /* 0x0000f800011d7983 */ /* 0x001ea20000100800 */
[----:B------:R-:W0:Y:S08]  /*19610*/  MUFU.EX2 R94, R94 ;  /* 0x0000005e005e7308 */ /* 0x000e300000000800 */
[----:B------:R-:W3:Y:S01]  /*19620*/  MUFU.EX2 R157, R157 ;  /* 0x0000009d009d7308 */ /* 0x000ee20000000800 */
[----:B0-----:R-:W-:-:S05]  /*19630*/  F2FP.F16.F32.PACK_AB R19, R106, R94 ;  /* 0x0000005e6a13723e */ /* 0x001fca00000000ff */
[----:B------:R0:W-:Y:S02]  /*19640*/  STSM.16.M88.4 [R23+0x24300], R16 ;  /* 0x0243001017007844 */ /* 0x0001e40000000200 */
[----:B------:R-:W-:Y:S01]  /*19650*/  MUFU.EX2 R154, R154 ;  /* 0x0000009a009a7308 */ /* 0x000fe20000000800 */
[----:B------:R-:W-:Y:S01]  /*19660*/  FMUL.FTZ R28, R68, R92 ;  /* 0x0000005c441c7220 */ /* 0x000fe20000410000 */
[----:B---3--:R-:W-:-:S06]  /*19670*/  FADD.FTZ R24, R157, R137 ;  /* 0x000000899d187221 */ /* 0x008fcc0000010000 */
[----:B0-----:R-:W0:Y:S01]  /*19680*/  MUFU.EX2 R16, R155 ;  /* 0x0000009b00107308 */ /* 0x001e220000000800 */
[----:B------:R-:W-:-:S07]  /*19690*/  FMUL.FTZ R25, R69, R92 ;  /* 0x0000005c45197220 */ /* 0x000fce0000410000 */
[----:B------:R-:W3:Y:S08]  /*196a0*/  MUFU.EX2 R18, R151 ;  /* 0x0000009700127308 */ /* 0x000ef00000000800 */
[----:B------:R-:W4:Y:S01]  /*196b0*/  MUFU.EX2 R17, R82 ;  /* 0x0000005200117308 */ /* 0x000f220000000800 */
[----:B0-----:R-:W-:-:S07]  /*196c0*/  FADD.FTZ R24, R16, R24 ;  /* 0x0000001810187221 */ /* 0x001fce0000010000 */
[----:B------:R-:W0:Y:S01]  /*196d0*/  MUFU.EX2 R149, R149 ;  /* 0x0000009500957308 */ /* 0x000e220000000800 */
[----:B------:R-:W-:Y:S01]  /*196e0*/  FADD.FTZ R90, R94, R90 ;  /* 0x0000005a5e5a7221 */ /* 0x000fe20000010000 */
[----:B------:R-:W-:Y:S06]  /*196f0*/  STL [R1+0xa0], R28 ;  /* 0x0000a01c01007387 */ /* 0x000fec0000100800 */
[----:B------:R-:W-:Y:S01]  /*19700*/  MUFU.EX2 R105, R72 ;  /* 0x0000004800697308 */ /* 0x000fe20000000800 */
[----:B------:R1:W-:Y:S07]  /*19710*/  STL [R1+0xa4], R25 ;  /* 0x0000a41901007387 */ /* 0x0003ee0000100800 */
[----:B------:R-:W0:Y:S01]  /*19720*/  MUFU.EX2 R72, R83 ;  /* 0x0000005300487308 */ /* 0x000e220000000800 */
[----:B------:R-:W-:Y:S01]  /*19730*/  FADD.FTZ R90, R106, R90 ;  /* 0x0000005a6a5a7221 */ /* 0x000fe20000010000 */
[----:B-1----:R-:W-:-:S06]  /*19740*/  FADD.FTZ R25, R154, R24 ;  /* 0x000000189a197221 */ /* 0x002fcc0000010000 */
[----:B------:R-:W1:Y:S01]  /*19750*/  MUFU.EX2 R141, R141 ;  /* 0x0000008d008d7308 */ /* 0x000e620000000800 */
[----:B---3--:R-:W-:-:S07]  /*19760*/  FADD.FTZ R25, R18, R25 ;  /* 0x0000001912197221 */ /* 0x008fce0000010000 */
[----:B------:R-:W3:Y:S01]  /*19770*/  MUFU.EX2 R19, R86 ;  /* 0x0000005600137308 */ /* 0x000ee20000000800 */
[----:B----4-:R-:W-:-:S07]  /*19780*/  FADD.FTZ R90, R17, R90 ;  /* 0x0000005a115a7221 */ /* 0x010fce0000010000 */
[----:B------:R-:W4:Y:S01]  /*19790*/  MUFU.EX2 R139, R139 ;  /* 0x0000008b008b7308 */ /* 0x000f220000000800 */
[----:B0-----:R-:W-:-:S07]  /*197a0*/  FADD.FTZ R25, R149, R25 ;  /* 0x0000001995197221 */ /* 0x001fce0000010000 */
[----:B------:R-:W0:Y:S01]  /*197b0*/  MUFU.EX2 R87, R87 ;  /* 0x0000005700577308 */ /* 0x000e220000000800 */
[----:B------:R-:W-:-:S07]  /*197c0*/  FADD.FTZ R24, R72, R90 ;  /* 0x0000005a48187221 */ /* 0x000fce0000010000 */
[----:B------:R-:W0:Y:S01]  /*197d0*/  MUFU.EX2 R136, R136 ;  /* 0x0000008800887308 */ /* 0x000e220000000800 */
[----:B-1----:R-:W-:-:S07]  /*197e0*/  FADD.FTZ R25, R141, R25 ;  /* 0x000000198d197221 */ /* 0x002fce0000010000 */
[----:B------:R-:W1:Y:S01]  /*197f0*/  MUFU.EX2 R135, R135 ;  /* 0x0000008700877308 */ /* 0x000e620000000800 */
[----:B---3--:R-:W-:Y:S01]  /*19800*/  FADD.FTZ R24, R19, R24 ;  /* 0x0000001813187221 */ /* 0x008fe20000010000 */
[----:B----4-:R-:W-:-:S06]  /*19810*/  FADD.FTZ R25, R139, R25 ;  /* 0x000000198b197221 */ /* 0x010fcc0000010000 */
[----:B------:R-:W3:Y:S01]  /*19820*/  MUFU.EX2 R134, R134 ;  /* 0x0000008600867308 */ /* 0x000ee20000000800 */
[----:B0-----:R-:W-:Y:S01]  /*19830*/  FADD.FTZ R24, R87, R24 ;  /* 0x0000001857187221 */ /* 0x001fe20000010000 */
[----:B------:R-:W-:-:S06]  /*19840*/  FADD.FTZ R25, R136, R25 ;  /* 0x0000001988197221 */ /* 0x000fcc0000010000 */
[----:B------:R-:W0:Y:S01]  /*19850*/  MUFU.EX2 R133, R133 ;  /* 0x0000008500857308 */ /* 0x000e220000000800 */
[----:B------:R-:W-:-:S07]  /*19860*/  FADD.FTZ R24, R73, R24 ;  /* 0x0000001849187221 */ /* 0x000fce0000010000 */
[----:B------:R-:W4:Y:S01]  /*19870*/  MUFU.EX2 R79, R79 ;  /* 0x0000004f004f7308 */ /* 0x000f220000000800 */
[----:B-1----:R-:W-:-:S07]  /*19880*/  FADD.FTZ R25, R135, R25 ;  /* 0x0000001987197221 */ /* 0x002fce0000010000 */
[----:B------:R-:W1:Y:S01]  /*19890*/  MUFU.EX2 R132, R132 ;  /* 0x0000008400847308 */ /* 0x000e620000000800 */
[----:B------:R-:W-:-:S07]  /*198a0*/  FADD.FTZ R28, R74, R24 ;  /* 0x000000184a1c7221 */ /* 0x000fce0000010000 */
[----:B------:R-:W-:Y:S01]  /*198b0*/  MUFU.EX2 R95, R81 ;  /* 0x00000051005f7308 */ /* 0x000fe20000000800 */
[----:B---3--:R-:W-:-:S07]  /*198c0*/  FADD.FTZ R24, R134, R25 ;  /* 0x0000001986187221 */ /* 0x008fce0000010000 */
[----:B------:R-:W3:Y:S01]  /*198d0*/  MUFU.EX2 R81, R103 ;  /* 0x0000006700517308 */ /* 0x000ee20000000800 */
[----:B------:R-:W-:-:S07]  /*198e0*/  FADD.FTZ R25, R75, R28 ;  /* 0x0000001c4b197221 */ /* 0x000fce0000010000 */
[----:B------:R-:W3:Y:S01]  /*198f0*/  MUFU.EX2 R131, R131 ;  /* 0x0000008300837308 */ /* 0x000ee20000000800 */
[----:B0-----:R-:W-:-:S07]  /*19900*/  FADD.FTZ R24, R133, R24 ;  /* 0x0000001885187221 */ /* 0x001fce0000010000 */
[----:B------:R-:W0:Y:S01]  /*19910*/  MUFU.EX2 R108, R108 ;  /* 0x0000006c006c7308 */ /* 0x000e220000000800 */
[----:B----4-:R-:W-:-:S07]  /*19920*/  FADD.FTZ R25, R79, R25 ;  /* 0x000000194f197221 */ /* 0x010fce0000010000 */
[----:B------:R-:W4:Y:S01]  /*19930*/  MUFU.EX2 R83, R109 ;  /* 0x0000006d00537308 */ /* 0x000f220000000800 */
[----:B-1----:R-:W-:Y:S01]  /*19940*/  FADD.FTZ R24, R132, R24 ;  /* 0x0000001884187221 */ /* 0x002fe20000010000 */
[----:B---3--:R-:W-:-:S06]  /*19950*/  FADD.FTZ R25, R81, R25 ;  /* 0x0000001951197221 */ /* 0x008fcc0000010000 */
[----:B------:R-:W1:Y:S01]  /*19960*/  MUFU.EX2 R110, R110 ;  /* 0x0000006e006e7308 */ /* 0x000e620000000800 */
[----:B------:R-:W-:Y:S01]  /*19970*/  FADD.FTZ R24, R131, R24 ;  /* 0x0000001883187221 */ /* 0x000fe20000010000 */
[----:B0-----:R-:W-:-:S06]  /*19980*/  FADD.FTZ R25, R108, R25 ;  /* 0x000000196c197221 */ /* 0x001fcc0000010000 */
[----:B------:R-:W0:Y:S01]  /*19990*/  MUFU.EX2 R111, R111 ;  /* 0x0000006f006f7308 */ /* 0x000e220000000800 */
[----:B------:R-:W-:-:S07]  /*199a0*/  FADD.FTZ R24, R91, R24 ;  /* 0x000000185b187221 */ /* 0x000fce0000010000 */
[----:B------:R-:W3:Y:S01]  /*199b0*/  MUFU.EX2 R76, R76 ;  /* 0x0000004c004c7308 */ /* 0x000ee20000000800 */
[----:B----4-:R-:W-:-:S07]  /*199c0*/  FADD.FTZ R25, R83, R25 ;  /* 0x0000001953197221 */ /* 0x010fce0000010000 */
[----:B------:R-:W4:Y:S01]  /*199d0*/  MUFU.EX2 R112, R112 ;  /* 0x0000007000707308 */ /* 0x000f220000000800 */
[----:B------:R-:W-:-:S07]  /*199e0*/  FADD.FTZ R24, R105, R24 ;  /* 0x0000001869187221 */ /* 0x000fce0000010000 */
[----:B------:R-:W4:Y:S01]  /*199f0*/  MUFU.EX2 R77, R77 ;  /* 0x0000004d004d7308 */ /* 0x000f220000000800 */
[----:B-1----:R-:W-:-:S07]  /*19a00*/  FADD.FTZ R25, R110, R25 ;  /* 0x000000196e197221 */ /* 0x002fce0000010000 */
[----:B------:R-:W1:Y:S01]  /*19a10*/  MUFU.EX2 R113, R113 ;  /* 0x0000007100717308 */ /* 0x000e620000000800 */
[----:B------:R-:W-:-:S07]  /*19a20*/  FADD.FTZ R24, R21, R24 ;  /* 0x0000001815187221 */ /* 0x000fce0000010000 */
[----:B------:R-:W1:Y:S01]  /*19a30*/  MUFU.EX2 R94, R80 ;  /* 0x00000050005e7308 */ /* 0x000e620000000800 */
[----:B0-----:R-:W-:-:S07]  /*19a40*/  FADD.FTZ R25, R111, R25 ;  /* 0x000000196f197221 */ /* 0x001fce0000010000 */
[----:B------:R-:W0:Y:S01]  /*19a50*/  MUFU.EX2 R114, R114 ;  /* 0x0000007200727308 */ /* 0x000e220000000800 */
[----:B---3--:R-:W-:Y:S01]  /*19a60*/  FADD.FTZ R24, R76, R24 ;  /* 0x000000184c187221 */ /* 0x008fe20000010000 */
[----:B----4-:R-:W-:-:S06]  /*19a70*/  FADD.FTZ R25, R112, R25 ;  /* 0x0000001970197221 */ /* 0x010fcc0000010000 */
[----:B------:R-:W3:Y:S01]  /*19a80*/  MUFU.EX2 R115, R115 ;  /* 0x0000007300737308 */ /* 0x000ee20000000800 */
[----:B------:R-:W-:-:S07]  /*19a90*/  FADD.FTZ R24, R77, R24 ;  /* 0x000000184d187221 */ /* 0x000fce0000010000 */
[----:B------:R-:W4:Y:S01]  /*19aa0*/  MUFU.EX2 R84, R84 ;  /* 0x0000005400547308 */ /* 0x000f220000000800 */
[----:B-1----:R-:W-:-:S07]  /*19ab0*/  FADD.FTZ R25, R113, R25 ;  /* 0x0000001971197221 */ /* 0x002fce0000010000 */
[----:B------:R-:W1:Y:S01]  /*19ac0*/  MUFU.EX2 R116, R116 ;  /* 0x0000007400747308 */ /* 0x000e620000000800 */
[----:B------:R-:W-:-:S07]  /*19ad0*/  FADD.FTZ R24, R94, R24 ;  /* 0x000000185e187221 */ /* 0x000fce0000010000 */
[----:B------:R-:W2:Y:S01]  /*19ae0*/  MUFU.EX2 R85, R85 ;  /* 0x0000005500557308 */ /* 0x000ea20000000800 */
[----:B0-----:R-:W-:-:S07]  /*19af0*/  FADD.FTZ R25, R114, R25 ;  /* 0x0000001972197221 */ /* 0x001fce0000010000 */
[----:B------:R-:W0:Y:S01]  /*19b00*/  MUFU.EX2 R117, R117 ;  /* 0x0000007500757308 */ /* 0x000e220000000800 */
[----:B------:R-:W-:-:S07]  /*19b10*/  FADD.FTZ R24, R95, R24 ;  /* 0x000000185f187221 */ /* 0x000fce0000010000 */
[----:B------:R-:W0:Y:S01]  /*19b20*/  MUFU.EX2 R88, R88 ;  /* 0x0000005800587308 */ /* 0x000e220000000800 */
[----:B---3--:R-:W-:-:S07]  /*19b30*/  FADD.FTZ R25, R115, R25 ;  /* 0x0000001973197221 */ /* 0x008fce0000010000 */
[----:B------:R-:W3:Y:S01]  /*19b40*/  MUFU.EX2 R118, R118 ;  /* 0x0000007600767308 */ /* 0x000ee20000000800 */
[----:B----4-:R-:W-:-:S07]  /*19b50*/  FADD.FTZ R24, R84, R24 ;  /* 0x0000001854187221 */ /* 0x010fce0000010000 */
[----:B------:R-:W4:Y:S01]  /*19b60*/  MUFU.EX2 R89, R89 ;  /* 0x0000005900597308 */ /* 0x000f220000000800 */
[----:B-1----:R-:W-:-:S07]  /*19b70*/  FADD.FTZ R25, R116, R25 ;  /* 0x0000001974197221 */ /* 0x002fce0000010000 */
[----:B------:R-:W1:Y:S01]  /*19b80*/  MUFU.EX2 R119, R119 ;  /* 0x0000007700777308 */ /* 0x000e620000000800 */
[----:B------:R-:W-:Y:S01]  /*19b90*/  F2FP.F16.F32.PACK_AB R19, R87, R19 ;  /* 0x000000135713723e */ /* 0x000fe200000000ff */
[----:B--2---:R-:W-:-:S06]  /*19ba0*/  FADD.FTZ R24, R85, R24 ;  /* 0x0000001855187221 */ /* 0x004fcc0000010000 */
[----:B------:R-:W2:Y:S01]  /*19bb0*/  MUFU.EX2 R93, R93 ;  /* 0x0000005d005d7308 */ /* 0x000ea20000000800 */
[----:B0-----:R-:W-:-:S07]  /*19bc0*/  FADD.FTZ R25, R117, R25 ;  /* 0x0000001975197221 */ /* 0x001fce0000010000 */
[----:B------:R-:W0:Y:S01]  /*19bd0*/  MUFU.EX2 R120, R120 ;  /* 0x0000007800787308 */ /* 0x000e220000000800 */
[----:B------:R-:W-:Y:S01]  /*19be0*/  FADD.FTZ R24, R88, R24 ;  /* 0x0000001858187221 */ /* 0x000fe20000010000 */
[----:B------:R-:W-:-:S06]  /*19bf0*/  F2FP.F16.F32.PACK_AB R16, R16, R157 ;  /* 0x0000009d1010723e */ /* 0x000fcc00000000ff */
[----:B------:R-:W0:Y:S01]  /*19c00*/  MUFU.EX2 R96, R96 ;  /* 0x0000006000607308 */ /* 0x000e220000000800 */
[----:B------:R-:W-:Y:S01]  /*19c10*/  F2FP.F16.F32.PACK_AB R17, R72, R17 ;  /* 0x000000114811723e */ /* 0x000fe200000000ff */
[----:B---3--:R-:W-:Y:S01]  /*19c20*/  FADD.FTZ R25, R118, R25 ;  /* 0x0000001976197221 */ /* 0x008fe20000010000 */
[----:B------:R-:W-:-:S05]  /*19c30*/  F2FP.F16.F32.PACK_AB R18, R18, R154 ;  /* 0x0000009a1212723e */ /* 0x000fca00000000ff */
[----:B------:R-:W3:Y:S01]  /*19c40*/  MUFU.EX2 R87, R121 ;  /* 0x0000007900577308 */ /* 0x000ee20000000800 */
[----:B----4-:R-:W-:-:S07]  /*19c50*/  FADD.FTZ R24, R89, R24 ;  /* 0x0000001859187221 */ /* 0x010fce0000010000 */
[----:B------:R-:W4:Y:S01]  /*19c60*/  MUFU.EX2 R97, R97 ;  /* 0x0000006100617308 */ /* 0x000f220000000800 */
[----:B------:R2:W-:Y:S01]  /*19c70*/  STSM.16.M88.4 [R23+0x25b00], R16 ;  /* 0x025b001017007844 */ /* 0x0005e20000000200 */
[----:B-1----:R-:W-:-:S06]  /*19c80*/  FADD.FTZ R25, R119, R25 ;  /* 0x0000001977197221 */ /* 0x002fcc0000010000 */
[----:B------:R-:W1:Y:S01]  /*19c90*/  MUFU.EX2 R122, R122 ;  /* 0x0000007a007a7308 */ /* 0x000e620000000800 */
[----:B------:R-:W-:Y:S02]  /*19ca0*/  F2FP.F16.F32.PACK_AB R73, R74, R73 ;  /* 0x000000494a49723e */ /* 0x000fe400000000ff */
[----:B------:R-:W-:-:S05]  /*19cb0*/  F2FP.F16.F32.PACK_AB R72, R141, R149 ;  /* 0x000000958d48723e */ /* 0x000fca00000000ff */
[----:B------:R-:W1:Y:S01]  /*19cc0*/  MUFU.EX2 R98, R98 ;  /* 0x0000006200627308 */ /* 0x000e620000000800 */
[----:B--2---:R-:W-:Y:S01]  /*19cd0*/  F2FP.F16.F32.PACK_AB R18, R21, R105 ;  /* 0x000000691512723e */ /* 0x004fe200000000ff */
[----:B------:R-:W-:Y:S01]  /*19ce0*/  FADD.FTZ R21, R93, R24 ;  /* 0x000000185d157221 */ /* 0x000fe20000010000 */
[----:B------:R-:W-:Y:S02]  /*19cf0*/  F2FP.F16.F32.PACK_AB R74, R136, R139 ;  /* 0x0000008b884a723e */ /* 0x000fe400000000ff */
[----:B------:R-:W-:-:S03]  /*19d00*/  F2FP.F16.F32.PACK_AB R75, R79, R75 ;  /* 0x0000004b4f4b723e */ /* 0x000fc600000000ff */
[----:B------:R-:W2:Y:S01]  /*19d10*/  MUFU.EX2 R123, R123 ;  /* 0x0000007b007b7308 */ /* 0x000ea20000000800 */
[----:B------:R-:W-:Y:S01]  /*19d20*/  F2FP.F16.F32.PACK_AB R80, R134, R135 ;  /* 0x000000878650723e */ /* 0x000fe200000000ff */
[----:B0-----:R-:W-:Y:S01]  /*19d30*/  FADD.FTZ R24, R120, R25 ;  /* 0x0000001978187221 */ /* 0x001fe20000010000 */
[----:B------:R-:W-:Y:S02]  /*19d40*/  F2FP.F16.F32.PACK_AB R81, R108, R81 ;  /* 0x000000516c51723e */ /* 0x000fe400000000ff */
[----:B------:R-:W-:-:S03]  /*19d50*/  F2FP.F16.F32.PACK_AB R82, R132, R133 ;  /* 0x000000858452723e */ /* 0x000fc600000000ff */
[----:B------:R-:W0:Y:S01]  /*19d60*/  MUFU.EX2 R99, R99 ;  /* 0x0000006300637308 */ /* 0x000e220000000800 */
[----:B------:R-:W-:Y:S02]  /*19d70*/  F2FP.F16.F32.PACK_AB R83, R110, R83 ;  /* 0x000000536e53723e */ /* 0x000fe400000000ff */
[----:B------:R-:W-:Y:S02]  /*19d80*/  F2FP.F16.F32.PACK_AB R16, R91, R131 ;  /* 0x000000835b10723e */ /* 0x000fe400000000ff */
[----:B------:R-:W-:Y:S02]  /*19d90*/  F2FP.F16.F32.PACK_AB R17, R112, R111 ;  /* 0x0000006f7011723e */ /* 0x000fe400000000ff */
[----:B------:R-:W-:Y:S01]  /*19da0*/  F2FP.F16.F32.PACK_AB R19, R114, R113 ;  /* 0x000000717213723e */ /* 0x000fe200000000ff */
[----:B------:R-:W0:Y:S01]  /*19db0*/  MUFU.EX2 R124, R124 ;  /* 0x0000007c007c7308 */ /* 0x000e220000000800 */
[----:B------:R-:W-:Y:S01]  /*19dc0*/  FADD.FTZ R28, R96, R21 ;  /* 0x00000015601c7221 */ /* 0x000fe20000010000 */
[----:B------:R-:W-:Y:S01]  /*19dd0*/  STSM.16.M88.4 [R23+0x27300], R72 ;  /* 0x0273004817007844 */ /* 0x000fe20000000200 */
[----:B---3--:R-:W-:-:S05]  /*19de0*/  FADD.FTZ R21, R87, R24 ;  /* 0x0000001857157221 */ /* 0x008fca0000010000 */
[----:B------:R-:W3:Y:S01]  /*19df0*/  MUFU.EX2 R100, R100 ;  /* 0x0000006400647308 */ /* 0x000ee20000000800 */
[----:B------:R-:W-:Y:S04]  /*19e00*/  STSM.16.M88.4 [R23+0x28b00], R80 ;  /* 0x028b005017007844 */ /* 0x000fe80000000200 */
[----:B------:R4:W-:Y:S03]  /*19e10*/  STSM.16.M88.4 [R23+0x2a300], R16 ;  /* 0x02a3001017007844 */ /* 0x0009e60000000200 */
[----:B------:R-:W3:Y:S08]  /*19e20*/  MUFU.EX2 R125, R125 ;  /* 0x0000007d007d7308 */ /* 0x000ef00000000800 */
[----:B------:R-:W3:Y:S01]  /*19e30*/  MUFU.EX2 R101, R101 ;  /* 0x0000006500657308 */ /* 0x000ee20000000800 */
[----:B----4-:R-:W-:Y:S01]  /*19e40*/  FADD.FTZ R17, R97, R28 ;  /* 0x0000001c61117221 */ /* 0x010fe20000010000 */
[----:B-1----:R-:W-:-:S06]  /*19e50*/  FADD.FTZ R16, R122, R21 ;  /* 0x000000157a107221 */ /* 0x002fcc0000010000 */
[----:B------:R-:W1:Y:S01]  /*19e60*/  MUFU.EX2 R126, R126 ;  /* 0x0000007e007e7308 */ /* 0x000e620000000800 */
[----:B------:R-:W-:Y:S01]  /*19e70*/  FADD.FTZ R18, R98, R17 ;  /* 0x0000001162127221 */ /* 0x000fe20000010000 */
[----:B--2---:R-:W-:-:S06]  /*19e80*/  FADD.FTZ R17, R123, R16 ;  /* 0x000000107b117221 */ /* 0x004fcc0000010000 */
[----:B------:R-:W2:Y:S01]  /*19e90*/  MUFU.EX2 R102, R102 ;  /* 0x0000006600667308 */ /* 0x000ea20000000800 */
[----:B0-----:R-:W-:Y:S01]  /*19ea0*/  FADD.FTZ R19, R99, R18 ;  /* 0x0000001263137221 */ /* 0x001fe20000010000 */
[----:B------:R-:W-:-:S06]  /*19eb0*/  FADD.FTZ R18, R124, R17 ;  /* 0x000000117c127221 */ /* 0x000fcc0000010000 */
[----:B------:R-:W-:Y:S01]  /*19ec0*/  MUFU.EX2 R127, R127 ;  /* 0x0000007f007f7308 */ /* 0x000fe20000000800 */
[----:B---3--:R-:W-:-:S07]  /*19ed0*/  FADD.FTZ R24, R100, R19 ;  /* 0x0000001364187221 */ /* 0x008fce0000010000 */
[----:B------:R-:W0:Y:S08]  /*19ee0*/  MUFU.EX2 R128, R128 ;  /* 0x0000008000807308 */ /* 0x000e300000000800 */
[----:B------:R-:W-:Y:S08]  /*19ef0*/  MUFU.EX2 R129, R129 ;  /* 0x0000008100817308 */ /* 0x000ff00000000800 */
[----:B------:R-:W3:Y:S01]  /*19f00*/  MUFU.EX2 R130, R130 ;  /* 0x0000008200827308 */ /* 0x000ee20000000800 */
[----:B------:R-:W-:Y:S01]  /*19f10*/  FADD.FTZ R19, R125, R18 ;  /* 0x000000127d137221 */ /* 0x000fe20000010000 */
[----:B------:R-:W-:Y:S01]  /*19f20*/  F2FP.F16.F32.PACK_AB R76, R77, R76 ;  /* 0x0000004c4d4c723e */ /* 0x000fe200000000ff */
[----:B------:R-:W-:Y:S01]  /*19f30*/  FADD.FTZ R21, R101, R24 ;  /* 0x0000001865157221 */ /* 0x000fe20000010000 */
[----:B------:R-:W-:Y:S01]  /*19f40*/  F2FP.F16.F32.PACK_AB R77, R116, R115 ;  /* 0x00000073744d723e */ /* 0x000fe200000000ff */
[----:B-1----:R-:W-:Y:S01]  /*19f50*/  FADD.FTZ R24, R126, R19 ;  /* 0x000000137e187221 */ /* 0x002fe20000010000 */
[----:B------:R-:W-:-:S02]  /*19f60*/  F2FP.F16.F32.PACK_AB R78, R95, R94 ;  /* 0x0000005e5f4e723e */ /* 0x000fc400000000ff */
[----:B------:R-:W-:Y:S02]  /*19f70*/  F2FP.F16.F32.PACK_AB R79, R118, R117 ;  /* 0x00000075764f723e */ /* 0x000fe400000000ff */
[----:B------:R-:W-:Y:S02]  /*19f80*/  F2FP.F16.F32.PACK_AB R84, R85, R84 ;  /* 0x000000545554723e */ /* 0x000fe400000000ff */
[----:B------:R-:W-:Y:S02]  /*19f90*/  F2FP.F16.F32.PACK_AB R85, R120, R119 ;  /* 0x000000777855723e */ /* 0x000fe400000000ff */
[----:B------:R-:W-:Y:S02]  /*19fa0*/  F2FP.F16.F32.PACK_AB R86, R89, R88 ;  /* 0x000000585956723e */ /* 0x000fe400000000ff */
[----:B------:R-:W-:Y:S01]  /*19fb0*/  F2FP.F16.F32.PACK_AB R87, R122, R87 ;  /* 0x000000577a57723e */ /* 0x000fe200000000ff */
[----:B--2---:R-:W-:Y:S01]  /*19fc0*/  FADD.FTZ R25, R102, R21 ;  /* 0x0000001566197221 */ /* 0x004fe20000010000 */
[----:B------:R-:W-:-:S02]  /*19fd0*/  F2FP.F16.F32.PACK_AB R16, R96, R93 ;  /* 0x0000005d6010723e */ /* 0x000fc400000000ff */
[----:B------:R-:W-:Y:S02]  /*19fe0*/  F2FP.F16.F32.PACK_AB R17, R124, R123 ;  /* 0x0000007b7c11723e */ /* 0x000fe400000000ff */
[----:B------:R-:W-:Y:S02]  /*19ff0*/  F2FP.F16.F32.PACK_AB R18, R98, R97 ;  /* 0x000000616212723e */ /* 0x000fe400000000ff */
[----:B------:R-:W-:Y:S01]  /*1a000*/  F2FP.F16.F32.PACK_AB R19, R126, R125 ;  /* 0x0000007d7e13723e */ /* 0x000fe200000000ff */
[----:B------:R-:W-:Y:S01]  /*1a010*/  STSM.16.M88.4 [R23+0x2bb00], R76 ;  /* 0x02bb004c17007844 */ /* 0x000fe20000000200 */
[----:B------:R-:W-:Y:S02]  /*1a020*/  F2FP.F16.F32.PACK_AB R102, R102, R101 ;  /* 0x000000656666723e */ /* 0x000fe400000000ff */
[----:B------:R-:W-:Y:S01]  /*1a030*/  F2FP.F16.F32.PACK_AB R100, R100, R99 ;  /* 0x000000636464723e */ /* 0x000fe200000000ff */
[----:B------:R-:W-:Y:S01]  /*1a040*/  STSM.16.M88.4 [R23+0x2d300], R84 ;  /* 0x02d3005417007844 */ /* 0x000fe20000000200 */
[----:B0-----:R-:W-:-:S02]  /*1a050*/  F2FP.F16.F32.PACK_AB R101, R128, R127 ;  /* 0x0000007f8065723e */ /* 0x001fc400000000ff */
[----:B---3--:R-:W-:Y:S01]  /*1a060*/  F2FP.F16.F32.PACK_AB R103, R130, R129 ;  /* 0x000000818267723e */ /* 0x008fe200000000ff */
[----:B------:R0:W-:Y:S04]  /*1a070*/  STSM.16.M88.4 [R23+0x2eb00], R16 ;  /* 0x02eb001017007844 */ /* 0x0001e80000000200 */
[----:B------:R-:W-:Y:S01]  /*1a080*/  STSM.16.M88.4 [R23+0x30300], R100 ;  /* 0x0303006417007844 */ /* 0x000fe20000000200 */
[----:B------:R-:W-:Y:S01]  /*1a090*/  @!PT LDS RZ, [RZ] ;  /* 0x00000000fffff984 */ /* 0x000fe20000000800 */
[----:B------:R-:W-:Y:S01]  /*1a0a0*/  @!PT LDS RZ, [RZ] ;  /* 0x00000000fffff984 */ /* 0x000fe20000000800 */
[----:B------:R-:W-:Y:S01]  /*1a0b0*/  @!PT LDS RZ, [RZ] ;  /* 0x00000000fffff984 */ /* 0x000fe20000000800 */
[----:B------:R-:W-:Y:S01]  /*1a0c0*/  @!PT LDS RZ, [RZ] ;  /* 0x00000000fffff984 */ /* 0x000fe20000000800 */
[----:B------:R1:W-:Y:S06]  /*1a0d0*/  MEMBAR.ALL.CTA ;  /* 0x0000000000007992 */ /* 0x0003ec0000008000 */
[----:B-1----:R-:W1:Y:S04]  /*1a0e0*/  FENCE.VIEW.ASYNC.S ;  /* 0x00000000000073c6 */ /* 0x002e680000000000 */
[----:B------:R-:W-:Y:S01]  /*1a0f0*/  STL [R1+0x18], R25 ;  /* 0x0000181901007387 */ /* 0x000fe20000100800 */
[-C--:B0-----:R-:W-:Y:S01]  /*1a100*/  FMUL.FTZ R16, R51, R104.reuse ;  /* 0x0000006833107220 */ /* 0x081fe20000410000 */
[-C--:B------:R-:W-:Y:S01]  /*1a110*/  FMUL.FTZ R18, R54, R104.reuse ;  /* 0x0000006836127220 */ /* 0x080fe20000410000 */
[----:B------:R-:W-:-:S03]  /*1a120*/  FMUL.FTZ R17, R55, R104 ;  /* 0x0000006837117220 */ /* 0x000fc60000410000 */
[----:B------:R0:W-:Y:S01]  /*1a130*/  STL [R1+0x4], R16 ;  /* 0x0000041001007387 */ /* 0x0001e20000100800 */
[----:B------:R-:W-:-:S03]  /*1a140*/  FADD.FTZ R21, R127, R24 ;  /* 0x000000187f157221 */ /* 0x000fc60000010000 */
[----:B------:R-:W-:Y:S01]  /*1a150*/  STL [R1+0x8], R18 ;  /* 0x0000081201007387 */ /* 0x000fe20000100800 */
[----:B0-----:R-:W-:-:S03]  /*1a160*/  FMUL.FTZ R16, R58, R104 ;  /* 0x000000683a107220 */ /* 0x001fc60000410000 */
[----:B------:R0:W-:Y:S04]  /*1a170*/  STL [R1+0xc], R17 ;  /* 0x00000c1101007387 */ /* 0x0001e80000100800 */
[----:B------:R2:W-:Y:S01]  /*1a180*/  STL [R1+0x10], R16 ;  /* 0x0000101001007387 */ /* 0x0005e20000100800 */
[----:B------:R-:W-:Y:S01]  /*1a190*/  ISETP.GT.AND P2, PT, R15, R29, PT ;  /* 0x0000001d0f00720c */ /* 0x000fe20003f44270 */
[-C--:B0-----:R-:W-:Y:S01]  /*1a1a0*/  FMUL.FTZ R17, R59, R104.reuse ;  /* 0x000000683b117220 */ /* 0x081fe20000410000 */
[-C--:B--2---:R-:W-:Y:S01]  /*1a1b0*/  FMUL.FTZ R16, R62, R104.reuse ;  /* 0x000000683e107220 */ /* 0x084fe20000410000 */
[----:B------:R-:W-:Y:S01]  /*1a1c0*/  FADD.FTZ R128, R128, R21 ;  /* 0x0000001580807221 */ /* 0x000fe20000010000 */
[-C--:B------:R-:W-:Y:S02]  /*1a1d0*/  FMUL.FTZ R18, R63, R104.reuse ;  /* 0x000000683f127220 */ /* 0x080fe40000410000 */
[----:B------:R0:W-:Y:S04]  /*1a1e0*/  STL [R1+0x14], R17 ;  /* 0x0000141101007387 */ /* 0x0001e80000100800 */
[----:B------:R2:W-:Y:S01]  /*1a1f0*/  STL [R1+0x1c], R16 ;  /* 0x00001c1001007387 */ /* 0x0005e20000100800 */
[----:B------:R-:W-:Y:S01]  /*1a200*/  FADD.FTZ R129, R129, R128 ;  /* 0x0000008081817221 */ /* 0x000fe20000010000 */
[----:B0-----:R-:W-:-:S02]  /*1a210*/  FMUL.FTZ R17, R66, R104 ;  /* 0x0000006842117220 */ /* 0x001fc40000410000 */
[----:B------:R0:W-:Y:S01]  /*1a220*/  STL [R1+0x20], R18 ;  /* 0x0000201201007387 */ /* 0x0001e20000100800 */
[----:B--2---:R-:W-:-:S03]  /*1a230*/  FMUL.FTZ R16, R67, R104 ;  /* 0x0000006843107220 */ /* 0x004fc60000410000 */
[----:B------:R2:W-:Y:S04]  /*1a240*/  STL [R1+0x24], R17 ;  /* 0x0000241101007387 */ /* 0x0005e80000100800 */
[----:B------:R3:W-:Y:S01]  /*1a250*/  STL [R1+0x30], R16 ;  /* 0x0000301001007387 */ /* 0x0007e20000100800 */
[-C--:B0-----:R-:W-:Y:S01]  /*1a260*/  FMUL.FTZ R18, R70, R104.reuse ;  /* 0x0000006846127220 */ /* 0x081fe20000410000 */
[----:B--2---:R-:W-:-:S04]  /*1a270*/  FMUL.FTZ R17, R71, R104 ;  /* 0x0000006847117220 */ /* 0x004fc80000410000 */
[----:B------:R0:W-:Y:S01]  /*1a280*/  STL [R1+0x38], R18 ;  /* 0x0000381201007387 */ /* 0x0001e20000100800 */
[----:B---3--:R-:W-:-:S03]  /*1a290*/  FADD.FTZ R16, R130, R129 ;  /* 0x0000008182107221 */ /* 0x008fc60000010000 */
[----:B------:R2:W-:Y:S01]  /*1a2a0*/  STL [R1+0x34], R17 ;  /* 0x0000341101007387 */ /* 0x0005e20000100800 */
[----:B------:R-:W-:Y:S02]  /*1a2b0*/  VIADD R15, R15, 0xffffffff ;  /* 0xffffffff0f0f7836 */ /* 0x000fe40000000000 */
[-C--:B------:R-:W-:Y:S01]  /*1a2c0*/  FMUL.FTZ R106, R26, R104.reuse ;  /* 0x000000681a6a7220 */ /* 0x080fe20000410000 */
[-C--:B------:R-:W-:Y:S01]  /*1a2d0*/  FMUL.FTZ R107, R27, R104.reuse ;  /* 0x000000681b6b7220 */ /* 0x080fe20000410000 */
        /* <DEDUP_REMOVED lines=12> */
[----:B0-----:R-:W-:-:S02]  /*1a3a0*/  IMAD.MOV.U32 R18, RZ, RZ, R150 ;  /* 0x000000ffff127224 */ /* 0x001fc400078e0096 */
[----:B------:R-:W-:Y:S02]  /*1a3b0*/  IMAD.MOV.U32 R19, RZ, RZ, R145 ;  /* 0x000000ffff137224 */ /* 0x000fe400078e0091 */
[----:B--2---:R-:W-:Y:S02]  /*1a3c0*/  IMAD.MOV.U32 R17, RZ, RZ, R14 ;  /* 0x000000ffff117224 */ /* 0x004fe400078e000e */
[----:B---3--:R-:W-:Y:S01]  /*1a3d0*/  IMAD.MOV.U32 R16, RZ, RZ, R20 ;  /* 0x000000ffff107224 */ /* 0x008fe200078e0014 */
[----:B-1----:R-:W-:Y:S01]  /*1a3e0*/  NOP ;  /* 0x0000000000007918 */ /* 0x002fe20000000000 */
[----:B------:R-:W-:Y:S05]  /*1a3f0*/  @P2 BRA `(.L_x_2466) ;  /* 0xffffffb000f82947 */ /* 0x000fea000383ffff */
.L_x_2455:
[----:B------:R-:W-:Y:S05]  /*1a400*/  WARPSYNC.ALL ;  /* 0x0000000000007948 */ /* 0x000fea0003800000 */
[----:B------:R-:W-:Y:S06]  /*1a410*/  BAR.ARV 0x8, 0x200 ;  /* 0x0208000000007b1d */ /* 0x000fec0000002000 */
[----:B------:R-:W-:Y:S05]  /*1a420*/  @!P0 BRA `(.L_x_2467) ;  /* 0x0000000000048947 */ /* 0x000fea0003800000 */
[----:B------:R-:W-:Y:S01]  /*1a430*/  BPT.TRAP 0x1 ;  /* 0x000000040000795c */ /* 0x000fe20000300000 */
.L_x_2467:
[----:B------:R-:W-:Y:S01]  /*1a440*/  IMAD R6, R145, 0x8, R22 ;  /* 0x0000000891067824 */ /* 0x000fe200078e0216 */
[----:B------:R-:W-:-:S04]  /*1a450*/  SHF.L.U32 R3, R150, 0x1f, RZ ;  /* 0x0000001f96037819 */ /* 0x000fc800000006ff */
[----:B------:R1:W2:Y:S01]  /*1a460*/  SYNCS.PHASECHK.TRANS64.TRYWAIT P2, [R6+URZ+0x31c50], R3 ;  /* 0x031c5003060075a7 */ /* 0x0002a2000804017f */
[----:B------:R-:W-:Y:S05]  /*1a470*/  @!P0 BRA `(.L_x_2468) ;  /* 0x0000000000048947 */ /* 0x000fea0003800000 */
[----:B------:R-:W-:Y:S01]  /*1a480*/  BPT.TRAP 0x1 ;  /* 0x000000040000795c */ /* 0x000fe20000300000 */
.L_x_2468:
[----:B-----5:R-:W3:Y:S01]  /*1a490*/  LDL.LU R2, [R1+0xd8] ;  /* 0x0000d80001027983 */ /* 0x020ee20000300800 */
[----:B------:R-:W-:-:S05]  /*1a4a0*/  VIADD R22, R22, 0x200 ;  /* 0x0000020016167836 */ /* 0x000fca0000000000 */
[----:B------:R-:W-:-:S04]  /*1a4b0*/  SHF.R.U32.HI R22, RZ, 0x4, R22 ;  /* 0x00000004ff167819 */ /* 0x000fc80000011616 */
[----:B------:R-:W-:-:S04]  /*1a4c0*/  LOP3.LUT R22, R22, 0x3fff, RZ, 0xc0, !PT ;  /* 0x00003fff16167812 */ /* 0x000fc800078ec0ff */
[----:B------:R-:W-:Y:S02]  /*1a4d0*/  LOP3.LUT R22, R22, 0x2400000, RZ, 0xfc, !PT ;  /* 0x0240000016167812 */ /* 0x000fe400078efcff */
[----:B---3--:R-:W-:Y:S01]  /*1a4e0*/  LOP3.LUT R4, R2, 0x10000, RZ, 0xfc, !PT ;  /* 0x0001000002047812 */ /* 0x008fe200078efcff */
[----:B--2---:R-:W-:Y:S06]  /*1a4f0*/  @P2 BRA `(.L_x_2469) ;  /* 0x0000000000082947 */ /* 0x004fec0003800000 */
[----:B------:R-:W2:Y:S02]  /*1a500*/  SYNCS.PHASECHK.TRANS64.TRYWAIT P0, [R6+URZ+0x31c50], R3 ;  /* 0x031c5003060075a7 */ /* 0x000ea4000800017f */
[----:B--2---:R-:W-:Y:S05]  /*1a510*/  @!P0 BRA `(.L_x_2470) ;  /* 0x000000c800d88947 */ /* 0x004fea0003800000 */
.L_x_2469:
[----:B0-----:R-:W3:Y:S01]  /*1a520*/  LDL.LU R24, [R1+0x48] ;  /* 0x0000480001187983 */ /* 0x001ee20000300800 */
[----:B------:R-:W-:Y:S01]  /*1a530*/  IMAD.MOV.U32 R5, RZ, RZ, -0x3ffffff0 ;  /* 0xc0000010ff057424 */ /* 0x000fe200078e00ff */
[----:B------:R-:W-:Y:S05]  /*1a540*/  WARPSYNC.ALL ;  /* 0x0000000000007948 */ /* 0x000fea0003800000 */
[----:B------:R-:W3:Y:S01]  /*1a550*/  LDL.LU R25, [R1+0x4c] ;  /* 0x00004c0001197983 */ /* 0x000ee20000300800 */
[----:B------:R-:W-:Y:S01]  /*1a560*/  IMAD R2, R145, 0x6c0, R22 ;  /* 0x000006c091027824 */ /* 0x000fe200078e0216 */
[----:B------:R-:W-:Y:S01]  /*1a570*/  R2UR UR4, R4 ;  /* 0x00000000040472ca */ /* 0x000fe200000e0000 */
[----:B-12---:R-:W-:Y:S01]  /*1a580*/  IMAD.MOV.U32 R3, RZ, RZ, -0x7fffffe0 ;  /* 0x80000020ff037424 */ /* 0x006fe200078e00ff */
[----:B------:R-:W3:Y:S01]  /*1a590*/  LDL.LU R28, [R1+0x50] ;  /* 0x00005000011c7983 */ /* 0x000ee20000300800 */
[----:B------:R-:W-:Y:S01]  /*1a5a0*/  R2UR UR5, R5 ;  /* 0x00000000050572ca */ /* 0x000fe200000e0000 */
[----:B------:R-:W-:Y:S01]  /*1a5b0*/  IMAD.MOV.U32 R26, RZ, RZ, R106 ;  /* 0x000000ffff1a7224 */ /* 0x000fe200078e006a */
[----:B------:R-:W-:Y:S01]  /*1a5c0*/  R2UR UR6, R2 ;  /* 0x00000000020672ca */ /* 0x000fe200000e0000 */
[----:B------:R-:W3:Y:S01]  /*1a5d0*/  LDL.LU R29, [R1+0x54] ;  /* 0x00005400011d7983 */ /* 0x000ee20000300800 */
[----:B------:R-:W-:-:S03]  /*1a5e0*/  R2UR UR7, R3 ;  /* 0x00000000030772ca */ /* 0x000fc600000e0000 */
[----:B------:R-:W3:Y:S04]  /*1a5f0*/  LDL.LU R32, [R1+0x58] ;  /* 0x0000580001207983 */ /* 0x000ee80000300800 */
        /* <DEDUP_REMOVED lines=29> */
[----:B------:R-:W3:Y:S01]  /*1a7d0*/  LDL.LU R71, [R1+0x34] ;  /* 0x0000340001477983 */ /* 0x000ee20000300800 */
[----:B------:R-:W-:-:S02]  /*1a7e0*/  IMAD.MOV.U32 R27, RZ, RZ, R107 ;  /* 0x000000ffff1b7224 */ /* 0x000fc400078e006b */
[----:B------:R-:W-:Y:S01]  /*1a7f0*/  IMAD.MOV.U32 R30, RZ, RZ, R137 ;  /* 0x000000ffff1e7224 */ /* 0x000fe200078e0089 */
[----:B------:R-:W2:Y:S01]  /*1a800*/  LDL.LU R12, [R1+0x18] ;  /* 0x00001800010c7983 */ /* 0x000ea20000300800 */
[----:B------:R-:W-:Y:S02]  /*1a810*/  IMAD.MOV.U32 R31, RZ, RZ, R138 ;  /* 0x000000ffff1f7224 */ /* 0x000fe400078e008a */
[----:B------:R-:W-:Y:S01]  /*1a820*/  IMAD.MOV.U32 R34, RZ, RZ, R140 ;  /* 0x000000ffff227224 */ /* 0x000fe200078e008c */
[----:B------:R-:W4:Y:S01]  /*1a830*/  LDL.LU R7, [R1+0x3c] ;  /* 0x00003c0001077983 */ /* 0x000f220000300800 */
[----:B------:R-:W-:Y:S02]  /*1a840*/  IMAD.MOV.U32 R35, RZ, RZ, R142 ;  /* 0x000000ffff237224 */ /* 0x000fe400078e008e */
[----:B------:R-:W-:Y:S02]  /*1a850*/  IMAD.MOV.U32 R38, RZ, RZ, R143 ;  /* 0x000000ffff267224 */ /* 0x000fe400078e008f */
[----:B------:R-:W-:-:S02]  /*1a860*/  IMAD.MOV.U32 R39, RZ, RZ, R146 ;  /* 0x000000ffff277224 */ /* 0x000fc400078e0092 */
[----:B------:R-:W-:Y:S02]  /*1a870*/  IMAD.MOV.U32 R42, RZ, RZ, R147 ;  /* 0x000000ffff2a7224 */ /* 0x000fe400078e0093 */
[----:B------:R-:W-:Y:S02]  /*1a880*/  IMAD.MOV.U32 R43, RZ, RZ, R148 ;  /* 0x000000ffff2b7224 */ /* 0x000fe400078e0094 */
[----:B------:R-:W-:Y:S02]  /*1a890*/  IMAD.MOV.U32 R46, RZ, RZ, R152 ;  /* 0x000000ffff2e7224 */ /* 0x000fe400078e0098 */
[----:B------:R-:W-:Y:S02]  /*1a8a0*/  IMAD.MOV.U32 R47, RZ, RZ, R153 ;  /* 0x000000ffff2f7224 */ /* 0x000fe400078e0099 */
[----:B------:R-:W-:Y:S02]  /*1a8b0*/  IMAD.MOV.U32 R50, RZ, RZ, R156 ;  /* 0x000000ffff327224 */ /* 0x000fe400078e009c */
[----:B------:R-:W-:-:S02]  /*1a8c0*/  VIADD R8, R4, 0x180 ;  /* 0x0000018004087836 */ /* 0x000fc40000000000 */
[----:B------:R-:W-:Y:S02]  /*1a8d0*/  VIADD R10, R2, 0x40 ;  /* 0x00000040020a7836 */ /* 0x000fe40000000000 */
[----:B------:R-:W-:Y:S02]  /*1a8e0*/  IMAD.MOV.U32 R9, RZ, RZ, -0x3ffffff0 ;  /* 0xc0000010ff097424 */ /* 0x000fe400078e00ff */
[----:B------:R-:W-:Y:S01]  /*1a8f0*/  IMAD.MOV.U32 R11, RZ, RZ, -0x7fffffe0 ;  /* 0x80000020ff0b7424 */ /* 0x000fe200078e00ff */
[----:B---3--:R-:W-:-:S06]  /*1a900*/  WARPGROUP.ARRIVE ;  /* 0x00000000000079c5 */ /* 0x008fcc0000000000 */
[----:B------:R-:W-:Y:S01]  /*1a910*/  HGMMA.64x96x16.F32 R24, gdesc[UR4].tnspB, R24, gsb0 ;  /* 0x41600000041879f0 */ /* 0x000fe20008000818 */
        /* <DEDUP_REMOVED lines=70> */
[----:B------:R-:W-:Y:S01]  /*1ad80*/  VIADD R2, R2, 0x200 ;  /* 0x0000020002027836 */ /* 0x000fe20000000000 */
[----:B------:R-:W-:Y:S02]  /*1ad90*/  WARPGROUP.DEPBAR.LE gsb0, 0x0 ;  /* 0x00008000000079c5 */ /* 0x000fe40000010000 */
[----:B------:R-:W-:-:S09]  /*1ada0*/  WARPGROUP.ARRIVE ;  /* 0x00000000000079c5 */ /* 0x000fd20000000000 */
[----:B------:R-:W-:Y:S01]  /*1adb0*/  HGMMA.64x96x16.F32 R24, gdesc[UR4].tnspB, R24, gsb0 ;  /* 0x41600000041879f0 */ /* 0x000fe20008000818 */
[----:B------:R-:W-:Y:S02]  /*1adc0*/  R2UR UR6, R2 ;  /* 0x00000000020672ca */ /* 0x000fe400000e0000 */
[----:B--2---:R-:W0:Y:S02]  /*1add0*/  SHFL.BFLY PT, R2, R12, 0x2, 0x1f ;  /* 0x0c401f000c027f89 */ /* 0x004e2400000e0000 */
[----:B0-----:R-:W-:Y:S02]  /*1ade0*/  FADD.FTZ R2, R2, R12 ;  /* 0x0000000c02027221 */ /* 0x001fe40000010000 */
[----:B------:R-:W2:Y:S01]  /*1adf0*/  LDL.LU R12, [R1+0x118] ;  /* 0x00011800010c7983 */ /* 0x000ea20000300800 */
[----:B------:R-:W-:Y:S02]  /*1ae00*/  VIADD R4, R4, 0xc00 ;  /* 0x00000c0004047836 */ /* 0x000fe40000000000 */
[----:B------:R-:W-:-:S02]  /*1ae10*/  IMAD.MOV.U32 R5, RZ, RZ, -0x3ffffff0 ;  /* 0xc0000010ff057424 */ /* 0x000fc400078e00ff */
[----:B------:R-:W-:Y:S01]  /*1ae20*/  IMAD.MOV.U32 R3, RZ, RZ, -0x7fffffe0 ;  /* 0x80000020ff037424 */ /* 0x000fe200078e00ff */
[----:B------:R-:W-:Y:S02]  /*1ae30*/  R2UR UR4, R4 ;  /* 0x00000000040472ca */ /* 0x000fe400000e0000 */
[----:B------:R-:W-:Y:S02]  /*1ae40*/  R2UR UR5, R5 ;  /* 0x00000000050572ca */ /* 0x000fe400000e0000 */
[----:B------:R-:W-:Y:S02]  /*1ae50*/  R2UR UR7, R3 ;  /* 0x00000000030772ca */ /* 0x000fe400000e0000 */
[----:B----4-:R-:W0:Y:S01]  /*1ae60*/  SHFL.BFLY PT, R3, R7, 0x2, 0x1f ;  /* 0x0c401f0007037f89 */ /* 0x010e2200000e0000 */
[----:B------:R-:W-:Y:S02]  /*1ae70*/  WARPGROUP.DEPBAR.LE gsb0, 0x0 ;  /* 0x00008000000079c5 */ /* 0x000fe40000010000 */
[----:B------:R-:W-:-:S08]  /*1ae80*/  WARPGROUP.ARRIVE ;  /* 0x00000000000079c5 */ /* 0x000fd00000000000 */
[----:B------:R-:W-:Y:S01]  /*1ae90*/  HGMMA.64x96x16.F32 R24, gdesc[UR4].tnspB, R24, gsb0 ;  /* 0x41600000041879f0 */ /* 0x000fe20008000818 */
[----:B0-----:R-:W-:Y:S02]  /*1aea0*/  FADD.FTZ R4, R3, R7 ;  /* 0x0000000703047221 */ /* 0x001fe40000010000 */
[----:B------:R-:W0:Y:S04]  /*1aeb0*/  SHFL.BFLY PT, R3, R2, 0x1, 0x1f ;  /* 0x0c201f0002037f89 */ /* 0x000e2800000e0000 */
[----:B------:R-:W1:Y:S01]  /*1aec0*/  SHFL.BFLY PT, R5, R4, 0x1, 0x1f ;  /* 0x0c201f0004057f89 */ /* 0x000e6200000e0000 */
[----:B------:R-:W-:Y:S02]  /*1aed0*/  @!P1 VIADD R6, R6, 0x31c60 ;  /* 0x00031c6006069836 */ /* 0x000fe40000000000 */
[----:B0-----:R-:W-:Y:S01]  /*1aee0*/  FADD.FTZ R10, R2, R3 ;  /* 0x00000003020a7221 */ /* 0x001fe20000010000 */
[----:B-1----:R-:W-:-:S04]  /*1aef0*/  FADD.FTZ R11, R4, R5 ;  /* 0x00000005040b7221 */ /* 0x002fc80000010000 */
[----:B------:R-:W-:Y:S02]  /*1af00*/  FSETP.NE.FTZ.AND P0, PT, R10, RZ, PT ;  /* 0x000000ff0a00720b */ /* 0x000fe40003f15000 */
[----:B------:R-:W-:Y:S02]  /*1af10*/  FSETP.NE.FTZ.AND P3, PT, R11, RZ, PT ;  /* 0x000000ff0b00720b */ /* 0x000fe40003f75000 */
[----:B------:R-:W-:Y:S02]  /*1af20*/  CS2R R4, SRZ ;  /* 0x0000000000047805 */ /* 0x000fe4000001ff00 */
[----:B------:R-:W-:-:S07]  /*1af30*/  @!P1 PRMT R6, RZ, 0x654, R6 ;  /* 0x00000654ff069816 */ /* 0x000fce0000000006 */
[----:B------:R-:W0:Y:S01]  /*1af40*/  @P0 MUFU.LG2 R8, R10 ;  /* 0x0000000a00080308 */ /* 0x000e220000000c00 */
[----:B------:R-:W-:-:S07]  /*1af50*/  VIADD R145, R145, 0x1 ;  /* 0x0000000191917836 */ /* 0x000fce0000000000 */
[----:B------:R-:W1:Y:S01]  /*1af60*/  @P3 MUFU.LG2 R9, R11 ;  /* 0x0000000b00093308 */ /* 0x000e620000000c00 */
[----:B------:R-:W-:-:S07]  /*1af70*/  ISETP.NE.AND P2, PT, R145, 0x2, PT ;  /* 0x000000029100780c */ /* 0x000fce0003f45270 */
[----:B------:R-:W3:Y:S08]  /*1af80*/  @P0 MUFU.RCP R5, R10 ;  /* 0x0000000a00050308 */ /* 0x000ef00000001000 */
[----:B------:R-:W4:Y:S01]  /*1af90*/  @P3 MUFU.RCP R4, R11 ;  /* 0x0000000b00043308 */ /* 0x000f220000001000 */
[----:B------:R-:W-:Y:S01]  /*1afa0*/  SEL R3, RZ, 0x1, P2 ;  /* 0x00000001ff037807 */ /* 0x000fe20001000000 */
[----:B------:R-:W-:Y:S01]  /*1afb0*/  @P0 FMUL.FTZ R7, R0, 0.69314718246459960938 ;  /* 0x3f31721800070820 */ /* 0x000fe20000410000 */
[----:B0-----:R-:W-:Y:S01]  /*1afc0*/  @P0 FMUL.FTZ R8, R8, 0.69314718246459960938 ;  /* 0x3f31721808080820 */ /* 0x001fe20000410000 */
[----:B------:R-:W-:Y:S01]  /*1afd0*/  @P3 FMUL.FTZ R0, R0, 0.69314718246459960938 ;  /* 0x3f31721800003820 */ /* 0x000fe20000410000 */
[----:B-1----:R-:W-:Y:S01]  /*1afe0*/  @P3 FMUL.FTZ R9, R9, 0.69314718246459960938 ;  /* 0x3f31721809093820 */ /* 0x002fe20000410000 */
[----:B------:R-:W-:Y:S01]  /*1aff0*/  LOP3.LUT R150, R150, R3, RZ, 0x3c, !PT ;  /* 0x0000000396967212 */ /* 0x000fe200078e3cff */
[----:B------:R-:W-:-:S02]  /*1b000*/  IMAD.MOV.U32 R2, RZ, RZ, -0x800000 ;  /* 0xff800000ff027424 */ /* 0x000fc400078e00ff */
[----:B------:R-:W-:Y:S01]  /*1b010*/  @P0 FFMA.FTZ R2, R7, R20, R8 ;  /* 0x0000001407020223 */ /* 0x000fe20000010008 */
[----:B------:R-:W-:Y:S02]  /*1b020*/  IMAD.MOV.U32 R3, RZ, RZ, -0x800000 ;  /* 0xff800000ff037424 */ /* 0x000fe400078e00ff */
[----:B------:R-:W-:Y:S01]  /*1b030*/  @P3 FFMA.FTZ R3, R0, R14, R9 ;  /* 0x0000000e00033223 */ /* 0x000fe20000010009 */
[----:B------:R-:W-:Y:S01]  /*1b040*/  PLOP3.LUT P0, PT, PT, PT, PT, 0x8, 0x0 ;  /* 0x000000000000781c */ /* 0x000fe20003f0e170 */
        /* <DEDUP_REMOVED lines=26> */
[-C--:B----4-:R-:W-:Y:S01]  /*1b1f0*/  FMUL.FTZ R26, R26, R4.reuse ;  /* 0x000000041a1a7220 */ /* 0x090fe20000410000 */
        /* <DEDUP_REMOVED lines=23> */
[----:B------:R-:W-:Y:S01]  /*1b370*/  SEL R145, R145, RZ, P2 ;  /* 0x000000ff91917207 */ /* 0x000fe20001000000 */
[----:B--2---:R-:W-:-:S05]  /*1b380*/  VIADD R12, R12, 0x1 ;  /* 0x000000010c0c7836 */ /* 0x004fca0000000000 */
[----:B------:R0:W-:Y:S02]  /*1b390*/  STL [R1+0x118], R12 ;  /* 0x0001180c01007387 */ /* 0x0001e40000100800 */
.L_x_2403:
[----:B------:R-:W-:Y:S05]  /*1b3a0*/  WARPSYNC.ALL ;  /* 0x0000000000007948 */ /* 0x000fea0003800000 */
[----:B------:R-:W1:Y:S08]  /*1b3b0*/  S2UR UR5, SR_CgaCtaId ;  /* 0x00000000000579c3 */ /* 0x000e700000008800 */
[----:B------:R-:W-:Y:S06]  /*1b3c0*/  BAR.SYNC.DEFER_BLOCKING 0x5, 0x200 ;  /* 0x0148000000007b1d */ /* 0x000fec0000010000 */
[----:B------:R-:W-:Y:S01]  /*1b3d0*/  UMOV UR4, 0x400 ;  /* 0x0000040000047882 */ /* 0x000fe20000000000 */
[----:B------:R-:W-:Y:S01]  /*1b3e0*/  BSSY B0, `(.L_x_2471) ;  /* 0x00002ba000007945 */ /* 0x000fe20003800000 */
[----:B-1----:R-:W-:-:S06]  /*1b3f0*/  ULEA UR4, UR5, UR4, 0x18 ;  /* 0x0000000405047291 */ /* 0x002fcc000f8ec03f */
[----:B------:R-:W-:-:S05]  /*1b400*/  IMAD.U32 R22, RZ, RZ, UR4 ;  /* 0x00000004ff167e24 */ /* 0x000fca000f8e00ff */
[----:B------:R1:W2:Y:S01]  /*1b410*/  LDS.128 R104, [R22+0x31cd0] ;  /* 0x031cd00016687984 */ /* 0x0002a20000000c00 */
[----:B------:R-:W-:Y:S06]  /*1b420*/  BAR.ARV 0x4, 0x200 ;  /* 0x0108000000007b1d */ /* 0x000fec0000002000 */
[----:B------:R-:W-:Y:S05]  /*1b430*/  @P0 BRA `(.L_x_2472) ;  /* 0x0000001c00f00947 */ /* 0x000fea0003800000 */
[----:B------:R-:W3:Y:S01]  /*1b440*/  LDL R0, [R1+0x154] ;  /* 0x0001540001007983 */ /* 0x000ee20000100800 */
[----:B------:R-:W-:Y:S01]  /*1b450*/  ULDC UR4, c[0x0][0xad4] ;  /* 0x0002b50000047ab9 */ /* 0x000fe20000000800 */
[----:B------:R-:W4:Y:S02]  /*1b460*/  S2R R5, SR_SWINHI ;  /* 0x0000000000057919 */ /* 0x000f240000002f00 */
[----:B------:R-:W2:Y:S04]  /*1b470*/  LDL.LU R18, [R1+0x108] ;  /* 0x0001080001127983 */ /* 0x000ea80000300800 */
[----:B------:R-:W2:Y:S01]  /*1b480*/  LDL.LU R78, [R1+0x110] ;  /* 0x00011000014e7983 */ /* 0x000ea20000300800 */
[----:B------:R-:W-:Y:S02]  /*1b490*/  MOV R20, R22 ;  /* 0x0000001600147202 */ /* 0x000fe40000000f00 */
[----:B----4-:R-:W-:-:S03]  /*1b4a0*/  MOV R21, R5 ;  /* 0x0000000500157202 */ /* 0x010fc60000000f00 */
[----:B---3--:R-:W-:-:S03]  /*1b4b0*/  IMAD.WIDE R4, R0, 0x2, R20 ;  /* 0x0000000200047825 */ /* 0x008fc600078e0214 */
[----:B------:R-:W-:-:S04]  /*1b4c0*/  IADD3 R77, P0, R4, 0x6020, RZ ;  /* 0x00006020044d7810 */ /* 0x000fc80007f1e0ff */
[----:B------:R-:W-:-:S04]  /*1b4d0*/  LOP3.LUT R10, R77, 0x180, RZ, 0xc0, !PT ;  /* 0x000001804d0a7812 */ /* 0x000fc800078ec0ff */
[----:B------:R-:W-:-:S04]  /*1b4e0*/  SHF.R.U64 R10, R10, 0x3, RZ ;  /* 0x000000030a0a7819 */ /* 0x000fc800000012ff */
[----:B------:R-:W-:Y:S02]  /*1b4f0*/  LOP3.LUT R10, R10, R77, RZ, 0x3c, !PT ;  /* 0x0000004d0a0a7212 */ /* 0x000fe400078e3cff */
[----:B------:R-:W3:Y:S01]  /*1b500*/  LDL.LU R77, [R1+0x114] ;  /* 0x00011400014d7983 */ /* 0x000ee20000300800 */
[----:B------:R-:W-:Y:S01]  /*1b510*/  IMAD.X R11, RZ, RZ, R5, P0 ;  /* 0x000000ffff0b7224 */ /* 0x000fe200000e0605 */
[----:B--2---:R-:W-:Y:S02]  /*1b520*/  ISETP.NE.AND P0, PT, R18, RZ, PT ;  /* 0x000000ff1200720c */ /* 0x004fe40003f05270 */
[----:B------:R-:W-:Y:S02]  /*1b530*/  IADD3 R19, P4, R4, 0x20, RZ ;  /* 0x0000002004137810 */ /* 0x000fe40007f9e0ff */
[----:B------:R-:W-:Y:S01]  /*1b540*/  SEL R76, R18, UR4, P0 ;  /* 0x00000004124c7c07 */ /* 0x000fe20008000000 */
[----:B------:R-:W-:Y:S05]  /*1b550*/  WARPSYNC.ALL ;  /* 0x0000000000007948 */ /* 0x000fea0003800000 */
[----:B------:R-:W-:-:S02]  /*1b560*/  LOP3.LUT R0, R19, 0x180, RZ, 0xc0, !PT ;  /* 0x0000018013007812 */ /* 0x000fc400078ec0ff */
[C---:B------:R-:W-:Y:S02]  /*1b570*/  LOP3.LUT R7, R4.reuse, 0x180, RZ, 0xc0, !PT ;  /* 0x0000018004077812 */ /* 0x040fe400078ec0ff */
[C---:B------:R-:W-:Y:S02]  /*1b580*/  IADD3 R73, P3, R4.reuse, 0x3000, RZ ;  /* 0x0000300004497810 */ /* 0x040fe40007f7e0ff */
[C---:B------:R-:W-:Y:S02]  /*1b590*/  IADD3 R75, P2, R4.reuse, 0x3020, RZ ;  /* 0x00003020044b7810 */ /* 0x040fe40007f5e0ff */
[----:B------:R-:W-:Y:S01]  /*1b5a0*/  IADD3 R8, P1, R4, 0x6000, RZ ;  /* 0x0000600004087810 */ /* 0x000fe20007f3e0ff */
[----:B------:R-:W-:Y:S01]  /*1b5b0*/  IMAD.X R13, RZ, RZ, R5, P4 ;  /* 0x000000ffff0d7224 */ /* 0x000fe200020e0605 */
[----:B------:R-:W-:Y:S01]  /*1b5c0*/  SHF.R.U64 R0, R0, 0x3, RZ ;  /* 0x0000000300007819 */ /* 0x000fe200000012ff */
[----:B------:R-:W-:Y:S01]  /*1b5d0*/  ULDC.64 UR6, c[0x0][0xc08] ;  /* 0x0003020000067ab9 */ /* 0x000fe20000000a00 */
[----:B------:R-:W-:Y:S01]  /*1b5e0*/  SHF.R.U64 R7, R7, 0x3, RZ ;  /* 0x0000000307077819 */ /* 0x000fe200000012ff */
[----:B------:R-:W-:Y:S01]  /*1b5f0*/  ULDC.64 UR4, c[0x0][0xc00] ;  /* 0x0003000000047ab9 */ /* 0x000fe20000000a00 */
[----:B0-----:R-:W-:-:S02]  /*1b600*/  LOP3.LUT R12, R0, R19, RZ, 0x3c, !PT ;  /* 0x00000013000c7212 */ /* 0x001fc400078e3cff */
[----:B------:R-:W-:Y:S02]  /*1b610*/  LOP3.LUT R0, R73, 0x180, RZ, 0xc0, !PT ;  /* 0x0000018049007812 */ /* 0x000fe400078ec0ff */
[----:B------:R-:W-:Y:S02]  /*1b620*/  LOP3.LUT R4, R7, R4, RZ, 0x3c, !PT ;  /* 0x0000000407047212 */ /* 0x000fe400078e3cff */
[----:B------:R-:W-:Y:S02]  /*1b630*/  LOP3.LUT R6, R75, 0x180, RZ, 0xc0, !PT ;  /* 0x000001804b067812 */ /* 0x000fe400078ec0ff */
[----:B------:R-:W-:Y:S02]  /*1b640*/  LOP3.LUT R7, R8, 0x180, RZ, 0xc0, !PT ;  /* 0x0000018008077812 */ /* 0x000fe400078ec0ff */
[----:B------:R-:W-:Y:S01]  /*1b650*/  SHF.R.U64 R0, R0, 0x3, RZ ;  /* 0x0000000300007819 */ /* 0x000fe200000012ff */
[----:B------:R-:W-:Y:S01]  /*1b660*/  IMAD.X R15, RZ, RZ, R5, P3 ;  /* 0x000000ffff0f7224 */ /* 0x000fe200018e0605 */
[----:B------:R-:W-:-:S02]  /*1b670*/  SHF.R.U64 R6, R6, 0x3, RZ ;  /* 0x0000000306067819 */ /* 0x000fc400000012ff */
[----:B------:R-:W-:Y:S02]  /*1b680*/  SHF.R.U64 R7, R7, 0x3, RZ ;  /* 0x0000000307077819 */ /* 0x000fe400000012ff */
[----:B------:R-:W-:Y:S01]  /*1b690*/  LOP3.LUT R14, R0, R73, RZ, 0x3c, !PT ;  /* 0x00000049000e7212 */ /* 0x000fe200078e3cff */
[--C-:B------:R-:W-:Y:S01]  /*1b6a0*/  IMAD.X R17, RZ, RZ, R5.reuse, P2 ;  /* 0x000000ffff117224 */ /* 0x100fe200010e0605 */
[----:B------:R-:W-:Y:S01]  /*1b6b0*/  LOP3.LUT R16, R6, R75, RZ, 0x3c, !PT ;  /* 0x0000004b06107212 */ /* 0x000fe200078e3cff */
[----:B------:R-:W-:Y:S01]  /*1b6c0*/  IMAD.X R9, RZ, RZ, R5, P1 ;  /* 0x000000ffff097224 */ /* 0x000fe200008e0605 */
[----:B------:R-:W-:Y:S02]  /*1b6d0*/  LOP3.LUT R8, R7, R8, RZ, 0x3c, !PT ;  /* 0x0000000807087212 */ /* 0x000fe400078e3cff */
[----:B------:R-:W-:Y:S02]  /*1b6e0*/  MOV R0, R4 ;  /* 0x0000000400007202 */ /* 0x000fe40000000f00 */
[----:B------:R-:W-:-:S02]  /*1b6f0*/  F2FP.F16.F32.PACK_AB R4, R25, R24 ;  /* 0x000000181904723e */ /* 0x000fc400000000ff */
[----:B------:R-:W-:Y:S02]  /*1b700*/  F2FP.F16.F32.PACK_AB R5, R27, R26 ;  /* 0x0000001a1b05723e */ /* 0x000fe400000000ff */
[----:B------:R-:W-:Y:S02]  /*1b710*/  F2FP.F16.F32.PACK_AB R6, R29, R28 ;  /* 0x0000001c1d06723e */ /* 0x000fe400000000ff */
[----:B------:R-:W-:Y:S01]  /*1b720*/  F2FP.F16.F32.PACK_AB R7, R31, R30 ;  /* 0x0000001e1f07723e */ /* 0x000fe200000000ff */
[----:B------:R-:W-:Y:S01]  /*1b730*/  BAR.SYNC.DEFER_BLOCKING 0x1, 0x180 ;  /* 0x0046000000007b1d */ /* 0x000fe20000010000 */
[----:B------:R-:W-:Y:S02]  /*1b740*/  MOV R75, R12 ;  /* 0x0000000c004b7202 */ /* 0x000fe40000000f00 */
[----:B------:R-:W-:Y:S02]  /*1b750*/  MOV R73, R14 ;  /* 0x0000000e00497202 */ /* 0x000fe40000000f00 */
[----:B------:R-:W-:-:S02]  /*1b760*/  F2FP.F16.F32.PACK_AB R12, R33, R32 ;  /* 0x00000020210c723e */ /* 0x000fc400000000ff */
[----:B------:R-:W-:Y:S02]  /*1b770*/  F2FP.F16.F32.PACK_AB R13, R35, R34 ;  /* 0x00000022230d723e */ /* 0x000fe400000000ff */
[----:B------:R-:W-:Y:S02]  /*1b780*/  F2FP.F16.F32.PACK_AB R14, R37, R36 ;  /* 0x00000024250e723e */ /* 0x000fe400000000ff */
[----:B------:R-:W-:Y:S02]  /*1b790*/  F2FP.F16.F32.PACK_AB R15, R39, R38 ;  /* 0x00000026270f723e */ /* 0x000fe400000000ff */
[----:B------:R-:W-:Y:S02]  /*1b7a0*/  MOV R74, R16 ;  /* 0x00000010004a7202 */ /* 0x000fe40000000f00 */
[----:B------:R-:W-:Y:S02]  /*1b7b0*/  F2FP.F16.F32.PACK_AB R16, R41, R40 ;  /* 0x000000282910723e */ /* 0x000fe400000000ff */
[----:B------:R-:W-:-:S02]  /*1b7c0*/  F2FP.F16.F32.PACK_AB R17, R43, R42 ;  /* 0x0000002a2b11723e */ /* 0x000fc400000000ff */
[----:B------:R-:W-:Y:S02]  /*1b7d0*/  F2FP.F16.F32.PACK_AB R18, R45, R44 ;  /* 0x0000002c2d12723e */ /* 0x000fe400000000ff */
[----:B------:R-:W-:Y:S02]  /*1b7e0*/  F2FP.F16.F32.PACK_AB R19, R47, R46 ;  /* 0x0000002e2f13723e */ /* 0x000fe400000000ff */
[----:B------:R-:W-:Y:S01]  /*1b7f0*/  MOV R72, R8 ;  /* 0x0000000800487202 */ /* 0x000fe20000000f00 */
[----:B------:R0:W-:Y:S01]  /*1b800*/  STSM.16.M88.4 [R0], R4 ;  /* 0x0000000400007844 */ /* 0x0001e20000000200 */
[----:B------:R-:W-:Y:S02]  /*1b810*/  F2FP.F16.F32.PACK_AB R8, R57, R56 ;  /* 0x000000383908723e */ /* 0x000fe400000000ff */
[----:B------:R-:W-:Y:S01]  /*1b820*/  F2FP.F16.F32.PACK_AB R9, R59, R58 ;  /* 0x0000003a3b09723e */ /* 0x000fe200000000ff */
[----:B------:R2:W-:Y:S01]  /*1b830*/  STSM.16.M88.4 [R75], R12 ;  /* 0x0000000c4b007844 */ /* 0x0005e20000000200 */
[----:B------:R-:W-:-:S03]  /*1b840*/  ISETP.NE.U32.AND P3, PT, RZ, UR6, PT ;  /* 0x00000006ff007c0c */ /* 0x000fc6000bf65070 */
[----:B------:R4:W-:Y:S01]  /*1b850*/  STSM.16.M88.4 [R73], R16 ;  /* 0x0000001049007844 */ /* 0x0009e20000000200 */
[----:B0-----:R-:W-:Y:S02]  /*1b860*/  MOV R0, R10 ;  /* 0x0000000a00007202 */ /* 0x001fe40000000f00 */
[----:B------:R-:W-:Y:S02]  /*1b870*/  F2FP.F16.F32.PACK_AB R4, R49, R48 ;  /* 0x000000303104723e */ /* 0x000fe400000000ff */
[----:B------:R-:W-:Y:S02]  /*1b880*/  F2FP.F16.F32.PACK_AB R5, R51, R50 ;  /* 0x000000323305723e */ /* 0x000fe400000000ff */
        /* <DEDUP_REMOVED lines=8> */
[----:B------:R-:W-:Y:S04]  /*1b910*/  STSM.16.M88.4 [R74], R4 ;  /* 0x000000044a007844 */ /* 0x000fe80000000200 */
[----:B------:R0:W-:Y:S01]  /*1b920*/  STSM.16.M88.4 [R72], R8 ;  /* 0x0000000848007844 */ /* 0x0001e20000000200 */
[----:B------:R-:W-:-:S03]  /*1b930*/  ISETP.NE.AND.EX P3, PT, RZ, UR7, PT, P3 ;  /* 0x00000007ff007c0c */ /* 0x000fc6000bf65330 */
[----:B------:R2:W-:Y:S01]  /*1b940*/  STSM.16.M88.4 [R0], R12 ;  /* 0x0000000c00007844 */ /* 0x0005e20000000200 */
[----:B------:R-:W-:Y:S01]  /*1b950*/  BAR.SYNC.DEFER_BLOCKING 0x1, 0x180 ;  /* 0x0046000000007b1d */ /* 0x000fe20000010000 */
[----:B------:R-:W-:Y:S02]  /*1b960*/  ISETP.NE.U32.AND P0, PT, RZ, UR4, PT ;  /* 0x00000004ff007c0c */ /* 0x000fe4000bf05070 */
[----:B----4-:R-:W-:Y:S02]  /*1b970*/  IADD3 R16, P1, R78, UR4, RZ ;  /* 0x000000044e107c10 */ /* 0x010fe4000ff3e0ff */
[----:B------:R-:W-:Y:S01]  /*1b980*/  ISETP.NE.AND.EX P0, PT, RZ, UR5, PT, P0 ;  /* 0x00000005ff007c0c */ /* 0x000fe2000bf05300 */
[----:B------:R-:W-:Y:S01]  /*1b990*/  IMAD.MOV.U32 R73, RZ, RZ, RZ ;  /* 0x000000ffff497224 */ /* 0x000fe200078e00ff */
[----:B------:R-:W-:Y:S01]  /*1b9a0*/  ISETP.GT.AND P2, PT, R76, 0x1, PT ;  /* 0x000000014c00780c */ /* 0x000fe20003f44270 */
[----:B0-----:R-:W-:Y:S01]  /*1b9b0*/  IMAD.MOV.U32 R10, RZ, RZ, 0x9b8 ;  /* 0x000009b8ff0a7424 */ /* 0x001fe200078e00ff */
[----:B--2---:R-:W0:Y:S01]  /*1b9c0*/  LDC R0, c[0x0][0xbe8] ;  /* 0x0002fa00ff007b82 */ /* 0x004e220000000800 */
[----:B---3--:R-:W-:-:S02]  /*1b9d0*/  IADD3.X R17, R77, UR5, RZ, P1, !PT ;  /* 0x000000054d117c10 */ /* 0x008fc40008ffe4ff */
[----:B------:R-:W-:Y:S01]  /*1b9e0*/  @P3 IADD3 R18, P1, R78, UR6, RZ ;  /* 0x000000064e123c10 */ /* 0x000fe2000ff3e0ff */
[----:B------:R-:W-:Y:S02]  /*1b9f0*/  ULDC UR6, c[0x0][0xa88] ;  /* 0x0002a20000067ab9 */ /* 0x000fe40000000800 */
[----:B------:R-:W-:Y:S01]  /*1ba00*/  IMAD.U32 R75, RZ, RZ, UR6 ;  /* 0x00000006ff4b7e24 */ /* 0x000fe2000f8e00ff */
[----:B------:R-:W-:Y:S02]  /*1ba10*/  @P3 IADD3.X R19, R77, UR7, RZ, P1, !PT ;  /* 0x000000074d133c10 */ /* 0x000fe40008ffe4ff */
[----:B------:R2:W5:Y:S04]  /*1ba20*/  @P0 LDG.E R73, desc[UR60][R16.64] ;  /* 0x0000003c10490981 */ /* 0x000568000c1e1900 */
[----:B------:R2:W5:Y:S01]  /*1ba30*/  @P3 LDG.E R75, desc[UR60][R18.64] ;  /* 0x0000003c124b3981 */ /* 0x000562000c1e1900 */
[----:B------:R-:W-:-:S04]  /*1ba40*/  SEL R10, R10, 0x978, P2 ;  /* 0x000009780a0a7807 */ /* 0x000fc80001000000 */
[----:B------:R2:W3:Y:S08]  /*1ba50*/  LDC.64 R4, c[0x0][R10+0x220] ;  /* 0x000088000a047b82 */ /* 0x0004f00000000a00 */
[----:B------:R2:W4:Y:S08]  /*1ba60*/  LDC.64 R6, c[0x0][R10+0x218] ;  /* 0x000086000a067b82 */ /* 0x0005300000000a00 */
[----:B------:R2:W1:Y:S01]  /*1ba70*/  LDC.64 R8, c[0x0][R10+0x228] ;  /* 0x00008a000a087b82 */ /* 0x0004620000000a00 */
[----:B0-----:R-:W-:Y:S01]  /*1ba80*/  ISETP.NE.AND P1, PT, R0, 0x1, PT ;  /* 0x000000010000780c */ /* 0x001fe20003f25270 */
[----:B------:R-:W-:-:S12]  /*1ba90*/  @P3 BRA `(.L_x_2473) ;  /* 0x0000000000103947 */ /* 0x000fd80003800000 */
[----:B------:R-:W-:Y:S05]  /*1baa0*/  @!P0 BRA `(.L_x_2473) ;  /* 0x00000000000c8947 */ /* 0x000fea0003800000 */
[----:B------:R-:W2:Y:S04]  /*1bab0*/  LDG.E R12, desc[UR60][R16.64] ;  /* 0x0000003c100c7981 */ /* 0x000ea8000c1e1900 */
[----:B-----5:R-:W2:Y:S02]  /*1bac0*/  LDG.E R75, desc[UR60][R16.64+0x4] ;  /* 0x0000043c104b7981 */ /* 0x020ea4000c1e1900 */
[----:B--2---:R-:W-:-:S07]  /*1bad0*/  IMAD.IADD R75, R75, 0x1, -R12 ;  /* 0x000000014b4b7824 */ /* 0x004fce00078e0a0c */
.L_x_2473:
[----:B------:R-:W3:Y:S01]  /*1bae0*/  LDL.LU R12, [R1+0x10c] ;  /* 0x00010c00010c7983 */ /* 0x000ee20000300800 */
[----:B--2---:R-:W0:Y:S03]  /*1baf0*/  LDC.64 R10, c[0x0][R10+0x210] ;  /* 0x000084000a0a7b82 */ /* 0x004e260000000a00 */
[----:B------:R-:W2:Y:S04]  /*1bb00*/  LDL.LU R17, [R1+0x134] ;  /* 0x0001340001117983 */ /* 0x000ea80000300800 */
[----:B------:R-:W4:Y:S01]  /*1bb10*/  LDL R74, [R1+0x104] ;  /* 0x00010400014a7983 */ /* 0x000f220000100800 */
[----:B------:R-:W-:Y:S01]  /*1bb20*/  ISETP.NE.U32.AND P0, PT, RZ, UR4, PT ;  /* 0x00000004ff007c0c */ /* 0x000fe2000bf05070 */
[----:B------:R-:W1:Y:S02]  /*1bb30*/  @P1 LDC R14, c[0x0][0xbec] ;  /* 0x0002fb00ff0e1b82 */ /* 0x000e640000000800 */
[----:B------:R-:W4:Y:S04]  /*1bb40*/  LDL R16, [R1+0x100] ;  /* 0x0001000001107983 */ /* 0x000f280000100800 */
[----:B------:R-:W4:Y:S02]  /*1bb50*/  LDL R76, [R1+0xf4] ;  /* 0x0000f400014c7983 */ /* 0x000f240000100800 */
[----:B------:R-:W0:Y:S02]  /*1bb60*/  @P1 LDC R81, c[0x0][0xbf0] ;  /* 0x0002fc00ff511b82 */ /* 0x000e240000000800 */
[----:B------:R-:W4:Y:S04]  /*1bb70*/  LDL R72, [R1+0x120] ;  /* 0x0001200001487983 */ /* 0x000f280000100800 */
[----:B------:R-:W4:Y:S04]  /*1bb80*/  LDL R78, [R1+0x150] ;  /* 0x00015000014e7983 */ /* 0x000f280000100800 */
[----:B------:R-:W4:Y:S01]  /*1bb90*/  LDL R18, [R1+0x13c] ;  /* 0x00013c0001127983 */ /* 0x000f220000100800 */
[----:B------:R-:W-:-:S04]  /*1bba0*/  ISETP.NE.AND.EX P0, PT, RZ, UR5, PT, P0 ;  /* 0x00000005ff007c0c */ /* 0x000fc8000bf05300 */
[----:B---3--:R-:W-:Y:S02]  /*1bbb0*/  SEL R15, R12, RZ, !P0 ;  /* 0x000000ff0c0f7207 */ /* 0x008fe40004000000 */
[----:B------:R-:W3:Y:S01]  /*1bbc0*/  LDC.64 R12, c[0x0][0xba8] ;  /* 0x0002ea00ff0c7b82 */ /* 0x000ee20000000a00 */
[----:B--2---:R-:W-:Y:S02]  /*1bbd0*/  SEL R17, R17, RZ, !P0 ;  /* 0x000000ff11117207 */ /* 0x004fe40004000000 */
[----:B------:R-:W-:Y:S02]  /*1bbe0*/  IMAD R5, R5, R15, RZ ;  /* 0x0000000f05057224 */ /* 0x000fe400078e02ff */
[-C--:B----4-:R-:W-:Y:S02]  /*1bbf0*/  IMAD R77, R7, R74.reuse, RZ ;  /* 0x0000004a074d7224 */ /* 0x090fe400078e02ff */
[----:B------:R-:W-:Y:S02]  /*1bc00*/  IMAD R79, R4, R17, R5 ;  /* 0x00000011044f7224 */ /* 0x000fe400078e0205 */
[----:B------:R-:W-:-:S04]  /*1bc10*/  IMAD.WIDE.U32 R6, R6, R74, RZ ;  /* 0x0000004a06067225 */ /* 0x000fc800078e00ff */
[----:B------:R-:W-:-:S04]  /*1bc20*/  IMAD.WIDE.U32 R4, R4, R15, RZ ;  /* 0x0000000f04047225 */ /* 0x000fc800078e00ff */
[----:B------:R-:W-:Y:S01]  /*1bc30*/  IMAD.IADD R17, R16, 0x1, R76 ;  /* 0x0000000110117824 */ /* 0x000fe200078e024c */
[----:B-----5:R-:W-:-:S03]  /*1bc40*/  IADD3 R6, P0, P3, R4, R6, R73 ;  /* 0x0000000604067210 */ /* 0x020fc60007b1e049 */
[----:B-1----:R-:W-:Y:S01]  /*1bc50*/  @P1 IMAD.HI.U32 R4, R17, R14, RZ ;  /* 0x0000000e11041227 */ /* 0x002fe200078e00ff */
[----:B------:R-:W-:Y:S01]  /*1bc60*/  SEL R19, R72, RZ, P2 ;  /* 0x000000ff48137207 */ /* 0x000fe20001000000 */
[----:B---3--:R-:W1:Y:S02]  /*1bc70*/  @!P2 LDC R12, c[0x0][0xb50] ;  /* 0x0002d400ff0cab82 */ /* 0x008e640000000800 */
[----:B------:R-:W-:Y:S02]  /*1bc80*/  IMAD.IADD R79, R5, 0x1, R79 ;  /* 0x00000001054f7824 */ /* 0x000fe400078e024f */
[----:B------:R-:W-:Y:S01]  /*1bc90*/  IMAD.MOV.U32 R5, RZ, RZ, R17 ;  /* 0x000000ffff057224 */ /* 0x000fe200078e0011 */
[----:B0-----:R-:W-:Y:S01]  /*1bca0*/  @P1 SHF.R.U32.HI R5, RZ, R81, R4 ;  /* 0x00000051ff051219 */ /* 0x001fe20000011604 */
[----:B------:R-:W-:Y:S01]  /*1bcb0*/  IMAD.IADD R7, R7, 0x1, R77 ;  /* 0x0000000107077824 */ /* 0x000fe200078e024d */
[----:B------:R-:W-:Y:S01]  /*1bcc0*/  SHF.R.S32.HI R14, RZ, 0x1f, R73 ;  /* 0x0000001fff0e7819 */ /* 0x000fe20000011449 */
[-C--:B------:R-:W-:Y:S01]  /*1bcd0*/  IMAD R77, R9, R19.reuse, RZ ;  /* 0x00000013094d7224 */ /* 0x080fe200078e02ff */
[----:B------:R-:W0:Y:S01]  /*1bce0*/  @!P2 LDC R13, c[0x0][0xb54] ;  /* 0x0002d500ff0dab82 */ /* 0x000e220000000800 */
[----:B------:R-:W-:Y:S01]  /*1bcf0*/  IMAD.WIDE.U32 R8, R8, R19, RZ ;  /* 0x0000001308087225 */ /* 0x000fe200078e00ff */
[----:B------:R-:W-:-:S03]  /*1bd00*/  IADD3.X R7, R79, R7, R14, P0, P3 ;  /* 0x000000074f077210 */ /* 0x000fc600007e640e */
[----:B------:R-:W-:Y:S01]  /*1bd10*/  IMAD.MOV R16, RZ, RZ, -R5 ;  /* 0x000000ffff107224 */ /* 0x000fe200078e0a05 */
[----:B------:R-:W-:Y:S01]  /*1bd20*/  IADD3 R8, P0, P3, R5, R6, R8 ;  /* 0x0000000605087210 */ /* 0x000fe20007b1e008 */
[----:B------:R-:W-:Y:S01]  /*1bd30*/  IMAD.IADD R77, R9, 0x1, R77 ;  /* 0x00000001094d7824 */ /* 0x000fe200078e024d */
[----:B------:R-:W-:Y:S01]  /*1bd40*/  SHF.R.S32.HI R4, RZ, 0x1f, R5 ;  /* 0x0000001fff047819 */ /* 0x000fe20000011405 */
[----:B------:R-:W-:-:S03]  /*1bd50*/  IMAD R5, R0, R16, R17 ;  /* 0x0000001000057224 */ /* 0x000fc600078e0211 */
[----:B------:R-:W-:Y:S01]  /*1bd60*/  IADD3.X R9, R4, R7, R77, P0, P3 ;  /* 0x0000000704097210 */ /* 0x000fe200007e644d */
[-C--:B------:R-:W-:Y:S01]  /*1bd70*/  IMAD R4, R11, R5.reuse, RZ ;  /* 0x000000050b047224 */ /* 0x080fe200078e02ff */
[----:B------:R-:W-:Y:S01]  /*1bd80*/  SHF.R.S32.HI R7, RZ, 0x1f, R5 ;  /* 0x0000001fff077819 */ /* 0x000fe20000011405 */
[----:B------:R-:W-:-:S04]  /*1bd90*/  IMAD.WIDE.U32 R8, R10, R5, R8 ;  /* 0x000000050a087225 */ /* 0x000fc800078e0008 */
[----:B------:R-:W-:Y:S01]  /*1bda0*/  IMAD R7, R10, R7, R4 ;  /* 0x000000070a077224 */ /* 0x000fe200078e0204 */
[----:B-1----:R-:W-:-:S03]  /*1bdb0*/  LEA R12, P0, R8, R12, 0x2 ;  /* 0x0000000c080c7211 */ /* 0x002fc600078010ff */
[----:B------:R-:W-:-:S05]  /*1bdc0*/  IMAD.IADD R4, R9, 0x1, R7 ;  /* 0x0000000109047824 */ /* 0x000fca00078e0207 */
[----:B0-----:R-:W-:Y:S01]  /*1bdd0*/  LEA.HI.X R13, R8, R13, R4, 0x2, P0 ;  /* 0x0000000d080d7211 */ /* 0x001fe200000f1404 */
[----:B------:R-:W-:Y:S01]  /*1bde0*/  SHFL.IDX PT, R6, R12, 0x1, 0x1c1f ;  /* 0x003c1f000c067f89 */ /* 0x000fe200000e0000 */
[----:B------:R-:W-:-:S03]  /*1bdf0*/  IMAD.IADD R19, R78, 0x1, R76 ;  /* 0x000000014e137824 */ /* 0x000fc600078e024c */
        /* <DEDUP_REMOVED lines=11> */
[----:B------:R-:W0:Y:S01]  /*1beb0*/  S2R R18, SR_TID.X ;  /* 0x0000000000127919 */ /* 0x000e220000002100 */
[----:B------:R-:W1:Y:S01]  /*1bec0*/  @P1 LDC R13, c[0x0][0xbec] ;  /* 0x0002fb00ff0d1b82 */ /* 0x000e620000000800 */
[----:B------:R-:W-:-:S07]  /*1bed0*/  ULDC.64 UR4, c[0x0][0xaa0] ;  /* 0x0002a80000047ab9 */ /* 0x000fce0000000a00 */
[----:B------:R-:W2:Y:S01]  /*1bee0*/  @P1 LDC R41, c[0x0][0xbf0] ;  /* 0x0002fc00ff291b82 */ /* 0x000ea20000000800 */
[----:B0-----:R-:W-:-:S05]  /*1bef0*/  VIADD R2, R18, 0xffffff80 ;  /* 0xffffff8012027836 */ /* 0x001fca0000000000 */
        /* <DEDUP_REMOVED lines=8> */
[----:B------:R-:W-:Y:S01]  /*1bf80*/  IADD3 R3, P5, R20, 0x7800, RZ ;  /* 0x0000780014037810 */ /* 0x000fe20007fbe0ff */
[----:B------:R-:W-:Y:S01]  /*1bf90*/  IMAD R14, R14, UR4, RZ ;  /* 0x000000040e0e7c24 */ /* 0x000fe2000f8e02ff */
[----:B------:R-:W-:Y:S02]  /*1bfa0*/  LOP3.LUT R5, R20, 0x180, RZ, 0xc0, !PT ;  /* 0x0000018014057812 */ /* 0x000fe400078ec0ff */
[----:B------:R-:W-:Y:S01]  /*1bfb0*/  LOP3.LUT R2, R3, 0x180, RZ, 0xc0, !PT ;  /* 0x0000018003027812 */ /* 0x000fe200078ec0ff */
[----:B------:R-:W-:Y:S01]  /*1bfc0*/  IMAD R11, R73, UR5, R14 ;  /* 0x00000005490b7c24 */ /* 0x000fe2000f8e020e */
[----:B------:R-:W-:Y:S01]  /*1bfd0*/  SHF.R.U64 R5, R5, 0x3, RZ ;  /* 0x0000000305057819 */ /* 0x000fe200000012ff */
[----:B------:R-:W-:Y:S01]  /*1bfe0*/  IMAD.X R37, RZ, RZ, R21, P5 ;  /* 0x000000ffff257224 */ /* 0x000fe200028e0615 */
[----:B------:R-:W-:Y:S02]  /*1bff0*/  SHF.R.U64 R2, R2, 0x3, RZ ;  /* 0x0000000302027819 */ /* 0x000fe400000012ff */
[----:B------:R-:W-:-:S02]  /*1c000*/  IADD3 R17, P0, R20, 0x1800, RZ ;  /* 0x0000180014117810 */ /* 0x000fc40007f1e0ff */
[----:B------:R-:W-:Y:S01]  /*1c010*/  LOP3.LUT R36, R2, R3, RZ, 0x3c, !PT ;  /* 0x0000000302247212 */ /* 0x000fe200078e3cff */
[----:B------:R-:W-:Y:S01]  /*1c020*/  IMAD.WIDE.U32 R2, R73, UR4, RZ ;  /* 0x0000000449027c25 */ /* 0x000fe2000f8e00ff */
[C---:B------:R-:W-:Y:S01]  /*1c030*/  IADD3 R25, P2, R20.reuse, 0x3000, RZ ;  /* 0x0000300014197810 */ /* 0x040fe20007f5e0ff */
[----:B------:R-:W-:Y:S01]  /*1c040*/  ULDC.64 UR4, c[0x0][0xae8] ;  /* 0x0002ba0000047ab9 */ /* 0x000fe20000000a00 */
[C---:B------:R-:W-:Y:S02]  /*1c050*/  IADD3 R29, P3, R20.reuse, 0x4800, RZ ;  /* 0x00004800141d7810 */ /* 0x040fe40007f7e0ff */
[----:B------:R-:W-:Y:S01]  /*1c060*/  IADD3 R33, P4, R20, 0x6000, RZ ;  /* 0x0000600014217810 */ /* 0x000fe20007f9e0ff */
[----:B------:R-:W-:Y:S01]  /*1c070*/  IMAD.IADD R3, R3, 0x1, R11 ;  /* 0x0000000103037824 */ /* 0x000fe200078e020b */
[----:B------:R-:W-:Y:S01]  /*1c080*/  LOP3.LUT R20, R5, R20, RZ, 0x3c, !PT ;  /* 0x0000001405147212 */ /* 0x000fe200078e3cff */
[----:B------:R-:W-:Y:S01]  /*1c090*/  IMAD R11, R43, 0x60, R10 ;  /* 0x000000602b0b7824 */ /* 0x000fe200078e020a */
[----:B------:R-:W-:Y:S01]  /*1c0a0*/  LOP3.LUT R16, R17, 0x180, RZ, 0xc0, !PT ;  /* 0x0000018011107812 */ /* 0x000fe200078ec0ff */
[----:B------:R-:W5:Y:S01]  /*1c0b0*/  LD.E.128 R36, desc[UR60][R36.64] ;  /* 0x0000003c24247980 */ /* 0x000f62000c101d00 */
[----:B------:R-:W-:-:S02]  /*1c0c0*/  LOP3.LUT R24, R25, 0x180, RZ, 0xc0, !PT ;  /* 0x0000018019187812 */ /* 0x000fc400078ec0ff */
[----:B------:R-:W-:Y:S01]  /*1c0d0*/  LOP3.LUT R28, R29, 0x180, RZ, 0xc0, !PT ;  /* 0x000001801d1c7812 */ /* 0x000fe200078ec0ff */
[----:B------:R0:W5:Y:S01]  /*1c0e0*/  LD.E.128 R4, desc[UR60][R20.64] ;  /* 0x0000003c14047980 */ /* 0x000162000c101d00 */
[----:B------:R-:W-:Y:S02]  /*1c0f0*/  LOP3.LUT R32, R33, 0x180, RZ, 0xc0, !PT ;  /* 0x0000018021207812 */ /* 0x000fe400078ec0ff */
[----:B------:R-:W-:Y:S02]  /*1c100*/  SHF.R.U64 R16, R16, 0x3, RZ ;  /* 0x0000000310107819 */ /* 0x000fe400000012ff */
[----:B------:R-:W-:Y:S02]  /*1c110*/  SHF.R.U64 R24, R24, 0x3, RZ ;  /* 0x0000000318187819 */ /* 0x000fe400000012ff */
[----:B------:R-:W-:Y:S02]  /*1c120*/  SHF.R.U64 R28, R28, 0x3, RZ ;  /* 0x000000031c1c7819 */ /* 0x000fe400000012ff */
[----:B------:R-:W-:Y:S01]  /*1c130*/  SHF.R.U64 R32, R32, 0x3, RZ ;  /* 0x0000000320207819 */ /* 0x000fe200000012ff */
[----:B0-----:R-:W-:Y:S01]  /*1c140*/  IMAD.IADD R20, R76, 0x1, R11 ;  /* 0x000000014c147824 */ /* 0x001fe200078e020b */
[----:B------:R-:W-:Y:S01]  /*1c150*/  LOP3.LUT R16, R16, R17, RZ, 0x3c, !PT ;  /* 0x0000001110107212 */ /* 0x000fe200078e3cff */
[----:B------:R-:W-:Y:S01]  /*1c160*/  IMAD.WIDE.U32 R2, R74, UR4, R2 ;  /* 0x000000044a027c25 */ /* 0x000fe2000f8e0002 */
[----:B------:R-:W-:-:S02]  /*1c170*/  LOP3.LUT R24, R24, R25, RZ, 0x3c, !PT ;  /* 0x0000001918187212 */ /* 0x000fc400078e3cff */
[----:B------:R-:W-:Y:S01]  /*1c180*/  LOP3.LUT R28, R28, R29, RZ, 0x3c, !PT ;  /* 0x0000001d1c1c7212 */ /* 0x000fe200078e3cff */
[----:B-1----:R-:W-:Y:S01]  /*1c190*/  @P1 IMAD.HI.U32 R12, R20, R13, RZ ;  /* 0x0000000d140c1227 */ /* 0x002fe200078e00ff */
[----:B------:R-:W-:Y:S02]  /*1c1a0*/  LOP3.LUT R32, R32, R33, RZ, 0x3c, !PT ;  /* 0x0000002120207212 */ /* 0x000fe400078e3cff */
[----:B------:R-:W-:Y:S01]  /*1c1b0*/  SHF.R.S32.HI R14, RZ, 0x1f, R15 ;  /* 0x0000001fff0e7819 */ /* 0x000fe2000001140f */
[--C-:B------:R-:W-:Y:S02]  /*1c1c0*/  IMAD.X R17, RZ, RZ, R21.reuse, P0 ;  /* 0x000000ffff117224 */ /* 0x100fe400000e0615 */
[--C-:B------:R-:W-:Y:S02]  /*1c1d0*/  IMAD.X R25, RZ, RZ, R21.reuse, P2 ;  /* 0x000000ffff197224 */ /* 0x100fe400010e0615 */
[--C-:B------:R-:W-:Y:S02]  /*1c1e0*/  IMAD.X R29, RZ, RZ, R21.reuse, P3 ;  /* 0x000000ffff1d7224 */ /* 0x100fe400018e0615 */
[----:B------:R-:W-:Y:S01]  /*1c1f0*/  IMAD.X R33, RZ, RZ, R21, P4 ;  /* 0x000000ffff217224 */ /* 0x000fe200020e0615 */
[----:B------:R-:W5:Y:S01]  /*1c200*/  LD.E.128 R16, desc[UR60][R16.64] ;  /* 0x0000003c10107980 */ /* 0x000f62000c101d00 */
[----:B------:R-:W-:Y:S01]  /*1c210*/  IMAD R3, R74, UR5, R3 ;  /* 0x000000054a037c24 */ /* 0x000fe2000f8e0203 */
[----:B------:R-:W-:Y:S01]  /*1c220*/  ULDC.64 UR4, c[0x0][0xaf0] ;  /* 0x0002bc0000047ab9 */ /* 0x000fe20000000a00 */
[----:B------:R-:W-:Y:S01]  /*1c230*/  IMAD.MOV.U32 R11, RZ, RZ, R20 ;  /* 0x000000ffff0b7224 */ /* 0x000fe200078e0014 */
[----:B--2---:R-:W-:Y:S01]  /*1c240*/  @P1 SHF.R.U32.HI R11, RZ, R41, R12 ;  /* 0x00000029ff0b1219 */ /* 0x004fe2000001160c */
        /* <DEDUP_REMOVED lines=8> */
[----:B------:R-:W-:Y:S01]  /*1c2d0*/  IMAD.MOV R15, RZ, RZ, -R11 ;  /* 0x000000ffff0f7224 */ /* 0x000fe200078e0a0b */
[----:B------:R-:W-:Y:S01]  /*1c2e0*/  @!PT LDS RZ, [RZ] ;  /* 0x00000000fffff984 */ /* 0x000fe20000000800 */
[----:B------:R-:W-:Y:S01]  /*1c2f0*/  @!PT LDS RZ, [RZ] ;  /* 0x00000000fffff984 */ /* 0x000fe20000000800 */
[----:B------:R-:W-:Y:S01]  /*1c300*/  @!PT LDS RZ, [RZ] ;  /* 0x00000000fffff984 */ /* 0x000fe20000000800 */
[----:B------:R-:W-:Y:S01]  /*1c310*/  @!PT LDS RZ, [RZ] ;  /* 0x00000000fffff984 */ /* 0x000fe20000000800 */
[----:B------:R0:W-:Y:S06]  /*1c320*/  MEMBAR.ALL.CTA ;  /* 0x0000000000007992 */ /* 0x0001ec0000008000 */
[----:B0-----:R-:W0:Y:S01]  /*1c330*/  FENCE.VIEW.ASYNC.S ;  /* 0x00000000000073c6 */ /* 0x001e220000000000 */
[----:B------:R-:W-:-:S02]  /*1c340*/  IMAD.IADD R3, R3, 0x1, R13 ;  /* 0x0000000103037824 */ /* 0x000fc400078e020d */
[----:B------:R-:W-:Y:S02]  /*1c350*/  IMAD R12, R12, UR4, RZ ;  /* 0x000000040c0c7c24 */ /* 0x000fe4000f8e02ff */
        /* <DEDUP_REMOVED lines=24> */
.L_x_2683:
        /* <DEDUP_REMOVED lines=9> */
[CC--:B--2---:R-:W-:Y:S02]  /*1c570*/  @!P1 LEA R12, P3, R40.reuse, R14.reuse, 0x1 ;  /* 0x0000000e280c9211 */ /* 0x0c4fe400078608ff */
[----:B------:R-:W-:Y:S01]  /*1c580*/  @!P2 LEA R20, P4, R43, R14, 0x1 ;  /* 0x0000000e2b14a211 */ /* 0x000fe200078808ff */
[----:B------:R-:W-:Y:S01]  /*1c590*/  @!P0 IMAD.WIDE R10, R9, 0x2, R14 ;  /* 0x00000002090a8825 */ /* 0x000fe200078e020e */
[-C--:B------:R-:W-:Y:S02]  /*1c5a0*/  @!P1 LEA.HI.X R13, R40, R3.reuse, R42, 0x1, P3 ;  /* 0x00000003280d9211 */ /* 0x080fe400018f0c2a */
[----:B------:R-:W-:Y:S02]  /*1c5b0*/  @!P2 LEA.HI.X R21, R43, R3, R44, 0x1, P4 ;  /* 0x000000032b15a211 */ /* 0x000fe400020f0c2c */
[----:B-----5:R3:W-:Y:S04]  /*1c5c0*/  @!P0 ST.E.128 desc[UR60][R10.64], R4 ;  /* 0x000000040a008985 */ /* 0x0207e8000c101d3c */
[----:B------:R3:W-:Y:S04]  /*1c5d0*/  @!P1 ST.E.128 desc[UR60][R12.64], R24 ;  /* 0x000000180c009985 */ /* 0x0007e8000c101d3c */
[----:B------:R3:W-:Y:S02]  /*1c5e0*/  @!P2 ST.E.128 desc[UR60][R20.64], R32 ;  /* 0x000000201400a985 */ /* 0x0007e4000c101d3c */
.L_x_2477:
[----:B------:R-:W-:Y:S05]  /*1c5f0*/  BSYNC B1 ;  /* 0x0000000000017941 */ /* 0x000fea0003800000 */
.L_x_2476:
[----:B------:R-:W-:-:S03]  /*1c600*/  UMOV UR4, 0xffffffff ;  /* 0xffffffff00047882 */ /* 0x000fc60000000000 */
[----:B------:R-:W-:Y:S05]  /*1c610*/  BRA.DIV UR4, `(.L_x_2478) ;  /* 0x000000aa04e07947 */ /* 0x000fea000b800000 */
[----:B-1----:R1:W4:Y:S04]  /*1c620*/  SHFL.IDX PT, R3, R2, 0x1, 0x1c1f ;  /* 0x003c1f0002037f89 */ /* 0x00232800000e0000 */
[----:B--2---:R1:W2:Y:S02]  /*1c630*/  SHFL.IDX PT, R14, R0, 0x1, 0x1c1f ;  /* 0x003c1f00000e7f89 */ /* 0x0042a400000e0000 */
.L_x_2687:
[----:B---3-5:R-:W-:-:S05]  /*1c640*/  VIADD R5, R41, 0x60 ;  /* 0x0000006029057836 */ /* 0x028fca0000000000 */
[----:B------:R-:W-:-:S13]  /*1c650*/  ISETP.GE.AND P0, PT, R5, R8, PT ;  /* 0x000000080500720c */ /* 0x000fda0003f06270 */
[----:B------:R-:W-:Y:S05]  /*1c660*/  @P0 BRA `(.L_x_2479) ;  /* 0x0000001800440947 */ /* 0x000fea0003800000 */
[----:B------:R-:W-:Y:S02]  /*1c670*/  ULDC UR4, c[0x0][0xac8] ;  /* 0x0002b20000047ab9 */ /* 0x000fe40000000800 */
[----:B------:R-:W-:Y:S02]  /*1c680*/  ISETP.GE.AND P1, PT, R9, UR4, PT ;  /* 0x0000000409007c0c */ /* 0x000fe4000bf26270 */
[----:B------:R-:W-:-:S11]  /*1c690*/  ISETP.GE.AND P2, PT, R40, UR4, PT ;  /* 0x0000000428007c0c */ /* 0x000fd6000bf46270 */
[----:B012---:R-:W-:Y:S02]  /*1c6a0*/  @!P1 IMAD.MOV.U32 R2, RZ, RZ, R14 ;  /* 0x000000ffff029224 */ /* 0x007fe400078e000e */
[C---:B------:R-:W-:Y:S02]  /*1c6b0*/  @!P2 LEA R6, P0, R40.reuse, R14, 0x1 ;  /* 0x0000000e2806a211 */ /* 0x040fe400078008ff */
        /* <DEDUP_REMOVED lines=10> */
.L_x_2474:
[----:B------:R-:W-:Y:S01]  /*1c760*/  ULDC.64 UR4, c[0x0][0xb08] ;  /* 0x0002c20000047ab9 */ /* 0x000fe20000000a00 */
[----:B0-----:R-:W0:Y:S01]  /*1c770*/  @P1 LDC R6, c[0x0][0xbec] ;  /* 0x0002fb00ff061b82 */ /* 0x001e220000000800 */
[----:B------:R-:W-:Y:S01]  /*1c780*/  IMAD R14, R14, UR4, RZ ;  /* 0x000000040e0e7c24 */ /* 0x000fe2000f8e02ff */
[----:B------:R-:W-:Y:S01]  /*1c790*/  SHF.R.S32.HI R4, RZ, 0x1f, R15 ;  /* 0x0000001fff047819 */ /* 0x000fe2000001140f */
[----:B------:R-:W-:-:S04]  /*1c7a0*/  IMAD.WIDE.U32 R2, R73, UR4, RZ ;  /* 0x0000000449027c25 */ /* 0x000fc8000f8e00ff */
[----:B------:R-:W-:Y:S01]  /*1c7b0*/  IMAD R73, R73, UR5, R14 ;  /* 0x0000000549497c24 */ /* 0x000fe2000f8e020e */
[----:B------:R-:W1:Y:S01]  /*1c7c0*/  @P1 LDC R11, c[0x0][0xbf0] ;  /* 0x0002fc00ff0b1b82 */ /* 0x000e620000000800 */
[----:B------:R-:W-:Y:S01]  /*1c7d0*/  ULDC.64 UR4, c[0x0][0xb38] ;  /* 0x0002ce0000047ab9 */ /* 0x000fe20000000a00 */
[----:B------:R-:W-:Y:S02]  /*1c7e0*/  IMAD.MOV.U32 R5, RZ, RZ, R17 ;  /* 0x000000ffff057224 */ /* 0x000fe400078e0011 */
[----:B------:R-:W-:Y:S02]  /*1c7f0*/  IMAD.IADD R3, R3, 0x1, R73 ;  /* 0x0000000103037824 */ /* 0x000fe400078e0249 */
        /* <DEDUP_REMOVED lines=20> */
[----:B------:R-:W-:Y:S01]  /*1c940*/  IMAD.WIDE.U32 R2, R5, UR4, R2 ;  /* 0x0000000405027c25 */ /* 0x000fe2000f8e0002 */
[----:B------:R-:W-:-:S03]  /*1c950*/  SHF.R.S32.HI R0, RZ, 0x1f, R7 ;  /* 0x0000001fff007819 */ /* 0x000fc60000011407 */
[----:B------:R-:W-:Y:S01]  /*1c960*/  IMAD R11, R5, UR5, R4 ;  /* 0x00000005050b7c24 */ /* 0x000fe2000f8e0204 */
[----:B------:R-:W-:Y:S02]  /*1c970*/  ULDC.64 UR4, c[0x0][0xb28] ;  /* 0x0002ca0000047ab9 */ /* 0x000fe40000000a00 */
[----:B------:R-:W-:Y:S02]  /*1c980*/  IMAD R0, R0, UR4, RZ ;  /* 0x0000000400007c24 */ /* 0x000fe4000f8e02ff */
[----:B------:R-:W-:Y:S02]  /*1c990*/  IMAD.IADD R3, R3, 0x1, R11 ;  /* 0x0000000103037824 */ /* 0x000fe400078e020b */
        /* <DEDUP_REMOVED lines=10> */
.L_x_2690:
        /* <DEDUP_REMOVED lines=23> */
[-C--:B------:R-:W-:Y:S01]  /*1cbb0*/  @!P0 LEA.HI.X R7, R21, R3.reuse, R76, 0x2, P2 ;  /* 0x0000000315078211 */ /* 0x080fe200010f144c */
[----:B------:R-:W-:Y:S01]  /*1cbc0*/  VIADD R15, R72, 0x30 ;  /* 0x00000030480f7836 */ /* 0x000fe20000000000 */
[----:B------:R-:W-:Y:S02]  /*1cbd0*/  ISETP.GE.AND P2, PT, R74, UR4, PT ;  /* 0x000000044a007c0c */ /* 0x000fe4000bf46270 */
[----:B------:R-:W-:Y:S02]  /*1cbe0*/  @!P3 LEA.HI.X R11, R18, R3, R20, 0x2, P1 ;  /* 0x00000003120bb211 */ /* 0x000fe400008f1414 */
[----:B------:R-:W-:Y:S01]  /*1cbf0*/  ISETP.GE.AND P1, PT, R73, UR4, PT ;  /* 0x0000000449007c0c */ /* 0x000fe2000bf26270 */
[----:B------:R-:W-:Y:S01]  /*1cc00*/  @!P0 ST.E.64 desc[UR60][R6.64], R28 ;  /* 0x0000001c06008985 */ /* 0x000fe2000c101b3c */
[----:B------:R-:W-:Y:S01]  /*1cc10*/  @!P4 LEA R12, P5, R16, R14, 0x2 ;  /* 0x0000000e100cc211 */ /* 0x000fe200078a10ff */
[----:B------:R-:W-:Y:S01]  /*1cc20*/  VIADD R21, R72, 0x38 ;  /* 0x0000003848157836 */ /* 0x000fe20000000000 */
[----:B------:R-:W-:-:S02]  /*1cc30*/  ISETP.GE.AND P0, PT, R15, UR4, PT ;  /* 0x000000040f007c0c */ /* 0x000fc4000bf06270 */
[-C--:B------:R-:W-:Y:S01]  /*1cc40*/  @!P4 LEA.HI.X R13, R16, R3.reuse, R17, 0x2, P5 ;  /* 0x00000003100dc211 */ /* 0x080fe200028f1411 */
[----:B------:R-:W-:Y:S01]  /*1cc50*/  @!P3 ST.E.64 desc[UR60][R10.64], R32 ;  /* 0x000000200a00b985 */ /* 0x000fe2000c101b3c */
[----:B------:R-:W-:Y:S01]  /*1cc60*/  ISETP.GE.AND P3, PT, R21, UR4, PT ;  /* 0x0000000415007c0c */ /* 0x000fe2000bf66270 */
[----:B-1----:R-:W-:Y:S01]  /*1cc70*/  VIADD R25, R72, 0x40 ;  /* 0x0000004048197836 */ /* 0x002fe20000000000 */
[CC--:B------:R-:W-:Y:S01]  /*1cc80*/  @!P2 LEA R16, P5, R74.reuse, R14.reuse, 0x2 ;  /* 0x0000000e4a10a211 */ /* 0x0c0fe200078a10ff */
[----:B------:R1:W-:Y:S01]  /*1cc90*/  @!P4 ST.E.64 desc[UR60][R12.64], R36 ;  /* 0x000000240c00c985 */ /* 0x0003e2000c101b3c */
[----:B------:R-:W-:Y:S02]  /*1cca0*/  SHF.R.S32.HI R20, RZ, 0x1f, R73 ;  /* 0x0000001fff147819 */ /* 0x000fe40000011449 */
[----:B------:R-:W-:Y:S02]  /*1ccb0*/  @!P1 LEA R18, P4, R73, R14, 0x2 ;  /* 0x0000000e49129211 */ /* 0x000fe400078810ff */
[----:B------:R-:W-:-:S02]  /*1ccc0*/  @!P2 LEA.HI.X R17, R74, R3, R75, 0x2, P5 ;  /* 0x000000034a11a211 */ /* 0x000fc400028f144b */
[-C--:B------:R-:W-:Y:S02]  /*1ccd0*/  @!P1 LEA.HI.X R19, R73, R3.reuse, R20, 0x2, P4 ;  /* 0x0000000349139211 */ /* 0x080fe400020f1414 */
[----:B------:R-:W-:Y:S02]  /*1cce0*/  SHF.R.S32.HI R24, RZ, 0x1f, R15 ;  /* 0x0000001fff187819 */ /* 0x000fe4000001140f */
[----:B------:R-:W-:Y:S02]  /*1ccf0*/  @!P0 LEA R4, P5, R15, R14, 0x2 ;  /* 0x0000000e0f048211 */ /* 0x000fe400078a10ff */
[----:B------:R-:W-:Y:S01]  /*1cd00*/  ISETP.GE.AND P4, PT, R25, UR4, PT ;  /* 0x0000000419007c0c */ /* 0x000fe2000bf86270 */
[C---:B-1----:R-:W-:Y:S01]  /*1cd10*/  VIADD R13, R72.reuse, 0x48 ;  /* 0x00000048480d7836 */ /* 0x042fe20000000000 */
[----:B------:R1:W-:Y:S01]  /*1cd20*/  @!P2 ST.E.64 desc[UR60][R16.64], R40 ;  /* 0x000000281000a985 */ /* 0x0003e2000c101b3c */
[----:B------:R-:W-:Y:S01]  /*1cd30*/  @!P0 LEA.HI.X R5, R15, R3, R24, 0x2, P5 ;  /* 0x000000030f058211 */ /* 0x000fe200028f1418 */
[----:B------:R-:W-:Y:S01]  /*1cd40*/  VIADD R15, R72, 0x50 ;  /* 0x00000050480f7836 */ /* 0x000fe20000000000 */
[----:B------:R-:W-:Y:S01]  /*1cd50*/  SHF.R.S32.HI R20, RZ, 0x1f, R21 ;  /* 0x0000001fff147819 */ /* 0x000fe20000011415 */
[----:B------:R2:W-:Y:S01]  /*1cd60*/  @!P1 ST.E.64 desc[UR60][R18.64], R44 ;  /* 0x0000002c12009985 */ /* 0x0005e2000c101b3c */
[----:B------:R-:W-:-:S02]  /*1cd70*/  ISETP.GE.AND P2, PT, R13, UR4, PT ;  /* 0x000000040d007c0c */ /* 0x000fc4000bf46270 */
[----:B------:R-:W-:-:S04]  /*1cd80*/  @!P3 LEA R6, P1, R21, R14, 0x2 ;  /* 0x0000000e1506b211 */ /* 0x000fc800078210ff */
[-C--:B------:R-:W-:Y:S01]  /*1cd90*/  @!P3 LEA.HI.X R7, R21, R3.reuse, R20, 0x2, P1 ;  /* 0x000000031507b211 */ /* 0x080fe200008f1414 */
[----:B------:R-:W-:Y:S01]  /*1cda0*/  VIADD R20, R72, 0x58 ;  /* 0x0000005848147836 */ /* 0x000fe20000000000 */
[----:B------:R-:W-:Y:S01]  /*1cdb0*/  ISETP.GE.AND P1, PT, R15, UR4, PT ;  /* 0x000000040f007c0c */ /* 0x000fe2000bf26270 */
[----:B------:R3:W-:Y:S01]  /*1cdc0*/  @!P0 ST.E.64 desc[UR60][R4.64], R48 ;  /* 0x0000003004008985 */ /* 0x0007e2000c101b3c */
[----:B------:R-:W-:Y:S02]  /*1cdd0*/  SHF.R.S32.HI R12, RZ, 0x1f, R25 ;  /* 0x0000001fff0c7819 */ /* 0x000fe40000011419 */
[C---:B------:R-:W-:Y:S02]  /*1cde0*/  @!P4 LEA R10, P5, R25.reuse, R14, 0x2 ;  /* 0x0000000e190ac211 */ /* 0x040fe400078a10ff */
[----:B------:R-:W-:Y:S02]  /*1cdf0*/  ISETP.GE.AND P0, PT, R20, UR4, PT ;  /* 0x0000000414007c0c */ /* 0x000fe4000bf06270 */
[----:B------:R-:W-:-:S02]  /*1ce00*/  @!P4 LEA.HI.X R11, R25, R3, R12, 0x2, P5 ;  /* 0x00000003190bc211 */ /* 0x000fc400028f140c */
[----:B-1----:R-:W-:Y:S02]  /*1ce10*/  SHF.R.S32.HI R16, RZ, 0x1f, R13 ;  /* 0x0000001fff107819 */ /* 0x002fe4000001140d */
[CC--:B------:R-:W-:Y:S02]  /*1ce20*/  @!P2 LEA R12, P5, R13.reuse, R14.reuse, 0x2 ;  /* 0x0000000e0d0ca211 */ /* 0x0c0fe400078a10ff */
[----:B--2---:R-:W-:Y:S02]  /*1ce30*/  SHF.R.S32.HI R18, RZ, 0x1f, R15 ;  /* 0x0000001fff127819 */ /* 0x004fe4000001140f */
[----:B------:R-:W-:Y:S02]  /*1ce40*/  @!P2 LEA.HI.X R13, R13, R3, R16, 0x2, P5 ;  /* 0x000000030d0da211 */ /* 0x000fe400028f1410 */
        /* <DEDUP_REMOVED lines=10> */
.L_x_2482:
[----:B------:R-:W-:Y:S05]  /*1cef0*/  BSYNC B1 ;  /* 0x0000000000017941 */ /* 0x000fea0003800000 */
.L_x_2481:
[----:B------:R-:W-:-:S03]  /*1cf00*/  UMOV UR4, 0xffffffff ;  /* 0xffffffff00047882 */ /* 0x000fc60000000000 */
[----:B------:R-:W-:Y:S05]  /*1cf10*/  BRA.DIV UR4, `(.L_x_2483) ;  /* 0x000000a6041c7947 */ /* 0x000fea000b800000 */
[----:B-1----:R1:W4:Y:S04]  /*1cf20*/  SHFL.IDX PT, R3, R2, 0x1, 0x1c1f ;  /* 0x003c1f0002037f89 */ /* 0x00232800000e0000 */
[----:B--23--:R1:W2:Y:S02]  /*1cf30*/  SHFL.IDX PT, R14, R0, 0x1, 0x1c1f ;  /* 0x003c1f00000e7f89 */ /* 0x00c2a400000e0000 */
.L_x_2694:
[----:B------:R-:W-:-:S13]  /*1cf40*/  ISETP.GE.AND P0, PT, R9, R8, PT ;  /* 0x000000080900720c */ /* 0x000fda0003f06270 */
[----:B------:R-:W-:Y:S05]  /*1cf50*/  @P0 BRA `(.L_x_2479) ;  /* 0x0000001000080947 */ /* 0x000fea0003800000 */
[----:B------:R-:W3:Y:S01]  /*1cf60*/  LDL R10, [R1+0x130] ;  /* 0x00013000010a7983 */ /* 0x000ee20000100800 */
[----:B------:R-:W-:-:S03]  /*1cf70*/  ULDC UR4, c[0x0][0xac8] ;  /* 0x0002b20000047ab9 */ /* 0x000fc60000000800 */
[----:B------:R-:W5:Y:S04]  /*1cf80*/  LDL R19, [R1+0xf0] ;  /* 0x0000f00001137983 */ /* 0x000f680000100800 */
[----:B------:R-:W4:Y:S04]  /*1cf90*/  LDL R12, [R1+0x12c] ;  /* 0x00012c00010c7983 */ /* 0x000f280000100800 */
[----:B------:R-:W2:Y:S04]  /*1cfa0*/  LDL R11, [R1+0x14c] ;  /* 0x00014c00010b7983 */ /* 0x000ea80000100800 */
[----:B------:R-:W2:Y:S04]  /*1cfb0*/  LDL R16, [R1+0x128] ;  /* 0x0001280001107983 */ /* 0x000ea80000100800 */
[----:B01----:R-:W2:Y:S04]  /*1cfc0*/  LDL R0, [R1+0x124] ;  /* 0x0001240001007983 */ /* 0x003ea80000100800 */
[----:B------:R-:W2:Y:S04]  /*1cfd0*/  LDL R13, [R1+0x148] ;  /* 0x00014800010d7983 */ /* 0x000ea80000100800 */
[----:B------:R-:W2:Y:S04]  /*1cfe0*/  LDL R20, [R1+0x11c] ;  /* 0x00011c0001147983 */ /* 0x000ea80000100800 */
[----:B------:R-:W2:Y:S04]  /*1cff0*/  LDL R18, [R1+0x144] ;  /* 0x0001440001127983 */ /* 0x000ea80000100800 */
[----:B------:R-:W2:Y:S01]  /*1d000*/  LDL R15, [R1+0x140] ;  /* 0x00014000010f7983 */ /* 0x000ea20000100800 */
[----:B---3--:R-:W-:-:S02]  /*1d010*/  ISETP.GE.AND P1, PT, R10, UR4, PT ;  /* 0x000000040a007c0c */ /* 0x008fc4000bf26270 */
[----:B-----5:R-:W-:Y:S02]  /*1d020*/  ISETP.GE.AND P5, PT, R19, UR4, PT ;  /* 0x0000000413007c0c */ /* 0x020fe4000bfa6270 */
[----:B----4-:R-:W-:-:S09]  /*1d030*/  ISETP.GE.AND P0, PT, R12, UR4, PT ;  /* 0x000000040c007c0c */ /* 0x010fd2000bf06270 */
        /* <DEDUP_REMOVED lines=17> */
[-C--:B------:R-:W-:Y:S02]  /*1d150*/  @!P3 LEA.HI.X R11, R16, R3.reuse, R18, 0x2, P5 ;  /* 0x00000003100bb211 */ /* 0x080fe400028f1412 */
[----:B------:R-:W-:Y:S01]  /*1d160*/  @!P4 LEA.HI.X R13, R0, R3, R15, 0x2, P2 ;  /* 0x00000003000dc211 */ /* 0x000fe200010f140f */
[C---:B------:R-:W-:Y:S01]  /*1d170*/  VIADD R0, R19.reuse, 0x40 ;  /* 0x0000004013007836 */ /* 0x040fe20000000000 */
[----:B------:R-:W-:Y:S01]  /*1d180*/  ISETP.GE.AND P2, PT, R2, UR4, PT ;  /* 0x0000000402007c0c */ /* 0x000fe2000bf46270 */
[----:B------:R3:W-:Y:S01]  /*1d190*/  @!P3 ST.E.64 desc[UR60][R10.64], R38 ;  /* 0x000000260a00b985 */ /* 0x0007e2000c101b3c */
[----:B------:R-:W-:Y:S01]  /*1d1a0*/  SHF.R.S32.HI R16, RZ, 0x1f, R20 ;  /* 0x0000001fff107819 */ /* 0x000fe20000011414 */
[----:B------:R-:W-:Y:S01]  /*1d1b0*/  VIADD R15, R19, 0x48 ;  /* 0x00000048130f7836 */ /* 0x000fe20000000000 */
[----:B------:R-:W-:Y:S01]  /*1d1c0*/  ISETP.GE.AND P3, PT, R0, UR4, PT ;  /* 0x0000000400007c0c */ /* 0x000fe2000bf66270 */
[----:B------:R4:W-:Y:S01]  /*1d1d0*/  @!P4 ST.E.64 desc[UR60][R12.64], R42 ;  /* 0x0000002a0c00c985 */ /* 0x0009e2000c101b3c */
[----:B0-----:R-:W-:-:S02]  /*1d1e0*/  @!P1 LEA R4, P4, R20, R14, 0x2 ;  /* 0x0000000e14049211 */ /* 0x001fc400078810ff */
[----:B------:R-:W-:Y:S02]  /*1d1f0*/  SHF.R.S32.HI R18, RZ, 0x1f, R17 ;  /* 0x0000001fff127819 */ /* 0x000fe40000011411 */
[C---:B-1----:R-:W-:Y:S02]  /*1d200*/  @!P0 LEA R6, P5, R17.reuse, R14, 0x2 ;  /* 0x0000000e11068211 */ /* 0x042fe400078a10ff */
[-C--:B------:R-:W-:Y:S02]  /*1d210*/  @!P1 LEA.HI.X R5, R20, R3.reuse, R16, 0x2, P4 ;  /* 0x0000000314059211 */ /* 0x080fe400020f1410 */
[----:B------:R-:W-:Y:S01]  /*1d220*/  @!P0 LEA.HI.X R7, R17, R3, R18, 0x2, P5 ;  /* 0x0000000311078211 */ /* 0x000fe200028f1412 */
[----:B------:R-:W-:Y:S01]  /*1d230*/  VIADD R17, R19, 0x50 ;  /* 0x0000005013117836 */ /* 0x000fe20000000000 */
[----:B------:R-:W-:Y:S01]  /*1d240*/  ISETP.GE.AND P5, PT, R15, UR4, PT ;  /* 0x000000040f007c0c */ /* 0x000fe2000bfa6270 */
[----:B------:R0:W-:Y:S01]  /*1d250*/  @!P1 ST.E.64 desc[UR60][R4.64], R46 ;  /* 0x0000002e04009985 */ /* 0x0001e2000c101b3c */
[----:B--2---:R-:W-:-:S02]  /*1d260*/  SHF.R.S32.HI R9, RZ, 0x1f, R2 ;  /* 0x0000001fff097819 */ /* 0x004fc40000011402 */
[CC--:B------:R-:W-:Y:S02]  /*1d270*/  @!P2 LEA R8, P4, R2.reuse, R14.reuse, 0x2 ;  /* 0x0000000e0208a211 */ /* 0x0c0fe400078810ff */
[----:B------:R-:W-:Y:S02]  /*1d280*/  ISETP.GE.AND P1, PT, R17, UR4, PT ;  /* 0x0000000411007c0c */ /* 0x000fe4000bf26270 */
[----:B------:R-:W-:Y:S02]  /*1d290*/  @!P2 LEA.HI.X R9, R2, R3, R9, 0x2, P4 ;  /* 0x000000030209a211 */ /* 0x000fe400020f1409 */
[----:B------:R-:W-:Y:S02]  /*1d2a0*/  SHF.R.S32.HI R2, RZ, 0x1f, R0 ;  /* 0x0000001fff027819 */ /* 0x000fe40000011400 */
[----:B---3--:R-:W-:-:S04]  /*1d2b0*/  @!P3 LEA R10, P4, R0, R14, 0x2 ;  /* 0x0000000e000ab211 */ /* 0x008fc800078810ff */
[----:B------:R-:W-:Y:S02]  /*1d2c0*/  @!P3 LEA.HI.X R11, R0, R3, R2, 0x2, P4 ;  /* 0x00000003000bb211 */ /* 0x000fe400020f1402 */
[----:B------:R-:W-:Y:S02]  /*1d2d0*/  SHF.R.S32.HI R0, RZ, 0x1f, R15 ;  /* 0x0000001fff007819 */ /* 0x000fe4000001140f */
[----:B----4-:R-:W-:-:S04]  /*1d2e0*/  @!P5 LEA R12, P4, R15, R14, 0x2 ;  /* 0x0000000e0f0cd211 */ /* 0x010fc800078810ff */
        /* <DEDUP_REMOVED lines=17> */
.L_x_2472:
        /* <DEDUP_REMOVED lines=15> */
[----:B0-----:R-:W-:Y:S01]  /*1d4f0*/  IMAD.U32 R6, RZ, RZ, UR4 ;  /* 0x00000004ff067e24 */ /* 0x001fe2000f8e00ff */
        /* <DEDUP_REMOVED lines=11> */
[----:B0-----:R-:W2:Y:S04]  /*1d5b0*/  LDG.E R5, desc[UR60][R2.64] ;  /* 0x0000003c02057981 */ /* 0x001ea8000c1e1900 */
[----:B-----5:R-:W2:Y:S02]  /*1d5c0*/  LDG.E R6, desc[UR60][R2.64+0x4] ;  /* 0x0000043c02067981 */ /* 0x020ea4000c1e1900 */
[----:B--2---:R-:W-:-:S07]  /*1d5d0*/  IMAD.IADD R6, R6, 0x1, -R5 ;  /* 0x0000000106067824 */ /* 0x004fce00078e0a05 */
.L_x_2484:
[----:B------:R-:W2:Y:S04]  /*1d5e0*/  LDL.LU R0, [R1+0x134] ;  /* 0x0001340001007983 */ /* 0x000ea80000300800 */
[----:B0-----:R-:W3:Y:S01]  /*1d5f0*/  LDL.LU R2, [R1+0x10c] ;  /* 0x00010c0001027983 */ /* 0x001ee20000300800 */
[----:B------:R-:W-:Y:S01]  /*1d600*/  BSSY B1, `(.L_x_2485) ;  /* 0x0000038000017945 */ /* 0x000fe20003800000 */
[----:B-----5:R-:W-:Y:S02]  /*1d610*/  SHF.R.S32.HI R18, RZ, 0x1f, R7 ;  /* 0x0000001fff127819 */ /* 0x020fe40000011407 */
[----:B--2---:R-:W-:Y:S02]  /*1d620*/  SEL R20, R0, RZ, !P0 ;  /* 0x000000ff00147207 */ /* 0x004fe40004000000 */
[----:B---3--:R-:W-:Y:S01]  /*1d630*/  SEL R25, R2, RZ, !P0 ;  /* 0x000000ff02197207 */ /* 0x008fe20004000000 */
[----:B------:R-:W-:Y:S06]  /*1d640*/  @P3 BRA `(.L_x_2486) ;  /* 0x0000000000cc3947 */ /* 0x000fec0003800000 */
[----:B------:R-:W2:Y:S01]  /*1d650*/  LDL R2, [R1+0xf4] ;  /* 0x0000f40001027983 */ /* 0x000ea20000100800 */
        /* <DEDUP_REMOVED lines=13> */
[----:B------:R-:W1:Y:S08]  /*1d730*/  LDC.64 R10, c[0x0][R16+0x220] ;  /* 0x00008800100a7b82 */ /* 0x000e700000000a00 */
[----:B------:R-:W2:Y:S08]  /*1d740*/  LDC.64 R8, c[0x0][R16+0x218] ;  /* 0x0000860010087b82 */ /* 0x000eb00000000a00 */
[----:B------:R-:W4:Y:S08]  /*1d750*/  LDC.64 R12, c[0x0][R16+0x228] ;  /* 0x00008a00100c7b82 */ /* 0x000f300000000a00 */
[----:B------:R-:W5:Y:S08]  /*1d760*/  @P1 LDC R0, c[0x0][0xbec] ;  /* 0x0002fb00ff001b82 */ /* 0x000f700000000800 */
[----:B------:R-:W4:Y:S08]  /*1d770*/  LDC.64 R4, c[0x0][R16+0x210] ;  /* 0x0000840010047b82 */ /* 0x000f300000000a00 */
[----:B------:R-:W4:Y:S01]  /*1d780*/  @P1 LDC R21, c[0x0][0xbf0] ;  /* 0x0002fc00ff151b82 */ /* 0x000f220000000800 */
[----:B-----5:R-:W-:-:S07]  /*1d790*/  @P1 IMAD.HI.U32 R0, R27, R0, RZ ;  /* 0x000000001b001227 */ /* 0x020fce00078e00ff */
[----:B0-----:R-:W0:Y:S01]  /*1d7a0*/  @!P0 LDC R2, c[0x0][0xb50] ;  /* 0x0002d400ff028b82 */ /* 0x001e220000000800 */
[----:B-1----:R-:W-:-:S07]  /*1d7b0*/  IMAD R11, R11, R25, RZ ;  /* 0x000000190b0b7224 */ /* 0x002fce00078e02ff */
[----:B------:R-:W1:Y:S01]  /*1d7c0*/  @!P0 LDC R3, c[0x0][0xb54] ;  /* 0x0002d500ff038b82 */ /* 0x000e620000000800 */
[----:B----4-:R-:W-:Y:S01]  /*1d7d0*/  @P1 SHF.R.U32.HI R17, RZ, R21, R0 ;  /* 0x00000015ff111219 */ /* 0x010fe20000011600 */
        /* <DEDUP_REMOVED lines=26> */
.L_x_2486:
[----:B------:R-:W-:Y:S05]  /*1d980*/  BSYNC B1 ;  /* 0x0000000000017941 */ /* 0x000fea0003800000 */
.L_x_2485:
[----:B------:R-:W-:Y:S05]  /*1d990*/  @P2 BRA `(.L_x_2479) ;  /* 0x0000000400782947 */ /* 0x000fea0003800000 */
[----:B------:R-:W2:Y:S01]  /*1d9a0*/  LDL.LU R10, [R1+0x104] ;  /* 0x00010400010a7983 */ /* 0x000ea20000300800 */
[----:B------:R-:W1:Y:S01]  /*1d9b0*/  LDC R17, c[0x0][0xbe8] ;  /* 0x0002fa00ff117b82 */ /* 0x000e620000000800 */
[----:B0-----:R-:W-:Y:S01]  /*1d9c0*/  SHF.R.S32.HI R3, RZ, 0x1f, R24 ;  /* 0x0000001fff037819 */ /* 0x001fe20000011418 */
[----:B------:R-:W-:Y:S01]  /*1d9d0*/  ULDC.64 UR4, c[0x0][0xaa0] ;  /* 0x0002a80000047ab9 */ /* 0x000fe20000000a00 */
[----:B------:R-:W3:Y:S01]  /*1d9e0*/  LDL R16, [R1+0xf4] ;  /* 0x0000f40001107983 */ /* 0x000ee20000100800 */
        /* <DEDUP_REMOVED lines=13> */
[----:B-1----:R-:W-:-:S13]  /*1dac0*/  ISETP.NE.AND P0, PT, R17, 0x1, PT ;  /* 0x000000011100780c */ /* 0x002fda0003f05270 */
[----:B------:R-:W0:Y:S08]  /*1dad0*/  @P0 LDC R8, c[0x0][0xbec] ;  /* 0x0002fb00ff080b82 */ /* 0x000e300000000800 */
[----:B------:R-:W1:Y:S01]  /*1dae0*/  @P0 LDC R11, c[0x0][0xbf0] ;  /* 0x0002fc00ff0b0b82 */ /* 0x000e620000000800 */
[----:B--2---:R-:W-:-:S04]  /*1daf0*/  IMAD.WIDE.U32 R2, R10, UR4, R2 ;  /* 0x000000040a027c25 */ /* 0x004fc8000f8e0002 */
[----:B---3--:R-:W-:Y:S02]  /*1db00*/  IMAD.IADD R9, R16, 0x1, R0 ;  /* 0x0000000110097824 */ /* 0x008fe400078e0200 */
[----:B------:R-:W-:Y:S01]  /*1db10*/  IMAD R3, R10, UR5, R3 ;  /* 0x000000050a037c24 */ /* 0x000fe2000f8e0203 */
[----:B------:R-:W-:Y:S01]  /*1db20*/  ULDC.64 UR4, c[0x0][0xae0] ;  /* 0x0002b80000047ab9 */ /* 0x000fe20000000a00 */
[----:B0-----:R-:W-:-:S04]  /*1db30*/  @P0 IMAD.HI.U32 R0, R9, R8, RZ ;  /* 0x0000000809000227 */ /* 0x001fc800078e00ff */
[----:B------:R-:W-:Y:S01]  /*1db40*/  IMAD.MOV.U32 R5, RZ, RZ, R9 ;  /* 0x000000ffff057224 */ /* 0x000fe200078e0009 */
[----:B-1----:R-:W-:Y:S01]  /*1db50*/  @P0 SHF.R.U32.HI R5, RZ, R11, R0 ;  /* 0x0000000bff050219 */ /* 0x002fe20000011600 */
        /* <DEDUP_REMOVED lines=25> */
[----:B------:R0:W1:Y:S04]  /*1dcf0*/  SHFL.IDX PT, R3, R2, RZ, 0x1c1f ;  /* 0x001c1fff02037589 */ /* 0x00006800000e0000 */
[----:B------:R0:W2:Y:S02]  /*1dd00*/  SHFL.IDX PT, R14, R0, RZ, 0x1c1f ;  /* 0x001c1fff000e7589 */ /* 0x0000a400000e0000 */
.L_x_2697:
        /* <DEDUP_REMOVED lines=15> */
[----:B------:R3:W-:Y:S04]  /*1de00*/  @!P2 ST.E.128 desc[UR60][R12.64], RZ ;  /* 0x000000ff0c00a985 */ /* 0x0007e8000c101d3c */
[----:B------:R3:W-:Y:S04]  /*1de10*/  @!P3 ST.E.128 desc[UR60][R18.64], RZ ;  /* 0x000000ff1200b985 */ /* 0x0007e8000c101d3c */
[----:B------:R3:W-:Y:S02]  /*1de20*/  @!P4 ST.E.128 desc[UR60][R20.64], RZ ;  /* 0x000000ff1400c985 */ /* 0x0007e4000c101d3c */
.L_x_2489:
[----:B------:R-:W-:Y:S05]  /*1de30*/  BSYNC B1 ;  /* 0x0000000000017941 */ /* 0x000fea0003800000 */
.L_x_2488:
[----:B------:R-:W-:-:S03]  /*1de40*/  UMOV UR4, 0xffffffff ;  /* 0xffffffff00047882 */ /* 0x000fc60000000000 */
[----:B------:R-:W-:Y:S05]  /*1de50*/  BRA.DIV UR4, `(.L_x_2490) ;  /* 0x0000009604c87947 */ /* 0x000fea000b800000 */
[----:B-1----:R1:W4:Y:S04]  /*1de60*/  SHFL.IDX PT, R3, R2, 0x1, 0x1c1f ;  /* 0x003c1f0002037f89 */ /* 0x00232800000e0000 */
[----:B--2---:R1:W2:Y:S02]  /*1de70*/  SHFL.IDX PT, R14, R0, 0x1, 0x1c1f ;  /* 0x003c1f00000e7f89 */ /* 0x0042a400000e0000 */
.L_x_2701:
[----:B01----:R-:W-:-:S05]  /*1de80*/  VIADD R0, R4, 0x60 ;  /* 0x0000006004007836 */ /* 0x003fca0000000000 */
[----:B------:R-:W-:-:S13]  /*1de90*/  ISETP.GE.AND P0, PT, R0, R17, PT ;  /* 0x000000110000720c */ /* 0x000fda0003f06270 */
[----:B------:R-:W-:Y:S05]  /*1dea0*/  @P0 BRA `(.L_x_2479) ;  /* 0x0000000000340947 */ /* 0x000fea0003800000 */
[----:B------:R-:W-:Y:S02]  /*1deb0*/  ULDC UR4, c[0x0][0xac8] ;  /* 0x0002b20000047ab9 */ /* 0x000fe40000000800 */
[----:B------:R-:W-:Y:S02]  /*1dec0*/  ISETP.GE.AND P2, PT, R5, UR4, PT ;  /* 0x0000000405007c0c */ /* 0x000fe4000bf46270 */
[----:B------:R-:W-:Y:S02]  /*1ded0*/  ISETP.GE.AND P3, PT, R9, UR4, PT ;  /* 0x0000000409007c0c */ /* 0x000fe4000bf66270 */
[----:B------:R-:W-:-:S09]  /*1dee0*/  ISETP.GE.AND P4, PT, R8, UR4, PT ;  /* 0x0000000408007c0c */ /* 0x000fd2000bf86270 */
[----:B----4-:R-:W-:Y:S02]  /*1def0*/  @!P2 IMAD.MOV.U32 R15, RZ, RZ, R3 ;  /* 0x000000ffff0fa224 */ /* 0x010fe400078e0003 */
[-C--:B--23--:R-:W-:Y:S02]  /*1df00*/  @!P3 LEA R12, P0, R9, R14.reuse, 0x1 ;  /* 0x0000000e090cb211 */ /* 0x08cfe400078008ff */
[C---:B------:R-:W-:Y:S01]  /*1df10*/  @!P4 LEA R2, P1, R8.reuse, R14, 0x1 ;  /* 0x0000000e0802c211 */ /* 0x040fe200078208ff */
[----:B------:R-:W-:Y:S01]  /*1df20*/  @!P2 IMAD.WIDE R4, R5, 0x2, R14 ;  /* 0x000000020504a825 */ /* 0x000fe200078e020e */
[-C--:B------:R-:W-:Y:S02]  /*1df30*/  @!P3 LEA.HI.X R13, R9, R3.reuse, R10, 0x1, P0 ;  /* 0x00000003090db211 */ /* 0x080fe400000f0c0a */
[----:B------:R-:W-:Y:S02]  /*1df40*/  @!P4 LEA.HI.X R3, R8, R3, R7, 0x1, P1 ;  /* 0x000000030803c211 */ /* 0x000fe400008f0c07 */
[----:B------:R1:W-:Y:S04]  /*1df50*/  @!P2 ST.E.128 desc[UR60][R4.64], RZ ;  /* 0x000000ff0400a985 */ /* 0x0003e8000c101d3c */
[----:B------:R1:W-:Y:S04]  /*1df60*/  @!P3 ST.E.128 desc[UR60][R12.64], RZ ;  /* 0x000000ff0c00b985 */ /* 0x0003e8000c101d3c */
[----:B------:R1:W-:Y:S02]  /*1df70*/  @!P4 ST.E.128 desc[UR60][R2.64], RZ ;  /* 0x000000ff0200c985 */ /* 0x0003e4000c101d3c */
.L_x_2479:
[----:B------:R-:W-:Y:S05]  /*1df80*/  BSYNC B0 ;  /* 0x0000000000007941 */ /* 0x000fea0003800000 */
.L_x_2471:
[----:B------:R-:W-:Y:S02]  /*1df90*/  ULDC UR4, c[0x0][0xc3c] ;  /* 0x00030f0000047ab9 */ /* 0x000fe40000000800 */
[----:B------:R-:W-:-:S13]  /*1dfa0*/  ISETP.GE.AND P0, PT, R107, UR4, PT ;  /* 0x000000046b007c0c */ /* 0x000fda000bf06270 */
[----:B------:R-:W-:Y:S05]  /*1dfb0*/  @!P0 BRA `(.L_x_2491) ;  /* 0xfffffe3000ec8947 */ /* 0x000fea000383ffff */
[----:B------:R-:W-:Y:S05]  /*1dfc0*/  BRA `(.L_x_2333) ;  /* 0x00000088003c7947 */ /* 0x000fea0003800000 */
.L_x_2331:
[----:B------:R-:W-:-:S08]  /*1dfd0*/  NOP ;  /* 0x0000000000007918 */ /* 0x000fd00000000000 */
[----:B--2---:R-:W0:-:S00]  /*1dfe0*/  USETMAXREG.DEALLOC.CTAPOOL 0x20 ;  /* 0x00000020000079c8 */ /* 0x004e0000080e0500 */
        /* <DEDUP_REMOVED lines=16> */
.L_x_2492:
        /* <DEDUP_REMOVED lines=44> */
.L_x_2496:
        /* <DEDUP_REMOVED lines=37> */
.L_x_2494:
        /* <DEDUP_REMOVED lines=13> */
.L_x_2497:
        /* <DEDUP_REMOVED lines=61> */
.L_x_2498:
        /* <DEDUP_REMOVED lines=60> */
.L_x_2499:
[----:B------:R-:W-:-:S05]  /*1ee60*/  LOP3.LUT R2, RZ, R2, RZ, 0x33, !PT ;  /* 0x00000002ff027212 */ /* 0x000fca00078e33ff */
[----:B------:R-:W-:Y:S01]  /*1ee70*/  IMAD.IADD R25, R25, 0x1, R2 ;  /* 0x0000000119197824 */ /* 0x000fe200078e0202 */
[----:B------:R-:W-:Y:S06]  /*1ee80*/  BRA `(.L_x_2500) ;  /* 0x00000000000c7947 */ /* 0x000fec0003800000 */
.L_x_2495:
[----:B------:R-:W-:Y:S02]  /*1ee90*/  IMAD.MOV.U32 R25, RZ, RZ, RZ ;  /* 0x000000ffff197224 */ /* 0x000fe400078e00ff */
[----:B------:R-:W-:Y:S02]  /*1eea0*/  IMAD.U32 R24, RZ, RZ, UR6 ;  /* 0x00000006ff187e24 */ /* 0x000fe4000f8e00ff */
[----:B------:R-:W-:-:S07]  /*1eeb0*/  IMAD.MOV.U32 R26, RZ, RZ, RZ ;  /* 0x000000ffff1a7224 */ /* 0x000fce00078e00ff */
.L_x_2500:
[----:B------:R-:W-:-:S13]  /*1eec0*/  ISETP.NE.AND P0, PT, R0, RZ, PT ;  /* 0x000000ff0000720c */ /* 0x000fda0003f05270 */
[----:B------:R-:W0:Y:S01]  /*1eed0*/  @!P0 S2R R3, SR_CgaCtaId ;  /* 0x0000000000038919 */ /* 0x000e220000008800 */
[----:B------:R-:W-:-:S04]  /*1eee0*/  @!P0 MOV R0, 0x400 ;  /* 0x0000040000008802 */ /* 0x000fc80000000f00 */
[----:B0-----:R-:W-:-:S05]  /*1eef0*/  @!P0 LEA R0, R3, R0, 0x18 ;  /* 0x0000000003008211 */ /* 0x001fca00078ec0ff */
[----:B------:R2:W-:Y:S01]  /*1ef00*/  @!P0 STS.128 [R0+0x31cd0], R24 ;  /* 0x031cd01800008388 */ /* 0x0005e20000000c00 */
[----:B------:R-:W-:Y:S06]  /*1ef10*/  BAR.ARV 0x5, 0x200 ;  /* 0x0148000000007b1d */ /* 0x000fec0000002000 */
.L_x_2493:
        /* <DEDUP_REMOVED lines=30> */
[----:B------:R-:W-:Y:S02]  /*1f100*/  STL [R1+0x4], R5 ;  /* 0x0000040501007387 */ /* 0x000fe40000100800 */
[----:B------:R-:W-:Y:S01]  /*1f110*/  LOP3.LUT R4, R4, 0x60, R2, 0xf8, !PT ;  /* 0x0000006004047812 */ /* 0x000fe200078ef802 */
[----:B------:R-:W-:-:S05]  /*1f120*/  IMAD R2, R3, 0x2, R16 ;  /* 0x0000000203027824 */ /* 0x000fca00078e0210 */
[----:B------:R0:W-:Y:S02]  /*1f130*/  STL [R1+0x10], R2 ;  /* 0x0000100201007387 */ /* 0x0001e40000100800 */
[C---:B0-----:R-:W-:Y:S02]  /*1f140*/  LOP3.LUT R2, R0.reuse, 0x20, RZ, 0xfc, !PT ;  /* 0x0000002000027812 */ /* 0x041fe400078efcff */
[----:B------:R-:W-:-:S07]  /*1f150*/  LOP3.LUT R0, R0, 0x40, RZ, 0xfc, !PT ;  /* 0x0000004000007812 */ /* 0x000fce00078efcff */
.L_x_2649:
        /* <DEDUP_REMOVED lines=14> */
[----:B---3--:R-:W-:Y:S01]  /*1f240*/  @P0 LEA.HI.X R5, R14, UR5, R0, 0x2, P1 ;  /* 0x000000050e050c11 */ /* 0x008fe200088f1400 */
[----:B------:R-:W-:Y:S01]  /*1f250*/  ULDC.64 UR4, c[0x0][0xa08] ;  /* 0x0002820000047ab9 */ /* 0x000fe20000000a00 */
[----:B------:R-:W-:Y:S01]  /*1f260*/  ISETP.NE.U32.AND P1, PT, RZ, UR6, PT ;  /* 0x00000006ff007c0c */ /* 0x000fe2000bf25070 */
[----:B------:R0:W-:Y:S01]  /*1f270*/  STL [R1+0x38], R0 ;  /* 0x0000380001007387 */ /* 0x0001e20000100800 */
[----:B------:R-:W-:-:S03]  /*1f280*/  IADD3 R2, P2, R19, UR6, RZ ;  /* 0x0000000613027c10 */ /* 0x000fc6000ff5e0ff */
[----:B-1----:R1:W5:Y:S01]  /*1f290*/  @P0 LDG.E R9, desc[UR60][R4.64] ;  /* 0x0000003c04090981 */ /* 0x002362000c1e1900 */
        /* <DEDUP_REMOVED lines=34> */
[----:B--2---:R0:W-:Y:S01]  /*1f4c0*/  STL [R1+0x2c], R8 ;  /* 0x00002c0801007387 */ /* 0x0041e20000100800 */
[----:B------:R-:W-:Y:S02]  /*1f4d0*/  IMAD.MOV.U32 R13, RZ, RZ, R8 ;  /* 0x000000ffff0d7224 */ /* 0x000fe400078e0008 */
[----:B0-----:R-:W-:Y:S01]  /*1f4e0*/  IMAD.U32 R8, RZ, RZ, UR5 ;  /* 0x00000005ff087e24 */ /* 0x001fe2000f8e00ff */
[----:B----4-:R-:W-:Y:S06]  /*1f4f0*/  @P3 BRA `(.L_x_2502) ;  /* 0x0000000000143947 */ /* 0x010fec0003800000 */
[----:B------:R-:W-:Y:S05]  /*1f500*/  @!P0 BRA `(.L_x_2502) ;  /* 0x0000000000108947 */ /* 0x000fea0003800000 */
[----:B------:R-:W2:Y:S04]  /*1f510*/  LDG.E R11, desc[UR60][R2.64] ;  /* 0x0000003c020b7981 */ /* 0x000ea8000c1e1900 */
[----:B------:R-:W2:Y:S02]  /*1f520*/  LDG.E R2, desc[UR60][R2.64+0x4] ;  /* 0x0000043c02027981 */ /* 0x000ea4000c1e1900 */
[----:B--2---:R-:W-:-:S05]  /*1f530*/  IMAD.IADD R13, R2, 0x1, -R11 ;  /* 0x00000001020d7824 */ /* 0x004fca00078e0a0b */
[----:B------:R0:W-:Y:S02]  /*1f540*/  STL [R1+0x2c], R13 ;  /* 0x00002c0d01007387 */ /* 0x0001e40000100800 */
.L_x_2502:
[----:B------:R-:W-:Y:S01]  /*1f550*/  ULDC.64 UR4, c[0x0][0xa20] ;  /* 0x0002880000047ab9 */ /* 0x000fe20000000a00 */
[C---:B------:R-:W-:Y:S01]  /*1f560*/  LOP3.LUT R2, R26.reuse, 0xff000000, RZ, 0xc0, !PT ;  /* 0xff0000001a027812 */ /* 0x040fe200078ec0ff */
[----:B------:R-:W-:Y:S01]  /*1f570*/  IMAD.MOV.U32 R23, RZ, RZ, R14 ;  /* 0x000000ffff177224 */ /* 0x000fe200078e000e */
        /* <DEDUP_REMOVED lines=12> */
.L_x_2503:
[----:B------:R-:W-:Y:S05]  /*1f640*/  @!P1 BRA `(.L_x_2504) ;  /* 0x00000000000c9947 */ /* 0x000fea0003800000 */
[----:B------:R-:W2:Y:S04]  /*1f650*/  LDG.E R10, desc[UR60][R6.64] ;  /* 0x0000003c060a7981 */ /* 0x000ea8000c1e1900 */
[----:B------:R-:W2:Y:S02]  /*1f660*/  LDG.E R6, desc[UR60][R6.64+0x4] ;  /* 0x0000043c06067981 */ /* 0x000ea4000c1e1900 */
[----:B--2---:R-:W-:-:S07]  /*1f670*/  IMAD.IADD R10, R6, 0x1, -R10 ;  /* 0x00000001060a7824 */ /* 0x004fce00078e0a0a */
.L_x_2504:
[----:B------:R-:W2:Y:S04]  /*1f680*/  @P2 LDG.E R3, desc[UR60][R4.64] ;  /* 0x0000003c04032981 */ /* 0x000ea8000c1e1900 */
[----:B------:R3:W2:Y:S01]  /*1f690*/  @P2 LDG.E R5, desc[UR60][R4.64+0x4] ;  /* 0x0000043c04052981 */ /* 0x0006a2000c1e1900 */
[----:B-----5:R-:W-:Y:S01]  /*1f6a0*/  IMAD.IADD R10, R10, 0x1, -R9 ;  /* 0x000000010a0a7824 */ /* 0x020fe200078e0a09 */
[----:B------:R-:W-:Y:S01]  /*1f6b0*/  LOP3.LUT R12, R2, 0xff, RZ, 0xc0, !PT ;  /* 0x000000ff020c7812 */ /* 0x000fe200078ec0ff */
[----:B------:R-:W-:Y:S04]  /*1f6c0*/  BSSY B0, `(.L_x_2505) ;  /* 0x0000037000007945 */ /* 0x000fe80003800000 */
[----:B------:R4:W-:Y:S01]  /*1f6d0*/  STL [R1+0x40], R12 ;  /* 0x0000400c01007387 */ /* 0x0009e20000100800 */
[----:B---3--:R-:W3:Y:S02]  /*1f6e0*/  LDC R4, c[0x0][0x448] ;  /* 0x00011200ff047b82 */ /* 0x008ee40000000800 */
[----:B---3--:R-:W-:-:S13]  /*1f6f0*/  ISETP.NE.AND P0, PT, R4, 0x1, PT ;  /* 0x000000010400780c */ /* 0x008fda0003f05270 */
[----:B------:R-:W3:Y:S08]  /*1f700*/  @P0 LDC R6, c[0x0][0x44c] ;  /* 0x00011300ff060b82 */ /* 0x000ef00000000800 */
[----:B------:R-:W0:Y:S01]  /*1f710*/  @P0 LDC R4, c[0x0][0x450] ;  /* 0x00011400ff040b82 */ /* 0x000e220000000800 */
[----:B--2---:R-:W-:Y:S02]  /*1f720*/  @P2 IMAD.IADD R8, R5, 0x1, -R3 ;  /* 0x0000000105082824 */ /* 0x004fe400078e0a03 */
[----:B------:R-:W-:-:S02]  /*1f730*/  IMAD R3, R25, 0xc0, RZ ;  /* 0x000000c019037824 */ /* 0x000fc400078e02ff */
[----:B------:R-:W-:Y:S02]  /*1f740*/  IMAD.IADD R20, R10, 0x1, R8 ;  /* 0x000000010a147824 */ /* 0x000fe400078e0208 */
[----:B------:R-:W-:Y:S02]  /*1f750*/  VIADD R3, R3, 0xbf ;  /* 0x000000bf03037836 */ /* 0x000fe40000000000 */
[C---:B------:R-:W-:Y:S01]  /*1f760*/  VIADD R21, R20.reuse, 0x8f ;  /* 0x0000008f14157836 */ /* 0x040fe20000000000 */
[----:B------:R-:W-:Y:S01]  /*1f770*/  IADD3 R20, R20, 0x90, -R13 ;  /* 0x0000009014147810 */ /* 0x000fe20007ffe80d */
[----:B---3--:R-:W-:-:S04]  /*1f780*/  @P0 IMAD.HI.U32 R6, R3, R6, RZ ;  /* 0x0000000603060227 */ /* 0x008fc800078e00ff */
[----:B------:R-:W-:Y:S01]  /*1f790*/  IMAD.HI R21, R21, 0x38e38e39, RZ ;  /* 0x38e38e3915157827 */ /* 0x000fe200078e02ff */
[----:B0-----:R-:W-:-:S04]  /*1f7a0*/  @P0 SHF.R.U32.HI R3, RZ, R4, R6 ;  /* 0x00000004ff030219 */ /* 0x001fc80000011606 */
[----:B------:R-:W-:Y:S01]  /*1f7b0*/  SHF.R.U32.HI R4, RZ, 0x1f, R21 ;  /* 0x0000001fff047819 */ /* 0x000fe20000011615 */
[----:B------:R-:W-:-:S03]  /*1f7c0*/  IMAD.IADD R3, R20, 0x1, R3 ;  /* 0x0000000114037824 */ /* 0x000fc600078e0203 */
[----:B------:R-:W-:Y:S01]  /*1f7d0*/  LEA.HI.SX32 R21, R21, R4, 0x1b ;  /* 0x0000000415157211 */ /* 0x000fe200078fdaff */
[----:B------:R-:W-:-:S05]  /*1f7e0*/  IMAD.HI R3, R3, 0x38e38e39, RZ ;  /* 0x38e38e3903037827 */ /* 0x000fca00078e02ff */
[----:B------:R-:W-:-:S04]  /*1f7f0*/  SHF.R.U32.HI R4, RZ, 0x1f, R3 ;  /* 0x0000001fff047819 */ /* 0x000fc80000011603 */
[----:B------:R-:W-:-:S04]  /*1f800*/  LEA.HI.SX32 R4, R3, R4, 0x1b ;  /* 0x0000000403047211 */ /* 0x000fc800078fdaff */
[----:B------:R-:W-:Y:S02]  /*1f810*/  VIMNMX R5, R21, R4, PT ;  /* 0x0000000415057248 */ /* 0x000fe40003fe0100 */
[----:B------:R-:W-:Y:S01]  /*1f820*/  SHF.R.U32.HI R4, RZ, 0x10, R2 ;  /* 0x00000010ff047819 */ /* 0x000fe20000011602 */
[----:B------:R-:W-:Y:S01]  /*1f830*/  IMAD.MOV.U32 R2, RZ, RZ, RZ ;  /* 0x000000ffff027224 */ /* 0x000fe200078e00ff */
[----:B------:R-:W-:-:S13]  /*1f840*/  ISETP.GE.AND P0, PT, R5, 0x1, PT ;  /* 0x000000010500780c */ /* 0x000fda0003f06270 */
[----:B----4-:R-:W-:Y:S05]  /*1f850*/  @!P0 BRA `(.L_x_2506) ;  /* 0x0000000000748947 */ /* 0x010fea0003800000 */
[----:B------:R-:W-:Y:S01]  /*1f860*/  ISETP.NE.AND P0, PT, R4, RZ, PT ;  /* 0x000000ff0400720c */ /* 0x000fe20003f05270 */
[----:B------:R-:W-:-:S03]  /*1f870*/  ULDC UR4, c[0x0][0x9f0] ;  /* 0x00027c0000047ab9 */ /* 0x000fc60000000800 */
[----:B------:R-:W-:-:S04]  /*1f880*/  SEL R6, R4, UR4, P0 ;  /* 0x0000000404067c07 */ /* 0x000fc80008000000 */
[----:B------:R-:W-:Y:S02]  /*1f890*/  IABS R7, R6 ;  /* 0x0000000600077213 */ /* 0x000fe40000000000 */
[----:B------:R-:W-:Y:S02]  /*1f8a0*/  IADD3 R9, R6, -0x1, R5 ;  /* 0xffffffff06097810 */ /* 0x000fe40007ffe005 */
[----:B------:R-:W0:Y:S08]  /*1f8b0*/  I2F.RP R2, R7 ;  /* 0x0000000700027306 */ /* 0x000e300000209400 */
[----:B0-----:R-:W0:Y:S02]  /*1f8c0*/  MUFU.RCP R2, R2 ;  /* 0x0000000200027308 */ /* 0x001e240000001000 */
[----:B0-----:R-:W-:-:S06]  /*1f8d0*/  VIADD R2, R2, 0xffffffe ;  /* 0x0ffffffe02027836 */ /* 0x001fcc0000000000 */
[----:B------:R0:W2:Y:S02]  /*1f8e0*/  F2I.FTZ.U32.TRUNC.NTZ R3, R2 ;  /* 0x0000000200037305 */ /* 0x0000a4000021f000 */
[----:B0-----:R-:W-:-:S04]  /*1f8f0*/  LOP3.LUT R2, R9, R6, RZ, 0x3c, !PT ;  /* 0x0000000609027212 */ /* 0x001fc800078e3cff */
[----:B------:R-:W-:Y:S01]  /*1f900*/  ISETP.GE.AND P3, PT, R2, RZ, PT ;  /* 0x000000ff0200720c */ /* 0x000fe20003f66270 */
[----:B--2---:R-:W-:-:S04]  /*1f910*/  IMAD.MOV R2, RZ, RZ, -R3 ;  /* 0x000000ffff027224 */ /* 0x004fc800078e0a03 */
[----:B-1----:R-:W-:Y:S02]  /*1f920*/  IMAD R11, R2, R7, RZ ;  /* 0x00000007020b7224 */ /* 0x002fe400078e02ff */
        /* <DEDUP_REMOVED lines=16> */
.L_x_2506:
[----:B------:R-:W-:Y:S05]  /*1fa30*/  BSYNC B0 ;  /* 0x0000000000007941 */ /* 0x000fea0003800000 */
.L_x_2505:
        /* <DEDUP_REMOVED lines=24> */
[----:B------:R0:W2:Y:S02]  /*1fbc0*/  SHFL.IDX PT, R14, R6, RZ, 0x1f ;  /* 0x00001fff060e7589 */ /* 0x0000a400000e0000 */
.L_x_2704:
[----:B--2---:R-:W-:Y:S02]  /*1fbd0*/  ISETP.NE.AND P0, PT, R14, RZ, PT ;  /* 0x000000ff0e00720c */ /* 0x004fe40003f05270 */
[----:B------:R-:W-:-:S11]  /*1fbe0*/  PLOP3.LUT P6, PT, PT, PT, PT, 0x8, 0x0 ;  /* 0x000000000000781c */ /* 0x000fd60003fce170 */
[----:B------:R-:W-:Y:S05]  /*1fbf0*/  @P0 BRA `(.L_x_2510) ;  /* 0x00000000000c0947 */ /* 0x000fea0003800000 */
[----:B------:R-:W-:-:S03]  /*1fc00*/  UMOV UR4, 0xffffffff ;  /* 0xffffffff00047882 */ /* 0x000fc60000000000 */
[----:B------:R-:W-:Y:S05]  /*1fc10*/  BRA.DIV UR4, `(.L_x_2511) ;  /* 0x0000007a04d47947 */ /* 0x000fea000b800000 */
[----:B------:R-:W-:-:S13]  /*1fc20*/  ELECT P6, URZ, PT ;  /* 0x00000000003f782f */ /* 0x000fda00038c0000 */
.L_x_2510:
        /* <DEDUP_REMOVED lines=9> */
.L_x_2707:
[----:B------:R-:W-:Y:S05]  /*1fcc0*/  BSYNC B1 ;  /* 0x0000000000017941 */ /* 0x000fea0003800000 */
.L_x_2512:
[----:B------:R-:W-:Y:S04]  /*1fcd0*/  BSSY B1, `(.L_x_2514) ;  /* 0x000008c000017945 */ /* 0x000fe80003800000 */
[----:B------:R-:W-:Y:S05]  /*1fce0*/  @!P6 BRA `(.L_x_2515) ;  /* 0x000000080028e947 */ /* 0x000fea0003800000 */
[----:B------:R-:W1:Y:S01]  /*1fcf0*/  LDL R8, [R1+0x4] ;  /* 0x0000040001087983 */ /* 0x000e620000100800 */
[----:B------:R-:W-:Y:S01]  /*1fd00*/  IMAD R9, R29, 0x8, R16 ;  /* 0x000000081d097824 */ /* 0x000fe200078e0210 */
[----:B------:R-:W2:Y:S01]  /*1fd10*/  S2R R7, SR_TID.X ;  /* 0x0000000000077919 */ /* 0x000ea20000002100 */
[----:B------:R-:W-:Y:S01]  /*1fd20*/  BSSY B2, `(.L_x_2516) ;  /* 0x0000006000027945 */ /* 0x000fe20003800000 */
[----:B--2---:R-:W-:-:S04]  /*1fd30*/  LOP3.LUT R7, R7, 0x7f, RZ, 0xc0, !PT ;  /* 0x0000007f07077812 */ /* 0x004fc800078ec0ff */
[----:B------:R-:W-:Y:S02]  /*1fd40*/  ISETP.NE.AND P1, PT, R7, RZ, PT ;  /* 0x000000ff0700720c */ /* 0x000fe40003f25270 */
[----:B-1----:R-:W-:-:S04]  /*1fd50*/  SHF.L.U32 R11, R8, 0x1f, RZ ;  /* 0x0000001f080b7819 */ /* 0x002fc800000006ff */
[----:B------:R-:W1:Y:S02]  /*1fd60*/  SYNCS.PHASECHK.TRANS64.TRYWAIT P0, [R9+URZ+0x31ca0], R11 ;  /* 0x031ca00b090075a7 */ /* 0x000e64000800017f */
[----:B-1----:R-:W-:Y:S05]  /*1fd70*/  @!P0 BRA `(.L_x_2517) ;  /* 0x0000007800b08947 */ /* 0x002fea0003800000 */
.L_x_2708:
[----:B------:R-:W-:Y:S05]  /*1fd80*/  BSYNC B2 ;  /* 0x0000000000027941 */ /* 0x000fea0003800000 */
.L_x_2516:
        /* <DEDUP_REMOVED lines=9> */
.L_x_2519:
[----:B------:R-:W-:Y:S05]  /*1fe20*/  BSYNC B2 ;  /* 0x0000000000027941 */ /* 0x000fea0003800000 */
.L_x_2518:
        /* <DEDUP_REMOVED lines=12> */
.L_x_2520:
        /* <DEDUP_REMOVED lines=16> */
.L_x_2521:
        /* <DEDUP_REMOVED lines=16> */
.L_x_2522:
        /* <DEDUP_REMOVED lines=13> */
.L_x_2709:
[----:B------:R-:W-:Y:S05]  /*201c0*/  BSYNC B2 ;  /* 0x0000000000027941 */ /* 0x000fea0003800000 */
.L_x_2523:
[----:B------:R-:W-:Y:S01]  /*201d0*/  BSSY B2, `(.L_x_2525) ;  /* 0x000000b000027945 */ /* 0x000fe20003800000 */
[----:B------:R-:W-:Y:S02]  /*201e0*/  IMAD.MOV.U32 R10, RZ, RZ, 0x0 ;  /* 0x00000000ff0a7424 */ /* 0x000fe400078e00ff */
[----:B01----:R-:W-:Y:S01]  /*201f0*/  IMAD.MOV.U32 R11, RZ, RZ, 0x12f00000 ;  /* 0x12f00000ff0b7424 */ /* 0x003fe200078e00ff */
        /* <DEDUP_REMOVED lines=8> */
.L_x_2526:
[----:B------:R-:W-:Y:S05]  /*20280*/  BSYNC B2 ;  /* 0x0000000000027941 */ /* 0x000fea0003800000 */
.L_x_2525:
        /* <DEDUP_REMOVED lines=8> */
.L_x_2527:
        /* <DEDUP_REMOVED lines=15> */
.L_x_2528:
        /* <DEDUP_REMOVED lines=15> */
.L_x_2529:
        /* <DEDUP_REMOVED lines=10> */
.L_x_2515:
[----:B------:R-:W-:Y:S05]  /*20590*/  BSYNC B1 ;  /* 0x0000000000017941 */ /* 0x000fea0003800000 */
.L_x_2514:
[----:B0-----:R-:W2:Y:S01]  /*205a0*/  LDL.LU R6, [R1+0x4] ;  /* 0x0000040001067983 */ /* 0x001ea20000300800 */
        /* <DEDUP_REMOVED lines=8> */
[----:B------:R0:W-:Y:S02]  /*20630*/  STL [R1+0x4], R6 ;  /* 0x0000040601007387 */ /* 0x0001e40000100800 */
[----:B------:R-:W-:Y:S05]  /*20640*/  @!P2 BRA `(.L_x_2508) ;  /* 0x000000080060a947 */ /* 0x000fea0003800000 */
.L_x_2546:
[----:B------:R-:W-:Y:S05]  /*20650*/  YIELD ;  /* 0x0000000000007946 */ /* 0x000fea0003800000 */
[----:B------:R-:W-:Y:S04]  /*20660*/  BSSY B1, `(.L_x_2530) ;  /* 0x000008c000017945 */ /* 0x000fe80003800000 */
[----:B--2---:R-:W-:Y:S05]  /*20670*/  @!P6 BRA `(.L_x_2531) ;  /* 0x000000080028e947 */ /* 0x004fea0003800000 */
[----:B0-----:R-:W2:Y:S01]  /*20680*/  LDL R6, [R1+0x4] ;  /* 0x0000040001067983 */ /* 0x001ea20000100800 */
        /* <DEDUP_REMOVED lines=8> */
.L_x_2710:
[----:B------:R-:W-:Y:S05]  /*20710*/  BSYNC B2 ;  /* 0x0000000000027941 */ /* 0x000fea0003800000 */
.L_x_2532:
        /* <DEDUP_REMOVED lines=9> */
.L_x_2535:
[----:B------:R-:W-:Y:S05]  /*207b0*/  BSYNC B2 ;  /* 0x0000000000027941 */ /* 0x000fea0003800000 */
.L_x_2534:
        /* <DEDUP_REMOVED lines=10> */
[----:B------:R-:W-:-:S10]  /*20860*/  UMOV UR7, 0x12f00000 ;  /* 0x12f0000000077882 */ /* 0x000fd40000000000 */
.L_x_2536:
        /* <DEDUP_REMOVED lines=12> */
[----:B------:R-:W-:Y:S01]  /*20930*/  UMOV UR6, 0x0 ;  /* 0x0000000000067882 */ /* 0x000fe20000000000 */
[----:B------:R-:W-:Y:S02]  /*20940*/  UMOV UR7, 0x12f00000 ;  /* 0x12f0000000077882 */ /* 0x000fe40000000000 */
[----:B------:R-:W-:Y:S01]  /*20950*/  R2UR UR10, R11 ;  /* 0x000000000b0a72ca */ /* 0x000fe200000e0000 */
[----:B------:R-:W-:-:S14]  /*20960*/  VIADD R11, R7, 0x18e00 ;  /* 0x00018e00070b7836 */ /* 0x000fdc0000000000 */
.L_x_2537:
        /* <DEDUP_REMOVED lines=16> */
.L_x_2538:
        /* <DEDUP_REMOVED lines=13> */
.L_x_2711:
[----:B------:R-:W-:Y:S05]  /*20b40*/  BSYNC B2 ;  /* 0x0000000000027941 */ /* 0x000fea0003800000 */
.L_x_2539:
        /* <DEDUP_REMOVED lines=11> */
.L_x_2542:
[----:B------:R-:W-:Y:S05]  /*20c00*/  BSYNC B2 ;  /* 0x0000000000027941 */ /* 0x000fea0003800000 */
.L_x_2541:
        /* <DEDUP_REMOVED lines=8> */
.L_x_2543:
        /* <DEDUP_REMOVED lines=11> */
[----:B------:R-:W-:Y:S01]  /*20d40*/  R2UR UR6, R12 ;  /* 0x000000000c0672ca */ /* 0x000fe200000e0000 */
[----:B------:R-:W-:Y:S01]  /*20d50*/  VIADD R5, R7, 0x2600 ;  /* 0x0000260007057836 */ /* 0x000fe20000000000 */
[----:B------:R-:W-:Y:S02]  /*20d60*/  R2UR UR7, R13 ;  /* 0x000000000d0772ca */ /* 0x000fe400000e0000 */
[----:B------:R-:W-:Y:S02]  /*20d70*/  R2UR UR10, R8 ;  /* 0x00000000080a72ca */ /* 0x000fe400000e0000 */
[----:B------:R-:W-:-:S13]  /*20d80*/  PLOP3.LUT P1, PT, PT, PT, PT, 0x80, 0x0 ;  /* 0x000000000000781c */ /* 0x000fda0003f2f070 */
.L_x_2544:
        /* <DEDUP_REMOVED lines=15> */
.L_x_2545:
        /* <DEDUP_REMOVED lines=10> */
.L_x_2531:
[----:B------:R-:W-:Y:S05]  /*20f20*/  BSYNC B1 ;  /* 0x0000000000017941 */ /* 0x000fea0003800000 */
.L_x_2530:
[----:B------:R-:W2:Y:S01]  /*20f30*/  LDL.LU R8, [R1+0x4] ;  /* 0x0000040001087983 */ /* 0x000ea20000300800 */
[----:B------:R-:W-:Y:S01]  /*20f40*/  VIADD R29, R29, 0x1 ;  /* 0x000000011d1d7836 */ /* 0x000fe20000000000 */
[C---:B------:R-:W-:Y:S01]  /*20f50*/  ISETP.GT.AND P2, PT, R10.reuse, R3, PT ;  /* 0x000000030a00720c */ /* 0x040fe20003f44270 */
[----:B------:R-:W-:-:S03]  /*20f60*/  VIADD R10, R10, 0xffffffff ;  /* 0xffffffff0a0a7836 */ /* 0x000fc60000000000 */
[----:B------:R-:W-:-:S04]  /*20f70*/  ISETP.NE.AND P1, PT, R29, 0x2, PT ;  /* 0x000000021d00780c */ /* 0x000fc80003f25270 */
[----:B------:R-:W-:Y:S02]  /*20f80*/  SEL R5, RZ, 0x1, P1 ;  /* 0x00000001ff057807 */ /* 0x000fe40000800000 */
[----:B------:R-:W-:Y:S02]  /*20f90*/  SEL R29, R29, RZ, P1 ;  /* 0x000000ff1d1d7207 */ /* 0x000fe40000800000 */
[----:B--2---:R-:W-:-:S05]  /*20fa0*/  LOP3.LUT R8, R8, R5, RZ, 0x3c, !PT ;  /* 0x0000000508087212 */ /* 0x004fca00078e3cff */
[----:B------:R2:W-:Y:S01]  /*20fb0*/  STL [R1+0x4], R8 ;  /* 0x0000040801007387 */ /* 0x0005e20000100800 */
[----:B------:R-:W-:Y:S05]  /*20fc0*/  @P2 BRA `(.L_x_2546) ;  /* 0xfffffff400a02947 */ /* 0x000fea000383ffff */
.L_x_2508:
[----:B------:R-:W-:Y:S05]  /*20fd0*/  BSYNC B0 ;  /* 0x0000000000007941 */ /* 0x000fea0003800000 */
.L_x_2507:
[----:B------:R-:W3:Y:S01]  /*20fe0*/  LDC R0, c[0x0][0x448] ;  /* 0x00011200ff007b82 */ /* 0x000ee20000000800 */
[----:B------:R-:W-:Y:S01]  /*20ff0*/  IMAD.MOV.U32 R2, RZ, RZ, 0xc0 ;  /* 0x000000c0ff027424 */ /* 0x000fe200078e00ff */
[----:B------:R-:W-:Y:S01]  /*21000*/  ISETP.NE.AND P2, PT, R4, RZ, PT ;  /* 0x000000ff0400720c */ /* 0x000fe20003f45270 */
[----:B------:R-:W-:Y:S05]  /*21010*/  @!P0 WARPSYNC.ALL ;  /* 0x0000000000008948 */ /* 0x000fea0003800000 */
[----:B------:R-:W-:Y:S01]  /*21020*/  IMAD R2, R25, R2, 0xbf ;  /* 0x000000bf19027424 */ /* 0x000fe200078e0202 */
[----:B------:R-:W-:Y:S06]  /*21030*/  BSSY B0, `(.L_x_2547) ;  /* 0x000002b000007945 */ /* 0x000fec0003800000 */
[----:B------:R-:W4:Y:S08]  /*21040*/  @!P2 LDC R4, c[0x0][0x9f0] ;  /* 0x00027c00ff04ab82 */ /* 0x000f300000000800 */
[----:B------:R-:W-:Y:S01]  /*21050*/  @!P0 BAR.SYNC.DEFER_BLOCKING 0xc, 0x200 ;  /* 0x0308000000008b1d */ /* 0x000fe20000010000 */
[----:B---3--:R-:W-:-:S13]  /*21060*/  ISETP.NE.AND P1, PT, R0, 0x1, PT ;  /* 0x000000010000780c */ /* 0x008fda0003f25270 */
[----:B------:R-:W3:Y:S08]  /*21070*/  @P1 LDC R3, c[0x0][0x44c] ;  /* 0x00011300ff031b82 */ /* 0x000ef00000000800 */
[----:B------:R-:W5:Y:S01]  /*21080*/  @P1 LDC R0, c[0x0][0x450] ;  /* 0x00011400ff001b82 */ /* 0x000f620000000800 */
[----:B---3--:R-:W-:-:S05]  /*21090*/  @P1 IMAD.HI.U32 R3, R2, R3, RZ ;  /* 0x0000000302031227 */ /* 0x008fca00078e00ff */
[----:B-----5:R-:W-:-:S05]  /*210a0*/  @P1 SHF.R.U32.HI R2, RZ, R0, R3 ;  /* 0x00000000ff021219 */ /* 0x020fca0000011603 */
[----:B------:R-:W-:-:S04]  /*210b0*/  IMAD.IADD R0, R20, 0x1, R2 ;  /* 0x0000000114007824 */ /* 0x000fc800078e0202 */
[----:B------:R-:W-:-:S05]  /*210c0*/  IMAD.HI R0, R0, 0x38e38e39, RZ ;  /* 0x38e38e3900007827 */ /* 0x000fca00078e02ff */
[----:B------:R-:W-:-:S04]  /*210d0*/  SHF.R.U32.HI R2, RZ, 0x1f, R0 ;  /* 0x0000001fff027819 */ /* 0x000fc80000011600 */
[----:B------:R-:W-:-:S04]  /*210e0*/  LEA.HI.SX32 R2, R0, R2, 0x1b ;  /* 0x0000000200027211 */ /* 0x000fc800078fdaff */
[----:B------:R-:W-:-:S04]  /*210f0*/  VIMNMX R7, R21, R2, PT ;  /* 0x0000000215077248 */ /* 0x000fc80003fe0100 */
[----:B------:R-:W-:Y:S01]  /*21100*/  ISETP.GE.AND P1, PT, R7, 0x1, PT ;  /* 0x000000010700780c */ /* 0x000fe20003f26270 */
[----:B------:R3:W-:Y:S04]  /*21110*/  STL [R1+0x20], R7 ;  /* 0x0000200701007387 */ /* 0x0007e80000100800 */
[----:B------:R3:W-:Y:S08]  /*21120*/  STL [R1+0x28], RZ ;  /* 0x000028ff01007387 */ /* 0x0007f00000100800 */
[----:B---34-:R-:W-:Y:S05]  /*21130*/  @!P1 BRA `(.L_x_2548) ;  /* 0x0000000000689947 */ /* 0x018fea0003800000 */
[-C--:B------:R-:W-:Y:S02]  /*21140*/  IABS R0, R4.reuse ;  /* 0x0000000400007213 */ /* 0x080fe40000000000 */
[----:B0-----:R-:W-:Y:S02]  /*21150*/  IABS R6, R4 ;  /* 0x0000000400067213 */ /* 0x001fe40000000000 */
        /* <DEDUP_REMOVED lines=24> */
.L_x_2548:
[----:B------:R-:W-:Y:S05]  /*212e0*/  BSYNC B0 ;  /* 0x0000000000007941 */ /* 0x000fea0003800000 */
.L_x_2547:
[----:B------:R-:W4:Y:S04]  /*212f0*/  LDL R0, [R1+0x28] ;  /* 0x0000280001007983 */ /* 0x000f280000100800 */
[----:B------:R-:W4:Y:S01]  /*21300*/  LDL R2, [R1+0x40] ;  /* 0x0000400001027983 */ /* 0x000f220000100800 */
[----:B------:R-:W-:Y:S01]  /*21310*/  BSSY B7, `(.L_x_2549) ;  /* 0x000041e000077945 */ /* 0x000fe20003800000 */
[----:B----4-:R-:W-:-:S05]  /*21320*/  IMAD R2, R2, R0, RZ ;  /* 0x0000000002027224 */ /* 0x010fca00078e02ff */
[----:B------:R-:W-:Y:S01]  /*21330*/  VIADDMNMX R0, R2, R0, R7, PT ;  /* 0x0000000002007246 */ /* 0x000fe20003800107 */
        /* <DEDUP_REMOVED lines=21> */
.L_x_2550:
        /* <DEDUP_REMOVED lines=11> */
[----:B0-----:R-:W-:Y:S02]  /*21540*/  IMAD.U32 R6, RZ, RZ, UR8 ;  /* 0x00000008ff067e24 */ /* 0x001fe4000f8e00ff */
[----:B------:R-:W-:-:S02]  /*21550*/  IMAD.U32 R7, RZ, RZ, UR9 ;  /* 0x00000009ff077e24 */ /* 0x000fc4000f8e00ff */
[----:B------:R-:W-:Y:S02]  /*21560*/  IMAD.U32 R10, RZ, RZ, UR4 ;  /* 0x00000004ff0a7e24 */ /* 0x000fe4000f8e00ff */
[----:B-1----:R-:W-:Y:S02]  /*21570*/  IMAD.U32 R11, RZ, RZ, UR5 ;  /* 0x00000005ff0b7e24 */ /* 0x002fe4000f8e00ff */
[----:B--2---:R-:W-:Y:S02]  /*21580*/  IMAD.MOV.U32 R8, RZ, RZ, 0x70 ;  /* 0x00000070ff087424 */ /* 0x004fe400078e00ff */
[----:B------:R-:W-:Y:S02]  /*21590*/  IMAD.MOV.U32 R12, RZ, RZ, 0x1 ;  /* 0x00000001ff0c7424 */ /* 0x000fe400078e00ff */
[----:B------:R-:W-:-:S07]  /*215a0*/  IMAD.MOV.U32 R13, RZ, RZ, RZ ;  /* 0x000000ffff0d7224 */ /* 0x000fce00078e00ff */
[----:B------:R-:W-:-:S07]  /*215b0*/  LEPC R20, `(.L_x_2553) ;  /* 0x000000001014794e */ /* 0x000fce0000000000 */
[----:B----4-:R-:W-:Y:S05]  /*215c0*/  CALL.ABS.NOINC R2 ;  /* 0x0000000002007343 */ /* 0x010fea0003c00000 */
.L_x_2553:
[----:B------:R-:W-:Y:S05]  /*215d0*/  BSYNC B6 ;  /* 0x0000000000067941 */ /* 0x000fea0003800000 */
.L_x_2552:
        /* <DEDUP_REMOVED lines=20> */
.L_x_2556:
        /* <DEDUP_REMOVED lines=16> */
.L_x_2555:
[----:B------:R-:W-:Y:S05]  /*21820*/  BSYNC B6 ;  /* 0x0000000000067941 */ /* 0x000fea0003800000 */
.L_x_2554:
        /* <DEDUP_REMOVED lines=21> */
.L_x_2714:
[----:B----4-:R-:W4:Y:S01]  /*21980*/  LDL.LU R0, [R1] ;  /* 0x0000000001007983 */ /* 0x010f220000300800 */
[----:B------:R-:W-:Y:S02]  /*21990*/  PLOP3.LUT P1, PT, PT, PT, PT, 0x8, 0x0 ;  /* 0x000000000000781c */ /* 0x000fe40003f2e170 */
[----:B0-----:R-:W-:Y:S02]  /*219a0*/  ISETP.NE.AND P0, PT, R14, RZ, PT ;  /* 0x000000ff0e00720c */ /* 0x001fe40003f05270 */
[----:B----4-:R-:W-:-:S09]  /*219b0*/  LOP3.LUT R0, R0, 0xfffffffe, RZ, 0xc0, !PT ;  /* 0xfffffffe00007812 */ /* 0x010fd200078ec0ff */
[----:B------:R-:W-:-:S05]  /*219c0*/  @P1 LOP3.LUT R0, R0, 0x1, RZ, 0xfc, !PT ;  /* 0x0000000100001812 */ /* 0x000fca00078efcff */
[----:B------:R0:W-:Y:S01]  /*219d0*/  STL [R1], R0 ;  /* 0x0000000001007387 */ /* 0x0001e20000100800 */
[----:B------:R-:W-:Y:S05]  /*219e0*/  @P0 BRA `(.L_x_2558) ;  /* 0x0000000400240947 */ /* 0x000fea0003800000 */
[----:B------:R-:W-:-:S03]  /*219f0*/  UMOV UR4, 0xffffffff ;  /* 0xffffffff00047882 */ /* 0x000fc60000000000 */
[----:B------:R-:W-:Y:S05]  /*21a00*/  BRA.DIV UR4, `(.L_x_2559) ;  /* 0x0000006204107947 */ /* 0x000fea000b800000 */
[----:B------:R-:W-:-:S13]  /*21a10*/  ELECT P6, URZ, PT ;  /* 0x00000000003f782f */ /* 0x000fda00038c0000 */
.L_x_2717:
[----:B------:R-:W-:Y:S05]  /*21a20*/  @!P6 BRA `(.L_x_2558) ;  /* 0x000000040014e947 */ /* 0x000fea0003800000 */
[----:B------:R-:W-:-:S04]  /*21a30*/  ISETP.NE.U32.AND P0, PT, R2, RZ, PT ;  /* 0x000000ff0200720c */ /* 0x000fc80003f05070 */
[----:B------:R-:W-:-:S13]  /*21a40*/  ISETP.NE.AND.EX P0, PT, R3, RZ, PT, P0 ;  /* 0x000000ff0300720c */ /* 0x000fda0003f05300 */
[----:B------:R-:W-:Y:S05]  /*21a50*/  @!P0 BRA `(.L_x_2560) ;  /* 0x0000000000488947 */ /* 0x000fea0003800000 */
[----:B------:R-:W4:Y:S01]  /*21a60*/  LDC R6, c[0x0][0x43c] ;  /* 0x00010f00ff067b82 */ /* 0x000f220000000800 */
[----:B0-----:R-:W-:Y:S01]  /*21a70*/  IMAD.MOV.U32 R0, RZ, RZ, R22 ;  /* 0x000000ffff007224 */ /* 0x001fe200078e0016 */
[----:B------:R-:W-:Y:S01]  /*21a80*/  ULDC.64 UR4, c[0x0][0x428] ;  /* 0x00010a0000047ab9 */ /* 0x000fe20000000a00 */
[----:B----4-:R-:W-:-:S13]  /*21a90*/  ISETP.NE.AND P0, PT, R6, 0x1, PT ;  /* 0x000000010600780c */ /* 0x010fda0003f05270 */
        /* <DEDUP_REMOVED lines=14> */
.L_x_2560:
[----:B0-----:R-:W-:Y:S01]  /*21b80*/  IMAD R0, R18, 0x8, R16 ;  /* 0x0000000812007824 */ /* 0x001fe200078e0210 */
[----:B----4-:R-:W-:-:S04]  /*21b90*/  SHF.L.U32 R2, R28, 0x1f, RZ ;  /* 0x0000001f1c027819 */ /* 0x010fc800000006ff */
[----:B------:R-:W0:Y:S02]  /*21ba0*/  SYNCS.PHASECHK.TRANS64.TRYWAIT P0, [R0+URZ+0x31c40], R2 ;  /* 0x031c4002000075a7 */ /* 0x000e24000800017f */
[----:B0-----:R-:W-:Y:S05]  /*21bb0*/  @!P0 BRA `(.L_x_2561) ;  /* 0x0000005c00c48947 */ /* 0x001fea0003800000 */
.L_x_2718:
        /* <DEDUP_REMOVED lines=11> */
.L_x_2562:
[----:B0-----:R-:W4:Y:S01]  /*21c70*/  LDL.LU R2, [R1] ;  /* 0x0000000001027983 */ /* 0x001f220000300800 */
        /* <DEDUP_REMOVED lines=30> */
[----:B------:R0:W-:Y:S01]  /*21e60*/  STL [R1], R2 ;  /* 0x0000000201007387 */ /* 0x0001e20000100800 */
[----:B------:R-:W-:Y:S01]  /*21e70*/  NOP ;  /* 0x0000000000007918 */ /* 0x000fe20000000000 */
.L_x_2558:
[----:B------:R-:W4:Y:S04]  /*21e80*/  LDL.LU R4, [R1+0x1c] ;  /* 0x00001c0001047983 */ /* 0x000f280000300800 */
[----:B------:R-:W5:Y:S04]  /*21e90*/  LDL.LU R6, [R1+0x14] ;  /* 0x0000140001067983 */ /* 0x000f680000300800 */
        /* <DEDUP_REMOVED lines=32> */
[----:B-1----:R-:W-:Y:S02]  /*220a0*/  IMAD.U32 R11, RZ, RZ, UR9 ;  /* 0x00000009ff0b7e24 */ /* 0x002fe4000f8e00ff */
[----:B------:R-:W-:Y:S02]  /*220b0*/  IMAD.MOV.U32 R8, RZ, RZ, 0x70 ;  /* 0x00000070ff087424 */ /* 0x000fe400078e00ff */
[----:B------:R-:W-:Y:S02]  /*220c0*/  IMAD.MOV.U32 R12, RZ, RZ, 0x1 ;  /* 0x00000001ff0c7424 */ /* 0x000fe400078e00ff */
[----:B------:R-:W-:-:S07]  /*220d0*/  IMAD.MOV.U32 R13, RZ, RZ, RZ ;  /* 0x000000ffff0d7224 */ /* 0x000fce00078e00ff */
[----:B------:R-:W-:-:S07]  /*220e0*/  LEPC R20, `(.L_x_2564) ;  /* 0x000000001014794e */ /* 0x000fce0000000000 */
[----:B0-----:R-:W-:Y:S05]  /*220f0*/  CALL.ABS.NOINC R2 ;  /* 0x0000000002007343 */ /* 0x001fea0003c00000 */
.L_x_2564:
[----:B------:R-:W-:Y:S05]  /*22100*/  BSYNC B6 ;  /* 0x0000000000067941 */ /* 0x000fea0003800000 */
.L_x_2563:
        /* <DEDUP_REMOVED lines=9> */
[----:B-1----:R-:W1:Y:S01]  /*221a0*/  S2R R11, SR_TID.X ;  /* 0x00000000000b7919 */ /* 0x002e620000002100 */
[----:B---3--:R-:W-:-:S13]  /*221b0*/  ISETP.NE.AND P1, PT, R10, 0x1, PT ;  /* 0x000000010a00780c */ /* 0x008fda0003f25270 */
        /* <DEDUP_REMOVED lines=26> */
[--C-:B------:R-:W-:Y:S01]  /*22360*/  SHF.R.S32.HI R5, RZ, 0x1f, R4.reuse ;  /* 0x0000001fff057819 */ /* 0x100fe20000011404 */
[----:B------:R-:W-:-:S04]  /*22370*/  IMAD.MOV R8, RZ, RZ, -R4 ;  /* 0x000000ffff087224 */ /* 0x000fc800078e0a04 */
[----:B------:R-:W-:Y:S02]  /*22380*/  IMAD R5, R5, UR4, RZ ;  /* 0x0000000405057c24 */ /* 0x000fe4000f8e02ff */
[----:B------:R-:W-:Y:S02]  /*22390*/  IMAD R8, R10, R8, R0 ;  /* 0x000000080a087224 */ /* 0x000fe400078e0200 */
[C---:B------:R-:W-:Y:S02]  /*223a0*/  IMAD R6, R4.reuse, UR5, R5 ;  /* 0x0000000504067c24 */ /* 0x040fe4000f8e0205 */
[----:B------:R-:W-:-:S04]  /*223b0*/  IMAD.WIDE.U32 R4, R4, UR4, R2 ;  /* 0x0000000404047c25 */ /* 0x000fc8000f8e0002 */
[----:B------:R-:W-:Y:S01]  /*223c0*/  IMAD.IADD R5, R5, 0x1, R6 ;  /* 0x0000000105057824 */ /* 0x000fe200078e0206 */
[----:B------:R-:W-:Y:S01]  /*223d0*/  SHF.R.S32.HI R6, RZ, 0x1f, R8 ;  /* 0x0000001fff067819 */ /* 0x000fe20000011408 */
[----:B------:R-:W-:-:S04]  /*223e0*/  VIADD R0, R0, 0x80 ;  /* 0x0000008000007836 */ /* 0x000fc80000000000 */
[----:B------:R-:W-:Y:S02]  /*223f0*/  IMAD R9, R6, UR6, RZ ;  /* 0x0000000606097c24 */ /* 0x000fe4000f8e02ff */
[----:B------:R-:W-:-:S04]  /*22400*/  IMAD.WIDE.U32 R6, R8, UR6, R4 ;  /* 0x0000000608067c25 */ /* 0x000fc8000f8e0004 */
[----:B------:R-:W-:Y:S01]  /*22410*/  IMAD R5, R8, UR7, R9 ;  /* 0x0000000708057c24 */ /* 0x000fe2000f8e0209 */
[----:B------:R-:W-:Y:S01]  /*22420*/  LEA R4, P0, R6, UR8, 0x1 ;  /* 0x0000000806047c11 */ /* 0x000fe2000f8008ff */
[----:B------:R-:W0:Y:S02]  /*22430*/  @P1 LDC R8, c[0x0][0x450] ;  /* 0x00011400ff081b82 */ /* 0x000e240000000800 */
[----:B------:R-:W-:-:S05]  /*22440*/  IMAD.IADD R5, R7, 0x1, R5 ;  /* 0x0000000107057824 */ /* 0x000fca00078e0205 */
[----:B------:R-:W-:Y:S01]  /*22450*/  LEA.HI.X R5, R6, UR9, R5, 0x1, P0 ;  /* 0x0000000906057c11 */ /* 0x000fe200080f0c05 */
[----:B------:R-:W1:Y:S01]  /*22460*/  @P1 LDC R7, c[0x0][0x44c] ;  /* 0x00011300ff071b82 */ /* 0x000e620000000800 */
[----:B------:R-:W-:Y:S02]  /*22470*/  IMAD.MOV.U32 R6, RZ, RZ, R0 ;  /* 0x000000ffff067224 */ /* 0x000fe400078e0000 */
[----:B-1----:R-:W-:-:S05]  /*22480*/  @P1 IMAD.HI.U32 R7, R0, R7, RZ ;  /* 0x0000000700071227 */ /* 0x002fca00078e00ff */
[----:B0-----:R-:W-:Y:S02]  /*22490*/  @P1 SHF.R.U32.HI R6, RZ, R8, R7 ;  /* 0x00000008ff061219 */ /* 0x001fe40000011607 */
[----:B------:R0:W5:Y:S03]  /*224a0*/  LDL R8, [R1+0x10] ;  /* 0x0000100001087983 */ /* 0x0001660000100800 */
        /* <DEDUP_REMOVED lines=80> */
.L_x_2731:
[----:B------:R-:W-:-:S05]  /*229b0*/  VIADD R25, R25, 0xa0 ;  /* 0x000000a019197836 */ /* 0x000fca0000000000 */
[----:B------:R-:W-:-:S13]  /*229c0*/  ISETP.GE.AND P3, PT, R25, R0, PT ;  /* 0x000000001900720c */ /* 0x000fda0003f66270 */
[----:B-1----:R-:W-:-:S05]  /*229d0*/  @!P3 LEA R2, P4, R20, R2, 0x1 ;  /* 0x000000021402b211 */ /* 0x002fca00078808ff */
[----:B------:R-:W-:-:S05]  /*229e0*/  @!P3 IMAD.X R3, RZ, RZ, R6, P4 ;  /* 0x000000ffff03b224 */ /* 0x000fca00020e0606 */
[----:B------:R-:W-:Y:S01]  /*229f0*/  @!PT LDS RZ, [RZ] ;  /* 0x00000000fffff984 */ /* 0x000fe20000000800 */
[----:B------:R-:W-:Y:S01]  /*22a00*/  @!PT LDS RZ, [RZ] ;  /* 0x00000000fffff984 */ /* 0x000fe20000000800 */
[----:B------:R-:W-:Y:S01]  /*22a10*/  @!PT LDS RZ, [RZ] ;  /* 0x00000000fffff984 */ /* 0x000fe20000000800 */
[----:B------:R-:W-:Y:S04]  /*22a20*/  @!P3 LDGSTS.E.BYPASS.LTC128B.128 [R8+0x10200], desc[UR60][R2.64], !P2 ;  /* 0x102000000208bfae */ /* 0x000fe8000d101d7c */
[----:B------:R-:W-:Y:S04]  /*22a30*/  @!P3 LDGSTS.E.BYPASS.LTC128B.128 [R8+0x13200], desc[UR60][R2.64+0x40], !P1 ;  /* 0x132000400208bfae */ /* 0x000fe8000c901d7c */
[----:B------:R1:W-:Y:S01]  /*22a40*/  @!P3 LDGSTS.E.BYPASS.LTC128B.128 [R8+0x16200], desc[UR60][R2.64+0x80], !P0 ;  /* 0x162000800208bfae */ /* 0x0003e2000c101d7c */
[----:B------:R-:W-:Y:S01]  /*22a50*/  PLOP3.LUT P0, PT, PT, PT, PT, 0x80, 0x0 ;  /* 0x000000000000781c */ /* 0x000fe20003f0f070 */
[----:B------:R-:W-:Y:S01]  /*22a60*/  NOP ;  /* 0x0000000000007918 */ /* 0x000fe20000000000 */
[----:B-1----:R-:W-:-:S11]  /*22a70*/  VIADD R8, R16, 0x31c00 ;  /* 0x00031c0010087836 */ /* 0x002fd60000000000 */
.L_x_2566:
[----:B------:R-:W-:Y:S02]  /*22a80*/  PLOP3.LUT P1, PT, P1, P0, PT, 0xa2, 0x0 ;  /* 0x000000000000781c */ /* 0x000fe40000f21472 */
[----:B------:R-:W-:-:S08]  /*22a90*/  @P0 R2UR P1, UR4, R16 ;  /* 0x00000000100402ca */ /* 0x000fd00000020000 */
[----:B------:R-:W-:-:S05]  /*22aa0*/  @P0 PLOP3.LUT P0, PT, P1, PT, PT, 0x80, 0x0 ;  /* 0x000000000000081c */ /* 0x000fca0000f0f070 */
[----:B------:R-:W-:Y:S01]  /*22ab0*/  @!P1 SYNCS.ARRIVE.TRANS64.RED.A0T1 RZ, [UR4+0x31c00], RZ ;  /* 0x031c00ffffff99a7 */ /* 0x000fe20008200404 */
[----:B------:R-:W-:Y:S07]  /*22ac0*/  @!P1 ARRIVES.LDGSTSBAR.64.TRANSCNT [UR4+0x31c00] ;  /* 0x031c0000ff0099b0 */ /* 0x000fee0008000a84 */
[----:B------:R-:W-:Y:S05]  /*22ad0*/  @P0 BRA.U.ANY `(.L_x_2566) ;  /* 0xfffffffd00e80947 */ /* 0x000fea000393ffff */
[----:B------:R-:W2:Y:S02]  /*22ae0*/  LDL.LU R2, [R1+0x3c] ;  /* 0x00003c0001027983 */ /* 0x000ea40000300800 */
        /* <DEDUP_REMOVED lines=11> */
.L_x_2732:
[----:B------:R-:W-:Y:S05]  /*22ba0*/  BSYNC B0 ;  /* 0x0000000000007941 */ /* 0x000fea0003800000 */
.L_x_2567:
        /* <DEDUP_REMOVED lines=52> */
.L_x_2575:
[----:B------:R-:W-:Y:S01]  /*22ef0*/  IMAD R3, R5, 0x8, R16 ;  /* 0x0000000805037824 */ /* 0x000fe200078e0210 */
[----:B------:R-:W-:Y:S01]  /*22f00*/  SHF.L.U32 R2, R10, 0x1f, RZ ;  /* 0x0000001f0a027819 */ /* 0x000fe200000006ff */
[----:B------:R-:W-:Y:S03]  /*22f10*/  BSSY B3, `(.L_x_2576) ;  /* 0x0000003000037945 */ /* 0x000fe60003800000 */
[----:B------:R-:W1:Y:S02]  /*22f20*/  SYNCS.PHASECHK.TRANS64.TRYWAIT P0, [R3+URZ+0x31c40], R2 ;  /* 0x031c4002030075a7 */ /* 0x000e64000800017f */
[----:B-1----:R-:W-:Y:S05]  /*22f30*/  @!P0 BRA `(.L_x_2577) ;  /* 0x0000005400108947 */ /* 0x002fea0003800000 */
.L_x_2733:
[----:B------:R-:W-:Y:S05]  /*22f40*/  BSYNC B3 ;  /* 0x0000000000037941 */ /* 0x000fea0003800000 */
.L_x_2576:
        /* <DEDUP_REMOVED lines=12> */
.L_x_2579:
[----:B------:R-:W-:Y:S05]  /*23010*/  BSYNC B3 ;  /* 0x0000000000037941 */ /* 0x000fea0003800000 */
.L_x_2578:
        /* <DEDUP_REMOVED lines=11> */
.L_x_2580:
        /* <DEDUP_REMOVED lines=16> */
.L_x_2581:
        /* <DEDUP_REMOVED lines=16> */
.L_x_2582:
        /* <DEDUP_REMOVED lines=15> */
.L_x_2734:
[----:B------:R-:W-:Y:S05]  /*233c0*/  BSYNC B3 ;  /* 0x0000000000037941 */ /* 0x000fea0003800000 */
.L_x_2583:
        /* <DEDUP_REMOVED lines=12> */
.L_x_2586:
[----:B------:R-:W-:Y:S05]  /*23490*/  BSYNC B3 ;  /* 0x0000000000037941 */ /* 0x000fea0003800000 */
.L_x_2585:
        /* <DEDUP_REMOVED lines=11> */
.L_x_2587:
        /* <DEDUP_REMOVED lines=15> */
.L_x_2588:
        /* <DEDUP_REMOVED lines=15> */
.L_x_2589:
        /* <DEDUP_REMOVED lines=12> */
.L_x_2574:
[----:B------:R-:W-:Y:S05]  /*237f0*/  BSYNC B1 ;  /* 0x0000000000017941 */ /* 0x000fea0003800000 */
.L_x_2573:
[----:B------:R-:W2:Y:S01]  /*23800*/  LDL.LU R0, [R1+0x24] ;  /* 0x0000240001007983 */ /* 0x000ea20000300800 */
[----:B------:R-:W-:Y:S02]  /*23810*/  IMAD.MOV.U32 R18, RZ, RZ, R5 ;  /* 0x000000ffff127224 */ /* 0x000fe400078e0005 */
[----:B------:R-:W-:Y:S02]  /*23820*/  IMAD.MOV.U32 R28, RZ, RZ, R10 ;  /* 0x000000ffff1c7224 */ /* 0x000fe400078e000a */
[----:B--2---:R-:W-:-:S07]  /*23830*/  VIADD R0, R0, 0xfffffffd ;  /* 0xfffffffd00007836 */ /* 0x004fce0000000000 */
.L_x_2572:
[----:B------:R-:W-:Y:S05]  /*23840*/  BSYNC B2 ;  /* 0x0000000000027941 */ /* 0x000fea0003800000 */
.L_x_2571:
[----:B------:R-:W-:Y:S01]  /*23850*/  VIADD R9, R9, 0xfffffffe ;  /* 0xfffffffe09097836 */ /* 0x000fe20000000000 */
[----:B------:R-:W-:-:S04]  /*23860*/  LOP3.LUT R4, RZ, R4, RZ, 0x33, !PT ;  /* 0x00000004ff047212 */ /* 0x000fc800078e33ff */
[----:B------:R-:W-:-:S13]  /*23870*/  ISETP.NE.AND P0, PT, R9, R4, PT ;  /* 0x000000040900720c */ /* 0x000fda0003f05270 */
[----:B------:R-:W-:Y:S05]  /*23880*/  @!P0 BRA `(.L_x_2570) ;  /* 0x0000001400988947 */ /* 0x000fea0003800000 */
[----:B------:R-:W-:-:S07]  /*23890*/  IMAD.MOV.U32 R4, RZ, RZ, R19 ;  /* 0x000000ffff047224 */ /* 0x000fce00078e0013 */
.L_x_2624:
[----:B------:R-:W2:Y:S01]  /*238a0*/  LDL R2, [R1] ;  /* 0x0000000001027983 */ /* 0x000ea20000100800 */
        /* <DEDUP_REMOVED lines=32> */
.L_x_2592:
[----:B------:R-:W-:Y:S01]  /*23ab0*/  IMAD R3, R6, 0x8, R16 ;  /* 0x0000000806037824 */ /* 0x000fe200078e0210 */
[----:B------:R-:W-:Y:S01]  /*23ac0*/  SHF.L.U32 R2, R7, 0x1f, RZ ;  /* 0x0000001f07027819 */ /* 0x000fe200000006ff */
[----:B------:R-:W-:Y:S03]  /*23ad0*/  BSSY B2, `(.L_x_2593) ;  /* 0x0000003000027945 */ /* 0x000fe60003800000 */
[----:B------:R-:W1:Y:S02]  /*23ae0*/  SYNCS.PHASECHK.TRANS64.TRYWAIT P0, [R3+URZ+0x31c40], R2 ;  /* 0x031c4002030075a7 */ /* 0x000e64000800017f */
[----:B-1----:R-:W-:Y:S05]  /*23af0*/  @!P0 BRA `(.L_x_2594) ;  /* 0x0000004800488947 */ /* 0x002fea0003800000 */
.L_x_2735:
[----:B------:R-:W-:Y:S05]  /*23b00*/  BSYNC B2 ;  /* 0x0000000000027941 */ /* 0x000fea0003800000 */
.L_x_2593:
        /* <DEDUP_REMOVED lines=12> */
.L_x_2596:
[----:B------:R-:W-:Y:S05]  /*23bd0*/  BSYNC B2 ;  /* 0x0000000000027941 */ /* 0x000fea0003800000 */
.L_x_2595:
        /* <DEDUP_REMOVED lines=11> */
.L_x_2597:
        /* <DEDUP_REMOVED lines=16> */
.L_x_2598:
        /* <DEDUP_REMOVED lines=16> */
.L_x_2599:
        /* <DEDUP_REMOVED lines=15> */
.L_x_2736:
[----:B------:R-:W-:Y:S05]  /*23f80*/  BSYNC B2 ;  /* 0x0000000000027941 */ /* 0x000fea0003800000 */
.L_x_2600:
        /* <DEDUP_REMOVED lines=11> */
.L_x_2603:
[----:B------:R-:W-:Y:S05]  /*24040*/  BSYNC B2 ;  /* 0x0000000000027941 */ /* 0x000fea0003800000 */
.L_x_2602:
        /* <DEDUP_REMOVED lines=10> */
.L_x_2604:
        /* <DEDUP_REMOVED lines=15> */
.L_x_2605:
        /* <DEDUP_REMOVED lines=15> */
.L_x_2606:
        /* <DEDUP_REMOVED lines=12> */
.L_x_2591:
[----:B------:R-:W-:Y:S05]  /*24390*/  BSYNC B1 ;  /* 0x0000000000017941 */ /* 0x000fea0003800000 */
.L_x_2590:
        /* <DEDUP_REMOVED lines=33> */
.L_x_2609:
[----:B------:R-:W-:Y:S01]  /*245b0*/  IMAD R2, R18, 0x8, R16 ;  /* 0x0000000812027824 */ /* 0x000fe200078e0210 */
[----:B------:R-:W-:Y:S01]  /*245c0*/  SHF.L.U32 R3, R28, 0x1f, RZ ;  /* 0x0000001f1c037819 */ /* 0x000fe200000006ff */
[----:B------:R-:W-:Y:S03]  /*245d0*/  BSSY B2, `(.L_x_2610) ;  /* 0x0000003000027945 */ /* 0x000fe60003800000 */
[----:B------:R-:W1:Y:S02]  /*245e0*/  SYNCS.PHASECHK.TRANS64.TRYWAIT P0, [R2+URZ+0x31c40], R3 ;  /* 0x031c4003020075a7 */ /* 0x000e64000800017f */
[----:B-1----:R-:W-:Y:S05]  /*245f0*/  @!P0 BRA `(.L_x_2611) ;  /* 0x0000003c00b08947 */ /* 0x002fea0003800000 */
.L_x_2737:
[----:B------:R-:W-:Y:S05]  /*24600*/  BSYNC B2 ;  /* 0x0000000000027941 */ /* 0x000fea0003800000 */
.L_x_2610:
        /* <DEDUP_REMOVED lines=12> */
.L_x_2613:
[----:B------:R-:W-:Y:S05]  /*246d0*/  BSYNC B2 ;  /* 0x0000000000027941 */ /* 0x000fea0003800000 */
.L_x_2612:
        /* <DEDUP_REMOVED lines=12> */
.L_x_2614:
        /* <DEDUP_REMOVED lines=16> */
.L_x_2615:
        /* <DEDUP_REMOVED lines=16> */
.L_x_2616:
        /* <DEDUP_REMOVED lines=15> */
.L_x_2738:
[----:B------:R-:W-:Y:S05]  /*24a90*/  BSYNC B2 ;  /* 0x0000000000027941 */ /* 0x000fea0003800000 */
.L_x_2617:
        /* <DEDUP_REMOVED lines=11> */
.L_x_2620:
[----:B------:R-:W-:Y:S05]  /*24b50*/  BSYNC B2 ;  /* 0x0000000000027941 */ /* 0x000fea0003800000 */
.L_x_2619:
        /* <DEDUP_REMOVED lines=10> */
.L_x_2621:
        /* <DEDUP_REMOVED lines=15> */
.L_x_2622:
        /* <DEDUP_REMOVED lines=15> */
.L_x_2623:
        /* <DEDUP_REMOVED lines=12> */
.L_x_2608:
[----:B------:R-:W-:Y:S05]  /*24ea0*/  BSYNC B1 ;  /* 0x0000000000017941 */ /* 0x000fea0003800000 */
.L_x_2607:
[----:B------:R-:W2:Y:S01]  /*24eb0*/  LDL R2, [R1+0xc] ;  /* 0x00000c0001027983 */ /* 0x000ea20000100800 */
[----:B------:R-:W-:Y:S01]  /*24ec0*/  VIADD R0, R0, 0xfffffffe ;  /* 0xfffffffe00007836 */ /* 0x000fe20000000000 */
[----:B--2---:R-:W-:-:S13]  /*24ed0*/  ISETP.GT.AND P0, PT, R9, R2, PT ;  /* 0x000000020900720c */ /* 0x004fda0003f04270 */
[----:B------:R-:W-:Y:S05]  /*24ee0*/  @P0 BRA `(.L_x_2624) ;  /* 0xffffffe8006c0947 */ /* 0x000fea000383ffff */
.L_x_2570:
[----:B------:R-:W-:Y:S05]  /*24ef0*/  BSYNC B0 ;  /* 0x0000000000007941 */ /* 0x000fea0003800000 */
.L_x_2569:
        /* <DEDUP_REMOVED lines=17> */
.L_x_2626:
[----:B------:R-:W-:Y:S05]  /*25010*/  BSYNC B0 ;  /* 0x0000000000007941 */ /* 0x000fea0003800000 */
.L_x_2625:
        /* <DEDUP_REMOVED lines=10> */
.L_x_2739:
[----:B------:R-:W-:Y:S05]  /*250c0*/  BSYNC B1 ;  /* 0x0000000000017941 */ /* 0x000fea0003800000 */
.L_x_2629:
        /* <DEDUP_REMOVED lines=9> */
.L_x_2632:
[----:B------:R-:W-:Y:S05]  /*25160*/  BSYNC B1 ;  /* 0x0000000000017941 */ /* 0x000fea0003800000 */
.L_x_2631:
        /* <DEDUP_REMOVED lines=10> */
.L_x_2633:
        /* <DEDUP_REMOVED lines=15> */
.L_x_2634:
        /* <DEDUP_REMOVED lines=15> */
.L_x_2635:
        /* <DEDUP_REMOVED lines=10> */
.L_x_2628:
[----:B------:R-:W-:Y:S05]  /*25490*/  BSYNC B0 ;  /* 0x0000000000007941 */ /* 0x000fea0003800000 */
.L_x_2627:
[----:B------:R-:W-:-:S05]  /*254a0*/  VIADD R18, R18, 0x1 ;  /* 0x0000000112127836 */ /* 0x000fca0000000000 */
[----:B------:R-:W-:-:S04]  /*254b0*/  ISETP.NE.AND P0, PT, R18, 0x2, PT ;  /* 0x000000021200780c */ /* 0x000fc80003f05270 */
[----:B------:R-:W-:Y:S02]  /*254c0*/  SEL R3, RZ, 0x1, P0 ;  /* 0x00000001ff037807 */ /* 0x000fe40000000000 */
[----:B------:R-:W-:Y:S02]  /*254d0*/  SEL R18, R18, RZ, P0 ;  /* 0x000000ff12127207 */ /* 0x000fe40000000000 */
[----:B------:R-:W-:-:S07]  /*254e0*/  LOP3.LUT R28, R28, R3, RZ, 0x3c, !PT ;  /* 0x000000031c1c7212 */ /* 0x000fce00078e3cff */
.L_x_2551:
[----:B------:R-:W-:Y:S05]  /*254f0*/  BSYNC B7 ;  /* 0x0000000000077941 */ /* 0x000fea0003800000 */
.L_x_2549:
[----:B------:R-:W4:Y:S02]  /*25500*/  LDL R0, [R1] ;  /* 0x0000000001007983 */ /* 0x000f240000100800 */
        /* <DEDUP_REMOVED lines=11> */
.L_x_2636:
[----:B------:R-:W2:Y:S01]  /*255c0*/  S2R R0, SR_TID.X ;  /* 0x0000000000007919 */ /* 0x000ea20000002100 */
[----:B------:R-:W-:Y:S01]  /*255d0*/  UMOV UR4, 0xffffffff ;  /* 0xffffffff00047882 */ /* 0x000fe20000000000 */
[----:B--2---:R-:W-:-:S04]  /*255e0*/  LOP3.LUT R8, R0, 0x1f, RZ, 0xc0, !PT ;  /* 0x0000001f00087812 */ /* 0x004fc800078ec0ff */
[----:B------:R-:W-:Y:S01]  /*255f0*/  ISETP.NE.AND P0, PT, R8, 0x1f, PT ;  /* 0x0000001f0800780c */ /* 0x000fe20003f05270 */
[----:B------:R-:W-:-:S12]  /*25600*/  BRA.DIV UR4, `(.L_x_2638) ;  /* 0x0000002e04e87947 */ /* 0x000fd8000b800000 */
[----:B------:R-:W-:Y:S01]  /*25610*/  IMAD.IADD R9, R27, 0x1, R8 ;  /* 0x000000011b097824 */ /* 0x000fe200078e0208 */
[----:B------:R-:W-:-:S04]  /*25620*/  ULDC UR4, c[0x0][0xc3c] ;  /* 0x00030f0000047ab9 */ /* 0x000fc80000000800 */
[----:B------:R-:W-:-:S13]  /*25630*/  ISETP.GE.OR P1, PT, R9, UR4, !P0 ;  /* 0x0000000409007c0c */ /* 0x000fda000c726670 */
[----:B------:R-:W2:Y:S08]  /*25640*/  @!P1 LDC.64 R2, c[0x0][0xc80] ;  /* 0x00032000ff029b82 */ /* 0x000eb00000000a00 */
[----:B---3--:R-:W3:Y:S01]  /*25650*/  @!P1 LDC.64 R4, c[0x0][0xc78] ;  /* 0x00031e00ff049b82 */ /* 0x008ee20000000a00 */
[----:B--2---:R-:W-:-:S05]  /*25660*/  @!P1 IMAD.WIDE R2, R9, 0x4, R2 ;  /* 0x0000000409029825 */ /* 0x004fca00078e0202 */
[----:B0-----:R3:W2:Y:S02]  /*25670*/  @!P1 LDG.E R7, desc[UR60][R2.64] ;  /* 0x0000003c02079981 */ /* 0x0016a4000c1e1900 */
        /* <DEDUP_REMOVED lines=30> */
[----:B------:R0:W2:Y:S02]  /*25860*/  SHFL.IDX PT, R14, R2, 0x1f, 0x1f ;  /* 0x03e01f00020e7f89 */ /* 0x0000a400000e0000 */
.L_x_2749:
[----:B------:R-:W-:Y:S02]  /*25870*/  ULDC UR4, c[0x0][0xc38] ;  /* 0x00030e0000047ab9 */ /* 0x000fe40000000800 */
[----:B------:R-:W-:-:S04]  /*25880*/  IMAD.U32 R4, RZ, RZ, UR4 ;  /* 0x00000004ff047e24 */ /* 0x000fc8000f8e00ff */
[----:B--2---:R-:W-:-:S04]  /*25890*/  IMAD R3, R14, R4, RZ ;  /* 0x000000040e037224 */ /* 0x004fc800078e02ff */
[----:B------:R-:W-:-:S05]  /*258a0*/  IMAD.IADD R6, R6, 0x1, R3 ;  /* 0x0000000106067824 */ /* 0x000fca00078e0203 */
[----:B------:R-:W-:-:S13]  /*258b0*/  ISETP.GT.AND P6, PT, R6, R0, PT ;  /* 0x000000000600720c */ /* 0x000fda0003fc4270 */
[----:B------:R-:W-:Y:S05]  /*258c0*/  @P6 BRA `(.L_x_2639) ;  /* 0x0000000000a46947 */ /* 0x000fea0003800000 */
.L_x_2642:
        /* <DEDUP_REMOVED lines=10> */
[----:B------:R-:W2:Y:S01]  /*25970*/  @!P6 LDC.64 R4, c[0x0][0xc78] ;  /* 0x00031e00ff04eb82 */ /* 0x000ea20000000a00 */
[----:B0-----:R-:W-:-:S05]  /*25980*/  @!P6 IMAD.WIDE R2, R7, 0x4, R2 ;  /* 0x000000040702e825 */ /* 0x001fca00078e0202 */
[----:B------:R2:W3:Y:S02]  /*25990*/  @!P6 LDG.E R25, desc[UR60][R2.64] ;  /* 0x0000003c0219e981 */ /* 0x0004e4000c1e1900 */
[----:B--2---:R-:W-:-:S04]  /*259a0*/  @!P6 IMAD.WIDE R2, R7, 0x4, R4 ;  /* 0x000000040702e825 */ /* 0x004fc800078e0204 */
        /* <DEDUP_REMOVED lines=21> */
.L_x_2757:
[----:B------:R-:W-:Y:S02]  /*25b00*/  ULDC UR4, c[0x0][0xc38] ;  /* 0x00030e0000047ab9 */ /* 0x000fe40000000800 */
[----:B------:R-:W-:-:S04]  /*25b10*/  IMAD.U32 R4, RZ, RZ, UR4 ;  /* 0x00000004ff047e24 */ /* 0x000fc8000f8e00ff */
[----:B--2---:R-:W-:-:S04]  /*25b20*/  IMAD R3, R14, R4, RZ ;  /* 0x000000040e037224 */ /* 0x004fc800078e02ff */
[----:B------:R-:W-:-:S05]  /*25b30*/  IMAD.IADD R6, R3, 0x1, R6 ;  /* 0x0000000103067824 */ /* 0x000fca00078e0206 */
[----:B------:R-:W-:-:S13]  /*25b40*/  ISETP.GT.AND P6, PT, R6, R0, PT ;  /* 0x000000000600720c */ /* 0x000fda0003fc4270 */
[----:B------:R-:W-:Y:S05]  /*25b50*/  @!P6 BRA `(.L_x_2642) ;  /* 0xfffffffc005ce947 */ /* 0x000fea000383ffff */
.L_x_2639:
[----:B------:R-:W-:Y:S01]  /*25b60*/  IMAD.IADD R6, R6, 0x1, -R3 ;  /* 0x0000000106067824 */ /* 0x000fe200078e0a03 */
[----:B------:R-:W-:-:S03]  /*25b70*/  UMOV UR4, 0xffffffff ;  /* 0xffffffff00047882 */ /* 0x000fc60000000000 */
[----:B------:R-:W-:-:S05]  /*25b80*/  IMAD R3, R2, R4, R6 ;  /* 0x0000000402037224 */ /* 0x000fca00078e0206 */
[----:B------:R-:W-:Y:S01]  /*25b90*/  ISETP.GT.AND P6, PT, R3, R0, PT ;  /* 0x000000000300720c */ /* 0x000fe20003fc4270 */
[----:B------:R-:W-:-:S12]  /*25ba0*/  BRA.DIV UR4, `(.L_x_2643) ;  /* 0x0000003204707947 */ /* 0x000fd8000b800000 */
[----:B------:R-:W-:-:S04]  /*25bb0*/  VOTE.ANY R3, PT, !P6 ;  /* 0x0000000000037806 */ /* 0x000fc800070e0100 */
[----:B------:R-:W2:Y:S02]  /*25bc0*/  POPC R7, R3 ;  /* 0x0000000300077309 */ /* 0x000ea40000000000 */
[----:B--2---:R2:W3:Y:S01]  /*25bd0*/  SHFL.IDX PT, R25, R25, R7, 0x1f ;  /* 0x00001f0719197589 */ /* 0x0044e200000e0000 */
[----:B------:R-:W-:-:S03]  /*25be0*/  IMAD.IADD R27, R7, 0x1, R27 ;  /* 0x00000001071b7824 */ /* 0x000fc600078e021b */
[----:B------:R2:W4:Y:S04]  /*25bf0*/  SHFL.IDX PT, R5, R5, R7, 0x1f ;  /* 0x00001f0705057589 */ /* 0x00052800000e0000 */
.L_x_2762:
[----:B------:R-:W-:-:S13]  /*25c00*/  ISETP.NE.AND P0, PT, R3, RZ, PT ;  /* 0x000000ff0300720c */ /* 0x000fda0003f05270 */
[----:B------:R-:W-:Y:S05]  /*25c10*/  @!P0 BRA `(.L_x_2644) ;  /* 0x0000000000108947 */ /* 0x000fea0003800000 */
[----:B------:R-:W-:Y:S01]  /*25c20*/  UMOV UR4, 0xffffffff ;  /* 0xffffffff00047882 */ /* 0x000fe20000000000 */
[----:B------:R-:W-:Y:S02]  /*25c30*/  VIADD R12, R7, 0xffffffff ;  /* 0xffffffff070c7836 */ /* 0x000fe40000000000 */
[----:B------:R-:W-:Y:S05]  /*25c40*/  BRA.DIV UR4, `(.L_x_2645) ;  /* 0x0000003204a87947 */ /* 0x000fea000b800000 */
[----:B------:R0:W0:Y:S02]  /*25c50*/  SHFL.IDX PT, R24, R2, R12, 0x1f ;  /* 0x00001f0c02187589 */ /* 0x00002400000e0000 */
.L_x_2644:
[----:B----4-:R-:W-:Y:S01]  /*25c60*/  ISETP.NE.AND P0, PT, R5, 0x1, PT ;  /* 0x000000010500780c */ /* 0x010fe20003f05270 */
[----:B0-----:R-:W-:-:S04]  /*25c70*/  IMAD R24, R24, R4, R6 ;  /* 0x0000000418187224 */ /* 0x001fc800078e0206 */
[----:B------:R-:W-:-:S08]  /*25c80*/  IMAD.IADD R0, R0, 0x1, -R24 ;  /* 0x0000000100007824 */ /* 0x000fd000078e0a18 */
[----:B------:R-:W-:Y:S05]  /*25c90*/  @!P0 BRA `(.L_x_2646) ;  /* 0x0000000000dc8947 */ /* 0x000fea0003800000 */
[-C--:B---3--:R-:W-:Y:S01]  /*25ca0*/  IABS R4, R25.reuse ;  /* 0x0000001900047213 */ /* 0x088fe20000000000 */
[----:B------:R-:W-:Y:S01]  /*25cb0*/  IMAD.MOV.U32 R2, RZ, RZ, RZ ;  /* 0x000000ffff027224 */ /* 0x000fe200078e00ff */
[----:B------:R-:W-:Y:S02]  /*25cc0*/  IABS R8, R25 ;  /* 0x0000001900087213 */ /* 0x000fe40000000000 */
[----:B------:R-:W0:Y:S08]  /*25cd0*/  I2F.RP R6, R4 ;  /* 0x0000000400067306 */ /* 0x000e300000209400 */
[----:B0-----:R-:W2:Y:S02]  /*25ce0*/  MUFU.RCP R6, R6 ;  /* 0x0000000600067308 */ /* 0x001ea40000001000 */
[----:B--2---:R-:W-:Y:S01]  /*25cf0*/  VIADD R7, R6, 0xffffffe ;  /* 0x0ffffffe06077836 */ /* 0x004fe20000000000 */
[----:B------:R-:W-:-:S05]  /*25d00*/  IABS R6, R5 ;  /* 0x0000000500067213 */ /* 0x000fca0000000000 */
[----:B------:R-:W0:Y:S02]  /*25d10*/  F2I.FTZ.U32.TRUNC.NTZ R3, R7 ;  /* 0x0000000700037305 */ /* 0x000e24000021f000 */
[----:B0-----:R-:W-:-:S04]  /*25d20*/  IMAD.MOV R9, RZ, RZ, -R3 ;  /* 0x000000ffff097224 */ /* 0x001fc800078e0a03 */
[----:B------:R-:W-:-:S04]  /*25d30*/  IMAD R9, R9, R4, RZ ;  /* 0x0000000409097224 */ /* 0x000fc800078e02ff */
[----:B------:R-:W-:Y:S01]  /*25d40*/  IMAD.HI.U32 R3, R3, R9, R2 ;  /* 0x0000000903037227 */ /* 0x000fe200078e0002 */
[----:B------:R-:W-:-:S03]  /*25d50*/  IABS R2, R0 ;  /* 0x0000000000027213 */ /* 0x000fc60000000000 */
[----:B------:R-:W-:Y:S02]  /*25d60*/  IMAD.MOV R9, RZ, RZ, -R8 ;  /* 0x000000ffff097224 */ /* 0x000fe400078e0a08 */
[----:B------:R-:W0:Y:S01]  /*25d70*/  I2F.RP R8, R6 ;  /* 0x0000000600087306 */ /* 0x000e220000209400 */
[----:B------:R-:W-:-:S04]  /*25d80*/  IMAD.HI.U32 R7, R3, R2, RZ ;  /* 0x0000000203077227 */ /* 0x000fc800078e00ff */
[----:B------:R-:W-:Y:S02]  /*25d90*/  IMAD R9, R7, R9, R2 ;  /* 0x0000000907097224 */ /* 0x000fe400078e0202 */
[----:B------:R-:W-:-:S03]  /*25da0*/  IMAD.MOV.U32 R2, RZ, RZ, RZ ;  /* 0x000000ffff027224 */ /* 0x000fc600078e00ff */
[----:B------:R-:W-:Y:S01]  /*25db0*/  ISETP.GT.U32.AND P1, PT, R4, R9, PT ;  /* 0x000000090400720c */ /* 0x000fe20003f24070 */
[----:B0-----:R-:W0:-:S12]  /*25dc0*/  MUFU.RCP R8, R8 ;  /* 0x0000000800087308 */ /* 0x001e180000001000 */
[----:B------:R-:W-:Y:S02]  /*25dd0*/  @!P1 IMAD.IADD R9, R9, 0x1, -R4 ;  /* 0x0000000109099824 */ /* 0x000fe400078e0a04 */
[----:B------:R-:W-:Y:S01]  /*25de0*/  @!P1 VIADD R7, R7, 0x1 ;  /* 0x0000000107079836 */ /* 0x000fe20000000000 */
[----:B------:R-:W-:Y:S02]  /*25df0*/  ISETP.NE.AND P1, PT, R25, RZ, PT ;  /* 0x000000ff1900720c */ /* 0x000fe40003f25270 */
[----:B------:R-:W-:Y:S02]  /*25e00*/  ISETP.GE.U32.AND P0, PT, R9, R4, PT ;  /* 0x000000040900720c */ /* 0x000fe40003f06070 */
[----:B------:R-:W-:Y:S01]  /*25e10*/  IABS R4, R5 ;  /* 0x0000000500047213 */ /* 0x000fe20000000000 */
[----:B0-----:R-:W-:-:S04]  /*25e20*/  VIADD R10, R8, 0xffffffe ;  /* 0x0ffffffe080a7836 */ /* 0x001fc80000000000 */
[----:B------:R-:W-:Y:S01]  /*25e30*/  IMAD.MOV R4, RZ, RZ, -R4 ;  /* 0x000000ffff047224 */ /* 0x000fe200078e0a04 */
[----:B------:R-:W0:Y:S05]  /*25e40*/  F2I.FTZ.U32.TRUNC.NTZ R3, R10 ;  /* 0x0000000a00037305 */ /* 0x000e2a000021f000 */
[----:B------:R-:W-:Y:S02]  /*25e50*/  @P0 VIADD R7, R7, 0x1 ;  /* 0x0000000107070836 */ /* 0x000fe40000000000 */
[----:B0-----:R-:W-:-:S04]  /*25e60*/  IMAD.MOV R9, RZ, RZ, -R3 ;  /* 0x000000ffff097224 */ /* 0x001fc800078e0a03 */
[----:B------:R-:W-:-:S04]  /*25e70*/  IMAD R9, R9, R6, RZ ;  /* 0x0000000609097224 */ /* 0x000fc800078e02ff */
[----:B------:R-:W-:Y:S01]  /*25e80*/  IMAD.HI.U32 R2, R3, R9, R2 ;  /* 0x0000000903027227 */ /* 0x000fe200078e0002 */
[----:B------:R-:W-:-:S04]  /*25e90*/  LOP3.LUT R3, R0, R25, RZ, 0x3c, !PT ;  /* 0x0000001900037212 */ /* 0x000fc800078e3cff */
        /* <DEDUP_REMOVED lines=23> */
.L_x_2646:
[----:B------:R-:W0:Y:S02]  /*26010*/  LDC.64 R2, c[0x0][0xc90] ;  /* 0x00032400ff027b82 */ /* 0x000e240000000a00 */
[----:B0-----:R-:W-:-:S05]  /*26020*/  IMAD.WIDE R2, R27, 0x4, R2 ;  /* 0x000000041b027825 */ /* 0x001fca00078e0202 */
[----:B--2---:R0:W3:Y:S02]  /*26030*/  LDG.E R7, desc[UR60][R2.64] ;  /* 0x0000003c02077981 */ /* 0x0040e4000c1e1900 */
[----:B0-----:R-:W-:Y:S02]  /*26040*/  IMAD.MOV.U32 R2, RZ, RZ, RZ ;  /* 0x000000ffff027224 */ /* 0x001fe400078e00ff */
[----:B---3--:R-:W-:-:S05]  /*26050*/  IMAD R5, R25, R7, RZ ;  /* 0x0000000719057224 */ /* 0x008fca00078e02ff */
[-C--:B------:R-:W-:Y:S02]  /*26060*/  IABS R6, R5.reuse ;  /* 0x0000000500067213 */ /* 0x080fe40000000000 */
[----:B------:R-:W-:Y:S02]  /*26070*/  IABS R10, R5 ;  /* 0x00000005000a7213 */ /* 0x000fe40000000000 */
[----:B------:R-:W0:Y:S08]  /*26080*/  I2F.RP R8, R6 ;  /* 0x0000000600087306 */ /* 0x000e300000209400 */
[----:B0-----:R-:W0:Y:S02]  /*26090*/  MUFU.RCP R8, R8 ;  /* 0x0000000800087308 */ /* 0x001e240000001000 */
[----:B0-----:R-:W-:-:S02]  /*260a0*/  VIADD R9, R8, 0xffffffe ;  /* 0x0ffffffe08097836 */ /* 0x001fc40000000000 */
[----:B------:R-:W-:-:S04]  /*260b0*/  IMAD.MOV R8, RZ, RZ, -R10 ;  /* 0x000000ffff087224 */ /* 0x000fc800078e0a0a */
[----:B------:R-:W1:Y:S02]  /*260c0*/  F2I.FTZ.U32.TRUNC.NTZ R3, R9 ;  /* 0x0000000900037305 */ /* 0x000e64000021f000 */
[----:B-1----:R-:W-:-:S04]  /*260d0*/  IMAD.MOV R11, RZ, RZ, -R3 ;  /* 0x000000ffff0b7224 */ /* 0x002fc800078e0a03 */
[----:B------:R-:W-:-:S04]  /*260e0*/  IMAD R11, R11, R6, RZ ;  /* 0x000000060b0b7224 */ /* 0x000fc800078e02ff */
[----:B------:R-:W-:Y:S01]  /*260f0*/  IMAD.HI.U32 R2, R3, R11, R2 ;  /* 0x0000000b03027227 */ /* 0x000fe200078e0002 */
        /* <DEDUP_REMOVED lines=18> */
[----:B------:R-:W-:Y:S02]  /*26220*/  VIADDMNMX R4, R3, R4, R7, PT ;  /* 0x0000000403047246 */ /* 0x000fe40003800107 */
[----:B------:R-:W-:-:S02]  /*26230*/  IADD3 R6, R6, 0x1000000, R5 ;  /* 0x0100000006067810 */ /* 0x000fc40007ffe005 */
        /* <DEDUP_REMOVED lines=9> */
[----:B------:R-:W-:-:S05]  /*262d0*/  IABS R2, R4 ;  /* 0x0000000400027213 */ /* 0x000fca0000000000 */
        /* <DEDUP_REMOVED lines=12> */
[----:B------:R-:W-:Y:S01]  /*263a0*/  @!P1 LOP3.LUT R3, RZ, R4, RZ, 0x33, !PT ;  /* 0x00000004ff039212 */ /* 0x000fe200078e33ff */
[----:B------:R-:W-:-:S04]  /*263b0*/  IMAD.MOV R4, RZ, RZ, -R4 ;  /* 0x000000ffff047224 */ /* 0x000fc800078e0a04 */
[----:B------:R-:W-:-:S07]  /*263c0*/  IMAD R26, R3, R4, R6 ;  /* 0x00000004031a7224 */ /* 0x000fce00078e0206 */
.L_x_2647:
[----:B------:R-:W-:-:S05]  /*263d0*/  LOP3.LUT R0, RZ, R3, RZ, 0x33, !PT ;  /* 0x00000003ff007212 */ /* 0x000fca00078e33ff */
[----:B------:R-:W-:Y:S01]  /*263e0*/  IMAD.IADD R25, R25, 0x1, R0 ;  /* 0x0000000119197824 */ /* 0x000fe200078e0200 */
[----:B------:R-:W-:Y:S06]  /*263f0*/  BRA `(.L_x_2648) ;  /* 0x00000000001c7947 */ /* 0x000fec0003800000 */
.L_x_2640:
[----:B------:R-:W-:Y:S01]  /*26400*/  UMOV UR4, URZ ;  /* 0x0000003f00047c82 */ /* 0x000fe20008000000 */
[----:B------:R-:W-:Y:S01]  /*26410*/  UMOV UR5, URZ ;  /* 0x0000003f00057c82 */ /* 0x000fe20008000000 */
[----:B------:R-:W-:Y:S01]  /*26420*/  ULDC UR6, c[0x0][0xc3c] ;  /* 0x00030f0000067ab9 */ /* 0x000fe20000000800 */
[----:B------:R-:W-:Y:S02]  /*26430*/  IMAD.MOV.U32 R24, RZ, RZ, R0 ;  /* 0x000000ffff187224 */ /* 0x000fe400078e0000 */
[----:B------:R-:W-:Y:S02]  /*26440*/  IMAD.U32 R25, RZ, RZ, UR4 ;  /* 0x00000004ff197e24 */ /* 0x000fe4000f8e00ff */
[----:B------:R-:W-:Y:S02]  /*26450*/  IMAD.U32 R26, RZ, RZ, UR5 ;  /* 0x00000005ff1a7e24 */ /* 0x000fe4000f8e00ff */
[----:B------:R-:W-:-:S07]  /*26460*/  IMAD.U32 R27, RZ, RZ, UR6 ;  /* 0x00000006ff1b7e24 */ /* 0x000fce000f8e00ff */
.L_x_2648:
        /* <DEDUP_REMOVED lines=10> */
.L_x_2637:
[----:B------:R-:W-:Y:S02]  /*26510*/  ULDC UR4, c[0x0][0xc3c] ;  /* 0x00030f0000047ab9 */ /* 0x000fe40000000800 */
[----:B0-----:R-:W-:-:S13]  /*26520*/  ISETP.GE.AND P0, PT, R27, UR4, PT ;  /* 0x000000041b007c0c */ /* 0x001fda000bf06270 */
[----:B------:R-:W-:Y:S05]  /*26530*/  @!P0 BRA `(.L_x_2649) ;  /* 0xffffff8c00088947 */ /* 0x000fea000383ffff */
[----:B------:R-:W-:Y:S05]  /*26540*/  BSYNC B8 ;  /* 0x0000000000087941 */ /* 0x000fea0003800000 */
.L_x_2501:
[----:B--2---:R-:W2:Y:S01]  /*26550*/  LDL.LU R0, [R1+0x3c] ;  /* 0x00003c0001007983 */ /* 0x004ea20000300800 */
[----:B------:R-:W-:Y:S01]  /*26560*/  BSSY B0, `(.L_x_2650) ;  /* 0x000000b000007945 */ /* 0x000fe20003800000 */
[----:B---3--:R-:W3:Y:S01]  /*26570*/  S2R R5, SR_CgaCtaId ;  /* 0x0000000000057919 */ /* 0x008ee20000008800 */
[----:B--2---:R-:W-:-:S05]  /*26580*/  VIADD R0, R0, 0x1 ;  /* 0x0000000100007836 */ /* 0x004fca0000000000 */
[----:B0-----:R-:W-:-:S04]  /*26590*/  LEA.HI R2, R0, R0, RZ, 0x1 ;  /* 0x0000000000027211 */ /* 0x001fc800078f08ff */
[----:B------:R-:W-:Y:S02]  /*265a0*/  LOP3.LUT R3, R2, 0xfffffffe, RZ, 0xc0, !PT ;  /* 0xfffffffe02037812 */ /* 0x000fe400078ec0ff */
[----:B------:R-:W-:-:S03]  /*265b0*/  MOV R2, 0x400 ;  /* 0x0000040000027802 */ /* 0x000fc60000000f00 */
[----:B------:R-:W-:Y:S01]  /*265c0*/  IMAD.IADD R0, R0, 0x1, -R3 ;  /* 0x0000000100007824 */ /* 0x000fe200078e0a03 */
[----:B---3--:R-:W-:-:S04]  /*265d0*/  LEA R9, R5, R2, 0x18 ;  /* 0x0000000205097211 */ /* 0x008fc800078ec0ff */
[----:B------:R-:W-:-:S04]  /*265e0*/  SHF.L.U32 R0, R0, 0x1f, RZ ;  /* 0x0000001f00007819 */ /* 0x000fc800000006ff */
[----:B------:R-:W0:Y:S02]  /*265f0*/  SYNCS.PHASECHK.TRANS64.TRYWAIT P0, [R9+URZ+0x31c20], R0 ;  /* 0x031c2000090075a7 */ /* 0x000e24000800017f */
[----:B0-----:R-:W-:Y:S05]  /*26600*/  @!P0 BRA `(.L_x_2651) ;  /* 0x0000002800608947 */ /* 0x001fea0003800000 */
.L_x_2765:
[----:B------:R-:W-:Y:S05]  /*26610*/  BSYNC B0 ;  /* 0x0000000000007941 */ /* 0x000fea0003800000 */
.L_x_2650:
[----:B------:R-:W-:-:S03]  /*26620*/  UMOV UR4, 0xffffffff ;  /* 0xffffffff00047882 */ /* 0x000fc60000000000 */
[----:B------:R-:W-:Y:S05]  /*26630*/  BRA.DIV UR4, `(.L_x_2652) ;  /* 0x0000002a04687947 */ /* 0x000fea000b800000 */
[----:B0-----:R-:W0:Y:S02]  /*26640*/  S2R R0, SR_TID.X ;  /* 0x0000000000007919 */ /* 0x001e240000002100 */
[----:B0-----:R-:W-:-:S04]  /*26650*/  SHF.R.U32.HI R0, RZ, 0x5, R0 ;  /* 0x00000005ff007819 */ /* 0x001fc80000011600 */
[----:B------:R-:W-:-:S05]  /*26660*/  LOP3.LUT R0, R0, 0x3, RZ, 0xc0, !PT ;  /* 0x0000000300007812 */ /* 0x000fca00078ec0ff */
[----:B------:R0:W2:Y:S02]  /*26670*/  SHFL.IDX PT, R14, R0, RZ, 0x1f ;  /* 0x00001fff000e7589 */ /* 0x0000a400000e0000 */
.L_x_2768:
[----:B--2---:R-:W-:-:S13]  /*26680*/  ISETP.NE.AND P0, PT, R14, RZ, PT ;  /* 0x000000ff0e00720c */ /* 0x004fda0003f05270 */
[----:B------:R-:W-:Y:S05]  /*26690*/  @P0 BRA `(.L_x_2333) ;  /* 0x0000000000880947 */ /* 0x000fea0003800000 */
[----:B------:R-:W-:-:S03]  /*266a0*/  UMOV UR4, 0xffffffff ;  /* 0xffffffff00047882 */ /* 0x000fc60000000000 */
[----:B------:R-:W-:Y:S05]  /*266b0*/  BRA.DIV UR4, `(.L_x_2653) ;  /* 0x0000002a047c7947 */ /* 0x000fea000b800000 */
[----:B------:R-:W-:-:S13]  /*266c0*/  ELECT P6, URZ, PT ;  /* 0x00000000003f782f */ /* 0x000fda00038c0000 */
.L_x_2771:
[----:B------:R-:W-:Y:S05]  /*266d0*/  @!P6 BRA `(.L_x_2333) ;  /* 0x000000000078e947 */ /* 0x000fea0003800000 */
[----:B0-----:R-:W2:Y:S02]  /*266e0*/  LDL.LU R0, [R1+0x58] ;  /* 0x0000580001007983 */ /* 0x001ea40000300800 */
[----:B--2---:R-:W-:-:S04]  /*266f0*/  LOP3.LUT R0, R0, 0x2, RZ, 0xfc, !PT ;  /* 0x0000000200007812 */ /* 0x004fc800078efcff */
[----:B------:R-:W-:-:S13]  /*26700*/  ISETP.NE.AND P2, PT, R0, 0x3, PT ;  /* 0x000000030000780c */ /* 0x000fda0003f45270 */
[----:B------:R-:W-:Y:S05]  /*26710*/  @!P2 BRA `(.L_x_2654) ;  /* 0x000000000004a947 */ /* 0x000fea0003800000 */
[----:B------:R-:W-:Y:S01]  /*26720*/  BPT.TRAP 0x1 ;  /* 0x000000040000795c */ /* 0x000fe20000300000 */
.L_x_2654:
        /* <DEDUP_REMOVED lines=12> */
.L_x_2772:
[----:B------:R-:W2:Y:S02]  /*267f0*/  SYNCS.PHASECHK.TRANS64.TRYWAIT P0, [R3+URZ], R0 ;  /* 0x00000000030075a7 */ /* 0x000ea4000800017f */
[----:B--2---:R-:W-:Y:S05]  /*26800*/  @!P0 BRA `(.L_x_2656) ;  /* 0x00000028005c8947 */ /* 0x004fea0003800000 */
.L_x_2773:
[----:B------:R-:W-:Y:S05]  /*26810*/  @!P2 BRA `(.L_x_2657) ;  /* 0x000000000004a947 */ /* 0x000fea0003800000 */
[----:B------:R-:W-:Y:S01]  /*26820*/  BPT.TRAP 0x1 ;  /* 0x000000040000795c */ /* 0x000fe20000300000 */
.L_x_2657:
[----:B--2---:R-:W-:-:S04]  /*26830*/  VIADD R3, R9, 0x31c60 ;  /* 0x00031c6009037836 */ /* 0x004fc80000000000 */
[----:B------:R-:W-:-:S04]  /*26840*/  IMAD R5, R18, 0x8, R3 ;  /* 0x0000000812057824 */ /* 0x000fc800078e0203 */
[----:B------:R-:W2:Y:S02]  /*26850*/  SYNCS.PHASECHK.TRANS64.TRYWAIT P0, [R5+URZ], R2 ;  /* 0x00000002050075a7 */ /* 0x000ea4000800017f */
[----:B--2---:R-:W-:Y:S05]  /*26860*/  @!P0 BRA `(.L_x_2658) ;  /* 0x0000002800588947 */ /* 0x004fea0003800000 */
.L_x_2774:
[----:B------:R-:W-:-:S07]  /*26870*/  IMAD R3, R4, 0x8, R3 ;  /* 0x0000000804037824 */ /* 0x000fce00078e0203 */
.L_x_2659:
[----:B---3--:R3:W0:Y:S02]  /*26880*/  SYNCS.PHASECHK.TRANS64.TRYWAIT P0, [R3+URZ], R0 ;  /* 0x00000000030075a7 */ /* 0x008624000800017f */
[----:B0-----:R-:W-:Y:S05]  /*26890*/  @!P0 NANOSLEEP.SYNCS 0x989680 ;  /* 0x009896800000895d */ /* 0x001fea0003900000 */
[----:B------:R-:W0:Y:S02]  /*268a0*/  @!P0 SYNCS.PHASECHK.TRANS64 P0, [R3+URZ], R0 ;  /* 0x00000000030085a7 */ /* 0x000e24000800007f */
[----:B0-----:R-:W-:Y:S05]  /*268b0*/  @!P0 BRA `(.L_x_2659) ;  /* 0xfffffffc00f08947 */ /* 0x001fea000383ffff */
.L_x_2333:
[----:B------:R-:W-:Y:S05]  /*268c0*/  BSYNC B9 ;  /* 0x0000000000097941 */ /* 0x000fea0003800000 */
.L_x_2330:
[----:B------:R-:W-:Y:S05]  /*268d0*/  EXIT ;  /* 0x000000000000794d */ /* 0x000fea0003800000 */
.L_x_2351:
[----:B0-----:R0:W1:Y:S02]  /*268e0*/  SYNCS.PHASECHK.TRANS64.TRYWAIT P5, [R20+URZ+0x31c90], R88 ;  /* 0x031c9058140075a7 */ /* 0x00106400080a017f */
[----:B-1----:R-:W-:Y:S05]  /*268f0*/  @!P5 NANOSLEEP.SYNCS 0x989680 ;  /* 0x009896800000d95d */ /* 0x002fea0003900000 */
[----:B------:R-:W1:Y:S02]  /*26900*/  @!P5 SYNCS.PHASECHK.TRANS64 P5, [R20+URZ+0x31c90], R88 ;  /* 0x031c90581400d5a7 */ /* 0x000e6400080a007f */
[----:B-1----:R-:W-:Y:S05]  /*26910*/  @!P5 BRA `(.L_x_2351) ;  /* 0xfffffffc00f0d947 */ /* 0x002fea000383ffff */
[----:B------:R-:W-:Y:S05]  /*26920*/  BRA `(.L_x_2660) ;  /* 0xfffffdcc00407947 */ /* 0x000fea000383ffff */
.L_x_2379:
[----:B0-----:R0:W1:Y:S02]  /*26930*/  SYNCS.PHASECHK.TRANS64.TRYWAIT P5, [R20+URZ+0x31c90], R88 ;  /* 0x031c9058140075a7 */ /* 0x00106400080a017f */
[----:B-1----:R-:W-:Y:S05]  /*26940*/  @!P5 NANOSLEEP.SYNCS 0x989680 ;  /* 0x009896800000d95d */ /* 0x002fea0003900000 */
[----:B------:R-:W1:Y:S02]  /*26950*/  @!P5 SYNCS.PHASECHK.TRANS64 P5, [R20+URZ+0x31c90], R88 ;  /* 0x031c90581400d5a7 */ /* 0x000e6400080a007f */
[----:B-1----:R-:W-:Y:S05]  /*26960*/  @!P5 BRA `(.L_x_2379) ;  /* 0xfffffffc00f0d947 */ /* 0x002fea000383ffff */
[----:B------:R-:W-:Y:S05]  /*26970*/  BRA `(.L_x_2661) ;  /* 0xfffffde400d07947 */ /* 0x000fea000383ffff */
.L_x_2392:
[----:B0-----:R0:W1:Y:S02]  /*26980*/  SYNCS.PHASECHK.TRANS64.TRYWAIT P4, [R20+URZ+0x31c90], R88 ;  /* 0x031c9058140075a7 */ /* 0x001064000808017f */
[----:B-1----:R-:W-:Y:S05]  /*26990*/  @!P4 NANOSLEEP.SYNCS 0x989680 ;  /* 0x009896800000c95d */ /* 0x002fea0003900000 */
[----:B------:R-:W1:Y:S02]  /*269a0*/  @!P4 SYNCS.PHASECHK.TRANS64 P4, [R20+URZ+0x31c90], R88 ;  /* 0x031c90581400c5a7 */ /* 0x000e64000808007f */
[----:B-1----:R-:W-:Y:S05]  /*269b0*/  @!P4 BRA `(.L_x_2392) ;  /* 0xfffffffc00f0c947 */ /* 0x002fea000383ffff */
[----:B------:R-:W-:Y:S05]  /*269c0*/  BRA `(.L_x_2662) ;  /* 0xfffffe0000747947 */ /* 0x000fea000383ffff */
.L_x_2396:
[----:B--2---:R2:W3:Y:S02]  /*269d0*/  SYNCS.PHASECHK.TRANS64.TRYWAIT P3, [R20+URZ+0x31cb0], R88 ;  /* 0x031cb058140075a7 */ /* 0x0044e4000806017f */
[----:B---3--:R-:W-:Y:S05]  /*269e0*/  @!P3 NANOSLEEP.SYNCS 0x989680 ;  /* 0x009896800000b95d */ /* 0x008fea0003900000 */
[----:B------:R-:W3:Y:S02]  /*269f0*/  @!P3 SYNCS.PHASECHK.TRANS64 P3, [R20+URZ+0x31cb0], R88 ;  /* 0x031cb0581400b5a7 */ /* 0x000ee4000806007f */
[----:B---3--:R-:W-:Y:S05]  /*26a00*/  @!P3 BRA `(.L_x_2396) ;  /* 0xfffffffc00f0b947 */ /* 0x008fea000383ffff */
[----:B------:R-:W-:Y:S05]  /*26a10*/  BRA `(.L_x_2663) ;  /* 0xfffffe0400207947 */ /* 0x000fea000383ffff */
.L_x_2404:
[----:B------:R-:W-:Y:S01]  /*26a20*/  BSSY B0, `(.L_x_2664) ;  /* 0x0000007000007945 */ /* 0x000fe20003800000 */
[----:B------:R-:W-:Y:S02]  /*26a30*/  IMAD.MOV.U32 R12, RZ, RZ, RZ ;  /* 0x000000ffff0c7224 */ /* 0x000fe400078e00ff */
[----:B------:R-:W-:Y:S02]  /*26a40*/  IMAD.MOV.U32 R11, RZ, RZ, 0x1f ;  /* 0x0000001fff0b7424 */ /* 0x000fe400078e00ff */
[----:B------:R-:W-:-:S07]  /*26a50*/  IMAD.MOV.U32 R15, RZ, RZ, -0x1 ;  /* 0xffffffffff0f7424 */ /* 0x000fce00078e00ff */
[----:B-----5:R-:W-:Y:S05]  /*26a60*/  WARPSYNC.COLLECTIVE R15, `(.L_x_2665) ;  /* 0x000000000f087348 */ /* 0x020fea0003c00000 */
[----:B------:R0:W1:Y:S02]  /*26a70*/  SHFL.IDX P6, R14, R13, R12, R11 ;  /* 0x0000000c0d0e7389 */ /* 0x00006400000c000b */
[----:B01---5:R-:W-:Y:S01]  /*26a80*/  ENDCOLLECTIVE ;  /* 0x000000000000791b */ /* 0x023fe20003800000 */
.L_x_2665:
[----:B------:R-:W-:Y:S05]  /*26a90*/  BSYNC B0 ;  /* 0x0000000000007941 */ /* 0x000fea0003800000 */
.L_x_2664:
[----:B------:R0:W-:Y:S01]  /*26aa0*/  STL [R1+0xc4], R14 ;  /* 0x0000c40e01007387 */ /* 0x0001e20000100800 */
[----:B------:R-:W-:Y:S05]  /*26ab0*/  BRA `(.L_x_2666) ;  /* 0xfffffe0c007c7947 */ /* 0x000fea000383ffff */
.L_x_2415:
[----:B------:R-:W-:Y:S01]  /*26ac0*/  BSSY B1, `(.L_x_2667) ;  /* 0x0000007000017945 */ /* 0x000fe20003800000 */
[----:B------:R-:W-:Y:S02]  /*26ad0*/  IMAD.MOV.U32 R12, RZ, RZ, RZ ;  /* 0x000000ffff0c7224 */ /* 0x000fe400078e00ff */
[----:B------:R-:W-:Y:S02]  /*26ae0*/  IMAD.MOV.U32 R11, RZ, RZ, 0x1e1f ;  /* 0x00001e1fff0b7424 */ /* 0x000fe400078e00ff */
[----:B------:R-:W-:-:S07]  /*26af0*/  IMAD.MOV.U32 R15, RZ, RZ, -0x1 ;  /* 0xffffffffff0f7424 */ /* 0x000fce00078e00ff */
[----:B0-----:R-:W-:Y:S05]  /*26b00*/  WARPSYNC.COLLECTIVE R15, `(.L_x_2668) ;  /* 0x000000000f087348 */ /* 0x001fea0003c00000 */
[----:B0-----:R0:W1:Y:S02]  /*26b10*/  SHFL.IDX P6, R14, R13, R12, R11 ;  /* 0x0000000c0d0e7389 */ /* 0x00106400000c000b */
[----:B01----:R-:W-:Y:S01]  /*26b20*/  ENDCOLLECTIVE ;  /* 0x000000000000791b */ /* 0x003fe20003800000 */
.L_x_2668:
[----:B------:R-:W-:Y:S05]  /*26b30*/  BSYNC B1 ;  /* 0x0000000000017941 */ /* 0x000fea0003800000 */
.L_x_2667:
        /* <DEDUP_REMOVED lines=8> */
.L_x_2669:
[----:B------:R-:W-:Y:S02]  /*26bc0*/  IMAD.MOV.U32 R13, RZ, RZ, R5 ;  /* 0x000000ffff0d7224 */ /* 0x000fe400078e0005 */
[----:B------:R-:W-:-:S07]  /*26bd0*/  IMAD.MOV.U32 R0, RZ, RZ, R14 ;  /* 0x000000ffff007224 */ /* 0x000fce00078e000e */
[----:B------:R-:W-:Y:S05]  /*26be0*/  WARPSYNC.COLLECTIVE R15, `(.L_x_2670) ;  /* 0x000000000f087348 */ /* 0x000fea0003c00000 */
[----:B------:R0:W1:Y:S02]  /*26bf0*/  SHFL.IDX P6, R14, R13, R12, R11 ;  /* 0x0000000c0d0e7389 */ /* 0x00006400000c000b */
[----:B01----:R-:W-:Y:S01]  /*26c00*/  ENDCOLLECTIVE ;  /* 0x000000000000791b */ /* 0x003fe20003800000 */
.L_x_2670:
[----:B------:R-:W-:Y:S02]  /*26c10*/  IMAD.MOV.U32 R13, RZ, RZ, R4 ;  /* 0x000000ffff0d7224 */ /* 0x000fe400078e0004 */
[----:B------:R-:W-:-:S07]  /*26c20*/  IMAD.MOV.U32 R5, RZ, RZ, R14 ;  /* 0x000000ffff057224 */ /* 0x000fce00078e000e */
[----:B------:R-:W-:Y:S05]  /*26c30*/  WARPSYNC.COLLECTIVE R15, `(.L_x_2671) ;  /* 0x000000000f087348 */ /* 0x000fea0003c00000 */
[----:B------:R0:W1:Y:S02]  /*26c40*/  SHFL.IDX P6, R14, R13, R12, R11 ;  /* 0x0000000c0d0e7389 */ /* 0x00006400000c000b */
[----:B01----:R-:W-:Y:S01]  /*26c50*/  ENDCOLLECTIVE ;  /* 0x000000000000791b */ /* 0x003fe20003800000 */
.L_x_2671:
[----:B------:R-:W-:Y:S01]  /*26c60*/  IMAD.MOV.U32 R4, RZ, RZ, R14 ;  /* 0x000000ffff047224 */ /* 0x000fe200078e000e */
[----:B------:R-:W-:Y:S06]  /*26c70*/  BRA `(.L_x_2672) ;  /* 0xfffffe1000f87947 */ /* 0x000fec000383ffff */
.L_x_2419:
[----:B0-----:R0:W1:Y:S02]  /*26c80*/  SYNCS.PHASECHK.TRANS64.TRYWAIT P1, [R22+URZ+0x31c00], R3 ;  /* 0x031c0003160075a7 */ /* 0x001064000802017f */
[----:B-1----:R-:W-:Y:S05]  /*26c90*/  @!P1 NANOSLEEP.SYNCS 0x989680 ;  /* 0x009896800000995d */ /* 0x002fea0003900000 */
[----:B------:R-:W1:Y:S02]  /*26ca0*/  @!P1 SYNCS.PHASECHK.TRANS64 P1, [R22+URZ+0x31c00], R3 ;  /* 0x031c0003160095a7 */ /* 0x000e64000802007f */
[----:B-1----:R-:W-:Y:S05]  /*26cb0*/  @!P1 BRA `(.L_x_2419) ;  /* 0xfffffffc00f09947 */ /* 0x002fea000383ffff */
[----:B------:R-:W-:Y:S05]  /*26cc0*/  BRA `(.L_x_2673) ;  /* 0xfffffe1c00247947 */ /* 0x000fea000383ffff */
.L_x_2431:
[----:B------:R-:W-:Y:S01]  /*26cd0*/  BSSY B1, `(.L_x_2674) ;  /* 0x0000007000017945 */ /* 0x000fe20003800000 */
[----:B------:R-:W-:Y:S02]  /*26ce0*/  IMAD.MOV.U32 R12, RZ, RZ, RZ ;  /* 0x000000ffff0c7224 */ /* 0x000fe400078e00ff */
[----:B------:R-:W-:Y:S02]  /*26cf0*/  IMAD.MOV.U32 R11, RZ, RZ, 0x1e1f ;  /* 0x00001e1fff0b7424 */ /* 0x000fe400078e00ff */
[----:B------:R-:W-:-:S07]  /*26d00*/  IMAD.MOV.U32 R15, RZ, RZ, -0x1 ;  /* 0xffffffffff0f7424 */ /* 0x000fce00078e00ff */
[----:B0-----:R-:W-:Y:S05]  /*26d10*/  WARPSYNC.COLLECTIVE R15, `(.L_x_2675) ;  /* 0x000000000f087348 */ /* 0x001fea0003c00000 */
[----:B0-----:R0:W1:Y:S02]  /*26d20*/  SHFL.IDX P6, R14, R13, R12, R11 ;  /* 0x0000000c0d0e7389 */ /* 0x00106400000c000b */
[----:B01----:R-:W-:Y:S01]  /*26d30*/  ENDCOLLECTIVE ;  /* 0x000000000000791b */ /* 0x003fe20003800000 */
.L_x_2675:
[----:B------:R-:W-:Y:S05]  /*26d40*/  BSYNC B1 ;  /* 0x0000000000017941 */ /* 0x000fea0003800000 */
.L_x_2674:
        /* <DEDUP_REMOVED lines=8> */
.L_x_2676:
[----:B------:R-:W-:Y:S02]  /*26dd0*/  IMAD.MOV.U32 R21, RZ, RZ, R3 ;  /* 0x000000ffff157224 */ /* 0x000fe400078e0003 */
[----:B------:R-:W-:Y:S02]  /*26de0*/  IMAD.MOV.U32 R13, RZ, RZ, R5 ;  /* 0x000000ffff0d7224 */ /* 0x000fe400078e0005 */
[----:B------:R-:W-:-:S07]  /*26df0*/  IMAD.MOV.U32 R0, RZ, RZ, R14 ;  /* 0x000000ffff007224 */ /* 0x000fce00078e000e */
[----:B------:R-:W-:Y:S05]  /*26e00*/  WARPSYNC.COLLECTIVE R15, `(.L_x_2677) ;  /* 0x000000000f087348 */ /* 0x000fea0003c00000 */
[----:B------:R0:W1:Y:S02]  /*26e10*/  SHFL.IDX P6, R14, R13, R12, R11 ;  /* 0x0000000c0d0e7389 */ /* 0x00006400000c000b */
[----:B01----:R-:W-:Y:S01]  /*26e20*/  ENDCOLLECTIVE ;  /* 0x000000000000791b */ /* 0x003fe20003800000 */
.L_x_2677:
[----:B------:R-:W-:Y:S02]  /*26e30*/  IMAD.MOV.U32 R20, RZ, RZ, R0 ;  /* 0x000000ffff147224 */ /* 0x000fe400078e0000 */
[----:B------:R-:W-:Y:S02]  /*26e40*/  IMAD.MOV.U32 R13, RZ, RZ, R4 ;  /* 0x000000ffff0d7224 */ /* 0x000fe400078e0004 */
[----:B------:R-:W-:-:S07]  /*26e50*/  IMAD.MOV.U32 R5, RZ, RZ, R14 ;  /* 0x000000ffff057224 */ /* 0x000fce00078e000e */
[----:B------:R-:W-:Y:S05]  /*26e60*/  WARPSYNC.COLLECTIVE R15, `(.L_x_2678) ;  /* 0x000000000f087348 */ /* 0x000fea0003c00000 */
[----:B------:R0:W1:Y:S02]  /*26e70*/  SHFL.IDX P6, R14, R13, R12, R11 ;  /* 0x0000000c0d0e7389 */ /* 0x00006400000c000b */
[----:B01----:R-:W-:Y:S01]  /*26e80*/  ENDCOLLECTIVE ;  /* 0x000000000000791b */ /* 0x003fe20003800000 */
.L_x_2678:
[----:B------:R-:W-:Y:S05]  /*26e90*/  BRA `(.L_x_2679) ;  /* 0xfffffe2c00e07947 */ /* 0x000fea000383ffff */
.L_x_2435:
[----:B0-----:R0:W1:Y:S02]  /*26ea0*/  SYNCS.PHASECHK.TRANS64.TRYWAIT P1, [R22+URZ+0x31c00], R3 ;  /* 0x031c0003160075a7 */ /* 0x001064000802017f */
[----:B-1----:R-:W-:Y:S05]  /*26eb0*/  @!P1 NANOSLEEP.SYNCS 0x989680 ;  /* 0x009896800000995d */ /* 0x002fea0003900000 */
[----:B------:R-:W1:Y:S02]  /*26ec0*/  @!P1 SYNCS.PHASECHK.TRANS64 P1, [R22+URZ+0x31c00], R3 ;  /* 0x031c0003160095a7 */ /* 0x000e64000802007f */
[----:B-1----:R-:W-:Y:S05]  /*26ed0*/  @!P1 BRA `(.L_x_2435) ;  /* 0xfffffffc00f09947 */ /* 0x002fea000383ffff */
[----:B------:R-:W-:Y:S05]  /*26ee0*/  BRA `(.L_x_2680) ;  /* 0xfffffe3400b07947 */ /* 0x000fea000383ffff */
.L_x_2443:
[----:B-1----:R1:W2:Y:S02]  /*26ef0*/  SYNCS.PHASECHK.TRANS64.TRYWAIT P2, [R21+URZ+0x31c30], R0 ;  /* 0x031c3000150075a7 */ /* 0x0022a4000804017f */
[----:B--2---:R-:W-:Y:S05]  /*26f00*/  @!P2 NANOSLEEP.SYNCS 0x989680 ;  /* 0x009896800000a95d */ /* 0x004fea0003900000 */
[----:B------:R-:W2:Y:S02]  /*26f10*/  @!P2 SYNCS.PHASECHK.TRANS64 P2, [R21+URZ+0x31c30], R0 ;  /* 0x031c30001500a5a7 */ /* 0x000ea4000804007f */
[----:B--2---:R-:W-:Y:S05]  /*26f20*/  @!P2 BRA `(.L_x_2443) ;  /* 0xfffffffc00f0a947 */ /* 0x004fea000383ffff */
[----:B------:R-:W-:Y:S05]  /*26f30*/  BRA `(.L_x_2442) ;  /* 0xfffffe4c003c7947 */ /* 0x000fea000383ffff */
.L_x_2449:
[----:B-1----:R1:W2:Y:S02]  /*26f40*/  SYNCS.PHASECHK.TRANS64.TRYWAIT P3, [R17+URZ+0x31c30], R0 ;  /* 0x031c3000110075a7 */ /* 0x0022a4000806017f */
[----:B--2---:R-:W-:Y:S05]  /*26f50*/  @!P3 NANOSLEEP.SYNCS 0x989680 ;  /* 0x009896800000b95d */ /* 0x004fea0003900000 */
[----:B------:R-:W2:Y:S02]  /*26f60*/  @!P3 SYNCS.PHASECHK.TRANS64 P3, [R17+URZ+0x31c30], R0 ;  /* 0x031c30001100b5a7 */ /* 0x000ea4000806007f */
[----:B--2---:R-:W-:Y:S05]  /*26f70*/  @!P3 BRA `(.L_x_2449) ;  /* 0xfffffffc00f0b947 */ /* 0x004fea000383ffff */
[----:B------:R-:W-:Y:S05]  /*26f80*/  BRA `(.L_x_2448) ;  /* 0xfffffe9000e07947 */ /* 0x000fea000383ffff */
.L_x_2453:
[----:B-1----:R1:W2:Y:S02]  /*26f90*/  SYNCS.PHASECHK.TRANS64.TRYWAIT P2, [R16+URZ+0x31c50], R0 ;  /* 0x031c5000100075a7 */ /* 0x0022a4000804017f */
[----:B--2---:R-:W-:Y:S05]  /*26fa0*/  @!P2 NANOSLEEP.SYNCS 0x989680 ;  /* 0x009896800000a95d */ /* 0x004fea0003900000 */
[----:B------:R-:W2:Y:S02]  /*26fb0*/  @!P2 SYNCS.PHASECHK.TRANS64 P2, [R16+URZ+0x31c50], R0 ;  /* 0x031c50001000a5a7 */ /* 0x000ea4000804007f */
[----:B--2---:R-:W-:Y:S05]  /*26fc0*/  @!P2 BRA `(.L_x_2453) ;  /* 0xfffffffc00f0a947 */ /* 0x004fea000383ffff */
[----:B------:R-:W-:Y:S05]  /*26fd0*/  BRA `(.L_x_2450) ;  /* 0xfffffeb800047947 */ /* 0x000fea000383ffff */
.L_x_2460:
[----:B--2---:R2:W3:Y:S02]  /*26fe0*/  SYNCS.PHASECHK.TRANS64.TRYWAIT P3, [R0+URZ+0x31c30], R21 ;  /* 0x031c3015000075a7 */ /* 0x0044e4000806017f */
[----:B---3--:R-:W-:Y:S05]  /*26ff0*/  @!P3 NANOSLEEP.SYNCS 0x989680 ;  /* 0x009896800000b95d */ /* 0x008fea0003900000 */
[----:B------:R-:W3:Y:S02]  /*27000*/  @!P3 SYNCS.PHASECHK.TRANS64 P3, [R0+URZ+0x31c30], R21 ;  /* 0x031c30150000b5a7 */ /* 0x000ee4000806007f */
[----:B---3--:R-:W-:Y:S05]  /*27010*/  @!P3 BRA `(.L_x_2460) ;  /* 0xfffffffc00f0b947 */ /* 0x008fea000383ffff */
[----:B------:R-:W-:Y:S05]  /*27020*/  BRA `(.L_x_2459) ;  /* 0xfffffee8003c7947 */ /* 0x000fea000383ffff */
.L_x_2465:
[----:B-1----:R1:W2:Y:S02]  /*27030*/  SYNCS.PHASECHK.TRANS64.TRYWAIT P2, [R14+URZ+0x31c50], R0 ;  /* 0x031c50000e0075a7 */ /* 0x0022a4000804017f */
[----:B--2---:R-:W-:Y:S05]  /*27040*/  @!P2 NANOSLEEP.SYNCS 0x989680 ;  /* 0x009896800000a95d */ /* 0x004fea0003900000 */
[----:B------:R-:W2:Y:S02]  /*27050*/  @!P2 SYNCS.PHASECHK.TRANS64 P2, [R14+URZ+0x31c50], R0 ;  /* 0x031c50000e00a5a7 */ /* 0x000ea4000804007f */
[----:B--2---:R-:W-:Y:S05]  /*27060*/  @!P2 BRA `(.L_x_2465) ;  /* 0xfffffffc00f0a947 */ /* 0x004fea000383ffff */
[----:B------:R-:W-:Y:S05]  /*27070*/  BRA `(.L_x_2464) ;  /* 0xffffff0c003c7947 */ /* 0x000fea000383ffff */
.L_x_2470:
[----:B--2---:R2:W3:Y:S02]  /*27080*/  SYNCS.PHASECHK.TRANS64.TRYWAIT P0, [R6+URZ+0x31c50], R3 ;  /* 0x031c5003060075a7 */ /* 0x0044e4000800017f */
[----:B---3--:R-:W-:Y:S05]  /*27090*/  @!P0 NANOSLEEP.SYNCS 0x989680 ;  /* 0x009896800000895d */ /* 0x008fea0003900000 */
[----:B------:R-:W3:Y:S02]  /*270a0*/  @!P0 SYNCS.PHASECHK.TRANS64 P0, [R6+URZ+0x31c50], R3 ;  /* 0x031c5003060085a7 */ /* 0x000ee4000800007f */
[----:B---3--:R-:W-:Y:S05]  /*270b0*/  @!P0 BRA `(.L_x_2470) ;  /* 0xfffffffc00f08947 */ /* 0x008fea000383ffff */
[----:B------:R-:W-:Y:S05]  /*270c0*/  BRA `(.L_x_2469) ;  /* 0xffffff3400147947 */ /* 0x000fea000383ffff */
.L_x_2475:
[----:B------:R-:W-:Y:S02]  /*270d0*/  IMAD.MOV.U32 R13, RZ, RZ, R2 ;  /* 0x000000ffff0d7224 */ /* 0x000fe400078e0002 */
[----:B------:R-:W-:Y:S02]  /*270e0*/  IMAD.MOV.U32 R12, RZ, RZ, RZ ;  /* 0x000000ffff0c7224 */ /* 0x000fe400078e00ff */
[----:B------:R-:W-:Y:S02]  /*270f0*/  IMAD.MOV.U32 R11, RZ, RZ, 0x1c1f ;  /* 0x00001c1fff0b7424 */ /* 0x000fe400078e00ff */
[----:B------:R-:W-:-:S07]  /*27100*/  IMAD.MOV.U32 R15, RZ, RZ, -0x1 ;  /* 0xffffffffff0f7424 */ /* 0x000fce00078e00ff */
[----:B-----5:R-:W-:Y:S05]  /*27110*/  WARPSYNC.COLLECTIVE R15, `(.L_x_2681) ;  /* 0x000000000f087348 */ /* 0x020fea0003c00000 */
[----:B------:R0:W1:Y:S02]  /*27120*/  SHFL.IDX P6, R14, R13, R12, R11 ;  /* 0x0000000c0d0e7389 */ /* 0x00006400000c000b */
[----:B01---5:R-:W-:Y:S01]  /*27130*/  ENDCOLLECTIVE ;  /* 0x000000000000791b */ /* 0x023fe20003800000 */
.L_x_2681:
[----:B------:R-:W-:Y:S02]  /*27140*/  IMAD.MOV.U32 R13, RZ, RZ, R0 ;  /* 0x000000ffff0d7224 */ /* 0x000fe400078e0000 */
[----:B------:R-:W-:-:S07]  /*27150*/  IMAD.MOV.U32 R3, RZ, RZ, R14 ;  /* 0x000000ffff037224 */ /* 0x000fce00078e000e */
[----:B------:R-:W-:Y:S05]  /*27160*/  WARPSYNC.COLLECTIVE R15, `(.L_x_2682) ;  /* 0x000000000f087348 */ /* 0x000fea0003c00000 */
[----:B------:R0:W1:Y:S02]  /*27170*/  SHFL.IDX P6, R14, R13, R12, R11 ;  /* 0x0000000c0d0e7389 */ /* 0x00006400000c000b */
[----:B01----:R-:W-:Y:S01]  /*27180*/  ENDCOLLECTIVE ;  /* 0x000000000000791b */ /* 0x003fe20003800000 */
.L_x_2682:
[----:B------:R-:W-:Y:S05]  /*27190*/  BRA `(.L_x_2683) ;  /* 0xffffff5000d07947 */ /* 0x000fea000383ffff */
.L_x_2478:
        /* <DEDUP_REMOVED lines=8> */
.L_x_2685:
[----:B------:R-:W-:Y:S05]  /*27220*/  BSYNC B1 ;  /* 0x0000000000017941 */ /* 0x000fea0003800000 */
.L_x_2684:
        /* <DEDUP_REMOVED lines=8> */
.L_x_2686:
[----:B------:R-:W-:Y:S05]  /*272b0*/  BRA `(.L_x_2687) ;  /* 0xffffff5000e07947 */ /* 0x000fea000383ffff */
.L_x_2480:
[----:B------:R-:W-:Y:S02]  /*272c0*/  IMAD.MOV.U32 R13, RZ, RZ, R2 ;  /* 0x000000ffff0d7224 */ /* 0x000fe400078e0002 */
[----:B------:R-:W-:Y:S02]  /*272d0*/  IMAD.MOV.U32 R12, RZ, RZ, RZ ;  /* 0x000000ffff0c7224 */ /* 0x000fe400078e00ff */
[----:B------:R-:W-:Y:S02]  /*272e0*/  IMAD.MOV.U32 R11, RZ, RZ, 0x1c1f ;  /* 0x00001c1fff0b7424 */ /* 0x000fe400078e00ff */
[----:B------:R-:W-:-:S07]  /*272f0*/  IMAD.MOV.U32 R15, RZ, RZ, -0x1 ;  /* 0xffffffffff0f7424 */ /* 0x000fce00078e00ff */
[----:B------:R-:W-:Y:S05]  /*27300*/  WARPSYNC.COLLECTIVE R15, `(.L_x_2688) ;  /* 0x000000000f087348 */ /* 0x000fea0003c00000 */
[----:B------:R0:W1:Y:S02]  /*27310*/  SHFL.IDX P6, R14, R13, R12, R11 ;  /* 0x0000000c0d0e7389 */ /* 0x00006400000c000b */
[----:B01----:R-:W-:Y:S01]  /*27320*/  ENDCOLLECTIVE ;  /* 0x000000000000791b */ /* 0x003fe20003800000 */
.L_x_2688:
[----:B------:R-:W-:Y:S02]  /*27330*/  IMAD.MOV.U32 R13, RZ, RZ, R0 ;  /* 0x000000ffff0d7224 */ /* 0x000fe400078e0000 */
[----:B------:R-:W-:-:S07]  /*27340*/  IMAD.MOV.U32 R3, RZ, RZ, R14 ;  /* 0x000000ffff037224 */ /* 0x000fce00078e000e */
[----:B------:R-:W-:Y:S05]  /*27350*/  WARPSYNC.COLLECTIVE R15, `(.L_x_2689) ;  /* 0x000000000f087348 */ /* 0x000fea0003c00000 */
[----:B------:R0:W1:Y:S02]  /*27360*/  SHFL.IDX P6, R14, R13, R12, R11 ;  /* 0x0000000c0d0e7389 */ /* 0x00006400000c000b */
[----:B01----:R-:W-:Y:S01]  /*27370*/  ENDCOLLECTIVE ;  /* 0x000000000000791b */ /* 0x003fe20003800000 */
.L_x_2689:
[----:B------:R-:W-:Y:S05]  /*27380*/  BRA `(.L_x_2690) ;  /* 0xffffff5400ac7947 */ /* 0x000fea000383ffff */
.L_x_2483:
        /* <DEDUP_REMOVED lines=8> */
.L_x_2692:
[----:B------:R-:W-:Y:S05]  /*27410*/  BSYNC B1 ;  /* 0x0000000000017941 */ /* 0x000fea0003800000 */
.L_x_2691:
        /* <DEDUP_REMOVED lines=8> */
.L_x_2693:
[----:B------:R-:W-:Y:S05]  /*274a0*/  BRA `(.L_x_2694) ;  /* 0xffffff5800a47947 */ /* 0x000fea000383ffff */
.L_x_2487:
[----:B------:R-:W-:Y:S02]  /*274b0*/  IMAD.MOV.U32 R13, RZ, RZ, R2 ;  /* 0x000000ffff0d7224 */ /* 0x000fe400078e0002 */
[----:B------:R-:W-:Y:S02]  /*274c0*/  IMAD.MOV.U32 R12, RZ, RZ, RZ ;  /* 0x000000ffff0c7224 */ /* 0x000fe400078e00ff */
[----:B------:R-:W-:Y:S02]  /*274d0*/  IMAD.MOV.U32 R11, RZ, RZ, 0x1c1f ;  /* 0x00001c1fff0b7424 */ /* 0x000fe400078e00ff */
[----:B------:R-:W-:-:S07]  /*274e0*/  IMAD.MOV.U32 R15, RZ, RZ, -0x1 ;  /* 0xffffffffff0f7424 */ /* 0x000fce00078e00ff */
[----:B------:R-:W-:Y:S05]  /*274f0*/  WARPSYNC.COLLECTIVE R15, `(.L_x_2695) ;  /* 0x000000000f087348 */ /* 0x000fea0003c00000 */
[----:B------:R0:W1:Y:S02]  /*27500*/  SHFL.IDX P6, R14, R13, R12, R11 ;  /* 0x0000000c0d0e7389 */ /* 0x00006400000c000b */
[----:B01----:R-:W-:Y:S01]  /*27510*/  ENDCOLLECTIVE ;  /* 0x000000000000791b */ /* 0x003fe20003800000 */
.L_x_2695:
[----:B------:R-:W-:Y:S02]  /*27520*/  IMAD.MOV.U32 R13, RZ, RZ, R0 ;  /* 0x000000ffff0d7224 */ /* 0x000fe400078e0000 */
[----:B------:R-:W-:-:S07]  /*27530*/  IMAD.MOV.U32 R3, RZ, RZ, R14 ;  /* 0x000000ffff037224 */ /* 0x000fce00078e000e */
[----:B------:R-:W-:Y:S05]  /*27540*/  WARPSYNC.COLLECTIVE R15, `(.L_x_2696) ;  /* 0x000000000f087348 */ /* 0x000fea0003c00000 */
[----:B------:R0:W1:Y:S02]  /*27550*/  SHFL.IDX P6, R14, R13, R12, R11 ;  /* 0x0000000c0d0e7389 */ /* 0x00006400000c000b */
[----:B01----:R-:W-:Y:S01]  /*27560*/  ENDCOLLECTIVE ;  /* 0x000000000000791b */ /* 0x003fe20003800000 */
.L_x_2696:
[----:B------:R-:W-:Y:S05]  /*27570*/  BRA `(.L_x_2697) ;  /* 0xffffff6400e47947 */ /* 0x000fea000383ffff */
.L_x_2490:
        /* <DEDUP_REMOVED lines=8> */
.L_x_2699:
[----:B------:R-:W-:Y:S05]  /*27600*/  BSYNC B1 ;  /* 0x0000000000017941 */ /* 0x000fea0003800000 */
.L_x_2698:
        /* <DEDUP_REMOVED lines=8> */
.L_x_2700:
[----:B------:R-:W-:Y:S05]  /*27690*/  BRA `(.L_x_2701) ;  /* 0xffffff6400f87947 */ /* 0x000fea000383ffff */
.L_x_2509:
[----:B------:R-:W0:Y:S01]  /*276a0*/  S2R R7, SR_TID.X ;  /* 0x0000000000077919 */ /* 0x000e220000002100 */
[----:B------:R-:W-:Y:S01]  /*276b0*/  BSSY B1, `(.L_x_2702) ;  /* 0x000000a000017945 */ /* 0x000fe20003800000 */
[----:B------:R-:W-:Y:S02]  /*276c0*/  IMAD.MOV.U32 R12, RZ, RZ, RZ ;  /* 0x000000ffff0c7224 */ /* 0x000fe400078e00ff */
[----:B-1----:R-:W-:Y:S02]  /*276d0*/  IMAD.MOV.U32 R11, RZ, RZ, 0x1f ;  /* 0x0000001fff0b7424 */ /* 0x002fe400078e00ff */
[----:B------:R-:W-:Y:S01]  /*276e0*/  IMAD.MOV.U32 R15, RZ, RZ, -0x1 ;  /* 0xffffffffff0f7424 */ /* 0x000fe200078e00ff */
[----:B0-----:R-:W-:-:S04]  /*276f0*/  SHF.R.U32.HI R7, RZ, 0x5, R7 ;  /* 0x00000005ff077819 */ /* 0x001fc80000011607 */
[----:B------:R-:W-:-:S05]  /*27700*/  LOP3.LUT R7, R7, 0x3, RZ, 0xc0, !PT ;  /* 0x0000000307077812 */ /* 0x000fca00078ec0ff */
[----:B------:R-:W-:-:S07]  /*27710*/  IMAD.MOV.U32 R13, RZ, RZ, R7 ;  /* 0x000000ffff0d7224 */ /* 0x000fce00078e0007 */
[----:B------:R-:W-:Y:S05]  /*27720*/  WARPSYNC.COLLECTIVE R15, `(.L_x_2703) ;  /* 0x000000000f087348 */ /* 0x000fea0003c00000 */
[----:B------:R0:W1:Y:S02]  /*27730*/  SHFL.IDX P6, R14, R13, R12, R11 ;  /* 0x0000000c0d0e7389 */ /* 0x00006400000c000b */
[----:B01----:R-:W-:Y:S01]  /*27740*/  ENDCOLLECTIVE ;  /* 0x000000000000791b */ /* 0x003fe20003800000 */
.L_x_2703:
[----:B------:R-:W-:Y:S05]  /*27750*/  BSYNC B1 ;  /* 0x0000000000017941 */ /* 0x000fea0003800000 */
.L_x_2702:
[----:B------:R-:W-:Y:S05]  /*27760*/  BRA `(.L_x_2704) ;  /* 0xffffff8400187947 */ /* 0x000fea000383ffff */
.L_x_2511:
[----:B------:R-:W-:Y:S01]  /*27770*/  BSSY B1, `(.L_x_2705) ;  /* 0x0000006000017945 */ /* 0x000fe20003800000 */
[----:B------:R-:W-:-:S07]  /*27780*/  IMAD.MOV.U32 R15, RZ, RZ, -0x1 ;  /* 0xffffffffff0f7424 */ /* 0x000fce00078e00ff */
[----:B01----:R-:W-:Y:S05]  /*27790*/  WARPSYNC.COLLECTIVE R15, `(.L_x_2706) ;  /* 0x000000000f0c7348 */ /* 0x003fea0003c00000 */
[----:B------:R-:W-:Y:S02]  /*277a0*/  ELECT P6, UR62, PT ;  /* 0x00000000003e782f */ /* 0x000fe400038c0000 */
[----:B------:R-:W-:Y:S01]  /*277b0*/  MOV R14, UR62 ;  /* 0x0000003e000e7c02 */ /* 0x000fe20008000f00 */
[----:B01----:R-:W-:Y:S10]  /*277c0*/  ENDCOLLECTIVE ;  /* 0x000000000000791b */ /* 0x003ff40003800000 */
.L_x_2706:
[----:B------:R-:W-:Y:S05]  /*277d0*/  BSYNC B1 ;  /* 0x0000000000017941 */ /* 0x000fea0003800000 */
.L_x_2705:
[----:B------:R-:W-:Y:S05]  /*277e0*/  BRA `(.L_x_2510) ;  /* 0xffffff8400107947 */ /* 0x000fea000383ffff */
.L_x_2513:
[----:B0-----:R0:W2:Y:S02]  /*277f0*/  SYNCS.PHASECHK.TRANS64.TRYWAIT P0, [R16+URZ+0x31c20], R6 ;  /* 0x031c2006100075a7 */ /* 0x0010a4000800017f */
[----:B--2---:R-:W-:Y:S05]  /*27800*/  @!P0 NANOSLEEP.SYNCS 0x989680 ;  /* 0x009896800000895d */ /* 0x004fea0003900000 */
[----:B------:R-:W2:Y:S02]  /*27810*/  @!P0 SYNCS.PHASECHK.TRANS64 P0, [R16+URZ+0x31c20], R6 ;  /* 0x031c2006100085a7 */ /* 0x000ea4000800007f */
[----:B--2---:R-:W-:Y:S05]  /*27820*/  @!P0 BRA `(.L_x_2513) ;  /* 0xfffffffc00f08947 */ /* 0x004fea000383ffff */
[----:B------:R-:W-:Y:S05]  /*27830*/  BRA `(.L_x_2707) ;  /* 0xffffff8400207947 */ /* 0x000fea000383ffff */
.L_x_2517:
[----:B-1----:R1:W2:Y:S02]  /*27840*/  SYNCS.PHASECHK.TRANS64.TRYWAIT P0, [R9+URZ+0x31ca0], R11 ;  /* 0x031ca00b090075a7 */ /* 0x0022a4000800017f */
[----:B--2---:R-:W-:Y:S05]  /*27850*/  @!P0 NANOSLEEP.SYNCS 0x989680 ;  /* 0x009896800000895d */ /* 0x004fea0003900000 */
[----:B------:R-:W2:Y:S02]  /*27860*/  @!P0 SYNCS.PHASECHK.TRANS64 P0, [R9+URZ+0x31ca0], R11 ;  /* 0x031ca00b090085a7 */ /* 0x000ea4000800007f */
[----:B--2---:R-:W-:Y:S05]  /*27870*/  @!P0 BRA `(.L_x_2517) ;  /* 0xfffffffc00f08947 */ /* 0x004fea000383ffff */
[----:B------:R-:W-:Y:S05]  /*27880*/  BRA `(.L_x_2708) ;  /* 0xffffff84003c7947 */ /* 0x000fea000383ffff */
.L_x_2524:
[----:B0-----:R0:W2:Y:S02]  /*27890*/  SYNCS.PHASECHK.TRANS64.TRYWAIT P0, [R9+URZ+0x31cc0], R11 ;  /* 0x031cc00b090075a7 */ /* 0x0010a4000800017f */
[----:B--2---:R-:W-:Y:S05]  /*278a0*/  @!P0 NANOSLEEP.SYNCS 0x989680 ;  /* 0x009896800000895d */ /* 0x004fea0003900000 */
[----:B------:R-:W2:Y:S02]  /*278b0*/  @!P0 SYNCS.PHASECHK.TRANS64 P0, [R9+URZ+0x31cc0], R11 ;  /* 0x031cc00b090085a7 */ /* 0x000ea4000800007f */
[----:B--2---:R-:W-:Y:S05]  /*278c0*/  @!P0 BRA `(.L_x_2524) ;  /* 0xfffffffc00f08947 */ /* 0x004fea000383ffff */
[----:B------:R-:W-:Y:S05]  /*278d0*/  BRA `(.L_x_2709) ;  /* 0xffffff8800387947 */ /* 0x000fea000383ffff */
.L_x_2533:
[----:B0-----:R0:W2:Y:S02]  /*278e0*/  SYNCS.PHASECHK.TRANS64.TRYWAIT P1, [R9+URZ+0x31ca0], R8 ;  /* 0x031ca008090075a7 */ /* 0x0010a4000802017f */
[----:B--2---:R-:W-:Y:S05]  /*278f0*/  @!P1 NANOSLEEP.SYNCS 0x989680 ;  /* 0x009896800000995d */ /* 0x004fea0003900000 */
[----:B------:R-:W2:Y:S02]  /*27900*/  @!P1 SYNCS.PHASECHK.TRANS64 P1, [R9+URZ+0x31ca0], R8 ;  /* 0x031ca008090095a7 */ /* 0x000ea4000802007f */
[----:B--2---:R-:W-:Y:S05]  /*27910*/  @!P1 BRA `(.L_x_2533) ;  /* 0xfffffffc00f09947 */ /* 0x004fea000383ffff */
[----:B------:R-:W-:Y:S05]  /*27920*/  BRA `(.L_x_2710) ;  /* 0xffffff8c00787947 */ /* 0x000fea000383ffff */
.L_x_2540:
[----:B-1----:R1:W2:Y:S02]  /*27930*/  SYNCS.PHASECHK.TRANS64.TRYWAIT P1, [R9+URZ+0x31cc0], R8 ;  /* 0x031cc008090075a7 */ /* 0x0022a4000802017f */
[----:B--2---:R-:W-:Y:S05]  /*27940*/  @!P1 NANOSLEEP.SYNCS 0x989680 ;  /* 0x009896800000995d */ /* 0x004fea0003900000 */
[----:B------:R-:W2:Y:S02]  /*27950*/  @!P1 SYNCS.PHASECHK.TRANS64 P1, [R9+URZ+0x31cc0], R8 ;  /* 0x031cc008090095a7 */ /* 0x000ea4000802007f */
[----:B--2---:R-:W-:Y:S05]  /*27960*/  @!P1 BRA `(.L_x_2540) ;  /* 0xfffffffc00f09947 */ /* 0x004fea000383ffff */
[----:B------:R-:W-:Y:S05]  /*27970*/  BRA `(.L_x_2711) ;  /* 0xffffff9000707947 */ /* 0x000fea000383ffff */
.L_x_2557:
[----:B------:R-:W4:Y:S01]  /*27980*/  S2R R20, SR_TID.X ;  /* 0x0000000000147919 */ /* 0x000f220000002100 */
[----:B------:R-:W-:Y:S01]  /*27990*/  BSSY B0, `(.L_x_2712) ;  /* 0x000000a000007945 */ /* 0x000fe20003800000 */
[----:B------:R-:W-:Y:S02]  /*279a0*/  IMAD.MOV.U32 R12, RZ, RZ, RZ ;  /* 0x000000ffff0c7224 */ /* 0x000fe400078e00ff */
[----:B-1----:R-:W-:Y:S02]  /*279b0*/  IMAD.MOV.U32 R11, RZ, RZ, 0x1f ;  /* 0x0000001fff0b7424 */ /* 0x002fe400078e00ff */
[----:B------:R-:W-:Y:S01]  /*279c0*/  IMAD.MOV.U32 R15, RZ, RZ, -0x1 ;  /* 0xffffffffff0f7424 */ /* 0x000fe200078e00ff */
[----:B----4-:R-:W-:-:S04]  /*279d0*/  SHF.R.U32.HI R20, RZ, 0x5, R20 ;  /* 0x00000005ff147819 */ /* 0x010fc80000011614 */
[----:B------:R-:W-:-:S05]  /*279e0*/  LOP3.LUT R20, R20, 0x3, RZ, 0xc0, !PT ;  /* 0x0000000314147812 */ /* 0x000fca00078ec0ff */
[----:B------:R-:W-:-:S07]  /*279f0*/  IMAD.MOV.U32 R13, RZ, RZ, R20 ;  /* 0x000000ffff0d7224 */ /* 0x000fce00078e0014 */
[----:B0-23--:R-:W-:Y:S05]  /*27a00*/  WARPSYNC.COLLECTIVE R15, `(.L_x_2713) ;  /* 0x000000000f087348 */ /* 0x00dfea0003c00000 */
[----:B------:R1:W4:Y:S02]  /*27a10*/  SHFL.IDX P6, R14, R13, R12, R11 ;  /* 0x0000000c0d0e7389 */ /* 0x00032400000c000b */
[----:B01234-:R-:W-:Y:S01]  /*27a20*/  ENDCOLLECTIVE ;  /* 0x000000000000791b */ /* 0x01ffe20003800000 */
.L_x_2713:
[----:B------:R-:W-:Y:S05]  /*27a30*/  BSYNC B0 ;  /* 0x0000000000007941 */ /* 0x000fea0003800000 */
.L_x_2712:
[----:B------:R-:W-:Y:S05]  /*27a40*/  BRA `(.L_x_2714) ;  /* 0xffffff9c00cc7947 */ /* 0x000fea000383ffff */
.L_x_2559:
[----:B------:R-:W-:Y:S01]  /*27a50*/  BSSY B0, `(.L_x_2715) ;  /* 0x0000006000007945 */ /* 0x000fe20003800000 */
[----:B------:R-:W-:-:S07]  /*27a60*/  IMAD.MOV.U32 R15, RZ, RZ, -0x1 ;  /* 0xffffffffff0f7424 */ /* 0x000fce00078e00ff */
[----:B0123--:R-:W-:Y:S05]  /*27a70*/  WARPSYNC.COLLECTIVE R15, `(.L_x_2716) ;  /* 0x000000000f0c7348 */ /* 0x00ffea0003c00000 */
[----:B------:R-:W-:Y:S02]  /*27a80*/  ELECT P6, UR62, PT ;  /* 0x00000000003e782f */ /* 0x000fe400038c0000 */
[----:B------:R-:W-:Y:S01]  /*27a90*/  MOV R14, UR62 ;  /* 0x0000003e000e7c02 */ /* 0x000fe20008000f00 */
[----:B0123--:R-:W-:Y:S10]  /*27aa0*/  ENDCOLLECTIVE ;  /* 0x000000000000791b */ /* 0x00fff40003800000 */
.L_x_2716:
[----:B------:R-:W-:Y:S05]  /*27ab0*/  BSYNC B0 ;  /* 0x0000000000007941 */ /* 0x000fea0003800000 */
.L_x_2715:
[----:B------:R-:W-:Y:S05]  /*27ac0*/  BRA `(.L_x_2717) ;  /* 0xffffff9c00d47947 */ /* 0x000fea000383ffff */
.L_x_2561:
[----:B0-----:R0:W4:Y:S02]  /*27ad0*/  SYNCS.PHASECHK.TRANS64.TRYWAIT P0, [R0+URZ+0x31c40], R2 ;  /* 0x031c4002000075a7 */ /* 0x001124000800017f */
[----:B----4-:R-:W-:Y:S05]  /*27ae0*/  @!P0 NANOSLEEP.SYNCS 0x989680 ;  /* 0x009896800000895d */ /* 0x010fea0003900000 */
[----:B------:R-:W4:Y:S02]  /*27af0*/  @!P0 SYNCS.PHASECHK.TRANS64 P0, [R0+URZ+0x31c40], R2 ;  /* 0x031c4002000085a7 */ /* 0x000f24000800007f */
[----:B----4-:R-:W-:Y:S05]  /*27b00*/  @!P0 BRA `(.L_x_2561) ;  /* 0xfffffffc00f08947 */ /* 0x010fea000383ffff */
[----:B------:R-:W-:Y:S05]  /*27b10*/  BRA `(.L_x_2718) ;  /* 0xffffffa000287947 */ /* 0x000fea000383ffff */
.L_x_2565:
        /* <DEDUP_REMOVED lines=12> */
.L_x_2719:
[----:B------:R-:W-:Y:S02]  /*27be0*/  IMAD.MOV.U32 R13, RZ, RZ, R4 ;  /* 0x000000ffff0d7224 */ /* 0x000fe400078e0004 */
[----:B------:R-:W-:-:S07]  /*27bf0*/  IMAD.MOV.U32 R3, RZ, RZ, R14 ;  /* 0x000000ffff037224 */ /* 0x000fce00078e000e */
[----:B------:R-:W-:Y:S05]  /*27c00*/  WARPSYNC.COLLECTIVE R15, `(.L_x_2720) ;  /* 0x000000000f087348 */ /* 0x000fea0003c00000 */
[----:B------:R0:W1:Y:S02]  /*27c10*/  SHFL.IDX P6, R14, R13, R12, R11 ;  /* 0x0000000c0d0e7389 */ /* 0x00006400000c000b */
[----:B01----:R-:W-:Y:S01]  /*27c20*/  ENDCOLLECTIVE ;  /* 0x000000000000791b */ /* 0x003fe20003800000 */
.L_x_2720:
[----:B------:R-:W-:Y:S02]  /*27c30*/  IMAD.MOV.U32 R13, RZ, RZ, R5 ;  /* 0x000000ffff0d7224 */ /* 0x000fe400078e0005 */
[----:B------:R-:W-:Y:S02]  /*27c40*/  IMAD.MOV.U32 R12, RZ, RZ, 0x1 ;  /* 0x00000001ff0c7424 */ /* 0x000fe400078e00ff */
[----:B------:R-:W-:-:S07]  /*27c50*/  IMAD.MOV.U32 R2, RZ, RZ, R14 ;  /* 0x000000ffff027224 */ /* 0x000fce00078e000e */
[----:B------:R-:W-:Y:S05]  /*27c60*/  WARPSYNC.COLLECTIVE R15, `(.L_x_2721) ;  /* 0x000000000f087348 */ /* 0x000fea0003c00000 */
[----:B------:R0:W1:Y:S02]  /*27c70*/  SHFL.IDX P6, R14, R13, R12, R11 ;  /* 0x0000000c0d0e7389 */ /* 0x00006400000c000b */
[----:B01----:R-:W-:Y:S01]  /*27c80*/  ENDCOLLECTIVE ;  /* 0x000000000000791b */ /* 0x003fe20003800000 */
.L_x_2721:
        /* <DEDUP_REMOVED lines=14> */
.L_x_2722:
[----:B------:R-:W-:Y:S02]  /*27d70*/  IMAD.MOV.U32 R13, RZ, RZ, R5 ;  /* 0x000000ffff0d7224 */ /* 0x000fe400078e0005 */
[----:B------:R-:W-:Y:S02]  /*27d80*/  IMAD.MOV.U32 R12, RZ, RZ, 0x2 ;  /* 0x00000002ff0c7424 */ /* 0x000fe400078e00ff */
[----:B------:R-:W-:-:S07]  /*27d90*/  IMAD.MOV.U32 R3, RZ, RZ, R14 ;  /* 0x000000ffff037224 */ /* 0x000fce00078e000e */
[----:B------:R-:W-:Y:S05]  /*27da0*/  WARPSYNC.COLLECTIVE R15, `(.L_x_2723) ;  /* 0x000000000f087348 */ /* 0x000fea0003c00000 */
[----:B------:R0:W1:Y:S02]  /*27db0*/  SHFL.IDX P6, R14, R13, R12, R11 ;  /* 0x0000000c0d0e7389 */ /* 0x00006400000c000b */
[----:B01----:R-:W-:Y:S01]  /*27dc0*/  ENDCOLLECTIVE ;  /* 0x000000000000791b */ /* 0x003fe20003800000 */
.L_x_2723:
        /* <DEDUP_REMOVED lines=18> */
.L_x_2724:
[----:B------:R-:W-:Y:S02]  /*27ef0*/  IMAD.MOV.U32 R13, RZ, RZ, R5 ;  /* 0x000000ffff0d7224 */ /* 0x000fe400078e0005 */
[----:B------:R-:W-:Y:S02]  /*27f00*/  IMAD.MOV.U32 R12, RZ, RZ, 0x3 ;  /* 0x00000003ff0c7424 */ /* 0x000fe400078e00ff */
[----:B------:R-:W-:-:S07]  /*27f10*/  IMAD.MOV.U32 R3, RZ, RZ, R14 ;  /* 0x000000ffff037224 */ /* 0x000fce00078e000e */
[----:B------:R-:W-:Y:S05]  /*27f20*/  WARPSYNC.COLLECTIVE R15, `(.L_x_2725) ;  /* 0x000000000f087348 */ /* 0x000fea0003c00000 */
[----:B------:R0:W1:Y:S02]  /*27f30*/  SHFL.IDX P6, R14, R13, R12, R11 ;  /* 0x0000000c0d0e7389 */ /* 0x00006400000c000b */
[----:B01----:R-:W-:Y:S01]  /*27f40*/  ENDCOLLECTIVE ;  /* 0x000000000000791b */ /* 0x003fe20003800000 */
.L_x_2725:
        /* <DEDUP_REMOVED lines=10> */
.L_x_2726:
        /* <DEDUP_REMOVED lines=13> */
.L_x_2727:
        /* <DEDUP_REMOVED lines=8> */
.L_x_2728:
        /* <DEDUP_REMOVED lines=12> */
.L_x_2729:
        /* <DEDUP_REMOVED lines=8> */
.L_x_2730:
        /* <DEDUP_REMOVED lines=11> */
.L_x_2568:
[----:B-1----:R1:W2:Y:S02]  /*28330*/  SYNCS.PHASECHK.TRANS64.TRYWAIT P0, [R16+URZ+0x31c20], R0 ;  /* 0x031c2000100075a7 */ /* 0x0022a4000800017f */
[----:B--2---:R-:W-:Y:S05]  /*28340*/  @!P0 NANOSLEEP.SYNCS 0x989680 ;  /* 0x009896800000895d */ /* 0x004fea0003900000 */
[----:B------:R-:W2:Y:S02]  /*28350*/  @!P0 SYNCS.PHASECHK.TRANS64 P0, [R16+URZ+0x31c20], R0 ;  /* 0x031c2000100085a7 */ /* 0x000ea4000800007f */
[----:B--2---:R-:W-:Y:S05]  /*28360*/  @!P0 BRA `(.L_x_2568) ;  /* 0xfffffffc00f08947 */ /* 0x004fea000383ffff */
[----:B------:R-:W-:Y:S05]  /*28370*/  BRA `(.L_x_2732) ;  /* 0xffffffa800087947 */ /* 0x000fea000383ffff */
.L_x_2577:
[----:B-1----:R1:W2:Y:S02]  /*28380*/  SYNCS.PHASECHK.TRANS64.TRYWAIT P0, [R3+URZ+0x31c40], R2 ;  /* 0x031c4002030075a7 */ /* 0x0022a4000800017f */
[----:B--2---:R-:W-:Y:S05]  /*28390*/  @!P0 NANOSLEEP.SYNCS 0x989680 ;  /* 0x009896800000895d */ /* 0x004fea0003900000 */
[----:B------:R-:W2:Y:S02]  /*283a0*/  @!P0 SYNCS.PHASECHK.TRANS64 P0, [R3+URZ+0x31c40], R2 ;  /* 0x031c4002030085a7 */ /* 0x000ea4000800007f */
[----:B--2---:R-:W-:Y:S05]  /*283b0*/  @!P0 BRA `(.L_x_2577) ;  /* 0xfffffffc00f08947 */ /* 0x004fea000383ffff */
[----:B------:R-:W-:Y:S05]  /*283c0*/  BRA `(.L_x_2733) ;  /* 0xffffffa800dc7947 */ /* 0x000fea000383ffff */
.L_x_2584:
[----:B0-----:R0:W1:Y:S02]  /*283d0*/  SYNCS.PHASECHK.TRANS64.TRYWAIT P0, [R3+URZ+0x60], R2 ;  /* 0x00006002030075a7 */ /* 0x001064000800017f */
[----:B-1----:R-:W-:Y:S05]  /*283e0*/  @!P0 NANOSLEEP.SYNCS 0x989680 ;  /* 0x009896800000895d */ /* 0x002fea0003900000 */
[----:B------:R-:W1:Y:S02]  /*283f0*/  @!P0 SYNCS.PHASECHK.TRANS64 P0, [R3+URZ+0x60], R2 ;  /* 0x00006002030085a7 */ /* 0x000e64000800007f */
[----:B-1----:R-:W-:Y:S05]  /*28400*/  @!P0 BRA `(.L_x_2584) ;  /* 0xfffffffc00f08947 */ /* 0x002fea000383ffff */
[----:B------:R-:W-:Y:S05]  /*28410*/  BRA `(.L_x_2734) ;  /* 0xffffffac00e87947 */ /* 0x000fea000383ffff */
.L_x_2594:
[----:B-1----:R1:W2:Y:S02]  /*28420*/  SYNCS.PHASECHK.TRANS64.TRYWAIT P0, [R3+URZ+0x31c40], R2 ;  /* 0x031c4002030075a7 */ /* 0x0022a4000800017f */
[----:B--2---:R-:W-:Y:S05]  /*28430*/  @!P0 NANOSLEEP.SYNCS 0x989680 ;  /* 0x009896800000895d */ /* 0x004fea0003900000 */
[----:B------:R-:W2:Y:S02]  /*28440*/  @!P0 SYNCS.PHASECHK.TRANS64 P0, [R3+URZ+0x31c40], R2 ;  /* 0x031c4002030085a7 */ /* 0x000ea4000800007f */
[----:B--2---:R-:W-:Y:S05]  /*28450*/  @!P0 BRA `(.L_x_2594) ;  /* 0xfffffffc00f08947 */ /* 0x004fea000383ffff */
[----:B------:R-:W-:Y:S05]  /*28460*/  BRA `(.L_x_2735) ;  /* 0xffffffb400a47947 */ /* 0x000fea000383ffff */
.L_x_2601:
[----:B0-----:R0:W1:Y:S02]  /*28470*/  SYNCS.PHASECHK.TRANS64.TRYWAIT P0, [R11+URZ+0x60], R28 ;  /* 0x0000601c0b0075a7 */ /* 0x001064000800017f */
[----:B-1----:R-:W-:Y:S05]  /*28480*/  @!P0 NANOSLEEP.SYNCS 0x989680 ;  /* 0x009896800000895d */ /* 0x002fea0003900000 */
[----:B------:R-:W1:Y:S02]  /*28490*/  @!P0 SYNCS.PHASECHK.TRANS64 P0, [R11+URZ+0x60], R28 ;  /* 0x0000601c0b0085a7 */ /* 0x000e64000800007f */
[----:B-1----:R-:W-:Y:S05]  /*284a0*/  @!P0 BRA `(.L_x_2601) ;  /* 0xfffffffc00f08947 */ /* 0x002fea000383ffff */
[----:B------:R-:W-:Y:S05]  /*284b0*/  BRA `(.L_x_2736) ;  /* 0xffffffb800b07947 */ /* 0x000fea000383ffff */
.L_x_2611:
[----:B-1----:R1:W2:Y:S02]  /*284c0*/  SYNCS.PHASECHK.TRANS64.TRYWAIT P0, [R2+URZ+0x31c40], R3 ;  /* 0x031c4003020075a7 */ /* 0x0022a4000800017f */
[----:B--2---:R-:W-:Y:S05]  /*284d0*/  @!P0 NANOSLEEP.SYNCS 0x989680 ;  /* 0x009896800000895d */ /* 0x004fea0003900000 */
[----:B------:R-:W2:Y:S02]  /*284e0*/  @!P0 SYNCS.PHASECHK.TRANS64 P0, [R2+URZ+0x31c40], R3 ;  /* 0x031c4003020085a7 */ /* 0x000ea4000800007f */
[----:B--2---:R-:W-:Y:S05]  /*284f0*/  @!P0 BRA `(.L_x_2611) ;  /* 0xfffffffc00f08947 */ /* 0x004fea000383ffff */
[----:B------:R-:W-:Y:S05]  /*28500*/  BRA `(.L_x_2737) ;  /* 0xffffffc0003c7947 */ /* 0x000fea000383ffff */
.L_x_2618:
[----:B0-----:R0:W1:Y:S02]  /*28510*/  SYNCS.PHASECHK.TRANS64.TRYWAIT P0, [R7+URZ+0x60], R2 ;  /* 0x00006002070075a7 */ /* 0x001064000800017f */
[----:B-1----:R-:W-:Y:S05]  /*28520*/  @!P0 NANOSLEEP.SYNCS 0x989680 ;  /* 0x009896800000895d */ /* 0x002fea0003900000 */
[----:B------:R-:W1:Y:S02]  /*28530*/  @!P0 SYNCS.PHASECHK.TRANS64 P0, [R7+URZ+0x60], R2 ;  /* 0x00006002070085a7 */ /* 0x000e64000800007f */
[----:B-1----:R-:W-:Y:S05]  /*28540*/  @!P0 BRA `(.L_x_2618) ;  /* 0xfffffffc00f08947 */ /* 0x002fea000383ffff */
[----:B------:R-:W-:Y:S05]  /*28550*/  BRA `(.L_x_2738) ;  /* 0xffffffc4004c7947 */ /* 0x000fea000383ffff */
.L_x_2630:
[----:B-1----:R1:W2:Y:S02]  /*28560*/  SYNCS.PHASECHK.TRANS64.TRYWAIT P0, [R3+URZ+0x31c60], R0 ;  /* 0x031c6000030075a7 */ /* 0x0022a4000800017f */
[----:B--2---:R-:W-:Y:S05]  /*28570*/  @!P0 NANOSLEEP.SYNCS 0x989680 ;  /* 0x009896800000895d */ /* 0x004fea0003900000 */
[----:B------:R-:W2:Y:S02]  /*28580*/  @!P0 SYNCS.PHASECHK.TRANS64 P0, [R3+URZ+0x31c60], R0 ;  /* 0x031c6000030085a7 */ /* 0x000ea4000800007f */
[----:B--2---:R-:W-:Y:S05]  /*28590*/  @!P0 BRA `(.L_x_2630) ;  /* 0xfffffffc00f08947 */ /* 0x004fea000383ffff */
[----:B------:R-:W-:Y:S05]  /*285a0*/  BRA `(.L_x_2739) ;  /* 0xffffffc800c47947 */ /* 0x000fea000383ffff */
.L_x_2638:
[----:B------:R-:W-:Y:S01]  /*285b0*/  BSSY B0, `(.L_x_2740) ;  /* 0x0000008000007945 */ /* 0x000fe20003800000 */
[----:B------:R-:W-:Y:S02]  /*285c0*/  IMAD.MOV.U32 R13, RZ, RZ, R24 ;  /* 0x000000ffff0d7224 */ /* 0x000fe400078e0018 */
[----:B------:R-:W-:Y:S02]  /*285d0*/  IMAD.MOV.U32 R12, RZ, RZ, RZ ;  /* 0x000000ffff0c7224 */ /* 0x000fe400078e00ff */
[----:B-1----:R-:W-:Y:S02]  /*285e0*/  IMAD.MOV.U32 R11, RZ, RZ, 0x1f ;  /* 0x0000001fff0b7424 */ /* 0x002fe400078e00ff */
[----:B------:R-:W-:-:S07]  /*285f0*/  IMAD.MOV.U32 R15, RZ, RZ, -0x1 ;  /* 0xffffffffff0f7424 */ /* 0x000fce00078e00ff */
[----:B0--3--:R-:W-:Y:S05]  /*28600*/  WARPSYNC.COLLECTIVE R15, `(.L_x_2741) ;  /* 0x000000000f087348 */ /* 0x009fea0003c00000 */
[----:B------:R1:W2:Y:S02]  /*28610*/  SHFL.IDX P6, R14, R13, R12, R11 ;  /* 0x0000000c0d0e7389 */ /* 0x0002a400000c000b */
[----:B0123--:R-:W-:Y:S01]  /*28620*/  ENDCOLLECTIVE ;  /* 0x000000000000791b */ /* 0x00ffe20003800000 */
.L_x_2741:
[----:B------:R-:W-:Y:S05]  /*28630*/  BSYNC B0 ;  /* 0x0000000000007941 */ /* 0x000fea0003800000 */
.L_x_2740:
        /* <DEDUP_REMOVED lines=9> */
.L_x_2742:
        /* <DEDUP_REMOVED lines=23> */
.L_x_2743:
[----:B------:R-:W-:Y:S01]  /*28840*/  IMAD.MOV.U32 R12, RZ, RZ, 0x2 ;  /* 0x00000002ff0c7424 */ /* 0x000fe200078e00ff */
[----:B------:R-:W-:-:S05]  /*28850*/  SEL R4, R14, RZ, P1 ;  /* 0x000000ff0e047207 */ /* 0x000fca0000800000 */
[----:B------:R-:W-:-:S04]  /*28860*/  IMAD.IADD R4, R13, 0x1, R4 ;  /* 0x000000010d047824 */ /* 0x000fc800078e0204 */
[----:B------:R-:W-:-:S07]  /*28870*/  IMAD.MOV.U32 R13, RZ, RZ, R4 ;  /* 0x000000ffff0d7224 */ /* 0x000fce00078e0004 */
[----:B------:R-:W-:Y:S05]  /*28880*/  WARPSYNC.COLLECTIVE R15, `(.L_x_2744) ;  /* 0x000000000f087348 */ /* 0x000fea0003c00000 */
[----:B------:R0:W1:Y:S02]  /*28890*/  SHFL.UP P6, R14, R13, R12, R11 ;  /* 0x0400000c0d0e7389 */ /* 0x00006400000c000b */
[----:B01----:R-:W-:Y:S01]  /*288a0*/  ENDCOLLECTIVE ;  /* 0x000000000000791b */ /* 0x003fe20003800000 */
.L_x_2744:
[----:B------:R-:W-:Y:S01]  /*288b0*/  IMAD.MOV.U32 R12, RZ, RZ, 0x4 ;  /* 0x00000004ff0c7424 */ /* 0x000fe200078e00ff */
[----:B------:R-:W-:-:S05]  /*288c0*/  SEL R3, R14, RZ, P2 ;  /* 0x000000ff0e037207 */ /* 0x000fca0001000000 */
[----:B------:R-:W-:-:S04]  /*288d0*/  IMAD.IADD R2, R4, 0x1, R3 ;  /* 0x0000000104027824 */ /* 0x000fc800078e0203 */
[----:B------:R-:W-:-:S07]  /*288e0*/  IMAD.MOV.U32 R13, RZ, RZ, R2 ;  /* 0x000000ffff0d7224 */ /* 0x000fce00078e0002 */
[----:B------:R-:W-:Y:S05]  /*288f0*/  WARPSYNC.COLLECTIVE R15, `(.L_x_2745) ;  /* 0x000000000f087348 */ /* 0x000fea0003c00000 */
[----:B------:R0:W1:Y:S02]  /*28900*/  SHFL.UP P6, R14, R13, R12, R11 ;  /* 0x0400000c0d0e7389 */ /* 0x00006400000c000b */
[----:B01----:R-:W-:Y:S01]  /*28910*/  ENDCOLLECTIVE ;  /* 0x000000000000791b */ /* 0x003fe20003800000 */
.L_x_2745:
[----:B------:R-:W-:Y:S01]  /*28920*/  IMAD.MOV.U32 R12, RZ, RZ, 0x8 ;  /* 0x00000008ff0c7424 */ /* 0x000fe200078e00ff */
[----:B------:R-:W-:-:S05]  /*28930*/  SEL R3, R14, RZ, P3 ;  /* 0x000000ff0e037207 */ /* 0x000fca0001800000 */
[----:B------:R-:W-:-:S04]  /*28940*/  IMAD.IADD R3, R2, 0x1, R3 ;  /* 0x0000000102037824 */ /* 0x000fc800078e0203 */
[----:B------:R-:W-:-:S07]  /*28950*/  IMAD.MOV.U32 R13, RZ, RZ, R3 ;  /* 0x000000ffff0d7224 */ /* 0x000fce00078e0003 */
[----:B------:R-:W-:Y:S05]  /*28960*/  WARPSYNC.COLLECTIVE R15, `(.L_x_2746) ;  /* 0x000000000f087348 */ /* 0x000fea0003c00000 */
[----:B------:R0:W1:Y:S02]  /*28970*/  SHFL.UP P6, R14, R13, R12, R11 ;  /* 0x0400000c0d0e7389 */ /* 0x00006400000c000b */
[----:B01----:R-:W-:Y:S01]  /*28980*/  ENDCOLLECTIVE ;  /* 0x000000000000791b */ /* 0x003fe20003800000 */
.L_x_2746:
[----:B------:R-:W-:Y:S01]  /*28990*/  IMAD.MOV.U32 R12, RZ, RZ, 0x10 ;  /* 0x00000010ff0c7424 */ /* 0x000fe200078e00ff */
[----:B------:R-:W-:-:S05]  /*289a0*/  SEL R4, R14, RZ, P4 ;  /* 0x000000ff0e047207 */ /* 0x000fca0002000000 */
[----:B------:R-:W-:-:S04]  /*289b0*/  IMAD.IADD R4, R3, 0x1, R4 ;  /* 0x0000000103047824 */ /* 0x000fc800078e0204 */
[----:B------:R-:W-:-:S07]  /*289c0*/  IMAD.MOV.U32 R13, RZ, RZ, R4 ;  /* 0x000000ffff0d7224 */ /* 0x000fce00078e0004 */
[----:B------:R-:W-:Y:S05]  /*289d0*/  WARPSYNC.COLLECTIVE R15, `(.L_x_2747) ;  /* 0x000000000f087348 */ /* 0x000fea0003c00000 */
[----:B------:R0:W1:Y:S02]  /*289e0*/  SHFL.UP P6, R14, R13, R12, R11 ;  /* 0x0400000c0d0e7389 */ /* 0x00006400000c000b */
[----:B01----:R-:W-:Y:S01]  /*289f0*/  ENDCOLLECTIVE ;  /* 0x000000000000791b */ /* 0x003fe20003800000 */
.L_x_2747:
        /* <DEDUP_REMOVED lines=8> */
.L_x_2748:
[----:B------:R-:W-:Y:S05]  /*28a80*/  BRA `(.L_x_2749) ;  /* 0xffffffcc00787947 */ /* 0x000fea000383ffff */
.L_x_2641:
[----:B------:R-:W-:Y:S01]  /*28a90*/  BSSY B0, `(.L_x_2750) ;  /* 0x0000007000007945 */ /* 0x000fe20003800000 */
[----:B------:R-:W-:Y:S02]  /*28aa0*/  IMAD.MOV.U32 R12, RZ, RZ, 0x1 ;  /* 0x00000001ff0c7424 */ /* 0x000fe400078e00ff */
[----:B-1----:R-:W-:Y:S02]  /*28ab0*/  IMAD.MOV.U32 R11, RZ, RZ, RZ ;  /* 0x000000ffff0b7224 */ /* 0x002fe400078e00ff */
[----:B------:R-:W-:-:S07]  /*28ac0*/  IMAD.MOV.U32 R15, RZ, RZ, -0x1 ;  /* 0xffffffffff0f7424 */ /* 0x000fce00078e00ff */
[----:B------:R-:W-:Y:S05]  /*28ad0*/  WARPSYNC.COLLECTIVE R15, `(.L_x_2751) ;  /* 0x000000000f087348 */ /* 0x000fea0003c00000 */
[----:B------:R0:W1:Y:S02]  /*28ae0*/  SHFL.UP P6, R14, R13, R12, R11 ;  /* 0x0400000c0d0e7389 */ /* 0x00006400000c000b */
[----:B01----:R-:W-:Y:S01]  /*28af0*/  ENDCOLLECTIVE ;  /* 0x000000000000791b */ /* 0x003fe20003800000 */
.L_x_2751:
[----:B------:R-:W-:Y:S05]  /*28b00*/  BSYNC B0 ;  /* 0x0000000000007941 */ /* 0x000fea0003800000 */
.L_x_2750:
        /* <DEDUP_REMOVED lines=8> */
.L_x_2752:
[----:B------:R-:W-:Y:S01]  /*28b90*/  IMAD.MOV.U32 R12, RZ, RZ, 0x4 ;  /* 0x00000004ff0c7424 */ /* 0x000fe200078e00ff */
[----:B------:R-:W-:-:S05]  /*28ba0*/  SEL R14, R14, RZ, P2 ;  /* 0x000000ff0e0e7207 */ /* 0x000fca0001000000 */
[----:B------:R-:W-:-:S04]  /*28bb0*/  IMAD.IADD R3, R13, 0x1, R14 ;  /* 0x000000010d037824 */ /* 0x000fc800078e020e */
[----:B------:R-:W-:-:S07]  /*28bc0*/  IMAD.MOV.U32 R13, RZ, RZ, R3 ;  /* 0x000000ffff0d7224 */ /* 0x000fce00078e0003 */
[----:B------:R-:W-:Y:S05]  /*28bd0*/  WARPSYNC.COLLECTIVE R15, `(.L_x_2753) ;  /* 0x000000000f087348 */ /* 0x000fea0003c00000 */
[----:B------:R0:W1:Y:S02]  /*28be0*/  SHFL.UP P6, R14, R13, R12, R11 ;  /* 0x0400000c0d0e7389 */ /* 0x00006400000c000b */
[----:B01----:R-:W-:Y:S01]  /*28bf0*/  ENDCOLLECTIVE ;  /* 0x000000000000791b */ /* 0x003fe20003800000 */
.L_x_2753:
[----:B------:R-:W-:Y:S01]  /*28c00*/  IMAD.MOV.U32 R12, RZ, RZ, 0x8 ;  /* 0x00000008ff0c7424 */ /* 0x000fe200078e00ff */
[----:B------:R-:W-:-:S05]  /*28c10*/  SEL R4, R14, RZ, P3 ;  /* 0x000000ff0e047207 */ /* 0x000fca0001800000 */
[----:B------:R-:W-:-:S04]  /*28c20*/  IMAD.IADD R4, R3, 0x1, R4 ;  /* 0x0000000103047824 */ /* 0x000fc800078e0204 */
[----:B------:R-:W-:-:S07]  /*28c30*/  IMAD.MOV.U32 R13, RZ, RZ, R4 ;  /* 0x000000ffff0d7224 */ /* 0x000fce00078e0004 */
[----:B------:R-:W-:Y:S05]  /*28c40*/  WARPSYNC.COLLECTIVE R15, `(.L_x_2754) ;  /* 0x000000000f087348 */ /* 0x000fea0003c00000 */
[----:B------:R0:W1:Y:S02]  /*28c50*/  SHFL.UP P6, R14, R13, R12, R11 ;  /* 0x0400000c0d0e7389 */ /* 0x00006400000c000b */
[----:B01----:R-:W-:Y:S01]  /*28c60*/  ENDCOLLECTIVE ;  /* 0x000000000000791b */ /* 0x003fe20003800000 */
.L_x_2754:
[----:B------:R-:W-:Y:S01]  /*28c70*/  IMAD.MOV.U32 R12, RZ, RZ, 0x10 ;  /* 0x00000010ff0c7424 */ /* 0x000fe200078e00ff */
[----:B------:R-:W-:-:S05]  /*28c80*/  SEL R7, R14, RZ, P4 ;  /* 0x000000ff0e077207 */ /* 0x000fca0002000000 */
[----:B------:R-:W-:-:S04]  /*28c90*/  IMAD.IADD R7, R4, 0x1, R7 ;  /* 0x0000000104077824 */ /* 0x000fc800078e0207 */
[----:B------:R-:W-:-:S07]  /*28ca0*/  IMAD.MOV.U32 R13, RZ, RZ, R7 ;  /* 0x000000ffff0d7224 */ /* 0x000fce00078e0007 */
[----:B------:R-:W-:Y:S05]  /*28cb0*/  WARPSYNC.COLLECTIVE R15, `(.L_x_2755) ;  /* 0x000000000f087348 */ /* 0x000fea0003c00000 */
[----:B------:R0:W1:Y:S02]  /*28cc0*/  SHFL.UP P6, R14, R13, R12, R11 ;  /* 0x0400000c0d0e7389 */ /* 0x00006400000c000b */
[----:B01----:R-:W-:Y:S01]  /*28cd0*/  ENDCOLLECTIVE ;  /* 0x000000000000791b */ /* 0x003fe20003800000 */
.L_x_2755:
        /* <DEDUP_REMOVED lines=8> */
.L_x_2756:
[----:B------:R-:W-:Y:S05]  /*28d60*/  BRA `(.L_x_2757) ;  /* 0xffffffcc00647947 */ /* 0x000fea000383ffff */
.L_x_2643:
[----:B------:R-:W-:Y:S01]  /*28d70*/  BSSY B0, `(.L_x_2758) ;  /* 0x0000006000007945 */ /* 0x000fe20003800000 */
[----:B------:R-:W-:Y:S01]  /*28d80*/  PLOP3.LUT P6, PT, P6, PT, PT, 0x8, 0x0 ;  /* 0x000000000000781c */ /* 0x000fe200037ce170 */
[----:B------:R-:W-:-:S12]  /*28d90*/  IMAD.MOV.U32 R15, RZ, RZ, -0x1 ;  /* 0xffffffffff0f7424 */ /* 0x000fd800078e00ff */
[----:B01----:R-:W-:Y:S05]  /*28da0*/  WARPSYNC.COLLECTIVE R15, `(.L_x_2759) ;  /* 0x000000000f087348 */ /* 0x003fea0003c00000 */
[----:B------:R-:W-:Y:S01]  /*28db0*/  VOTE.ANY R14, PT, P6 ;  /* 0x00000000000e7806 */ /* 0x000fe200030e0100 */
[----:B01----:R-:W-:Y:S06]  /*28dc0*/  ENDCOLLECTIVE ;  /* 0x000000000000791b */ /* 0x003fec0003800000 */
.L_x_2759:
[----:B------:R-:W-:Y:S05]  /*28dd0*/  BSYNC B0 ;  /* 0x0000000000007941 */ /* 0x000fea0003800000 */
.L_x_2758:
        /* <DEDUP_REMOVED lines=10> */
.L_x_2760:
[----:B------:R-:W-:Y:S02]  /*28e80*/  IMAD.MOV.U32 R13, RZ, RZ, R5 ;  /* 0x000000ffff0d7224 */ /* 0x000fe400078e0005 */
[----:B------:R-:W-:-:S07]  /*28e90*/  IMAD.MOV.U32 R25, RZ, RZ, R14 ;  /* 0x000000ffff197224 */ /* 0x000fce00078e000e */
[----:B------:R-:W-:Y:S05]  /*28ea0*/  WARPSYNC.COLLECTIVE R15, `(.L_x_2761) ;  /* 0x000000000f087348 */ /* 0x000fea0003c00000 */
[----:B------:R0:W1:Y:S02]  /*28eb0*/  SHFL.IDX P6, R14, R13, R12, R11 ;  /* 0x0000000c0d0e7389 */ /* 0x00006400000c000b */
[----:B01----:R-:W-:Y:S01]  /*28ec0*/  ENDCOLLECTIVE ;  /* 0x000000000000791b */ /* 0x003fe20003800000 */
.L_x_2761:
[----:B------:R-:W-:Y:S01]  /*28ed0*/  IMAD.MOV.U32 R5, RZ, RZ, R14 ;  /* 0x000000ffff057224 */ /* 0x000fe200078e000e */
[----:B------:R-:W-:Y:S06]  /*28ee0*/  BRA `(.L_x_2762) ;  /* 0xffffffcc00447947 */ /* 0x000fec000383ffff */
.L_x_2645:
[----:B------:R-:W-:Y:S01]  /*28ef0*/  BSSY B0, `(.L_x_2763) ;  /* 0x0000007000007945 */ /* 0x000fe20003800000 */
[----:B------:R-:W-:Y:S02]  /*28f00*/  IMAD.MOV.U32 R13, RZ, RZ, R2 ;  /* 0x000000ffff0d7224 */ /* 0x000fe400078e0002 */
[----:B-1----:R-:W-:Y:S02]  /*28f10*/  IMAD.MOV.U32 R11, RZ, RZ, 0x1f ;  /* 0x0000001fff0b7424 */ /* 0x002fe400078e00ff */
[----:B------:R-:W-:-:S07]  /*28f20*/  IMAD.MOV.U32 R15, RZ, RZ, -0x1 ;  /* 0xffffffffff0f7424 */ /* 0x000fce00078e00ff */
[----:B0-234-:R-:W-:Y:S05]  /*28f30*/  WARPSYNC.COLLECTIVE R15, `(.L_x_2764) ;  /* 0x000000000f087348 */ /* 0x01dfea0003c00000 */
[----:B------:R1:W0:Y:S02]  /*28f40*/  SHFL.IDX P6, R14, R13, R12, R11 ;  /* 0x0000000c0d0e7389 */ /* 0x00022400000c000b */
[----:B01234-:R-:W-:Y:S01]  /*28f50*/  ENDCOLLECTIVE ;  /* 0x000000000000791b */ /* 0x01ffe20003800000 */
.L_x_2764:
[----:B------:R-:W-:Y:S05]  /*28f60*/  BSYNC B0 ;  /* 0x0000000000007941 */ /* 0x000fea0003800000 */
.L_x_2763:
[----:B------:R-:W-:Y:S01]  /*28f70*/  IMAD.MOV.U32 R24, RZ, RZ, R14 ;  /* 0x000000ffff187224 */ /* 0x000fe200078e000e */
[----:B------:R-:W-:Y:S06]  /*28f80*/  BRA `(.L_x_2644) ;  /* 0xffffffcc00347947 */ /* 0x000fec000383ffff */
.L_x_2651:
[----:B0-----:R0:W2:Y:S02]  /*28f90*/  SYNCS.PHASECHK.TRANS64.TRYWAIT P0, [R9+URZ+0x31c20], R0 ;  /* 0x031c2000090075a7 */ /* 0x0010a4000800017f */
[----:B--2---:R-:W-:Y:S05]  /*28fa0*/  @!P0 NANOSLEEP.SYNCS 0x989680 ;  /* 0x009896800000895d */ /* 0x004fea0003900000 */
[----:B------:R-:W2:Y:S02]  /*28fb0*/  @!P0 SYNCS.PHASECHK.TRANS64 P0, [R9+URZ+0x31c20], R0 ;  /* 0x031c2000090085a7 */ /* 0x000ea4000800007f */
[----:B--2---:R-:W-:Y:S05]  /*28fc0*/  @!P0 BRA `(.L_x_2651) ;  /* 0xfffffffc00f08947 */ /* 0x004fea000383ffff */
[----:B------:R-:W-:Y:S05]  /*28fd0*/  BRA `(.L_x_2765) ;  /* 0xffffffd4008c7947 */ /* 0x000fea000383ffff */
.L_x_2652:
[----:B------:R-:W2:Y:S01]  /*28fe0*/  S2R R2, SR_TID.X ;  /* 0x0000000000027919 */ /* 0x000ea20000002100 */
[----:B------:R-:W-:Y:S01]  /*28ff0*/  BSSY B0, `(.L_x_2766) ;  /* 0x000000a000007945 */ /* 0x000fe20003800000 */
[----:B------:R-:W-:Y:S02]  /*29000*/  IMAD.MOV.U32 R12, RZ, RZ, RZ ;  /* 0x000000ffff0c7224 */ /* 0x000fe400078e00ff */
[----:B-1----:R-:W-:Y:S02]  /*29010*/  IMAD.MOV.U32 R11, RZ, RZ, 0x1f ;  /* 0x0000001fff0b7424 */ /* 0x002fe400078e00ff */
[----:B------:R-:W-:Y:S01]  /*29020*/  IMAD.MOV.U32 R15, RZ, RZ, -0x1 ;  /* 0xffffffffff0f7424 */ /* 0x000fe200078e00ff */
[----:B--2---:R-:W-:-:S04]  /*29030*/  SHF.R.U32.HI R2, RZ, 0x5, R2 ;  /* 0x00000005ff027819 */ /* 0x004fc80000011602 */
[----:B------:R-:W-:-:S05]  /*29040*/  LOP3.LUT R2, R2, 0x3, RZ, 0xc0, !PT ;  /* 0x0000000302027812 */ /* 0x000fca00078ec0ff */
[----:B------:R-:W-:-:S07]  /*29050*/  IMAD.MOV.U32 R13, RZ, RZ, R2 ;  /* 0x000000ffff0d7224 */ /* 0x000fce00078e0002 */
[----:B0---4-:R-:W-:Y:S05]  /*29060*/  WARPSYNC.COLLECTIVE R15, `(.L_x_2767) ;  /* 0x000000000f087348 */ /* 0x011fea0003c00000 */
[----:B------:R1:W2:Y:S02]  /*29070*/  SHFL.IDX P6, R14, R13, R12, R11 ;  /* 0x0000000c0d0e7389 */ /* 0x0002a400000c000b */
[----:B012-4-:R-:W-:Y:S01]  /*29080*/  ENDCOLLECTIVE ;  /* 0x000000000000791b */ /* 0x017fe20003800000 */
.L_x_2767:
[----:B------:R-:W-:Y:S05]  /*29090*/  BSYNC B0 ;  /* 0x0000000000007941 */ /* 0x000fea0003800000 */
.L_x_2766:
[----:B------:R-:W-:Y:S05]  /*290a0*/  BRA `(.L_x_2768) ;  /* 0xffffffd400747947 */ /* 0x000fea000383ffff */
.L_x_2653:
[----:B------:R-:W-:Y:S01]  /*290b0*/  BSSY B0, `(.L_x_2769) ;  /* 0x0000006000007945 */ /* 0x000fe20003800000 */
[----:B------:R-:W-:-:S07]  /*290c0*/  IMAD.MOV.U32 R15, RZ, RZ, -0x1 ;  /* 0xffffffffff0f7424 */ /* 0x000fce00078e00ff */
[----:B01--4-:R-:W-:Y:S05]  /*290d0*/  WARPSYNC.COLLECTIVE R15, `(.L_x_2770) ;  /* 0x000000000f0c7348 */ /* 0x013fea0003c00000 */
[----:B------:R-:W-:Y:S02]  /*290e0*/  ELECT P6, UR62, PT ;  /* 0x00000000003e782f */ /* 0x000fe400038c0000 */
[----:B------:R-:W-:Y:S01]  /*290f0*/  MOV R14, UR62 ;  /* 0x0000003e000e7c02 */ /* 0x000fe20008000f00 */
[----:B01--4-:R-:W-:Y:S10]  /*29100*/  ENDCOLLECTIVE ;  /* 0x000000000000791b */ /* 0x013ff40003800000 */
.L_x_2770:
[----:B------:R-:W-:Y:S05]  /*29110*/  BSYNC B0 ;  /* 0x0000000000007941 */ /* 0x000fea0003800000 */
.L_x_2769:
[----:B------:R-:W-:Y:S05]  /*29120*/  BRA `(.L_x_2771) ;  /* 0xffffffd400687947 */ /* 0x000fea000383ffff */
.L_x_2655:
[----:B0-----:R0:W2:Y:S02]  /*29130*/  SYNCS.PHASECHK.TRANS64.TRYWAIT P0, [R7+URZ], R2 ;  /* 0x00000002070075a7 */ /* 0x0010a4000800017f */
[----:B--2---:R-:W-:Y:S05]  /*29140*/  @!P0 NANOSLEEP.SYNCS 0x989680 ;  /* 0x009896800000895d */ /* 0x004fea0003900000 */
[----:B------:R-:W2:Y:S02]  /*29150*/  @!P0 SYNCS.PHASECHK.TRANS64 P0, [R7+URZ], R2 ;  /* 0x00000002070085a7 */ /* 0x000ea4000800007f */
[----:B--2---:R-:W-:Y:S05]  /*29160*/  @!P0 BRA `(.L_x_2655) ;  /* 0xfffffffc00f08947 */ /* 0x004fea000383ffff */
[----:B------:R-:W-:Y:S05]  /*29170*/  BRA `(.L_x_2772) ;  /* 0xffffffd4009c7947 */ /* 0x000fea000383ffff */
.L_x_2656:
[----:B--2---:R2:W3:Y:S02]  /*29180*/  SYNCS.PHASECHK.TRANS64.TRYWAIT P0, [R3+URZ], R0 ;  /* 0x00000000030075a7 */ /* 0x0044e4000800017f */
[----:B---3--:R-:W-:Y:S05]  /*29190*/  @!P0 NANOSLEEP.SYNCS 0x989680 ;  /* 0x009896800000895d */ /* 0x008fea0003900000 */
[----:B------:R-:W3:Y:S02]  /*291a0*/  @!P0 SYNCS.PHASECHK.TRANS64 P0, [R3+URZ], R0 ;  /* 0x00000000030085a7 */ /* 0x000ee4000800007f */
[----:B---3--:R-:W-:Y:S05]  /*291b0*/  @!P0 BRA `(.L_x_2656) ;  /* 0xfffffffc00f08947 */ /* 0x008fea000383ffff */
[----:B------:R-:W-:Y:S05]  /*291c0*/  BRA `(.L_x_2773) ;  /* 0xffffffd400907947 */ /* 0x000fea000383ffff */
.L_x_2658:
[----:B--2---:R2:W3:Y:S02]  /*291d0*/  SYNCS.PHASECHK.TRANS64.TRYWAIT P0, [R5+URZ], R2 ;  /* 0x00000002050075a7 */ /* 0x0044e4000800017f */
[----:B---3--:R-:W-:Y:S05]  /*291e0*/  @!P0 NANOSLEEP.SYNCS 0x989680 ;  /* 0x009896800000895d */ /* 0x008fea0003900000 */
[----:B------:R-:W3:Y:S02]  /*291f0*/  @!P0 SYNCS.PHASECHK.TRANS64 P0, [R5+URZ], R2 ;  /* 0x00000002050085a7 */ /* 0x000ee4000800007f */
[----:B---3--:R-:W-:Y:S05]  /*29200*/  @!P0 BRA `(.L_x_2658) ;  /* 0xfffffffc00f08947 */ /* 0x008fea000383ffff */
[----:B------:R-:W-:Y:S05]  /*29210*/  BRA `(.L_x_2774) ;  /* 0xffffffd400947947 */ /* 0x000fea000383ffff */
.L_x_2775:
        /* <DEDUP_REMOVED lines=14> */
.L_x_2784:


//--------------------- .nv.global.init           --------------------------
	.section	.nv.global.init,"aw",@progbits
.nv.global.init:
	.type		$str$20,@object
	.size		$str$20,($str$21 - $str$20)
$str$20:
        /*0000*/ 	.byte	0x28, 0x61, 0x64, 0x64, 0x72, 0x65, 0x73, 0x73, 0x20, 0x26, 0x20, 0x6d, 0x61, 0x73, 0x6b, 0x29
        /*0010*/ 	.byte	0x20, 0x3d, 0x3d, 0x20, 0x30, 0x00
	.type		$str$21,@object
	.size		$str$21,(__unnamed_5 - $str$21)
$str$21:
        /*0016*/ 	.byte	0x2f, 0x74, 0x6d, 0x70, 0x2f, 0x6f, 0x73, 0x73, 0x5f, 0x6b, 0x65, 0x72, 0x6e, 0x65, 0x6c, 0x73
        /*0026*/ 	.byte	0x5f, 0x73, 0x72, 0x63, 0x2f, 0x66, 0x6c, 0x61, 0x73, 0x68, 0x5f, 0x61, 0x74, 0x74, 0x65, 0x6e
        /*0036*/ 	.byte	0x74, 0x69, 0x6f, 0x6e, 0x2f, 0x63, 0x73, 0x72, 0x63, 0x2f, 0x63, 0x75, 0x74, 0x6c, 0x61, 0x73
        /*0046*/ 	.byte	0x73, 0x2f, 0x69, 0x6e, 0x63, 0x6c, 0x75, 0x64, 0x65, 0x2f, 0x63, 0x75, 0x74, 0x65, 0x2f, 0x70
        /*0056*/ 	.byte	0x6f, 0x69, 0x6e, 0x74, 0x65, 0x72, 0x5f, 0x66, 0x6c, 0x61, 0x67, 0x67, 0x65, 0x64, 0x2e, 0x68
        /*0066*/ 	.byte	0x70, 0x70, 0x00
	.type		__unnamed_5,@object
	.size		__unnamed_5,(__unnamed_4 - __unnamed_5)
__unnamed_5:
        /* <DEDUP_REMOVED lines=24> */
	.type		__unnamed_4,@object
	.size		__unnamed_4,(__unnamed_9 - __unnamed_4)
__unnamed_4:
        /* <DEDUP_REMOVED lines=24> */
	.type		__unnamed_9,@object
	.size		__unnamed_9,(__unnamed_3 - __unnamed_9)
__unnamed_9:
        /* <DEDUP_REMOVED lines=24> */
        /*04e9*/ 	.byte	0x00
	.type		__unnamed_3,@object
	.size		__unnamed_3,(__unnamed_7 - __unnamed_3)
__unnamed_3:
        /* <DEDUP_REMOVED lines=29> */
	.type		__unnamed_7,@object
	.size		__unnamed_7,(__unnamed_2 - __unnamed_7)
__unnamed_7:
        /* <DEDUP_REMOVED lines=29> */
	.type		__unnamed_2,@object
	.size		__unnamed_2,(__unnamed_8 - __unnamed_2)
__unnamed_2:
        /* <DEDUP_REMOVED lines=29> */
	.type		__unnamed_8,@object
	.size		__unnamed_8,(__unnamed_1 - __unnamed_8)
__unnamed_8:
        /* <DEDUP_REMOVED lines=29> */
	.type		__unnamed_1,@object
	.size		__unnamed_1,(__unnamed_6 - __unnamed_1)
__unnamed_1:
        /* <DEDUP_REMOVED lines=28> */
        /*0dda*/ 	.byte	0x31, 0x33, 0x38, 0x32, 0x34, 0x3e, 0x3e, 0x3e, 0x3e, 0x3e, 0x20, 0x26, 0x5d, 0x00
	.type		__unnamed_6,@object
	.size		__unnamed_6,(.L_5 - __unnamed_6)
__unnamed_6:
        /* <DEDUP_REMOVED lines=29> */
.L_5:


//--------------------- .nv.shared._ZN7cutlass13device_kernelIN5flash11enable_sm90INS1_16FlashAttnFwdSm90INS1_25CollectiveMainloopFwdSm90ILi2EN4cute5tupleIJNS5_1CILi1EEES8_S8_EEENS6_IJNS7_ILi192EEENS7_ILi144EEENS7_ILi96EEEEEELi96ENS_6half_tEfNS_4arch4Sm90ELb0ELb0ELb0ELb0ELb0ELb0ELb0ELb0ELb1ELb1ELb1ELb0EEENS1_21CollectiveEpilogueFwdINS6_IJSA_SC_SB_EEES9_SE_SG_Li384ELb0ELb1ELb1ELb0EEENS1_19SingleTileSchedulerILb0ELb1ELb1ELi192EEEEEEEEEvNT_6ParamsE --------------------------
	.section	.nv.shared._ZN7cutlass13device_kernelIN5flash11enable_sm90INS1_16FlashAttnFwdSm90INS1_25CollectiveMainloopFwdSm90ILi2EN4cute5tupleIJNS5_1CILi1EEES8_S8_EEENS6_IJNS7_ILi192EEENS7_ILi144EEENS7_ILi96EEEEEELi96ENS_6half_tEfNS_4arch4Sm90ELb0ELb0ELb0ELb0ELb0ELb0ELb0ELb0ELb1ELb1ELb1ELb0EEENS1_21CollectiveEpilogueFwdINS6_IJSA_SC_SB_EEES9_SE_SG_Li384ELb0ELb1ELb1ELb0EEENS1_19SingleTileSchedulerILb0ELb1ELb1ELi192EEEEEEEEEvNT_6ParamsE,"aw",@nobits
	.sectionflags	@""
	.align	16
	.zero		1024


//--------------------- .nv.shared.reserved.0     --------------------------
	.section	.nv.shared.reserved.0,"aw",@nobits
	.weak		__nv_reservedSMEM_offset_0_alias
	.size		__nv_reservedSMEM_offset_0_alias, 0, 0
	.other		__nv_reservedSMEM_offset_0_alias,@"STO_CUDA_RESERVED_SHARED STV_DEFAULT"
__nv_reservedSMEM_offset_0_alias:
	.zero		0


//--------------------- .nv.global                --------------------------
	.section	.nv.global,"aw",@nobits
.nv.global:
	.type		_ZN71_INTERNAL_6113f7c9_35_flash_fwd_hdim96_fp16_split_sm90_cu_18e39b8a_35704cute1_E,@object
	.size		_ZN71_INTERNAL_6113f7c9_35_flash_fwd_hdim96_fp16_split_sm90_cu_18e39b8a_35704cute1_E,(_ZN71_INTERNAL_6113f7c9_35_flash_fwd_hdim96_fp16_split_sm90_cu_18e39b8a_35704cuda3std3__45__cpo6cbeginE - _ZN71_INTERNAL_6113f7c9_35_flash_fwd_hdim96_fp16_split_sm90_cu_18e39b8a_35704cute1_E)
_ZN71_INTERNAL_6113f7c9_35_flash_fwd_hdim96_fp16_split_sm90_cu_18e39b8a_35704cute1_E:
	.zero		1
	.type		_ZN71_INTERNAL_6113f7c9_35_flash_fwd_hdim96_fp16_split_sm90_cu_18e39b8a_35704cuda3std3__45__cpo6cbeginE,@object
	.size		_ZN71_INTERNAL_6113f7c9_35_flash_fwd_hdim96_fp16_split_sm90_cu_18e39b8a_35704cuda3std3__45__cpo6cbeginE,(_ZN71_INTERNAL_6113f7c9_35_flash_fwd_hdim96_fp16_split_sm90_cu_18e39b8a_35704cuda3std3__48in_placeE - _ZN71_INTERNAL_6113f7c9_35_flash_fwd_hdim96_fp16_split_sm90_cu_18e39b8a_35704cuda3std3__45__cpo6cbeginE)
_ZN71_INTERNAL_6113f7c9_35_flash_fwd_hdim96_fp16_split_sm90_cu_18e39b8a_35704cuda3std3__45__cpo6cbeginE:
	.zero		1
	.type		_ZN71_INTERNAL_6113f7c9_35_flash_fwd_hdim96_fp16_split_sm90_cu_18e39b8a_35704cuda3std3__48in_placeE,@object
	.size		_ZN71_INTERNAL_6113f7c9_35_flash_fwd_hdim96_fp16_split_sm90_cu_18e39b8a_35704cuda3std3__48in_placeE,(_ZN71_INTERNAL_6113f7c9_35_flash_fwd_hdim96_fp16_split_sm90_cu_18e39b8a_35704cuda3std6ranges3__45__cpo9iter_moveE - _ZN71_INTERNAL_6113f7c9_35_flash_fwd_hdim96_fp16_split_sm90_cu_18e39b8a_35704cuda3std3__48in_placeE)
_ZN71_INTERNAL_6113f7c9_35_flash_fwd_hdim96_fp16_split_sm90_cu_18e39b8a_35704cuda3std3__48in_placeE:
	.zero		1
	.type		_ZN71_INTERNAL_6113f7c9_35_flash_fwd_hdim96_fp16_split_sm90_cu_18e39b8a_35704cuda3std6ranges3__45__cpo9iter_moveE,@object
	.size		_ZN71_INTERNAL_6113f7c9_35_flash_fwd_hdim96_fp16_split_sm90_cu_18e39b8a_35704cuda3std6ranges3__45__cpo9iter_moveE,(_ZN71_INTERNAL_6113f7c9_35_flash_fwd_hdim96_fp16_split_sm90_cu_18e39b8a_35704cuda3std3__45__cpo5beginE - _ZN71_INTERNAL_6113f7c9_35_flash_fwd_hdim96_fp16_split_sm90_cu_18e39b8a_35704cuda3std6ranges3__45__cpo9iter_moveE)
_ZN71_INTERNAL_6113f7c9_35_flash_fwd_hdim96_fp16_split_sm90_cu_18e39b8a_35704cuda3std6ranges3__45__cpo9iter_moveE:
	.zero		1
	.type		_ZN71_INTERNAL_6113f7c9_35_flash_fwd_hdim96_fp16_split_sm90_cu_18e39b8a_35704cuda3std3__45__cpo5beginE,@object
	.size		_ZN71_INTERNAL_6113f7c9_35_flash_fwd_hdim96_fp16_split_sm90_cu_18e39b8a_35704cuda3std3__45__cpo5beginE,(_ZN71_INTERNAL_6113f7c9_35_flash_fwd_hdim96_fp16_split_sm90_cu_18e39b8a_35704cuda3std3__473_GLOBAL__N__6113f7c9_35_flash_fwd_hdim96_fp16_split_sm90_cu_18e39b8a_35706ignoreE - _ZN71_INTERNAL_6113f7c9_35_flash_fwd_hdim96_fp16_split_sm90_cu_18e39b8a_35704cuda3std3__45__cpo5beginE)
_ZN71_INTERNAL_6113f7c9_35_flash_fwd_hdim96_fp16_split_sm90_cu_18e39b8a_35704cuda3std3__45__cpo5beginE:
	.zero		1
	.type		_ZN71_INTERNAL_6113f7c9_35_flash_fwd_hdim96_fp16_split_sm90_cu_18e39b8a_35704cuda3std3__473_GLOBAL__N__6113f7c9_35_flash_fwd_hdim96_fp16_split_sm90_cu_18e39b8a_35706ignoreE,@object
	.size		_ZN71_INTERNAL_6113f7c9_35_flash_fwd_hdim96_fp16_split_sm90_cu_18e39b8a_35704cuda3std3__473_GLOBAL__N__6113f7c9_35_flash_fwd_hdim96_fp16_split_sm90_cu_18e39b8a_35706ignoreE,(_ZN71_INTERNAL_6113f7c9_35_flash_fwd_hdim96_fp16_split_sm90_cu_18e39b8a_35704cute7productE - _ZN71_INTERNAL_6113f7c9_35_flash_fwd_hdim96_fp16_split_sm90_cu_18e39b8a_35704cuda3std3__473_GLOBAL__N__6113f7c9_35_flash_fwd_hdim96_fp16_split_sm90_cu_18e39b8a_35706ignoreE)
_ZN71_INTERNAL_6113f7c9_35_flash_fwd_hdim96_fp16_split_sm90_cu_18e39b8a_35704cuda3std3__473_GLOBAL__N__6113f7c9_35_flash_fwd_hdim96_fp16_split_sm90_cu_18e39b8a_35706ignoreE:
	.zero		1
	.type		_ZN71_INTERNAL_6113f7c9_35_flash_fwd_hdim96_fp16_split_sm90_cu_18e39b8a_35704cute7productE,@object
	.size		_ZN71_INTERNAL_6113f7c9_35_flash_fwd_hdim96_fp16_split_sm90_cu_18e39b8a_35704cute7productE,(_ZN71_INTERNAL_6113f7c9_35_flash_fwd_hdim96_fp16_split_sm90_cu_18e39b8a_35704cuda3std3__45__cpo3endE - _ZN71_INTERNAL_6113f7c9_35_flash_fwd_hdim96_fp16_split_sm90_cu_18e39b8a_35704cute7productE)
_ZN71_INTERNAL_6113f7c9_35_flash_fwd_hdim96_fp16_split_sm90_cu_18e39b8a_35704cute7productE:
	.zero		1
	.type		_ZN71_INTERNAL_6113f7c9_35_flash_fwd_hdim96_fp16_split_sm90_cu_18e39b8a_35704cuda3std3__45__cpo3endE,@object
	.size		_ZN71_INTERNAL_6113f7c9_35_flash_fwd_hdim96_fp16_split_sm90_cu_18e39b8a_35704cuda3std3__45__cpo3endE,(_ZN71_INTERNAL_6113f7c9_35_flash_fwd_hdim96_fp16_split_sm90_cu_18e39b8a_35704cuda3std3__419piecewise_constructE - _ZN71_INTERNAL_6113f7c9_35_flash_fwd_hdim96_fp16_split_sm90_cu_18e39b8a_35704cuda3std3__45__cpo3endE)
_ZN71_INTERNAL_6113f7c9_35_flash_fwd_hdim96_fp16_split_sm90_cu_18e39b8a_35704cuda3std3__45__cpo3endE:
	.zero		1
	.type		_ZN71_INTERNAL_6113f7c9_35_flash_fwd_hdim96_fp16_split_sm90_cu_18e39b8a_35704cuda3std3__419piecewise_constructE,@object
	.size		_ZN71_INTERNAL_6113f7c9_35_flash_fwd_hdim96_fp16_split_sm90_cu_18e39b8a_35704cuda3std3__419piecewise_constructE,(_ZN71_INTERNAL_6113f7c9_35_flash_fwd_hdim96_fp16_split_sm90_cu_18e39b8a_35704cuda3std3__45__cpo4cendE - _ZN71_INTERNAL_6113f7c9_35_flash_fwd_hdim96_fp16_split_sm90_cu_18e39b8a_35704cuda3std3__419piecewise_constructE)
_ZN71_INTERNAL_6113f7c9_35_flash_fwd_hdim96_fp16_split_sm90_cu_18e39b8a_35704cuda3std3__419piecewise_constructE:
	.zero		1
	.type		_ZN71_INTERNAL_6113f7c9_35_flash_fwd_hdim96_fp16_split_sm90_cu_18e39b8a_35704cuda3std3__45__cpo4cendE,@object
	.size		_ZN71_INTERNAL_6113f7c9_35_flash_fwd_hdim96_fp16_split_sm90_cu_18e39b8a_35704cuda3std3__45__cpo4cendE,(_ZN71_INTERNAL_6113f7c9_35_flash_fwd_hdim96_fp16_split_sm90_cu_18e39b8a_35704cuda3std6ranges3__45__cpo4swapE - _ZN71_INTERNAL_6113f7c9_35_flash_fwd_hdim96_fp16_split_sm90_cu_18e39b8a_35704cuda3std3__45__cpo4cendE)
_ZN71_INTERNAL_6113f7c9_35_flash_fwd_hdim96_fp16_split_sm90_cu_18e39b8a_35704cuda3std3__45__cpo4cendE:
	.zero		1
	.type		_ZN71_INTERNAL_6113f7c9_35_flash_fwd_hdim96_fp16_split_sm90_cu_18e39b8a_35704cuda3std6ranges3__45__cpo4swapE,@object
	.size		_ZN71_INTERNAL_6113f7c9_35_flash_fwd_hdim96_fp16_split_sm90_cu_18e39b8a_35704cuda3std6ranges3__45__cpo4swapE,(.L_16 - _ZN71_INTERNAL_6113f7c9_35_flash_fwd_hdim96_fp16_split_sm90_cu_18e39b8a_35704cuda3std6ranges3__45__cpo4swapE)
_ZN71_INTERNAL_6113f7c9_35_flash_fwd_hdim96_fp16_split_sm90_cu_18e39b8a_35704cuda3std6ranges3__45__cpo4swapE:
	.zero		1
.L_16:


//--------------------- .nv.shared._ZN7cutlass13device_kernelIN5flash11enable_sm90INS1_16FlashAttnFwdSm90INS1_25CollectiveMainloopFwdSm90ILi2EN4cute5tupleIJNS5_1CILi1EEES8_S8_EEENS6_IJNS7_ILi192EEENS7_ILi144EEENS7_ILi96EEEEEELi96ENS_6half_tEfNS_4arch4Sm90ELb0ELb0ELb0ELb1ELb0ELb0ELb0ELb0ELb1ELb1ELb1ELb0EEENS1_21CollectiveEpilogueFwdINS6_IJSA_SC_SB_EEES9_SE_SG_Li384ELb1ELb1ELb1ELb0EEENS1_36VarlenDynamicPersistentTileSchedulerILi192ELi144ELi384ELi128ELb1ELb1ELb1ELb0ELb1ELb1EEEEEEEEEvNT_6ParamsE --------------------------
	.section	.nv.shared._ZN7cutlass13device_kernelIN5flash11enable_sm90INS1_16FlashAttnFwdSm90INS1_25CollectiveMainloopFwdSm90ILi2EN4cute5tupleIJNS5_1CILi1EEES8_S8_EEENS6_IJNS7_ILi192EEENS7_ILi144EEENS7_ILi96EEEEEELi96ENS_6half_tEfNS_4arch4Sm90ELb0ELb0ELb0ELb1ELb0ELb0ELb0ELb0ELb1ELb1ELb1ELb0EEENS1_21CollectiveEpilogueFwdINS6_IJSA_SC_SB_EEES9_SE_SG_Li384ELb1ELb1ELb1ELb0EEENS1_36VarlenDynamicPersistentTileSchedulerILi192ELi144ELi384ELi128ELb1ELb1ELb1ELb0ELb1ELb1EEEEEEEEEvNT_6ParamsE,"aw",@nobits
	.sectionflags	@""
	.align	16
	.zero		1024


//--------------------- .nv.shared._ZN7cutlass13device_kernelIN5flash11enable_sm90INS1_16FlashAttnFwdSm90INS1_25CollectiveMainloopFwdSm90ILi2EN4cute5tupleIJNS5_1CILi1EEES8_S8_EEENS6_IJNS7_ILi192EEENS7_ILi144EEENS7_ILi96EEEEEELi96ENS_6half_tEfNS_4arch4Sm90ELb0ELb0ELb0ELb1ELb0ELb1ELb0ELb0ELb1ELb1ELb1ELb0EEENS1_21CollectiveEpilogueFwdINS6_IJSA_SC_SB_EEES9_SE_SG_Li384ELb1ELb1ELb1ELb0EEENS1_36VarlenDynamicPersistentTileSchedulerILi192ELi144ELi384ELi128ELb1ELb1ELb1ELb0ELb1ELb1EEEEEEEEEvNT_6ParamsE --------------------------
	.section	.nv.shared._ZN7cutlass13device_kernelIN5flash11enable_sm90INS1_16FlashAttnFwdSm90INS1_25CollectiveMainloopFwdSm90ILi2EN4cute5tupleIJNS5_1CILi1EEES8_S8_EEENS6_IJNS7_ILi192EEENS7_ILi144EEENS7_ILi96EEEEEELi96ENS_6half_tEfNS_4arch4Sm90ELb0ELb0ELb0ELb1ELb0ELb1ELb0ELb0ELb1ELb1ELb1ELb0EEENS1_21CollectiveEpilogueFwdINS6_IJSA_SC_SB_EEES9_SE_SG_Li384ELb1ELb1ELb1ELb0EEENS1_36VarlenDynamicPersistentTileSchedulerILi192ELi144ELi384ELi128ELb1ELb1ELb1ELb0ELb1ELb1EEEEEEEEEvNT_6ParamsE,"aw",@nobits
	.sectionflags	@""
	.align	16
	.zero		1024


//--------------------- .nv.shared._ZN7cutlass13device_kernelIN5flash11enable_sm90INS1_16FlashAttnFwdSm90INS1_25CollectiveMainloopFwdSm90ILi2EN4cute5tupleIJNS5_1CILi1EEES8_S8_EEENS6_IJNS7_ILi192EEENS7_ILi128EEENS7_ILi96EEEEEELi96ENS_6half_tEfNS_4arch4Sm90ELb0ELb1ELb0ELb0ELb0ELb0ELb0ELb0ELb1ELb1ELb1ELb0EEENS1_21CollectiveEpilogueFwdINS6_IJSA_SC_SB_EEES9_SE_SG_Li384ELb0ELb1ELb1ELb0EEENS1_19SingleTileSchedulerILb0ELb1ELb1ELi192EEEEEEEEEvNT_6ParamsE --------------------------
	.section	.nv.shared._ZN7cutlass13device_kernelIN5flash11enable_sm90INS1_16FlashAttnFwdSm90INS1_25CollectiveMainloopFwdSm90ILi2EN4cute5tupleIJNS5_1CILi1EEES8_S8_EEENS6_IJNS7_ILi192EEENS7_ILi128EEENS7_ILi96EEEEEELi96ENS_6half_tEfNS_4arch4Sm90ELb0ELb1ELb0ELb0ELb0ELb0ELb0ELb0ELb1ELb1ELb1ELb0EEENS1_21CollectiveEpilogueFwdINS6_IJSA_SC_SB_EEES9_SE_SG_Li384ELb0ELb1ELb1ELb0EEENS1_19SingleTileSchedulerILb0ELb1ELb1ELi192EEEEEEEEEvNT_6ParamsE,"aw",@nobits
	.sectionflags	@""
	.align	16
	.zero		1024


//--------------------- .nv.shared._ZN7cutlass13device_kernelIN5flash11enable_sm90INS1_16FlashAttnFwdSm90INS1_25CollectiveMainloopFwdSm90ILi2EN4cute5tupleIJNS5_1CILi1EEES8_S8_EEENS6_IJNS7_ILi192EEENS7_ILi128EEENS7_ILi96EEEEEELi96ENS_6half_tEfNS_4arch4Sm90ELb0ELb1ELb0ELb1ELb0ELb0ELb0ELb0ELb1ELb1ELb1ELb0EEENS1_21CollectiveEpilogueFwdINS6_IJSA_SC_SB_EEES9_SE_SG_Li384ELb1ELb1ELb1ELb0EEENS1_36VarlenDynamicPersistentTileSchedulerILi192ELi128ELi384ELi128ELb1ELb1ELb1ELb1ELb0ELb1EEEEEEEEEvNT_6ParamsE --------------------------
	.section	.nv.shared._ZN7cutlass13device_kernelIN5flash11enable_sm90INS1_16FlashAttnFwdSm90INS1_25CollectiveMainloopFwdSm90ILi2EN4cute5tupleIJNS5_1CILi1EEES8_S8_EEENS6_IJNS7_ILi192EEENS7_ILi128EEENS7_ILi96EEEEEELi96ENS_6half_tEfNS_4arch4Sm90ELb0ELb1ELb0ELb1ELb0ELb0ELb0ELb0ELb1ELb1ELb1ELb0EEENS1_21CollectiveEpilogueFwdINS6_IJSA_SC_SB_EEES9_SE_SG_Li384ELb1ELb1ELb1ELb0EEENS1_36VarlenDynamicPersistentTileSchedulerILi192ELi128ELi384ELi128ELb1ELb1ELb1ELb1ELb0ELb1EEEEEEEEEvNT_6ParamsE,"aw",@nobits
	.sectionflags	@""
	.align	16
	.zero		1024


//--------------------- .nv.shared._ZN7cutlass13device_kernelIN5flash11enable_sm90INS1_16FlashAttnFwdSm90INS1_25CollectiveMainloopFwdSm90ILi2EN4cute5tupleIJNS5_1CILi1EEES8_S8_EEENS6_IJNS7_ILi192EEENS7_ILi128EEENS7_ILi96EEEEEELi96ENS_6half_tEfNS_4arch4Sm90ELb0ELb1ELb0ELb1ELb0ELb1ELb0ELb0ELb1ELb1ELb1ELb0EEENS1_21CollectiveEpilogueFwdINS6_IJSA_SC_SB_EEES9_SE_SG_Li384ELb1ELb1ELb1ELb0EEENS1_36VarlenDynamicPersistentTileSchedulerILi192ELi128ELi384ELi128ELb1ELb1ELb1ELb1ELb0ELb1EEEEEEEEEvNT_6ParamsE --------------------------
	.section	.nv.shared._ZN7cutlass13device_kernelIN5flash11enable_sm90INS1_16FlashAttnFwdSm90INS1_25CollectiveMainloopFwdSm90ILi2EN4cute5tupleIJNS5_1CILi1EEES8_S8_EEENS6_IJNS7_ILi192EEENS7_ILi128EEENS7_ILi96EEEEEELi96ENS_6half_tEfNS_4arch4Sm90ELb0ELb1ELb0ELb1ELb0ELb1ELb0ELb0ELb1ELb1ELb1ELb0EEENS1_21CollectiveEpilogueFwdINS6_IJSA_SC_SB_EEES9_SE_SG_Li384ELb1ELb1ELb1ELb0EEENS1_36VarlenDynamicPersistentTileSchedulerILi192ELi128ELi384ELi128ELb1ELb1ELb1ELb1ELb0ELb1EEEEEEEEEvNT_6ParamsE,"aw",@nobits
	.sectionflags	@""
	.align	16
	.zero		1024


//--------------------- .nv.shared._ZN7cutlass13device_kernelIN5flash11enable_sm90INS1_16FlashAttnFwdSm90INS1_25CollectiveMainloopFwdSm90ILi2EN4cute5tupleIJNS5_1CILi1EEES8_S8_EEENS6_IJNS7_ILi192EEENS7_ILi144EEENS7_ILi96EEEEEELi96ENS_6half_tEfNS_4arch4Sm90ELb1ELb0ELb0ELb0ELb0ELb0ELb0ELb0ELb1ELb1ELb1ELb0EEENS1_21CollectiveEpilogueFwdINS6_IJSA_SC_SB_EEES9_SE_SG_Li384ELb0ELb1ELb1ELb0EEENS1_19SingleTileSchedulerILb0ELb1ELb1ELi192EEEEEEEEEvNT_6ParamsE --------------------------
	.section	.nv.shared._ZN7cutlass13device_kernelIN5flash11enable_sm90INS1_16FlashAttnFwdSm90INS1_25CollectiveMainloopFwdSm90ILi2EN4cute5tupleIJNS5_1CILi1EEES8_S8_EEENS6_IJNS7_ILi192EEENS7_ILi144EEENS7_ILi96EEEEEELi96ENS_6half_tEfNS_4arch4Sm90ELb1ELb0ELb0ELb0ELb0ELb0ELb0ELb0ELb1ELb1ELb1ELb0EEENS1_21CollectiveEpilogueFwdINS6_IJSA_SC_SB_EEES9_SE_SG_Li384ELb0ELb1ELb1ELb0EEENS1_19SingleTileSchedulerILb0ELb1ELb1ELi192EEEEEEEEEvNT_6ParamsE,"aw",@nobits
	.sectionflags	@""
	.align	16
	.zero		1024


//--------------------- .nv.shared._ZN7cutlass13device_kernelIN5flash11enable_sm90INS1_16FlashAttnFwdSm90INS1_25CollectiveMainloopFwdSm90ILi2EN4cute5tupleIJNS5_1CILi1EEES8_S8_EEENS6_IJNS7_ILi192EEENS7_ILi144EEENS7_ILi96EEEEEELi96ENS_6half_tEfNS_4arch4Sm90ELb1ELb0ELb0ELb1ELb0ELb0ELb0ELb0ELb1ELb1ELb1ELb0EEENS1_21CollectiveEpilogueFwdINS6_IJSA_SC_SB_EEES9_SE_SG_Li384ELb1ELb1ELb1ELb0EEENS1_36VarlenDynamicPersistentTileSchedulerILi192ELi144ELi384ELi128ELb1ELb1ELb1ELb1ELb1ELb1EEEEEEEEEvNT_6ParamsE --------------------------
	.section	.nv.shared._ZN7cutlass13device_kernelIN5flash11enable_sm90INS1_16FlashAttnFwdSm90INS1_25CollectiveMainloopFwdSm90ILi2EN4cute5tupleIJNS5_1CILi1EEES8_S8_EEENS6_IJNS7_ILi192EEENS7_ILi144EEENS7_ILi96EEEEEELi96ENS_6half_tEfNS_4arch4Sm90ELb1ELb0ELb0ELb1ELb0ELb0ELb0ELb0ELb1ELb1ELb1ELb0EEENS1_21CollectiveEpilogueFwdINS6_IJSA_SC_SB_EEES9_SE_SG_Li384ELb1ELb1ELb1ELb0EEENS1_36VarlenDynamicPersistentTileSchedulerILi192ELi144ELi384ELi128ELb1ELb1ELb1ELb1ELb1ELb1EEEEEEEEEvNT_6ParamsE,"aw",@nobits
	.sectionflags	@""
	.align	16
	.zero		1024


//--------------------- .nv.shared._ZN7cutlass13device_kernelIN5flash11enable_sm90INS1_16FlashAttnFwdSm90INS1_25CollectiveMainloopFwdSm90ILi2EN4cute5tupleIJNS5_1CILi1EEES8_S8_EEENS6_IJNS7_ILi192EEENS7_ILi144EEENS7_ILi96EEEEEELi96ENS_6half_tEfNS_4arch4Sm90ELb1ELb0ELb0ELb1ELb0ELb1ELb0ELb0ELb1ELb1ELb1ELb0EEENS1_21CollectiveEpilogueFwdINS6_IJSA_SC_SB_EEES9_SE_SG_Li384ELb1ELb1ELb1ELb0EEENS1_36VarlenDynamicPersistentTileSchedulerILi192ELi144ELi384ELi128ELb1ELb1ELb1ELb1ELb1ELb1EEEEEEEEEvNT_6ParamsE --------------------------
	.section	.nv.shared._ZN7cutlass13device_kernelIN5flash11enable_sm90INS1_16FlashAttnFwdSm90INS1_25CollectiveMainloopFwdSm90ILi2EN4cute5tupleIJNS5_1CILi1EEES8_S8_EEENS6_IJNS7_ILi192EEENS7_ILi144EEENS7_ILi96EEEEEELi96ENS_6half_tEfNS_4arch4Sm90ELb1ELb0ELb0ELb1ELb0ELb1ELb0ELb0ELb1ELb1ELb1ELb0EEENS1_21CollectiveEpilogueFwdINS6_IJSA_SC_SB_EEES9_SE_SG_Li384ELb1ELb1ELb1ELb0EEENS1_36VarlenDynamicPersistentTileSchedulerILi192ELi144ELi384ELi128ELb1ELb1ELb1ELb1ELb1ELb1EEEEEEEEEvNT_6ParamsE,"aw",@nobits
	.sectionflags	@""
	.align	16
	.zero		1024


//--------------------- .nv.constant0._ZN7cutlass13device_kernelIN5flash11enable_sm90INS1_16FlashAttnFwdSm90INS1_25CollectiveMainloopFwdSm90ILi2EN4cute5tupleIJNS5_1CILi1EEES8_S8_EEENS6_IJNS7_ILi192EEENS7_ILi144EEENS7_ILi96EEEEEELi96ENS_6half_tEfNS_4arch4Sm90ELb0ELb0ELb0ELb0ELb0ELb0ELb0ELb0ELb1ELb1ELb1ELb0EEENS1_21CollectiveEpilogueFwdINS6_IJSA_SC_SB_EEES9_SE_SG_Li384ELb0ELb1ELb1ELb0EEENS1_19SingleTileSchedulerILb0ELb1ELb1ELi192EEEEEEEEEvNT_6ParamsE --------------------------
	.section	.nv.constant0._ZN7cutlass13device_kernelIN5flash11enable_sm90INS1_16FlashAttnFwdSm90INS1_25CollectiveMainloopFwdSm90ILi2EN4cute5tupleIJNS5_1CILi1EEES8_S8_EEENS6_IJNS7_ILi192EEENS7_ILi144EEENS7_ILi96EEEEEELi96ENS_6half_tEfNS_4arch4Sm90ELb0ELb0ELb0ELb0ELb0ELb0ELb0ELb0ELb1ELb1ELb1ELb0EEENS1_21CollectiveEpilogueFwdINS6_IJSA_SC_SB_EEES9_SE_SG_Li384ELb0ELb1ELb1ELb0EEENS1_19SingleTileSchedulerILb0ELb1ELb1ELi192EEEEEEEEEvNT_6ParamsE,"a",@progbits
	.sectionflags	@""
	.align	4
.nv.constant0._ZN7cutlass13device_kernelIN5flash11enable_sm90INS1_16FlashAttnFwdSm90INS1_25CollectiveMainloopFwdSm90ILi2EN4cute5tupleIJNS5_1CILi1EEES8_S8_EEENS6_IJNS7_ILi192EEENS7_ILi144EEENS7_ILi96EEEEEELi96ENS_6half_tEfNS_4arch4Sm90ELb0ELb0ELb0ELb0ELb0ELb0ELb0ELb0ELb1ELb1ELb1ELb0EEENS1_21CollectiveEpilogueFwdINS6_IJSA_SC_SB_EEES9_SE_SG_Li384ELb0ELb1ELb1ELb0EEENS1_19SingleTileSchedulerILb0ELb1ELb1ELi192EEEEEEEEEvNT_6ParamsE:
	.zero		3200


//--------------------- .nv.constant0._ZN7cutlass13device_kernelIN5flash11enable_sm90INS1_16FlashAttnFwdSm90INS1_25CollectiveMainloopFwdSm90ILi2EN4cute5tupleIJNS5_1CILi1EEES8_S8_EEENS6_IJNS7_ILi192EEENS7_ILi144EEENS7_ILi96EEEEEELi96ENS_6half_tEfNS_4arch4Sm90ELb0ELb0ELb0ELb1ELb0ELb0ELb0ELb0ELb1ELb1ELb1ELb0EEENS1_21CollectiveEpilogueFwdINS6_IJSA_SC_SB_EEES9_SE_SG_Li384ELb1ELb1ELb1ELb0EEENS1_36VarlenDynamicPersistentTileSchedulerILi192ELi144ELi384ELi128ELb1ELb1ELb1ELb0ELb1ELb1EEEEEEEEEvNT_6ParamsE --------------------------
	.section	.nv.constant0._ZN7cutlass13device_kernelIN5flash11enable_sm90INS1_16FlashAttnFwdSm90INS1_25CollectiveMainloopFwdSm90ILi2EN4cute5tupleIJNS5_1CILi1EEES8_S8_EEENS6_IJNS7_ILi192EEENS7_ILi144EEENS7_ILi96EEEEEELi96ENS_6half_tEfNS_4arch4Sm90ELb0ELb0ELb0ELb1ELb0ELb0ELb0ELb0ELb1ELb1ELb1ELb0EEENS1_21CollectiveEpilogueFwdINS6_IJSA_SC_SB_EEES9_SE_SG_Li384ELb1ELb1ELb1ELb0EEENS1_36VarlenDynamicPersistentTileSchedulerILi192ELi144ELi384ELi128ELb1ELb1ELb1ELb0ELb1ELb1EEEEEEEEEvNT_6ParamsE,"a",@progbits
	.sectionflags	@""
	.align	4
.nv.constant0._ZN7cutlass13device_kernelIN5flash11enable_sm90INS1_16FlashAttnFwdSm90INS1_25CollectiveMainloopFwdSm90ILi2EN4cute5tupleIJNS5_1CILi1EEES8_S8_EEENS6_IJNS7_ILi192EEENS7_ILi144EEENS7_ILi96EEEEEELi96ENS_6half_tEfNS_4arch4Sm90ELb0ELb0ELb0ELb1ELb0ELb0ELb0ELb0ELb1ELb1ELb1ELb0EEENS1_21CollectiveEpilogueFwdINS6_IJSA_SC_SB_EEES9_SE_SG_Li384ELb1ELb1ELb1ELb0EEENS1_36VarlenDynamicPersistentTileSchedulerILi192ELi144ELi384ELi128ELb1ELb1ELb1ELb0ELb1ELb1EEEEEEEEEvNT_6ParamsE:
	.zero		3328


//--------------------- .nv.constant0._ZN7cutlass13device_kernelIN5flash11enable_sm90INS1_16FlashAttnFwdSm90INS1_25CollectiveMainloopFwdSm90ILi2EN4cute5tupleIJNS5_1CILi1EEES8_S8_EEENS6_IJNS7_ILi192EEENS7_ILi144EEENS7_ILi96EEEEEELi96ENS_6half_tEfNS_4arch4Sm90ELb0ELb0ELb0ELb1ELb0ELb1ELb0ELb0ELb1ELb1ELb1ELb0EEENS1_21CollectiveEpilogueFwdINS6_IJSA_SC_SB_EEES9_SE_SG_Li384ELb1ELb1ELb1ELb0EEENS1_36VarlenDynamicPersistentTileSchedulerILi192ELi144ELi384ELi128ELb1ELb1ELb1ELb0ELb1ELb1EEEEEEEEEvNT_6ParamsE --------------------------
	.section	.nv.constant0._ZN7cutlass13device_kernelIN5flash11enable_sm90INS1_16FlashAttnFwdSm90INS1_25CollectiveMainloopFwdSm90ILi2EN4cute5tupleIJNS5_1CILi1EEES8_S8_EEENS6_IJNS7_ILi192EEENS7_ILi144EEENS7_ILi96EEEEEELi96ENS_6half_tEfNS_4arch4Sm90ELb0ELb0ELb0ELb1ELb0ELb1ELb0ELb0ELb1ELb1ELb1ELb0EEENS1_21CollectiveEpilogueFwdINS6_IJSA_SC_SB_EEES9_SE_SG_Li384ELb1ELb1ELb1ELb0EEENS1_36VarlenDynamicPersistentTileSchedulerILi192ELi144ELi384ELi128ELb1ELb1ELb1ELb0ELb1ELb1EEEEEEEEEvNT_6ParamsE,"a",@progbits
	.sectionflags	@""
	.align	4
.nv.constant0._ZN7cutlass13device_kernelIN5flash11enable_sm90INS1_16FlashAttnFwdSm90INS1_25CollectiveMainloopFwdSm90ILi2EN4cute5tupleIJNS5_1CILi1EEES8_S8_EEENS6_IJNS7_ILi192EEENS7_ILi144EEENS7_ILi96EEEEEELi96ENS_6half_tEfNS_4arch4Sm90ELb0ELb0ELb0ELb1ELb0ELb1ELb0ELb0ELb1ELb1ELb1ELb0EEENS1_21CollectiveEpilogueFwdINS6_IJSA_SC_SB_EEES9_SE_SG_Li384ELb1ELb1ELb1ELb0EEENS1_36VarlenDynamicPersistentTileSchedulerILi192ELi144ELi384ELi128ELb1ELb1ELb1ELb0ELb1ELb1EEEEEEEEEvNT_6ParamsE:
	.zero		3328


//--------------------- .nv.constant0._ZN7cutlass13device_kernelIN5flash11enable_sm90INS1_16FlashAttnFwdSm90INS1_25CollectiveMainloopFwdSm90ILi2EN4cute5tupleIJNS5_1CILi1EEES8_S8_EEENS6_IJNS7_ILi192EEENS7_ILi128EEENS7_ILi96EEEEEELi96ENS_6half_tEfNS_4arch4Sm90ELb0ELb1ELb0ELb0ELb0ELb0ELb0ELb0ELb1ELb1ELb1ELb0EEENS1_21CollectiveEpilogueFwdINS6_IJSA_SC_SB_EEES9_SE_SG_Li384ELb0ELb1ELb1ELb0EEENS1_19SingleTileSchedulerILb0ELb1ELb1ELi192EEEEEEEEEvNT_6ParamsE --------------------------
	.section	.nv.constant0._ZN7cutlass13device_kernelIN5flash11enable_sm90INS1_16FlashAttnFwdSm90INS1_25CollectiveMainloopFwdSm90ILi2EN4cute5tupleIJNS5_1CILi1EEES8_S8_EEENS6_IJNS7_ILi192EEENS7_ILi128EEENS7_ILi96EEEEEELi96ENS_6half_tEfNS_4arch4Sm90ELb0ELb1ELb0ELb0ELb0ELb0ELb0ELb0ELb1ELb1ELb1ELb0EEENS1_21CollectiveEpilogueFwdINS6_IJSA_SC_SB_EEES9_SE_SG_Li384ELb0ELb1ELb1ELb0EEENS1_19SingleTileSchedulerILb0ELb1ELb1ELi192EEEEEEEEEvNT_6ParamsE,"a",@progbits
	.sectionflags	@""
	.align	4
.nv.constant0._ZN7cutlass13device_kernelIN5flash11enable_sm90INS1_16FlashAttnFwdSm90INS1_25CollectiveMainloopFwdSm90ILi2EN4cute5tupleIJNS5_1CILi1EEES8_S8_EEENS6_IJNS7_ILi192EEENS7_ILi128EEENS7_ILi96EEEEEELi96ENS_6half_tEfNS_4arch4Sm90ELb0ELb1ELb0ELb0ELb0ELb0ELb0ELb0ELb1ELb1ELb1ELb0EEENS1_21CollectiveEpilogueFwdINS6_IJSA_SC_SB_EEES9_SE_SG_Li384ELb0ELb1ELb1ELb0EEENS1_19SingleTileSchedulerILb0ELb1ELb1ELi192EEEEEEEEEvNT_6ParamsE:
	.zero		3200


//--------------------- .nv.constant0._ZN7cutlass13device_kernelIN5flash11enable_sm90INS1_16FlashAttnFwdSm90INS1_25CollectiveMainloopFwdSm90ILi2EN4cute5tupleIJNS5_1CILi1EEES8_S8_EEENS6_IJNS7_ILi192EEENS7_ILi128EEENS7_ILi96EEEEEELi96ENS_6half_tEfNS_4arch4Sm90ELb0ELb1ELb0ELb1ELb0ELb0ELb0ELb0ELb1ELb1ELb1ELb0EEENS1_21CollectiveEpilogueFwdINS6_IJSA_SC_SB_EEES9_SE_SG_Li384ELb1ELb1ELb1ELb0EEENS1_36VarlenDynamicPersistentTileSchedulerILi192ELi128ELi384ELi128ELb1ELb1ELb1ELb1ELb0ELb1EEEEEEEEEvNT_6ParamsE --------------------------
	.section	.nv.constant0._ZN7cutlass13device_kernelIN5flash11enable_sm90INS1_16FlashAttnFwdSm90INS1_25CollectiveMainloopFwdSm90ILi2EN4cute5tupleIJNS5_1CILi1EEES8_S8_EEENS6_IJNS7_ILi192EEENS7_ILi128EEENS7_ILi96EEEEEELi96ENS_6half_tEfNS_4arch4Sm90ELb0ELb1ELb0ELb1ELb0ELb0ELb0ELb0ELb1ELb1ELb1ELb0EEENS1_21CollectiveEpilogueFwdINS6_IJSA_SC_SB_EEES9_SE_SG_Li384ELb1ELb1ELb1ELb0EEENS1_36VarlenDynamicPersistentTileSchedulerILi192ELi128ELi384ELi128ELb1ELb1ELb1ELb1ELb0ELb1EEEEEEEEEvNT_6ParamsE,"a",@progbits
	.sectionflags	@""
	.align	4
.nv.constant0._ZN7cutlass13device_kernelIN5flash11enable_sm90INS1_16FlashAttnFwdSm90INS1_25CollectiveMainloopFwdSm90ILi2EN4cute5tupleIJNS5_1CILi1EEES8_S8_EEENS6_IJNS7_ILi192EEENS7_ILi128EEENS7_ILi96EEEEEELi96ENS_6half_tEfNS_4arch4Sm90ELb0ELb1ELb0ELb1ELb0ELb0ELb0ELb0ELb1ELb1ELb1ELb0EEENS1_21CollectiveEpilogueFwdINS6_IJSA_SC_SB_EEES9_SE_SG_Li384ELb1ELb1ELb1ELb0EEENS1_36VarlenDynamicPersistentTileSchedulerILi192ELi128ELi384ELi128ELb1ELb1ELb1ELb1ELb0ELb1EEEEEEEEEvNT_6ParamsE:
	.zero		3328


//--------------------- .nv.constant0._ZN7cutlass13device_kernelIN5flash11enable_sm90INS1_16FlashAttnFwdSm90INS1_25CollectiveMainloopFwdSm90ILi2EN4cute5tupleIJNS5_1CILi1EEES8_S8_EEENS6_IJNS7_ILi192EEENS7_ILi128EEENS7_ILi96EEEEEELi96ENS_6half_tEfNS_4arch4Sm90ELb0ELb1ELb0ELb1ELb0ELb1ELb0ELb0ELb1ELb1ELb1ELb0EEENS1_21CollectiveEpilogueFwdINS6_IJSA_SC_SB_EEES9_SE_SG_Li384ELb1ELb1ELb1ELb0EEENS1_36VarlenDynamicPersistentTileSchedulerILi192ELi128ELi384ELi128ELb1ELb1ELb1ELb1ELb0ELb1EEEEEEEEEvNT_6ParamsE --------------------------
	.section	.nv.constant0._ZN7cutlass13device_kernelIN5flash11enable_sm90INS1_16FlashAttnFwdSm90INS1_25CollectiveMainloopFwdSm90ILi2EN4cute5tupleIJNS5_1CILi1EEES8_S8_EEENS6_IJNS7_ILi192EEENS7_ILi128EEENS7_ILi96EEEEEELi96ENS_6half_tEfNS_4arch4Sm90ELb0ELb1ELb0ELb1ELb0ELb1ELb0ELb0ELb1ELb1ELb1ELb0EEENS1_21CollectiveEpilogueFwdINS6_IJSA_SC_SB_EEES9_SE_SG_Li384ELb1ELb1ELb1ELb0EEENS1_36VarlenDynamicPersistentTileSchedulerILi192ELi128ELi384ELi128ELb1ELb1ELb1ELb1ELb0ELb1EEEEEEEEEvNT_6ParamsE,"a",@progbits
	.sectionflags	@""
	.align	4
.nv.constant0._ZN7cutlass13device_kernelIN5flash11enable_sm90INS1_16FlashAttnFwdSm90INS1_25CollectiveMainloopFwdSm90ILi2EN4cute5tupleIJNS5_1CILi1EEES8_S8_EEENS6_IJNS7_ILi192EEENS7_ILi128EEENS7_ILi96EEEEEELi96ENS_6half_tEfNS_4arch4Sm90ELb0ELb1ELb0ELb1ELb0ELb1ELb0ELb0ELb1ELb1ELb1ELb0EEENS1_21CollectiveEpilogueFwdINS6_IJSA_SC_SB_EEES9_SE_SG_Li384ELb1ELb1ELb1ELb0EEENS1_36VarlenDynamicPersistentTileSchedulerILi192ELi128ELi384ELi128ELb1ELb1ELb1ELb1ELb0ELb1EEEEEEEEEvNT_6ParamsE:
	.zero		3328


//--------------------- .nv.constant0._ZN7cutlass13device_kernelIN5flash11enable_sm90INS1_16FlashAttnFwdSm90INS1_25CollectiveMainloopFwdSm90ILi2EN4cute5tupleIJNS5_1CILi1EEES8_S8_EEENS6_IJNS7_ILi192EEENS7_ILi144EEENS7_ILi96EEEEEELi96ENS_6half_tEfNS_4arch4Sm90ELb1ELb0ELb0ELb0ELb0ELb0ELb0ELb0ELb1ELb1ELb1ELb0EEENS1_21CollectiveEpilogueFwdINS6_IJSA_SC_SB_EEES9_SE_SG_Li384ELb0ELb1ELb1ELb0EEENS1_19SingleTileSchedulerILb0ELb1ELb1ELi192EEEEEEEEEvNT_6ParamsE --------------------------
	.section	.nv.constant0._ZN7cutlass13device_kernelIN5flash11enable_sm90INS1_16FlashAttnFwdSm90INS1_25CollectiveMainloopFwdSm90ILi2EN4cute5tupleIJNS5_1CILi1EEES8_S8_EEENS6_IJNS7_ILi192EEENS7_ILi144EEENS7_ILi96EEEEEELi96ENS_6half_tEfNS_4arch4Sm90ELb1ELb0ELb0ELb0ELb0ELb0ELb0ELb0ELb1ELb1ELb1ELb0EEENS1_21CollectiveEpilogueFwdINS6_IJSA_SC_SB_EEES9_SE_SG_Li384ELb0ELb1ELb1ELb0EEENS1_19SingleTileSchedulerILb0ELb1ELb1ELi192EEEEEEEEEvNT_6ParamsE,"a",@progbits
	.sectionflags	@""
	.align	4
.nv.constant0._ZN7cutlass13device_kernelIN5flash11enable_sm90INS1_16FlashAttnFwdSm90INS1_25CollectiveMainloopFwdSm90ILi2EN4cute5tupleIJNS5_1CILi1EEES8_S8_EEENS6_IJNS7_ILi192EEENS7_ILi144EEENS7_ILi96EEEEEELi96ENS_6half_tEfNS_4arch4Sm90ELb1ELb0ELb0ELb0ELb0ELb0ELb0ELb0ELb1ELb1ELb1ELb0EEENS1_21CollectiveEpilogueFwdINS6_IJSA_SC_SB_EEES9_SE_SG_Li384ELb0ELb1ELb1ELb0EEENS1_19SingleTileSchedulerILb0ELb1ELb1ELi192EEEEEEEEEvNT_6ParamsE:
	.zero		3200


//--------------------- .nv.constant0._ZN7cutlass13device_kernelIN5flash11enable_sm90INS1_16FlashAttnFwdSm90INS1_25CollectiveMainloopFwdSm90ILi2EN4cute5tupleIJNS5_1CILi1EEES8_S8_EEENS6_IJNS7_ILi192EEENS7_ILi144EEENS7_ILi96EEEEEELi96ENS_6half_tEfNS_4arch4Sm90ELb1ELb0ELb0ELb1ELb0ELb0ELb0ELb0ELb1ELb1ELb1ELb0EEENS1_21CollectiveEpilogueFwdINS6_IJSA_SC_SB_EEES9_SE_SG_Li384ELb1ELb1ELb1ELb0EEENS1_36VarlenDynamicPersistentTileSchedulerILi192ELi144ELi384ELi128ELb1ELb1ELb1ELb1ELb1ELb1EEEEEEEEEvNT_6ParamsE --------------------------
	.section	.nv.constant0._ZN7cutlass13device_kernelIN5flash11enable_sm90INS1_16FlashAttnFwdSm90INS1_25CollectiveMainloopFwdSm90ILi2EN4cute5tupleIJNS5_1CILi1EEES8_S8_EEENS6_IJNS7_ILi192EEENS7_ILi144EEENS7_ILi96EEEEEELi96ENS_6half_tEfNS_4arch4Sm90ELb1ELb0ELb0ELb1ELb0ELb0ELb0ELb0ELb1ELb1ELb1ELb0EEENS1_21CollectiveEpilogueFwdINS6_IJSA_SC_SB_EEES9_SE_SG_Li384ELb1ELb1ELb1ELb0EEENS1_36VarlenDynamicPersistentTileSchedulerILi192ELi144ELi384ELi128ELb1ELb1ELb1ELb1ELb1ELb1EEEEEEEEEvNT_6ParamsE,"a",@progbits
	.sectionflags	@""
	.align	4
.nv.constant0._ZN7cutlass13device_kernelIN5flash11enable_sm90INS1_16FlashAttnFwdSm90INS1_25CollectiveMainloopFwdSm90ILi2EN4cute5tupleIJNS5_1CILi1EEES8_S8_EEENS6_IJNS7_ILi192EEENS7_ILi144EEENS7_ILi96EEEEEELi96ENS_6half_tEfNS_4arch4Sm90ELb1ELb0ELb0ELb1ELb0ELb0ELb0ELb0ELb1ELb1ELb1ELb0EEENS1_21CollectiveEpilogueFwdINS6_IJSA_SC_SB_EEES9_SE_SG_Li384ELb1ELb1ELb1ELb0EEENS1_36VarlenDynamicPersistentTileSchedulerILi192ELi144ELi384ELi128ELb1ELb1ELb1ELb1ELb1ELb1EEEEEEEEEvNT_6ParamsE:
	.zero		3328


//--------------------- .nv.constant0._ZN7cutlass13device_kernelIN5flash11enable_sm90INS1_16FlashAttnFwdSm90INS1_25CollectiveMainloopFwdSm90ILi2EN4cute5tupleIJNS5_1CILi1EEES8_S8_EEENS6_IJNS7_ILi192EEENS7_ILi144EEENS7_ILi96EEEEEELi96ENS_6half_tEfNS_4arch4Sm90ELb1ELb0ELb0ELb1ELb0ELb1ELb0ELb0ELb1ELb1ELb1ELb0EEENS1_21CollectiveEpilogueFwdINS6_IJSA_SC_SB_EEES9_SE_SG_Li384ELb1ELb1ELb1ELb0EEENS1_36VarlenDynamicPersistentTileSchedulerILi192ELi144ELi384ELi128ELb1ELb1ELb1ELb1ELb1ELb1EEEEEEEEEvNT_6ParamsE --------------------------
	.section	.nv.constant0._ZN7cutlass13device_kernelIN5flash11enable_sm90INS1_16FlashAttnFwdSm90INS1_25CollectiveMainloopFwdSm90ILi2EN4cute5tupleIJNS5_1CILi1EEES8_S8_EEENS6_IJNS7_ILi192EEENS7_ILi144EEENS7_ILi96EEEEEELi96ENS_6half_tEfNS_4arch4Sm90ELb1ELb0ELb0ELb1ELb0ELb1ELb0ELb0ELb1ELb1ELb1ELb0EEENS1_21CollectiveEpilogueFwdINS6_IJSA_SC_SB_EEES9_SE_SG_Li384ELb1ELb1ELb1ELb0EEENS1_36VarlenDynamicPersistentTileSchedulerILi192ELi144ELi384ELi128ELb1ELb1ELb1ELb1ELb1ELb1EEEEEEEEEvNT_6ParamsE,"a",@progbits
	.sectionflags	@""
	.align	4
.nv.constant0._ZN7cutlass13device_kernelIN5flash11enable_sm90INS1_16FlashAttnFwdSm90INS1_25CollectiveMainloopFwdSm90ILi2EN4cute5tupleIJNS5_1CILi1EEES8_S8_EEENS6_IJNS7_ILi192EEENS7_ILi144EEENS7_ILi96EEEEEELi96ENS_6half_tEfNS_4arch4Sm90ELb1ELb0ELb0ELb1ELb0ELb1ELb0ELb0ELb1ELb1ELb1ELb0EEENS1_21CollectiveEpilogueFwdINS6_IJSA_SC_SB_EEES9_SE_SG_Li384ELb1ELb1ELb1ELb0EEENS1_36VarlenDynamicPersistentTileSchedulerILi192ELi144ELi384ELi128ELb1ELb1ELb1ELb1ELb1ELb1EEEEEEEEEvNT_6ParamsE:
	.zero		3328


//--------------------- SYMBOLS --------------------------

	.type		.nv.reservedSmem.offset0,@object
	.size		.nv.reservedSmem.offset0,0x4
	.type		__assertfail,@function
